	.target	sm_90

	.elftype	@"ET_EXEC"


//--------------------- .note.nv.tkinfo           --------------------------
	.section	.note.nv.tkinfo,"",@"SHT_NOTE"
	.sectionflags	@"SHF_NOTE_NV_TKINFO"
	.tkinfo
        /*0018*/ 	.word	0x00000002
        /*0030*/ 	.string	""
        /*0030*/ 	.string	"ptxas"
        /*0030*/ 	.string	"Cuda compilation tools, release 13.0, V13.0.88"
        /*0030*/ 	.string	"Build cuda_13.0.r13.0/compiler.36424714_0"
        /*0030*/ 	.string	"-arch sm_90 -m 64 "



//--------------------- .note.nv.cuinfo           --------------------------
	.section	.note.nv.cuinfo,"",@"SHT_NOTE"
	.sectionflags	@"SHF_NOTE_NV_CUINFO"
        /*0018*/ 	.short	0x0002
        /*001a*/ 	.short	0x005a
        /*001c*/ 	.short	0x0082
	.zero		2


//--------------------- .nv.info                  --------------------------
	.section	.nv.info,"",@"SHT_CUDA_INFO"
	.align	4


	//----- nvinfo : EIATTR_REGCOUNT
	.align		4
        /*0000*/ 	.byte	0x04, 0x2f
        /*0002*/ 	.short	(.L_202 - .L_201)
	.align		4
.L_201:
        /*0004*/ 	.word	index@(_ZN2at6native13reduce_kernelILi128ELi4ENS0_8ReduceOpIhNS0_14func_wrapper_tIbZZZNS0_15and_kernel_cudaERNS_14TensorIteratorEENKUlvE_clEvENKUlvE_clEvEUlbhE_EEjbLi4ELi4EEEEEvT1_)
        /*0008*/ 	.word	0x00000034


	//----- nvinfo : EIATTR_FRAME_SIZE
	.align		4
.L_202:
        /*000c*/ 	.byte	0x04, 0x11
        /*000e*/ 	.short	(.L_204 - .L_203)
	.align		4
.L_203:
        /*0010*/ 	.word	index@(_ZN2at6native13reduce_kernelILi128ELi4ENS0_8ReduceOpIhNS0_14func_wrapper_tIbZZZNS0_15and_kernel_cudaERNS_14TensorIteratorEENKUlvE_clEvENKUlvE_clEvEUlbhE_EEjbLi4ELi4EEEEEvT1_)
        /*0014*/ 	.word	0x00000000


	//----- nvinfo : EIATTR_REGCOUNT
	.align		4
.L_204:
        /*0018*/ 	.byte	0x04, 0x2f
        /*001a*/ 	.short	(.L_206 - .L_205)
	.align		4
.L_205:
        /*001c*/ 	.word	index@(_ZN2at6native13reduce_kernelILi256ELi2ENS0_8ReduceOpIhNS0_14func_wrapper_tIbZZZNS0_15and_kernel_cudaERNS_14TensorIteratorEENKUlvE_clEvENKUlvE_clEvEUlbhE_EEjbLi4ELi4EEEEEvT1_)
        /*0020*/ 	.word	0x00000026


	//----- nvinfo : EIATTR_FRAME_SIZE
	.align		4
.L_206:
        /*0024*/ 	.byte	0x04, 0x11
        /*0026*/ 	.short	(.L_208 - .L_207)
	.align		4
.L_207:
        /*0028*/ 	.word	index@(_ZN2at6native13reduce_kernelILi256ELi2ENS0_8ReduceOpIhNS0_14func_wrapper_tIbZZZNS0_15and_kernel_cudaERNS_14TensorIteratorEENKUlvE_clEvENKUlvE_clEvEUlbhE_EEjbLi4ELi4EEEEEvT1_)
        /*002c*/ 	.word	0x00000000


	//----- nvinfo : EIATTR_REGCOUNT
	.align		4
.L_208:
        /*0030*/ 	.byte	0x04, 0x2f
        /*0032*/ 	.short	(.L_210 - .L_209)
	.align		4
.L_209:
        /*0034*/ 	.word	index@(_ZN2at6native13reduce_kernelILi512ELi1ENS0_8ReduceOpIhNS0_14func_wrapper_tIbZZZNS0_15and_kernel_cudaERNS_14TensorIteratorEENKUlvE_clEvENKUlvE_clEvEUlbhE_EEjbLi4ELi4EEEEEvT1_)
        /*0038*/ 	.word	0x00000020


	//----- nvinfo : EIATTR_FRAME_SIZE
	.align		4
.L_210:
        /*003c*/ 	.byte	0x04, 0x11
        /*003e*/ 	.short	(.L_212 - .L_211)
	.align		4
.L_211:
        /*0040*/ 	.word	index@(_ZN2at6native13reduce_kernelILi512ELi1ENS0_8ReduceOpIhNS0_14func_wrapper_tIbZZZNS0_15and_kernel_cudaERNS_14TensorIteratorEENKUlvE_clEvENKUlvE_clEvEUlbhE_EEjbLi4ELi4EEEEEvT1_)
        /*0044*/ 	.word	0x00000000


	//----- nvinfo : EIATTR_REGCOUNT
	.align		4
.L_212:
        /*0048*/ 	.byte	0x04, 0x2f
        /*004a*/ 	.short	(.L_214 - .L_213)
	.align		4
.L_213:
        /*004c*/ 	.word	index@(_ZN2at6native13reduce_kernelILi128ELi4ENS0_8ReduceOpIaNS0_14func_wrapper_tIbZZZNS0_15and_kernel_cudaERNS_14TensorIteratorEENKUlvE_clEvENKUlvE0_clEvEUlbaE_EEjbLi4ELi4EEEEEvT1_)
        /*0050*/ 	.word	0x00000034


	//----- nvinfo : EIATTR_FRAME_SIZE
	.align		4
.L_214:
        /*0054*/ 	.byte	0x04, 0x11
        /*0056*/ 	.short	(.L_216 - .L_215)
	.align		4
.L_215:
        /*0058*/ 	.word	index@(_ZN2at6native13reduce_kernelILi128ELi4ENS0_8ReduceOpIaNS0_14func_wrapper_tIbZZZNS0_15and_kernel_cudaERNS_14TensorIteratorEENKUlvE_clEvENKUlvE0_clEvEUlbaE_EEjbLi4ELi4EEEEEvT1_)
        /*005c*/ 	.word	0x00000000


	//----- nvinfo : EIATTR_REGCOUNT
	.align		4
.L_216:
        /*0060*/ 	.byte	0x04, 0x2f
        /*0062*/ 	.short	(.L_218 - .L_217)
	.align		4
.L_217:
        /*0064*/ 	.word	index@(_ZN2at6native13reduce_kernelILi256ELi2ENS0_8ReduceOpIaNS0_14func_wrapper_tIbZZZNS0_15and_kernel_cudaERNS_14TensorIteratorEENKUlvE_clEvENKUlvE0_clEvEUlbaE_EEjbLi4ELi4EEEEEvT1_)
        /*0068*/ 	.word	0x00000026


	//----- nvinfo : EIATTR_FRAME_SIZE
	.align		4
.L_218:
        /*006c*/ 	.byte	0x04, 0x11
        /*006e*/ 	.short	(.L_220 - .L_219)
	.align		4
.L_219:
        /*0070*/ 	.word	index@(_ZN2at6native13reduce_kernelILi256ELi2ENS0_8ReduceOpIaNS0_14func_wrapper_tIbZZZNS0_15and_kernel_cudaERNS_14TensorIteratorEENKUlvE_clEvENKUlvE0_clEvEUlbaE_EEjbLi4ELi4EEEEEvT1_)
        /*0074*/ 	.word	0x00000000


	//----- nvinfo : EIATTR_REGCOUNT
	.align		4
.L_220:
        /*0078*/ 	.byte	0x04, 0x2f
        /*007a*/ 	.short	(.L_222 - .L_221)
	.align		4
.L_221:
        /*007c*/ 	.word	index@(_ZN2at6native13reduce_kernelILi512ELi1ENS0_8ReduceOpIaNS0_14func_wrapper_tIbZZZNS0_15and_kernel_cudaERNS_14TensorIteratorEENKUlvE_clEvENKUlvE0_clEvEUlbaE_EEjbLi4ELi4EEEEEvT1_)
        /*0080*/ 	.word	0x00000020


	//----- nvinfo : EIATTR_FRAME_SIZE
	.align		4
.L_222:
        /*0084*/ 	.byte	0x04, 0x11
        /*0086*/ 	.short	(.L_224 - .L_223)
	.align		4
.L_223:
        /*0088*/ 	.word	index@(_ZN2at6native13reduce_kernelILi512ELi1ENS0_8ReduceOpIaNS0_14func_wrapper_tIbZZZNS0_15and_kernel_cudaERNS_14TensorIteratorEENKUlvE_clEvENKUlvE0_clEvEUlbaE_EEjbLi4ELi4EEEEEvT1_)
        /*008c*/ 	.word	0x00000000


	//----- nvinfo : EIATTR_REGCOUNT
	.align		4
.L_224:
        /*0090*/ 	.byte	0x04, 0x2f
        /*0092*/ 	.short	(.L_226 - .L_225)
	.align		4
.L_225:
        /*0094*/ 	.word	index@(_ZN2at6native13reduce_kernelILi128ELi4ENS0_8ReduceOpIiNS0_14func_wrapper_tIbZZZNS0_15and_kernel_cudaERNS_14TensorIteratorEENKUlvE_clEvENKUlvE1_clEvEUlbiE_EEjbLi4ELi4EEEEEvT1_)
        /*0098*/ 	.word	0x00000034


	//----- nvinfo : EIATTR_FRAME_SIZE
	.align		4
.L_226:
        /*009c*/ 	.byte	0x04, 0x11
        /*009e*/ 	.short	(.L_228 - .L_227)
	.align		4
.L_227:
        /*00a0*/ 	.word	index@(_ZN2at6native13reduce_kernelILi128ELi4ENS0_8ReduceOpIiNS0_14func_wrapper_tIbZZZNS0_15and_kernel_cudaERNS_14TensorIteratorEENKUlvE_clEvENKUlvE1_clEvEUlbiE_EEjbLi4ELi4EEEEEvT1_)
        /*00a4*/ 	.word	0x00000000


	//----- nvinfo : EIATTR_REGCOUNT
	.align		4
.L_228:
        /*00a8*/ 	.byte	0x04, 0x2f
        /*00aa*/ 	.short	(.L_230 - .L_229)
	.align		4
.L_229:
        /*00ac*/ 	.word	index@(_ZN2at6native13reduce_kernelILi256ELi2ENS0_8ReduceOpIiNS0_14func_wrapper_tIbZZZNS0_15and_kernel_cudaERNS_14TensorIteratorEENKUlvE_clEvENKUlvE1_clEvEUlbiE_EEjbLi4ELi4EEEEEvT1_)
        /*00b0*/ 	.word	0x00000026


	//----- nvinfo : EIATTR_FRAME_SIZE
	.align		4
.L_230:
        /*00b4*/ 	.byte	0x04, 0x11
        /*00b6*/ 	.short	(.L_232 - .L_231)
	.align		4
.L_231:
        /*00b8*/ 	.word	index@(_ZN2at6native13reduce_kernelILi256ELi2ENS0_8ReduceOpIiNS0_14func_wrapper_tIbZZZNS0_15and_kernel_cudaERNS_14TensorIteratorEENKUlvE_clEvENKUlvE1_clEvEUlbiE_EEjbLi4ELi4EEEEEvT1_)
        /*00bc*/ 	.word	0x00000000


	//----- nvinfo : EIATTR_REGCOUNT
	.align		4
.L_232:
        /*00c0*/ 	.byte	0x04, 0x2f
        /*00c2*/ 	.short	(.L_234 - .L_233)
	.align		4
.L_233:
        /*00c4*/ 	.word	index@(_ZN2at6native13reduce_kernelILi512ELi1ENS0_8ReduceOpIiNS0_14func_wrapper_tIbZZZNS0_15and_kernel_cudaERNS_14TensorIteratorEENKUlvE_clEvENKUlvE1_clEvEUlbiE_EEjbLi4ELi4EEEEEvT1_)
        /*00c8*/ 	.word	0x00000020


	//----- nvinfo : EIATTR_FRAME_SIZE
	.align		4
.L_234:
        /*00cc*/ 	.byte	0x04, 0x11
        /*00ce*/ 	.short	(.L_236 - .L_235)
	.align		4
.L_235:
        /*00d0*/ 	.word	index@(_ZN2at6native13reduce_kernelILi512ELi1ENS0_8ReduceOpIiNS0_14func_wrapper_tIbZZZNS0_15and_kernel_cudaERNS_14TensorIteratorEENKUlvE_clEvENKUlvE1_clEvEUlbiE_EEjbLi4ELi4EEEEEvT1_)
        /*00d4*/ 	.word	0x00000000


	//----- nvinfo : EIATTR_REGCOUNT
	.align		4
.L_236:
        /*00d8*/ 	.byte	0x04, 0x2f
        /*00da*/ 	.short	(.L_238 - .L_237)
	.align		4
.L_237:
        /*00dc*/ 	.word	index@(_ZN2at6native13reduce_kernelILi128ELi4ENS0_8ReduceOpIlNS0_14func_wrapper_tIbZZZNS0_15and_kernel_cudaERNS_14TensorIteratorEENKUlvE_clEvENKUlvE2_clEvEUlblE_EEjbLi4ELi4EEEEEvT1_)
        /*00e0*/ 	.word	0x00000040


	//----- nvinfo : EIATTR_FRAME_SIZE
	.align		4
.L_238:
        /*00e4*/ 	.byte	0x04, 0x11
        /*00e6*/ 	.short	(.L_240 - .L_239)
	.align		4
.L_239:
        /*00e8*/ 	.word	index@(_ZN2at6native13reduce_kernelILi128ELi4ENS0_8ReduceOpIlNS0_14func_wrapper_tIbZZZNS0_15and_kernel_cudaERNS_14TensorIteratorEENKUlvE_clEvENKUlvE2_clEvEUlblE_EEjbLi4ELi4EEEEEvT1_)
        /*00ec*/ 	.word	0x00000000


	//----- nvinfo : EIATTR_REGCOUNT
	.align		4
.L_240:
        /*00f0*/ 	.byte	0x04, 0x2f
        /*00f2*/ 	.short	(.L_242 - .L_241)
	.align		4
.L_241:
        /*00f4*/ 	.word	index@(_ZN2at6native13reduce_kernelILi256ELi2ENS0_8ReduceOpIlNS0_14func_wrapper_tIbZZZNS0_15and_kernel_cudaERNS_14TensorIteratorEENKUlvE_clEvENKUlvE2_clEvEUlblE_EEjbLi4ELi4EEEEEvT1_)
        /*00f8*/ 	.word	0x0000002c


	//----- nvinfo : EIATTR_FRAME_SIZE
	.align		4
.L_242:
        /*00fc*/ 	.byte	0x04, 0x11
        /*00fe*/ 	.short	(.L_244 - .L_243)
	.align		4
.L_243:
        /*0100*/ 	.word	index@(_ZN2at6native13reduce_kernelILi256ELi2ENS0_8ReduceOpIlNS0_14func_wrapper_tIbZZZNS0_15and_kernel_cudaERNS_14TensorIteratorEENKUlvE_clEvENKUlvE2_clEvEUlblE_EEjbLi4ELi4EEEEEvT1_)
        /*0104*/ 	.word	0x00000000


	//----- nvinfo : EIATTR_REGCOUNT
	.align		4
.L_244:
        /*0108*/ 	.byte	0x04, 0x2f
        /*010a*/ 	.short	(.L_246 - .L_245)
	.align		4
.L_245:
        /*010c*/ 	.word	index@(_ZN2at6native13reduce_kernelILi512ELi1ENS0_8ReduceOpIlNS0_14func_wrapper_tIbZZZNS0_15and_kernel_cudaERNS_14TensorIteratorEENKUlvE_clEvENKUlvE2_clEvEUlblE_EEjbLi4ELi4EEEEEvT1_)
        /*0110*/ 	.word	0x00000020


	//----- nvinfo : EIATTR_FRAME_SIZE
	.align		4
.L_246:
        /*0114*/ 	.byte	0x04, 0x11
        /*0116*/ 	.short	(.L_248 - .L_247)
	.align		4
.L_247:
        /*0118*/ 	.word	index@(_ZN2at6native13reduce_kernelILi512ELi1ENS0_8ReduceOpIlNS0_14func_wrapper_tIbZZZNS0_15and_kernel_cudaERNS_14TensorIteratorEENKUlvE_clEvENKUlvE2_clEvEUlblE_EEjbLi4ELi4EEEEEvT1_)
        /*011c*/ 	.word	0x00000000


	//----- nvinfo : EIATTR_REGCOUNT
	.align		4
.L_248:
        /*0120*/ 	.byte	0x04, 0x2f
        /*0122*/ 	.short	(.L_250 - .L_249)
	.align		4
.L_249:
        /*0124*/ 	.word	index@(_ZN2at6native13reduce_kernelILi128ELi4ENS0_8ReduceOpIsNS0_14func_wrapper_tIbZZZNS0_15and_kernel_cudaERNS_14TensorIteratorEENKUlvE_clEvENKUlvE3_clEvEUlbsE_EEjbLi4ELi4EEEEEvT1_)
        /*0128*/ 	.word	0x00000034


	//----- nvinfo : EIATTR_FRAME_SIZE
	.align		4
.L_250:
        /*012c*/ 	.byte	0x04, 0x11
        /*012e*/ 	.short	(.L_252 - .L_251)
	.align		4
.L_251:
        /*0130*/ 	.word	index@(_ZN2at6native13reduce_kernelILi128ELi4ENS0_8ReduceOpIsNS0_14func_wrapper_tIbZZZNS0_15and_kernel_cudaERNS_14TensorIteratorEENKUlvE_clEvENKUlvE3_clEvEUlbsE_EEjbLi4ELi4EEEEEvT1_)
        /*0134*/ 	.word	0x00000000


	//----- nvinfo : EIATTR_REGCOUNT
	.align		4
.L_252:
        /*0138*/ 	.byte	0x04, 0x2f
        /*013a*/ 	.short	(.L_254 - .L_253)
	.align		4
.L_253:
        /*013c*/ 	.word	index@(_ZN2at6native13reduce_kernelILi256ELi2ENS0_8ReduceOpIsNS0_14func_wrapper_tIbZZZNS0_15and_kernel_cudaERNS_14TensorIteratorEENKUlvE_clEvENKUlvE3_clEvEUlbsE_EEjbLi4ELi4EEEEEvT1_)
        /*0140*/ 	.word	0x00000026


	//----- nvinfo : EIATTR_FRAME_SIZE
	.align		4
.L_254:
        /*0144*/ 	.byte	0x04, 0x11
        /*0146*/ 	.short	(.L_256 - .L_255)
	.align		4
.L_255:
        /*0148*/ 	.word	index@(_ZN2at6native13reduce_kernelILi256ELi2ENS0_8ReduceOpIsNS0_14func_wrapper_tIbZZZNS0_15and_kernel_cudaERNS_14TensorIteratorEENKUlvE_clEvENKUlvE3_clEvEUlbsE_EEjbLi4ELi4EEEEEvT1_)
        /*014c*/ 	.word	0x00000000


	//----- nvinfo : EIATTR_REGCOUNT
	.align		4
.L_256:
        /*0150*/ 	.byte	0x04, 0x2f
        /*0152*/ 	.short	(.L_258 - .L_257)
	.align		4
.L_257:
        /*0154*/ 	.word	index@(_ZN2at6native13reduce_kernelILi512ELi1ENS0_8ReduceOpIsNS0_14func_wrapper_tIbZZZNS0_15and_kernel_cudaERNS_14TensorIteratorEENKUlvE_clEvENKUlvE3_clEvEUlbsE_EEjbLi4ELi4EEEEEvT1_)
        /*0158*/ 	.word	0x00000020


	//----- nvinfo : EIATTR_FRAME_SIZE
	.align		4
.L_258:
        /*015c*/ 	.byte	0x04, 0x11
        /*015e*/ 	.short	(.L_260 - .L_259)
	.align		4
.L_259:
        /*0160*/ 	.word	index@(_ZN2at6native13reduce_kernelILi512ELi1ENS0_8ReduceOpIsNS0_14func_wrapper_tIbZZZNS0_15and_kernel_cudaERNS_14TensorIteratorEENKUlvE_clEvENKUlvE3_clEvEUlbsE_EEjbLi4ELi4EEEEEvT1_)
        /*0164*/ 	.word	0x00000000


	//----- nvinfo : EIATTR_REGCOUNT
	.align		4
.L_260:
        /*0168*/ 	.byte	0x04, 0x2f
        /*016a*/ 	.short	(.L_262 - .L_261)
	.align		4
.L_261:
        /*016c*/ 	.word	index@(_ZN2at6native13reduce_kernelILi128ELi4ENS0_8ReduceOpIdNS0_14func_wrapper_tIbZZZNS0_15and_kernel_cudaERNS_14TensorIteratorEENKUlvE_clEvENKUlvE4_clEvEUlbdE_EEjbLi4ELi4EEEEEvT1_)
        /*0170*/ 	.word	0x00000040


	//----- nvinfo : EIATTR_FRAME_SIZE
	.align		4
.L_262:
        /*0174*/ 	.byte	0x04, 0x11
        /*0176*/ 	.short	(.L_264 - .L_263)
	.align		4
.L_263:
        /*0178*/ 	.word	index@(_ZN2at6native13reduce_kernelILi128ELi4ENS0_8ReduceOpIdNS0_14func_wrapper_tIbZZZNS0_15and_kernel_cudaERNS_14TensorIteratorEENKUlvE_clEvENKUlvE4_clEvEUlbdE_EEjbLi4ELi4EEEEEvT1_)
        /*017c*/ 	.word	0x00000000


	//----- nvinfo : EIATTR_REGCOUNT
	.align		4
.L_264:
        /*0180*/ 	.byte	0x04, 0x2f
        /*0182*/ 	.short	(.L_266 - .L_265)
	.align		4
.L_265:
        /*0184*/ 	.word	index@(_ZN2at6native13reduce_kernelILi256ELi2ENS0_8ReduceOpIdNS0_14func_wrapper_tIbZZZNS0_15and_kernel_cudaERNS_14TensorIteratorEENKUlvE_clEvENKUlvE4_clEvEUlbdE_EEjbLi4ELi4EEEEEvT1_)
        /*0188*/ 	.word	0x0000002c


	//----- nvinfo : EIATTR_FRAME_SIZE
	.align		4
.L_266:
        /*018c*/ 	.byte	0x04, 0x11
        /*018e*/ 	.short	(.L_268 - .L_267)
	.align		4
.L_267:
        /*0190*/ 	.word	index@(_ZN2at6native13reduce_kernelILi256ELi2ENS0_8ReduceOpIdNS0_14func_wrapper_tIbZZZNS0_15and_kernel_cudaERNS_14TensorIteratorEENKUlvE_clEvENKUlvE4_clEvEUlbdE_EEjbLi4ELi4EEEEEvT1_)
        /*0194*/ 	.word	0x00000000


	//----- nvinfo : EIATTR_REGCOUNT
	.align		4
.L_268:
        /*0198*/ 	.byte	0x04, 0x2f
        /*019a*/ 	.short	(.L_270 - .L_269)
	.align		4
.L_269:
        /*019c*/ 	.word	index@(_ZN2at6native13reduce_kernelILi512ELi1ENS0_8ReduceOpIdNS0_14func_wrapper_tIbZZZNS0_15and_kernel_cudaERNS_14TensorIteratorEENKUlvE_clEvENKUlvE4_clEvEUlbdE_EEjbLi4ELi4EEEEEvT1_)
        /*01a0*/ 	.word	0x00000020


	//----- nvinfo : EIATTR_FRAME_SIZE
	.align		4
.L_270:
        /*01a4*/ 	.byte	0x04, 0x11
        /*01a6*/ 	.short	(.L_272 - .L_271)
	.align		4
.L_271:
        /*01a8*/ 	.word	index@(_ZN2at6native13reduce_kernelILi512ELi1ENS0_8ReduceOpIdNS0_14func_wrapper_tIbZZZNS0_15and_kernel_cudaERNS_14TensorIteratorEENKUlvE_clEvENKUlvE4_clEvEUlbdE_EEjbLi4ELi4EEEEEvT1_)
        /*01ac*/ 	.word	0x00000000


	//----- nvinfo : EIATTR_REGCOUNT
	.align		4
.L_272:
        /*01b0*/ 	.byte	0x04, 0x2f
        /*01b2*/ 	.short	(.L_274 - .L_273)
	.align		4
.L_273:
        /*01b4*/ 	.word	index@(_ZN2at6native13reduce_kernelILi128ELi4ENS0_8ReduceOpIfNS0_14func_wrapper_tIbZZZNS0_15and_kernel_cudaERNS_14TensorIteratorEENKUlvE_clEvENKUlvE5_clEvEUlbfE_EEjbLi4ELi4EEEEEvT1_)
        /*01b8*/ 	.word	0x00000034


	//----- nvinfo : EIATTR_FRAME_SIZE
	.align		4
.L_274:
        /*01bc*/ 	.byte	0x04, 0x11
        /*01be*/ 	.short	(.L_276 - .L_275)
	.align		4
.L_275:
        /*01c0*/ 	.word	index@(_ZN2at6native13reduce_kernelILi128ELi4ENS0_8ReduceOpIfNS0_14func_wrapper_tIbZZZNS0_15and_kernel_cudaERNS_14TensorIteratorEENKUlvE_clEvENKUlvE5_clEvEUlbfE_EEjbLi4ELi4EEEEEvT1_)
        /*01c4*/ 	.word	0x00000000


	//----- nvinfo : EIATTR_REGCOUNT
	.align		4
.L_276:
        /*01c8*/ 	.byte	0x04, 0x2f
        /*01ca*/ 	.short	(.L_278 - .L_277)
	.align		4
.L_277:
        /*01cc*/ 	.word	index@(_ZN2at6native13reduce_kernelILi256ELi2ENS0_8ReduceOpIfNS0_14func_wrapper_tIbZZZNS0_15and_kernel_cudaERNS_14TensorIteratorEENKUlvE_clEvENKUlvE5_clEvEUlbfE_EEjbLi4ELi4EEEEEvT1_)
        /*01d0*/ 	.word	0x00000026


	//----- nvinfo : EIATTR_FRAME_SIZE
	.align		4
.L_278:
        /*01d4*/ 	.byte	0x04, 0x11
        /*01d6*/ 	.short	(.L_280 - .L_279)
	.align		4
.L_279:
        /*01d8*/ 	.word	index@(_ZN2at6native13reduce_kernelILi256ELi2ENS0_8ReduceOpIfNS0_14func_wrapper_tIbZZZNS0_15and_kernel_cudaERNS_14TensorIteratorEENKUlvE_clEvENKUlvE5_clEvEUlbfE_EEjbLi4ELi4EEEEEvT1_)
        /*01dc*/ 	.word	0x00000000


	//----- nvinfo : EIATTR_REGCOUNT
	.align		4
.L_280:
        /*01e0*/ 	.byte	0x04, 0x2f
        /*01e2*/ 	.short	(.L_282 - .L_281)
	.align		4
.L_281:
        /*01e4*/ 	.word	index@(_ZN2at6native13reduce_kernelILi512ELi1ENS0_8ReduceOpIfNS0_14func_wrapper_tIbZZZNS0_15and_kernel_cudaERNS_14TensorIteratorEENKUlvE_clEvENKUlvE5_clEvEUlbfE_EEjbLi4ELi4EEEEEvT1_)
        /*01e8*/ 	.word	0x00000020


	//----- nvinfo : EIATTR_FRAME_SIZE
	.align		4
.L_282:
        /*01ec*/ 	.byte	0x04, 0x11
        /*01ee*/ 	.short	(.L_284 - .L_283)
	.align		4
.L_283:
        /*01f0*/ 	.word	index@(_ZN2at6native13reduce_kernelILi512ELi1ENS0_8ReduceOpIfNS0_14func_wrapper_tIbZZZNS0_15and_kernel_cudaERNS_14TensorIteratorEENKUlvE_clEvENKUlvE5_clEvEUlbfE_EEjbLi4ELi4EEEEEvT1_)
        /*01f4*/ 	.word	0x00000000


	//----- nvinfo : EIATTR_REGCOUNT
	.align		4
.L_284:
        /*01f8*/ 	.byte	0x04, 0x2f
        /*01fa*/ 	.short	(.L_286 - .L_285)
	.align		4
.L_285:
        /*01fc*/ 	.word	index@(_ZN2at6native13reduce_kernelILi64ELi4ENS0_8ReduceOpIN3c107complexIdEENS0_14func_wrapper_tIbZZZNS0_15and_kernel_cudaERNS_14TensorIteratorEENKUlvE_clEvENKUlvE6_clEvEUlbS5_E_EEjbLi4ELi4EEEEEvT1_)
        /*0200*/ 	.word	0x00000060


	//----- nvinfo : EIATTR_FRAME_SIZE
	.align		4
.L_286:
        /*0204*/ 	.byte	0x04, 0x11
        /*0206*/ 	.short	(.L_288 - .L_287)
	.align		4
.L_287:
        /*0208*/ 	.word	index@(_ZN2at6native13reduce_kernelILi64ELi4ENS0_8ReduceOpIN3c107complexIdEENS0_14func_wrapper_tIbZZZNS0_15and_kernel_cudaERNS_14TensorIteratorEENKUlvE_clEvENKUlvE6_clEvEUlbS5_E_EEjbLi4ELi4EEEEEvT1_)
        /*020c*/ 	.word	0x00000000


	//----- nvinfo : EIATTR_REGCOUNT
	.align		4
.L_288:
        /*0210*/ 	.byte	0x04, 0x2f
        /*0212*/ 	.short	(.L_290 - .L_289)
	.align		4
.L_289:
        /*0214*/ 	.word	index@(_ZN2at6native13reduce_kernelILi128ELi2ENS0_8ReduceOpIN3c107complexIdEENS0_14func_wrapper_tIbZZZNS0_15and_kernel_cudaERNS_14TensorIteratorEENKUlvE_clEvENKUlvE6_clEvEUlbS5_E_EEjbLi4ELi4EEEEEvT1_)
        /*0218*/ 	.word	0x00000038


	//----- nvinfo : EIATTR_FRAME_SIZE
	.align		4
.L_290:
        /*021c*/ 	.byte	0x04, 0x11
        /*021e*/ 	.short	(.L_292 - .L_291)
	.align		4
.L_291:
        /*0220*/ 	.word	index@(_ZN2at6native13reduce_kernelILi128ELi2ENS0_8ReduceOpIN3c107complexIdEENS0_14func_wrapper_tIbZZZNS0_15and_kernel_cudaERNS_14TensorIteratorEENKUlvE_clEvENKUlvE6_clEvEUlbS5_E_EEjbLi4ELi4EEEEEvT1_)
        /*0224*/ 	.word	0x00000000


	//----- nvinfo : EIATTR_REGCOUNT
	.align		4
.L_292:
        /*0228*/ 	.byte	0x04, 0x2f
        /*022a*/ 	.short	(.L_294 - .L_293)
	.align		4
.L_293:
        /*022c*/ 	.word	index@(_ZN2at6native13reduce_kernelILi256ELi1ENS0_8ReduceOpIN3c107complexIdEENS0_14func_wrapper_tIbZZZNS0_15and_kernel_cudaERNS_14TensorIteratorEENKUlvE_clEvENKUlvE6_clEvEUlbS5_E_EEjbLi4ELi4EEEEEvT1_)
        /*0230*/ 	.word	0x00000028


	//----- nvinfo : EIATTR_FRAME_SIZE
	.align		4
.L_294:
        /*0234*/ 	.byte	0x04, 0x11
        /*0236*/ 	.short	(.L_296 - .L_295)
	.align		4
.L_295:
        /*0238*/ 	.word	index@(_ZN2at6native13reduce_kernelILi256ELi1ENS0_8ReduceOpIN3c107complexIdEENS0_14func_wrapper_tIbZZZNS0_15and_kernel_cudaERNS_14TensorIteratorEENKUlvE_clEvENKUlvE6_clEvEUlbS5_E_EEjbLi4ELi4EEEEEvT1_)
        /*023c*/ 	.word	0x00000000


	//----- nvinfo : EIATTR_REGCOUNT
	.align		4
.L_296:
        /*0240*/ 	.byte	0x04, 0x2f
        /*0242*/ 	.short	(.L_298 - .L_297)
	.align		4
.L_297:
        /*0244*/ 	.word	index@(_ZN2at6native13reduce_kernelILi128ELi4ENS0_8ReduceOpIN3c107complexIfEENS0_14func_wrapper_tIbZZZNS0_15and_kernel_cudaERNS_14TensorIteratorEENKUlvE_clEvENKUlvE7_clEvEUlbS5_E_EEjbLi4ELi4EEEEEvT1_)
        /*0248*/ 	.word	0x00000040


	//----- nvinfo : EIATTR_FRAME_SIZE
	.align		4
.L_298:
        /*024c*/ 	.byte	0x04, 0x11
        /*024e*/ 	.short	(.L_300 - .L_299)
	.align		4
.L_299:
        /*0250*/ 	.word	index@(_ZN2at6native13reduce_kernelILi128ELi4ENS0_8ReduceOpIN3c107complexIfEENS0_14func_wrapper_tIbZZZNS0_15and_kernel_cudaERNS_14TensorIteratorEENKUlvE_clEvENKUlvE7_clEvEUlbS5_E_EEjbLi4ELi4EEEEEvT1_)
        /*0254*/ 	.word	0x00000000


	//----- nvinfo : EIATTR_REGCOUNT
	.align		4
.L_300:
        /*0258*/ 	.byte	0x04, 0x2f
        /*025a*/ 	.short	(.L_302 - .L_301)
	.align		4
.L_301:
        /*025c*/ 	.word	index@(_ZN2at6native13reduce_kernelILi256ELi2ENS0_8ReduceOpIN3c107complexIfEENS0_14func_wrapper_tIbZZZNS0_15and_kernel_cudaERNS_14TensorIteratorEENKUlvE_clEvENKUlvE7_clEvEUlbS5_E_EEjbLi4ELi4EEEEEvT1_)
        /*0260*/ 	.word	0x0000002c


	//----- nvinfo : EIATTR_FRAME_SIZE
	.align		4
.L_302:
        /*0264*/ 	.byte	0x04, 0x11
        /*0266*/ 	.short	(.L_304 - .L_303)
	.align		4
.L_303:
        /*0268*/ 	.word	index@(_ZN2at6native13reduce_kernelILi256ELi2ENS0_8ReduceOpIN3c107complexIfEENS0_14func_wrapper_tIbZZZNS0_15and_kernel_cudaERNS_14TensorIteratorEENKUlvE_clEvENKUlvE7_clEvEUlbS5_E_EEjbLi4ELi4EEEEEvT1_)
        /*026c*/ 	.word	0x00000000


	//----- nvinfo : EIATTR_REGCOUNT
	.align		4
.L_304:
        /*0270*/ 	.byte	0x04, 0x2f
        /*0272*/ 	.short	(.L_306 - .L_305)
	.align		4
.L_305:
        /*0274*/ 	.word	index@(_ZN2at6native13reduce_kernelILi512ELi1ENS0_8ReduceOpIN3c107complexIfEENS0_14func_wrapper_tIbZZZNS0_15and_kernel_cudaERNS_14TensorIteratorEENKUlvE_clEvENKUlvE7_clEvEUlbS5_E_EEjbLi4ELi4EEEEEvT1_)
        /*0278*/ 	.word	0x00000020


	//----- nvinfo : EIATTR_FRAME_SIZE
	.align		4
.L_306:
        /*027c*/ 	.byte	0x04, 0x11
        /*027e*/ 	.short	(.L_308 - .L_307)
	.align		4
.L_307:
        /*0280*/ 	.word	index@(_ZN2at6native13reduce_kernelILi512ELi1ENS0_8ReduceOpIN3c107complexIfEENS0_14func_wrapper_tIbZZZNS0_15and_kernel_cudaERNS_14TensorIteratorEENKUlvE_clEvENKUlvE7_clEvEUlbS5_E_EEjbLi4ELi4EEEEEvT1_)
        /*0284*/ 	.word	0x00000000


	//----- nvinfo : EIATTR_REGCOUNT
	.align		4
.L_308:
        /*0288*/ 	.byte	0x04, 0x2f
        /*028a*/ 	.short	(.L_310 - .L_309)
	.align		4
.L_309:
        /*028c*/ 	.word	index@(_ZN2at6native13reduce_kernelILi128ELi4ENS0_8ReduceOpIN3c104HalfENS0_14func_wrapper_tIbZZZNS0_15and_kernel_cudaERNS_14TensorIteratorEENKUlvE_clEvENKUlvE8_clEvEUlbS4_E_EEjbLi4ELi4EEEEEvT1_)
        /*0290*/ 	.word	0x00000030


	//----- nvinfo : EIATTR_FRAME_SIZE
	.align		4
.L_310:
        /*0294*/ 	.byte	0x04, 0x11
        /*0296*/ 	.short	(.L_312 - .L_311)
	.align		4
.L_311:
        /*0298*/ 	.word	index@(_ZN2at6native13reduce_kernelILi128ELi4ENS0_8ReduceOpIN3c104HalfENS0_14func_wrapper_tIbZZZNS0_15and_kernel_cudaERNS_14TensorIteratorEENKUlvE_clEvENKUlvE8_clEvEUlbS4_E_EEjbLi4ELi4EEEEEvT1_)
        /*029c*/ 	.word	0x00000000


	//----- nvinfo : EIATTR_REGCOUNT
	.align		4
.L_312:
        /*02a0*/ 	.byte	0x04, 0x2f
        /*02a2*/ 	.short	(.L_314 - .L_313)
	.align		4
.L_313:
        /*02a4*/ 	.word	index@(_ZN2at6native13reduce_kernelILi256ELi2ENS0_8ReduceOpIN3c104HalfENS0_14func_wrapper_tIbZZZNS0_15and_kernel_cudaERNS_14TensorIteratorEENKUlvE_clEvENKUlvE8_clEvEUlbS4_E_EEjbLi4ELi4EEEEEvT1_)
        /*02a8*/ 	.word	0x00000024


	//----- nvinfo : EIATTR_FRAME_SIZE
	.align		4
.L_314:
        /*02ac*/ 	.byte	0x04, 0x11
        /*02ae*/ 	.short	(.L_316 - .L_315)
	.align		4
.L_315:
        /*02b0*/ 	.word	index@(_ZN2at6native13reduce_kernelILi256ELi2ENS0_8ReduceOpIN3c104HalfENS0_14func_wrapper_tIbZZZNS0_15and_kernel_cudaERNS_14TensorIteratorEENKUlvE_clEvENKUlvE8_clEvEUlbS4_E_EEjbLi4ELi4EEEEEvT1_)
        /*02b4*/ 	.word	0x00000000


	//----- nvinfo : EIATTR_REGCOUNT
	.align		4
.L_316:
        /*02b8*/ 	.byte	0x04, 0x2f
        /*02ba*/ 	.short	(.L_318 - .L_317)
	.align		4
.L_317:
        /*02bc*/ 	.word	index@(_ZN2at6native13reduce_kernelILi512ELi1ENS0_8ReduceOpIN3c104HalfENS0_14func_wrapper_tIbZZZNS0_15and_kernel_cudaERNS_14TensorIteratorEENKUlvE_clEvENKUlvE8_clEvEUlbS4_E_EEjbLi4ELi4EEEEEvT1_)
        /*02c0*/ 	.word	0x00000020


	//----- nvinfo : EIATTR_FRAME_SIZE
	.align		4
.L_318:
        /*02c4*/ 	.byte	0x04, 0x11
        /*02c6*/ 	.short	(.L_320 - .L_319)
	.align		4
.L_319:
        /*02c8*/ 	.word	index@(_ZN2at6native13reduce_kernelILi512ELi1ENS0_8ReduceOpIN3c104HalfENS0_14func_wrapper_tIbZZZNS0_15and_kernel_cudaERNS_14TensorIteratorEENKUlvE_clEvENKUlvE8_clEvEUlbS4_E_EEjbLi4ELi4EEEEEvT1_)
        /*02cc*/ 	.word	0x00000000


	//----- nvinfo : EIATTR_REGCOUNT
	.align		4
.L_320:
        /*02d0*/ 	.byte	0x04, 0x2f
        /*02d2*/ 	.short	(.L_322 - .L_321)
	.align		4
.L_321:
        /*02d4*/ 	.word	index@(_ZN2at6native13reduce_kernelILi128ELi4ENS0_8ReduceOpIN3c108BFloat16ENS0_14func_wrapper_tIbZZZNS0_15and_kernel_cudaERNS_14TensorIteratorEENKUlvE_clEvENKUlvE9_clEvEUlbS4_E_EEjbLi4ELi4EEEEEvT1_)
        /*02d8*/ 	.word	0x00000034


	//----- nvinfo : EIATTR_FRAME_SIZE
	.align		4
.L_322:
        /*02dc*/ 	.byte	0x04, 0x11
        /*02de*/ 	.short	(.L_324 - .L_323)
	.align		4
.L_323:
        /*02e0*/ 	.word	index@(_ZN2at6native13reduce_kernelILi128ELi4ENS0_8ReduceOpIN3c108BFloat16ENS0_14func_wrapper_tIbZZZNS0_15and_kernel_cudaERNS_14TensorIteratorEENKUlvE_clEvENKUlvE9_clEvEUlbS4_E_EEjbLi4ELi4EEEEEvT1_)
        /*02e4*/ 	.word	0x00000000


	//----- nvinfo : EIATTR_REGCOUNT
	.align		4
.L_324:
        /*02e8*/ 	.byte	0x04, 0x2f
        /*02ea*/ 	.short	(.L_326 - .L_325)
	.align		4
.L_325:
        /*02ec*/ 	.word	index@(_ZN2at6native13reduce_kernelILi256ELi2ENS0_8ReduceOpIN3c108BFloat16ENS0_14func_wrapper_tIbZZZNS0_15and_kernel_cudaERNS_14TensorIteratorEENKUlvE_clEvENKUlvE9_clEvEUlbS4_E_EEjbLi4ELi4EEEEEvT1_)
        /*02f0*/ 	.word	0x00000026


	//----- nvinfo : EIATTR_FRAME_SIZE
	.align		4
.L_326:
        /*02f4*/ 	.byte	0x04, 0x11
        /*02f6*/ 	.short	(.L_328 - .L_327)
	.align		4
.L_327:
        /*02f8*/ 	.word	index@(_ZN2at6native13reduce_kernelILi256ELi2ENS0_8ReduceOpIN3c108BFloat16ENS0_14func_wrapper_tIbZZZNS0_15and_kernel_cudaERNS_14TensorIteratorEENKUlvE_clEvENKUlvE9_clEvEUlbS4_E_EEjbLi4ELi4EEEEEvT1_)
        /*02fc*/ 	.word	0x00000000


	//----- nvinfo : EIATTR_REGCOUNT
	.align		4
.L_328:
        /*0300*/ 	.byte	0x04, 0x2f
        /*0302*/ 	.short	(.L_330 - .L_329)
	.align		4
.L_329:
        /*0304*/ 	.word	index@(_ZN2at6native13reduce_kernelILi512ELi1ENS0_8ReduceOpIN3c108BFloat16ENS0_14func_wrapper_tIbZZZNS0_15and_kernel_cudaERNS_14TensorIteratorEENKUlvE_clEvENKUlvE9_clEvEUlbS4_E_EEjbLi4ELi4EEEEEvT1_)
        /*0308*/ 	.word	0x00000020


	//----- nvinfo : EIATTR_FRAME_SIZE
	.align		4
.L_330:
        /*030c*/ 	.byte	0x04, 0x11
        /*030e*/ 	.short	(.L_332 - .L_331)
	.align		4
.L_331:
        /*0310*/ 	.word	index@(_ZN2at6native13reduce_kernelILi512ELi1ENS0_8ReduceOpIN3c108BFloat16ENS0_14func_wrapper_tIbZZZNS0_15and_kernel_cudaERNS_14TensorIteratorEENKUlvE_clEvENKUlvE9_clEvEUlbS4_E_EEjbLi4ELi4EEEEEvT1_)
        /*0314*/ 	.word	0x00000000


	//----- nvinfo : EIATTR_REGCOUNT
	.align		4
.L_332:
        /*0318*/ 	.byte	0x04, 0x2f
        /*031a*/ 	.short	(.L_334 - .L_333)
	.align		4
.L_333:
        /*031c*/ 	.word	index@(_ZN2at6native13reduce_kernelILi128ELi4ENS0_8ReduceOpIbNS0_14func_wrapper_tIbZZZNS0_15and_kernel_cudaERNS_14TensorIteratorEENKUlvE_clEvENKUlvE10_clEvEUlbbE_EEjbLi4ELi4EEEEEvT1_)
        /*0320*/ 	.word	0x00000035


	//----- nvinfo : EIATTR_FRAME_SIZE
	.align		4
.L_334:
        /*0324*/ 	.byte	0x04, 0x11
        /*0326*/ 	.short	(.L_336 - .L_335)
	.align		4
.L_335:
        /*0328*/ 	.word	index@(_ZN2at6native13reduce_kernelILi128ELi4ENS0_8ReduceOpIbNS0_14func_wrapper_tIbZZZNS0_15and_kernel_cudaERNS_14TensorIteratorEENKUlvE_clEvENKUlvE10_clEvEUlbbE_EEjbLi4ELi4EEEEEvT1_)
        /*032c*/ 	.word	0x00000000


	//----- nvinfo : EIATTR_REGCOUNT
	.align		4
.L_336:
        /*0330*/ 	.byte	0x04, 0x2f
        /*0332*/ 	.short	(.L_338 - .L_337)
	.align		4
.L_337:
        /*0334*/ 	.word	index@(_ZN2at6native13reduce_kernelILi256ELi2ENS0_8ReduceOpIbNS0_14func_wrapper_tIbZZZNS0_15and_kernel_cudaERNS_14TensorIteratorEENKUlvE_clEvENKUlvE10_clEvEUlbbE_EEjbLi4ELi4EEEEEvT1_)
        /*0338*/ 	.word	0x00000026


	//----- nvinfo : EIATTR_FRAME_SIZE
	.align		4
.L_338:
        /*033c*/ 	.byte	0x04, 0x11
        /*033e*/ 	.short	(.L_340 - .L_339)
	.align		4
.L_339:
        /*0340*/ 	.word	index@(_ZN2at6native13reduce_kernelILi256ELi2ENS0_8ReduceOpIbNS0_14func_wrapper_tIbZZZNS0_15and_kernel_cudaERNS_14TensorIteratorEENKUlvE_clEvENKUlvE10_clEvEUlbbE_EEjbLi4ELi4EEEEEvT1_)
        /*0344*/ 	.word	0x00000000


	//----- nvinfo : EIATTR_REGCOUNT
	.align		4
.L_340:
        /*0348*/ 	.byte	0x04, 0x2f
        /*034a*/ 	.short	(.L_342 - .L_341)
	.align		4
.L_341:
        /*034c*/ 	.word	index@(_ZN2at6native13reduce_kernelILi512ELi1ENS0_8ReduceOpIbNS0_14func_wrapper_tIbZZZNS0_15and_kernel_cudaERNS_14TensorIteratorEENKUlvE_clEvENKUlvE10_clEvEUlbbE_EEjbLi4ELi4EEEEEvT1_)
        /*0350*/ 	.word	0x00000020


	//----- nvinfo : EIATTR_FRAME_SIZE
	.align		4
.L_342:
        /*0354*/ 	.byte	0x04, 0x11
        /*0356*/ 	.short	(.L_344 - .L_343)
	.align		4
.L_343:
        /*0358*/ 	.word	index@(_ZN2at6native13reduce_kernelILi512ELi1ENS0_8ReduceOpIbNS0_14func_wrapper_tIbZZZNS0_15and_kernel_cudaERNS_14TensorIteratorEENKUlvE_clEvENKUlvE10_clEvEUlbbE_EEjbLi4ELi4EEEEEvT1_)
        /*035c*/ 	.word	0x00000000


	//----- nvinfo : EIATTR_REGCOUNT
	.align		4
.L_344:
        /*0360*/ 	.byte	0x04, 0x2f
        /*0362*/ 	.short	(.L_346 - .L_345)
	.align		4
.L_345:
        /*0364*/ 	.word	index@(_ZN2at6native13reduce_kernelILi128ELi4ENS0_8ReduceOpIhNS0_14func_wrapper_tIbZZZNS0_14or_kernel_cudaERNS_14TensorIteratorEENKUlvE_clEvENKUlvE_clEvEUlbhE_EEjbLi4ELi4EEEEEvT1_)
        /*0368*/ 	.word	0x00000034


	//----- nvinfo : EIATTR_FRAME_SIZE
	.align		4
.L_346:
        /*036c*/ 	.byte	0x04, 0x11
        /*036e*/ 	.short	(.L_348 - .L_347)
	.align		4
.L_347:
        /*0370*/ 	.word	index@(_ZN2at6native13reduce_kernelILi128ELi4ENS0_8ReduceOpIhNS0_14func_wrapper_tIbZZZNS0_14or_kernel_cudaERNS_14TensorIteratorEENKUlvE_clEvENKUlvE_clEvEUlbhE_EEjbLi4ELi4EEEEEvT1_)
        /*0374*/ 	.word	0x00000000


	//----- nvinfo : EIATTR_REGCOUNT
	.align		4
.L_348:
        /*0378*/ 	.byte	0x04, 0x2f
        /*037a*/ 	.short	(.L_350 - .L_349)
	.align		4
.L_349:
        /*037c*/ 	.word	index@(_ZN2at6native13reduce_kernelILi256ELi2ENS0_8ReduceOpIhNS0_14func_wrapper_tIbZZZNS0_14or_kernel_cudaERNS_14TensorIteratorEENKUlvE_clEvENKUlvE_clEvEUlbhE_EEjbLi4ELi4EEEEEvT1_)
        /*0380*/ 	.word	0x00000026


	//----- nvinfo : EIATTR_FRAME_SIZE
	.align		4
.L_350:
        /*0384*/ 	.byte	0x04, 0x11
        /*0386*/ 	.short	(.L_352 - .L_351)
	.align		4
.L_351:
        /*0388*/ 	.word	index@(_ZN2at6native13reduce_kernelILi256ELi2ENS0_8ReduceOpIhNS0_14func_wrapper_tIbZZZNS0_14or_kernel_cudaERNS_14TensorIteratorEENKUlvE_clEvENKUlvE_clEvEUlbhE_EEjbLi4ELi4EEEEEvT1_)
        /*038c*/ 	.word	0x00000000


	//----- nvinfo : EIATTR_REGCOUNT
	.align		4
.L_352:
        /*0390*/ 	.byte	0x04, 0x2f
        /*0392*/ 	.short	(.L_354 - .L_353)
	.align		4
.L_353:
        /*0394*/ 	.word	index@(_ZN2at6native13reduce_kernelILi512ELi1ENS0_8ReduceOpIhNS0_14func_wrapper_tIbZZZNS0_14or_kernel_cudaERNS_14TensorIteratorEENKUlvE_clEvENKUlvE_clEvEUlbhE_EEjbLi4ELi4EEEEEvT1_)
        /*0398*/ 	.word	0x00000020


	//----- nvinfo : EIATTR_FRAME_SIZE
	.align		4
.L_354:
        /*039c*/ 	.byte	0x04, 0x11
        /*039e*/ 	.short	(.L_356 - .L_355)
	.align		4
.L_355:
        /*03a0*/ 	.word	index@(_ZN2at6native13reduce_kernelILi512ELi1ENS0_8ReduceOpIhNS0_14func_wrapper_tIbZZZNS0_14or_kernel_cudaERNS_14TensorIteratorEENKUlvE_clEvENKUlvE_clEvEUlbhE_EEjbLi4ELi4EEEEEvT1_)
        /*03a4*/ 	.word	0x00000000


	//----- nvinfo : EIATTR_REGCOUNT
	.align		4
.L_356:
        /*03a8*/ 	.byte	0x04, 0x2f
        /*03aa*/ 	.short	(.L_358 - .L_357)
	.align		4
.L_357:
        /*03ac*/ 	.word	index@(_ZN2at6native13reduce_kernelILi128ELi4ENS0_8ReduceOpIaNS0_14func_wrapper_tIbZZZNS0_14or_kernel_cudaERNS_14TensorIteratorEENKUlvE_clEvENKUlvE0_clEvEUlbaE_EEjbLi4ELi4EEEEEvT1_)
        /*03b0*/ 	.word	0x00000034


	//----- nvinfo : EIATTR_FRAME_SIZE
	.align		4
.L_358:
        /*03b4*/ 	.byte	0x04, 0x11
        /*03b6*/ 	.short	(.L_360 - .L_359)
	.align		4
.L_359:
        /*03b8*/ 	.word	index@(_ZN2at6native13reduce_kernelILi128ELi4ENS0_8ReduceOpIaNS0_14func_wrapper_tIbZZZNS0_14or_kernel_cudaERNS_14TensorIteratorEENKUlvE_clEvENKUlvE0_clEvEUlbaE_EEjbLi4ELi4EEEEEvT1_)
        /*03bc*/ 	.word	0x00000000


	//----- nvinfo : EIATTR_REGCOUNT
	.align		4
.L_360:
        /*03c0*/ 	.byte	0x04, 0x2f
        /*03c2*/ 	.short	(.L_362 - .L_361)
	.align		4
.L_361:
        /*03c4*/ 	.word	index@(_ZN2at6native13reduce_kernelILi256ELi2ENS0_8ReduceOpIaNS0_14func_wrapper_tIbZZZNS0_14or_kernel_cudaERNS_14TensorIteratorEENKUlvE_clEvENKUlvE0_clEvEUlbaE_EEjbLi4ELi4EEEEEvT1_)
        /*03c8*/ 	.word	0x00000026


	//----- nvinfo : EIATTR_FRAME_SIZE
	.align		4
.L_362:
        /*03cc*/ 	.byte	0x04, 0x11
        /*03ce*/ 	.short	(.L_364 - .L_363)
	.align		4
.L_363:
        /*03d0*/ 	.word	index@(_ZN2at6native13reduce_kernelILi256ELi2ENS0_8ReduceOpIaNS0_14func_wrapper_tIbZZZNS0_14or_kernel_cudaERNS_14TensorIteratorEENKUlvE_clEvENKUlvE0_clEvEUlbaE_EEjbLi4ELi4EEEEEvT1_)
        /*03d4*/ 	.word	0x00000000


	//----- nvinfo : EIATTR_REGCOUNT
	.align		4
.L_364:
        /*03d8*/ 	.byte	0x04, 0x2f
        /*03da*/ 	.short	(.L_366 - .L_365)
	.align		4
.L_365:
        /*03dc*/ 	.word	index@(_ZN2at6native13reduce_kernelILi512ELi1ENS0_8ReduceOpIaNS0_14func_wrapper_tIbZZZNS0_14or_kernel_cudaERNS_14TensorIteratorEENKUlvE_clEvENKUlvE0_clEvEUlbaE_EEjbLi4ELi4EEEEEvT1_)
        /*03e0*/ 	.word	0x00000020


	//----- nvinfo : EIATTR_FRAME_SIZE
	.align		4
.L_366:
        /*03e4*/ 	.byte	0x04, 0x11
        /*03e6*/ 	.short	(.L_368 - .L_367)
	.align		4
.L_367:
        /*03e8*/ 	.word	index@(_ZN2at6native13reduce_kernelILi512ELi1ENS0_8ReduceOpIaNS0_14func_wrapper_tIbZZZNS0_14or_kernel_cudaERNS_14TensorIteratorEENKUlvE_clEvENKUlvE0_clEvEUlbaE_EEjbLi4ELi4EEEEEvT1_)
        /*03ec*/ 	.word	0x00000000


	//----- nvinfo : EIATTR_REGCOUNT
	.align		4
.L_368:
        /*03f0*/ 	.byte	0x04, 0x2f
        /*03f2*/ 	.short	(.L_370 - .L_369)
	.align		4
.L_369:
        /*03f4*/ 	.word	index@(_ZN2at6native13reduce_kernelILi128ELi4ENS0_8ReduceOpIiNS0_14func_wrapper_tIbZZZNS0_14or_kernel_cudaERNS_14TensorIteratorEENKUlvE_clEvENKUlvE1_clEvEUlbiE_EEjbLi4ELi4EEEEEvT1_)
        /*03f8*/ 	.word	0x00000034


	//----- nvinfo : EIATTR_FRAME_SIZE
	.align		4
.L_370:
        /*03fc*/ 	.byte	0x04, 0x11
        /*03fe*/ 	.short	(.L_372 - .L_371)
	.align		4
.L_371:
        /*0400*/ 	.word	index@(_ZN2at6native13reduce_kernelILi128ELi4ENS0_8ReduceOpIiNS0_14func_wrapper_tIbZZZNS0_14or_kernel_cudaERNS_14TensorIteratorEENKUlvE_clEvENKUlvE1_clEvEUlbiE_EEjbLi4ELi4EEEEEvT1_)
        /*0404*/ 	.word	0x00000000


	//----- nvinfo : EIATTR_REGCOUNT
	.align		4
.L_372:
        /*0408*/ 	.byte	0x04, 0x2f
        /*040a*/ 	.short	(.L_374 - .L_373)
	.align		4
.L_373:
        /*040c*/ 	.word	index@(_ZN2at6native13reduce_kernelILi256ELi2ENS0_8ReduceOpIiNS0_14func_wrapper_tIbZZZNS0_14or_kernel_cudaERNS_14TensorIteratorEENKUlvE_clEvENKUlvE1_clEvEUlbiE_EEjbLi4ELi4EEEEEvT1_)
        /*0410*/ 	.word	0x00000026


	//----- nvinfo : EIATTR_FRAME_SIZE
	.align		4
.L_374:
        /*0414*/ 	.byte	0x04, 0x11
        /*0416*/ 	.short	(.L_376 - .L_375)
	.align		4
.L_375:
        /*0418*/ 	.word	index@(_ZN2at6native13reduce_kernelILi256ELi2ENS0_8ReduceOpIiNS0_14func_wrapper_tIbZZZNS0_14or_kernel_cudaERNS_14TensorIteratorEENKUlvE_clEvENKUlvE1_clEvEUlbiE_EEjbLi4ELi4EEEEEvT1_)
        /*041c*/ 	.word	0x00000000


	//----- nvinfo : EIATTR_REGCOUNT
	.align		4
.L_376:
        /*0420*/ 	.byte	0x04, 0x2f
        /*0422*/ 	.short	(.L_378 - .L_377)
	.align		4
.L_377:
        /*0424*/ 	.word	index@(_ZN2at6native13reduce_kernelILi512ELi1ENS0_8ReduceOpIiNS0_14func_wrapper_tIbZZZNS0_14or_kernel_cudaERNS_14TensorIteratorEENKUlvE_clEvENKUlvE1_clEvEUlbiE_EEjbLi4ELi4EEEEEvT1_)
        /*0428*/ 	.word	0x00000020


	//----- nvinfo : EIATTR_FRAME_SIZE
	.align		4
.L_378:
        /*042c*/ 	.byte	0x04, 0x11
        /*042e*/ 	.short	(.L_380 - .L_379)
	.align		4
.L_379:
        /*0430*/ 	.word	index@(_ZN2at6native13reduce_kernelILi512ELi1ENS0_8ReduceOpIiNS0_14func_wrapper_tIbZZZNS0_14or_kernel_cudaERNS_14TensorIteratorEENKUlvE_clEvENKUlvE1_clEvEUlbiE_EEjbLi4ELi4EEEEEvT1_)
        /*0434*/ 	.word	0x00000000


	//----- nvinfo : EIATTR_REGCOUNT
	.align		4
.L_380:
        /*0438*/ 	.byte	0x04, 0x2f
        /*043a*/ 	.short	(.L_382 - .L_381)
	.align		4
.L_381:
        /*043c*/ 	.word	index@(_ZN2at6native13reduce_kernelILi128ELi4ENS0_8ReduceOpIlNS0_14func_wrapper_tIbZZZNS0_14or_kernel_cudaERNS_14TensorIteratorEENKUlvE_clEvENKUlvE2_clEvEUlblE_EEjbLi4ELi4EEEEEvT1_)
        /*0440*/ 	.word	0x00000040


	//----- nvinfo : EIATTR_FRAME_SIZE
	.align		4
.L_382:
        /*0444*/ 	.byte	0x04, 0x11
        /*0446*/ 	.short	(.L_384 - .L_383)
	.align		4
.L_383:
        /*0448*/ 	.word	index@(_ZN2at6native13reduce_kernelILi128ELi4ENS0_8ReduceOpIlNS0_14func_wrapper_tIbZZZNS0_14or_kernel_cudaERNS_14TensorIteratorEENKUlvE_clEvENKUlvE2_clEvEUlblE_EEjbLi4ELi4EEEEEvT1_)
        /*044c*/ 	.word	0x00000000


	//----- nvinfo : EIATTR_REGCOUNT
	.align		4
.L_384:
        /*0450*/ 	.byte	0x04, 0x2f
        /*0452*/ 	.short	(.L_386 - .L_385)
	.align		4
.L_385:
        /*0454*/ 	.word	index@(_ZN2at6native13reduce_kernelILi256ELi2ENS0_8ReduceOpIlNS0_14func_wrapper_tIbZZZNS0_14or_kernel_cudaERNS_14TensorIteratorEENKUlvE_clEvENKUlvE2_clEvEUlblE_EEjbLi4ELi4EEEEEvT1_)
        /*0458*/ 	.word	0x0000002c


	//----- nvinfo : EIATTR_FRAME_SIZE
	.align		4
.L_386:
        /*045c*/ 	.byte	0x04, 0x11
        /*045e*/ 	.short	(.L_388 - .L_387)
	.align		4
.L_387:
        /*0460*/ 	.word	index@(_ZN2at6native13reduce_kernelILi256ELi2ENS0_8ReduceOpIlNS0_14func_wrapper_tIbZZZNS0_14or_kernel_cudaERNS_14TensorIteratorEENKUlvE_clEvENKUlvE2_clEvEUlblE_EEjbLi4ELi4EEEEEvT1_)
        /*0464*/ 	.word	0x00000000


	//----- nvinfo : EIATTR_REGCOUNT
	.align		4
.L_388:
        /*0468*/ 	.byte	0x04, 0x2f
        /*046a*/ 	.short	(.L_390 - .L_389)
	.align		4
.L_389:
        /*046c*/ 	.word	index@(_ZN2at6native13reduce_kernelILi512ELi1ENS0_8ReduceOpIlNS0_14func_wrapper_tIbZZZNS0_14or_kernel_cudaERNS_14TensorIteratorEENKUlvE_clEvENKUlvE2_clEvEUlblE_EEjbLi4ELi4EEEEEvT1_)
        /*0470*/ 	.word	0x00000020


	//----- nvinfo : EIATTR_FRAME_SIZE
	.align		4
.L_390:
        /*0474*/ 	.byte	0x04, 0x11
        /*0476*/ 	.short	(.L_392 - .L_391)
	.align		4
.L_391:
        /*0478*/ 	.word	index@(_ZN2at6native13reduce_kernelILi512ELi1ENS0_8ReduceOpIlNS0_14func_wrapper_tIbZZZNS0_14or_kernel_cudaERNS_14TensorIteratorEENKUlvE_clEvENKUlvE2_clEvEUlblE_EEjbLi4ELi4EEEEEvT1_)
        /*047c*/ 	.word	0x00000000


	//----- nvinfo : EIATTR_REGCOUNT
	.align		4
.L_392:
        /*0480*/ 	.byte	0x04, 0x2f
        /*0482*/ 	.short	(.L_394 - .L_393)
	.align		4
.L_393:
        /*0484*/ 	.word	index@(_ZN2at6native13reduce_kernelILi128ELi4ENS0_8ReduceOpIsNS0_14func_wrapper_tIbZZZNS0_14or_kernel_cudaERNS_14TensorIteratorEENKUlvE_clEvENKUlvE3_clEvEUlbsE_EEjbLi4ELi4EEEEEvT1_)
        /*0488*/ 	.word	0x00000035


	//----- nvinfo : EIATTR_FRAME_SIZE
	.align		4
.L_394:
        /*048c*/ 	.byte	0x04, 0x11
        /*048e*/ 	.short	(.L_396 - .L_395)
	.align		4
.L_395:
        /*0490*/ 	.word	index@(_ZN2at6native13reduce_kernelILi128ELi4ENS0_8ReduceOpIsNS0_14func_wrapper_tIbZZZNS0_14or_kernel_cudaERNS_14TensorIteratorEENKUlvE_clEvENKUlvE3_clEvEUlbsE_EEjbLi4ELi4EEEEEvT1_)
        /*0494*/ 	.word	0x00000000


	//----- nvinfo : EIATTR_REGCOUNT
	.align		4
.L_396:
        /*0498*/ 	.byte	0x04, 0x2f
        /*049a*/ 	.short	(.L_398 - .L_397)
	.align		4
.L_397:
        /*049c*/ 	.word	index@(_ZN2at6native13reduce_kernelILi256ELi2ENS0_8ReduceOpIsNS0_14func_wrapper_tIbZZZNS0_14or_kernel_cudaERNS_14TensorIteratorEENKUlvE_clEvENKUlvE3_clEvEUlbsE_EEjbLi4ELi4EEEEEvT1_)
        /*04a0*/ 	.word	0x00000026


	//----- nvinfo : EIATTR_FRAME_SIZE
	.align		4
.L_398:
        /*04a4*/ 	.byte	0x04, 0x11
        /*04a6*/ 	.short	(.L_400 - .L_399)
	.align		4
.L_399:
        /*04a8*/ 	.word	index@(_ZN2at6native13reduce_kernelILi256ELi2ENS0_8ReduceOpIsNS0_14func_wrapper_tIbZZZNS0_14or_kernel_cudaERNS_14TensorIteratorEENKUlvE_clEvENKUlvE3_clEvEUlbsE_EEjbLi4ELi4EEEEEvT1_)
        /*04ac*/ 	.word	0x00000000


	//----- nvinfo : EIATTR_REGCOUNT
	.align		4
.L_400:
        /*04b0*/ 	.byte	0x04, 0x2f
        /*04b2*/ 	.short	(.L_402 - .L_401)
	.align		4
.L_401:
        /*04b4*/ 	.word	index@(_ZN2at6native13reduce_kernelILi512ELi1ENS0_8ReduceOpIsNS0_14func_wrapper_tIbZZZNS0_14or_kernel_cudaERNS_14TensorIteratorEENKUlvE_clEvENKUlvE3_clEvEUlbsE_EEjbLi4ELi4EEEEEvT1_)
        /*04b8*/ 	.word	0x00000020


	//----- nvinfo : EIATTR_FRAME_SIZE
	.align		4
.L_402:
        /*04bc*/ 	.byte	0x04, 0x11
        /*04be*/ 	.short	(.L_404 - .L_403)
	.align		4
.L_403:
        /*04c0*/ 	.word	index@(_ZN2at6native13reduce_kernelILi512ELi1ENS0_8ReduceOpIsNS0_14func_wrapper_tIbZZZNS0_14or_kernel_cudaERNS_14TensorIteratorEENKUlvE_clEvENKUlvE3_clEvEUlbsE_EEjbLi4ELi4EEEEEvT1_)
        /*04c4*/ 	.word	0x00000000


	//----- nvinfo : EIATTR_REGCOUNT
	.align		4
.L_404:
        /*04c8*/ 	.byte	0x04, 0x2f
        /*04ca*/ 	.short	(.L_406 - .L_405)
	.align		4
.L_405:
        /*04cc*/ 	.word	index@(_ZN2at6native13reduce_kernelILi128ELi4ENS0_8ReduceOpIdNS0_14func_wrapper_tIbZZZNS0_14or_kernel_cudaERNS_14TensorIteratorEENKUlvE_clEvENKUlvE4_clEvEUlbdE_EEjbLi4ELi4EEEEEvT1_)
        /*04d0*/ 	.word	0x00000040


	//----- nvinfo : EIATTR_FRAME_SIZE
	.align		4
.L_406:
        /*04d4*/ 	.byte	0x04, 0x11
        /*04d6*/ 	.short	(.L_408 - .L_407)
	.align		4
.L_407:
        /*04d8*/ 	.word	index@(_ZN2at6native13reduce_kernelILi128ELi4ENS0_8ReduceOpIdNS0_14func_wrapper_tIbZZZNS0_14or_kernel_cudaERNS_14TensorIteratorEENKUlvE_clEvENKUlvE4_clEvEUlbdE_EEjbLi4ELi4EEEEEvT1_)
        /*04dc*/ 	.word	0x00000000


	//----- nvinfo : EIATTR_REGCOUNT
	.align		4
.L_408:
        /*04e0*/ 	.byte	0x04, 0x2f
        /*04e2*/ 	.short	(.L_410 - .L_409)
	.align		4
.L_409:
        /*04e4*/ 	.word	index@(_ZN2at6native13reduce_kernelILi256ELi2ENS0_8ReduceOpIdNS0_14func_wrapper_tIbZZZNS0_14or_kernel_cudaERNS_14TensorIteratorEENKUlvE_clEvENKUlvE4_clEvEUlbdE_EEjbLi4ELi4EEEEEvT1_)
        /*04e8*/ 	.word	0x0000002c


	//----- nvinfo : EIATTR_FRAME_SIZE
	.align		4
.L_410:
        /*04ec*/ 	.byte	0x04, 0x11
        /*04ee*/ 	.short	(.L_412 - .L_411)
	.align		4
.L_411:
        /*04f0*/ 	.word	index@(_ZN2at6native13reduce_kernelILi256ELi2ENS0_8ReduceOpIdNS0_14func_wrapper_tIbZZZNS0_14or_kernel_cudaERNS_14TensorIteratorEENKUlvE_clEvENKUlvE4_clEvEUlbdE_EEjbLi4ELi4EEEEEvT1_)
        /*04f4*/ 	.word	0x00000000


	//----- nvinfo : EIATTR_REGCOUNT
	.align		4
.L_412:
        /*04f8*/ 	.byte	0x04, 0x2f
        /*04fa*/ 	.short	(.L_414 - .L_413)
	.align		4
.L_413:
        /*04fc*/ 	.word	index@(_ZN2at6native13reduce_kernelILi512ELi1ENS0_8ReduceOpIdNS0_14func_wrapper_tIbZZZNS0_14or_kernel_cudaERNS_14TensorIteratorEENKUlvE_clEvENKUlvE4_clEvEUlbdE_EEjbLi4ELi4EEEEEvT1_)
        /*0500*/ 	.word	0x00000020


	//----- nvinfo : EIATTR_FRAME_SIZE
	.align		4
.L_414:
        /*0504*/ 	.byte	0x04, 0x11
        /*0506*/ 	.short	(.L_416 - .L_415)
	.align		4
.L_415:
        /*0508*/ 	.word	index@(_ZN2at6native13reduce_kernelILi512ELi1ENS0_8ReduceOpIdNS0_14func_wrapper_tIbZZZNS0_14or_kernel_cudaERNS_14TensorIteratorEENKUlvE_clEvENKUlvE4_clEvEUlbdE_EEjbLi4ELi4EEEEEvT1_)
        /*050c*/ 	.word	0x00000000


	//----- nvinfo : EIATTR_REGCOUNT
	.align		4
.L_416:
        /*0510*/ 	.byte	0x04, 0x2f
        /*0512*/ 	.short	(.L_418 - .L_417)
	.align		4
.L_417:
        /*0514*/ 	.word	index@(_ZN2at6native13reduce_kernelILi128ELi4ENS0_8ReduceOpIfNS0_14func_wrapper_tIbZZZNS0_14or_kernel_cudaERNS_14TensorIteratorEENKUlvE_clEvENKUlvE5_clEvEUlbfE_EEjbLi4ELi4EEEEEvT1_)
        /*0518*/ 	.word	0x00000034


	//----- nvinfo : EIATTR_FRAME_SIZE
	.align		4
.L_418:
        /*051c*/ 	.byte	0x04, 0x11
        /*051e*/ 	.short	(.L_420 - .L_419)
	.align		4
.L_419:
        /*0520*/ 	.word	index@(_ZN2at6native13reduce_kernelILi128ELi4ENS0_8ReduceOpIfNS0_14func_wrapper_tIbZZZNS0_14or_kernel_cudaERNS_14TensorIteratorEENKUlvE_clEvENKUlvE5_clEvEUlbfE_EEjbLi4ELi4EEEEEvT1_)
        /*0524*/ 	.word	0x00000000


	//----- nvinfo : EIATTR_REGCOUNT
	.align		4
.L_420:
        /*0528*/ 	.byte	0x04, 0x2f
        /*052a*/ 	.short	(.L_422 - .L_421)
	.align		4
.L_421:
        /*052c*/ 	.word	index@(_ZN2at6native13reduce_kernelILi256ELi2ENS0_8ReduceOpIfNS0_14func_wrapper_tIbZZZNS0_14or_kernel_cudaERNS_14TensorIteratorEENKUlvE_clEvENKUlvE5_clEvEUlbfE_EEjbLi4ELi4EEEEEvT1_)
        /*0530*/ 	.word	0x00000026


	//----- nvinfo : EIATTR_FRAME_SIZE
	.align		4
.L_422:
        /*0534*/ 	.byte	0x04, 0x11
        /*0536*/ 	.short	(.L_424 - .L_423)
	.align		4
.L_423:
        /*0538*/ 	.word	index@(_ZN2at6native13reduce_kernelILi256ELi2ENS0_8ReduceOpIfNS0_14func_wrapper_tIbZZZNS0_14or_kernel_cudaERNS_14TensorIteratorEENKUlvE_clEvENKUlvE5_clEvEUlbfE_EEjbLi4ELi4EEEEEvT1_)
        /*053c*/ 	.word	0x00000000


	//----- nvinfo : EIATTR_REGCOUNT
	.align		4
.L_424:
        /*0540*/ 	.byte	0x04, 0x2f
        /*0542*/ 	.short	(.L_426 - .L_425)
	.align		4
.L_425:
        /*0544*/ 	.word	index@(_ZN2at6native13reduce_kernelILi512ELi1ENS0_8ReduceOpIfNS0_14func_wrapper_tIbZZZNS0_14or_kernel_cudaERNS_14TensorIteratorEENKUlvE_clEvENKUlvE5_clEvEUlbfE_EEjbLi4ELi4EEEEEvT1_)
        /*0548*/ 	.word	0x00000020


	//----- nvinfo : EIATTR_FRAME_SIZE
	.align		4
.L_426:
        /*054c*/ 	.byte	0x04, 0x11
        /*054e*/ 	.short	(.L_428 - .L_427)
	.align		4
.L_427:
        /*0550*/ 	.word	index@(_ZN2at6native13reduce_kernelILi512ELi1ENS0_8ReduceOpIfNS0_14func_wrapper_tIbZZZNS0_14or_kernel_cudaERNS_14TensorIteratorEENKUlvE_clEvENKUlvE5_clEvEUlbfE_EEjbLi4ELi4EEEEEvT1_)
        /*0554*/ 	.word	0x00000000


	//----- nvinfo : EIATTR_REGCOUNT
	.align		4
.L_428:
        /*0558*/ 	.byte	0x04, 0x2f
        /*055a*/ 	.short	(.L_430 - .L_429)
	.align		4
.L_429:
        /*055c*/ 	.word	index@(_ZN2at6native13reduce_kernelILi64ELi4ENS0_8ReduceOpIN3c107complexIdEENS0_14func_wrapper_tIbZZZNS0_14or_kernel_cudaERNS_14TensorIteratorEENKUlvE_clEvENKUlvE6_clEvEUlbS5_E_EEjbLi4ELi4EEEEEvT1_)
        /*0560*/ 	.word	0x00000060


	//----- nvinfo : EIATTR_FRAME_SIZE
	.align		4
.L_430:
        /*0564*/ 	.byte	0x04, 0x11
        /*0566*/ 	.short	(.L_432 - .L_431)
	.align		4
.L_431:
        /*0568*/ 	.word	index@(_ZN2at6native13reduce_kernelILi64ELi4ENS0_8ReduceOpIN3c107complexIdEENS0_14func_wrapper_tIbZZZNS0_14or_kernel_cudaERNS_14TensorIteratorEENKUlvE_clEvENKUlvE6_clEvEUlbS5_E_EEjbLi4ELi4EEEEEvT1_)
        /*056c*/ 	.word	0x00000000


	//----- nvinfo : EIATTR_REGCOUNT
	.align		4
.L_432:
        /*0570*/ 	.byte	0x04, 0x2f
        /*0572*/ 	.short	(.L_434 - .L_433)
	.align		4
.L_433:
        /*0574*/ 	.word	index@(_ZN2at6native13reduce_kernelILi128ELi2ENS0_8ReduceOpIN3c107complexIdEENS0_14func_wrapper_tIbZZZNS0_14or_kernel_cudaERNS_14TensorIteratorEENKUlvE_clEvENKUlvE6_clEvEUlbS5_E_EEjbLi4ELi4EEEEEvT1_)
        /*0578*/ 	.word	0x00000038


	//----- nvinfo : EIATTR_FRAME_SIZE
	.align		4
.L_434:
        /*057c*/ 	.byte	0x04, 0x11
        /*057e*/ 	.short	(.L_436 - .L_435)
	.align		4
.L_435:
        /*0580*/ 	.word	index@(_ZN2at6native13reduce_kernelILi128ELi2ENS0_8ReduceOpIN3c107complexIdEENS0_14func_wrapper_tIbZZZNS0_14or_kernel_cudaERNS_14TensorIteratorEENKUlvE_clEvENKUlvE6_clEvEUlbS5_E_EEjbLi4ELi4EEEEEvT1_)
        /*0584*/ 	.word	0x00000000


	//----- nvinfo : EIATTR_REGCOUNT
	.align		4
.L_436:
        /*0588*/ 	.byte	0x04, 0x2f
        /*058a*/ 	.short	(.L_438 - .L_437)
	.align		4
.L_437:
        /*058c*/ 	.word	index@(_ZN2at6native13reduce_kernelILi256ELi1ENS0_8ReduceOpIN3c107complexIdEENS0_14func_wrapper_tIbZZZNS0_14or_kernel_cudaERNS_14TensorIteratorEENKUlvE_clEvENKUlvE6_clEvEUlbS5_E_EEjbLi4ELi4EEEEEvT1_)
        /*0590*/ 	.word	0x00000028


	//----- nvinfo : EIATTR_FRAME_SIZE
	.align		4
.L_438:
        /*0594*/ 	.byte	0x04, 0x11
        /*0596*/ 	.short	(.L_440 - .L_439)
	.align		4
.L_439:
        /*0598*/ 	.word	index@(_ZN2at6native13reduce_kernelILi256ELi1ENS0_8ReduceOpIN3c107complexIdEENS0_14func_wrapper_tIbZZZNS0_14or_kernel_cudaERNS_14TensorIteratorEENKUlvE_clEvENKUlvE6_clEvEUlbS5_E_EEjbLi4ELi4EEEEEvT1_)
        /*059c*/ 	.word	0x00000000


	//----- nvinfo : EIATTR_REGCOUNT
	.align		4
.L_440:
        /*05a0*/ 	.byte	0x04, 0x2f
        /*05a2*/ 	.short	(.L_442 - .L_441)
	.align		4
.L_441:
        /*05a4*/ 	.word	index@(_ZN2at6native13reduce_kernelILi128ELi4ENS0_8ReduceOpIN3c107complexIfEENS0_14func_wrapper_tIbZZZNS0_14or_kernel_cudaERNS_14TensorIteratorEENKUlvE_clEvENKUlvE7_clEvEUlbS5_E_EEjbLi4ELi4EEEEEvT1_)
        /*05a8*/ 	.word	0x00000040


	//----- nvinfo : EIATTR_FRAME_SIZE
	.align		4
.L_442:
        /*05ac*/ 	.byte	0x04, 0x11
        /*05ae*/ 	.short	(.L_444 - .L_443)
	.align		4
.L_443:
        /*05b0*/ 	.word	index@(_ZN2at6native13reduce_kernelILi128ELi4ENS0_8ReduceOpIN3c107complexIfEENS0_14func_wrapper_tIbZZZNS0_14or_kernel_cudaERNS_14TensorIteratorEENKUlvE_clEvENKUlvE7_clEvEUlbS5_E_EEjbLi4ELi4EEEEEvT1_)
        /*05b4*/ 	.word	0x00000000


	//----- nvinfo : EIATTR_REGCOUNT
	.align		4
.L_444:
        /*05b8*/ 	.byte	0x04, 0x2f
        /*05ba*/ 	.short	(.L_446 - .L_445)
	.align		4
.L_445:
        /*05bc*/ 	.word	index@(_ZN2at6native13reduce_kernelILi256ELi2ENS0_8ReduceOpIN3c107complexIfEENS0_14func_wrapper_tIbZZZNS0_14or_kernel_cudaERNS_14TensorIteratorEENKUlvE_clEvENKUlvE7_clEvEUlbS5_E_EEjbLi4ELi4EEEEEvT1_)
        /*05c0*/ 	.word	0x0000002c


	//----- nvinfo : EIATTR_FRAME_SIZE
	.align		4
.L_446:
        /*05c4*/ 	.byte	0x04, 0x11
        /*05c6*/ 	.short	(.L_448 - .L_447)
	.align		4
.L_447:
        /*05c8*/ 	.word	index@(_ZN2at6native13reduce_kernelILi256ELi2ENS0_8ReduceOpIN3c107complexIfEENS0_14func_wrapper_tIbZZZNS0_14or_kernel_cudaERNS_14TensorIteratorEENKUlvE_clEvENKUlvE7_clEvEUlbS5_E_EEjbLi4ELi4EEEEEvT1_)
        /*05cc*/ 	.word	0x00000000


	//----- nvinfo : EIATTR_REGCOUNT
	.align		4
.L_448:
        /*05d0*/ 	.byte	0x04, 0x2f
        /*05d2*/ 	.short	(.L_450 - .L_449)
	.align		4
.L_449:
        /*05d4*/ 	.word	index@(_ZN2at6native13reduce_kernelILi512ELi1ENS0_8ReduceOpIN3c107complexIfEENS0_14func_wrapper_tIbZZZNS0_14or_kernel_cudaERNS_14TensorIteratorEENKUlvE_clEvENKUlvE7_clEvEUlbS5_E_EEjbLi4ELi4EEEEEvT1_)
        /*05d8*/ 	.word	0x00000020


	//----- nvinfo : EIATTR_FRAME_SIZE
	.align		4
.L_450:
        /*05dc*/ 	.byte	0x04, 0x11
        /*05de*/ 	.short	(.L_452 - .L_451)
	.align		4
.L_451:
        /*05e0*/ 	.word	index@(_ZN2at6native13reduce_kernelILi512ELi1ENS0_8ReduceOpIN3c107complexIfEENS0_14func_wrapper_tIbZZZNS0_14or_kernel_cudaERNS_14TensorIteratorEENKUlvE_clEvENKUlvE7_clEvEUlbS5_E_EEjbLi4ELi4EEEEEvT1_)
        /*05e4*/ 	.word	0x00000000


	//----- nvinfo : EIATTR_REGCOUNT
	.align		4
.L_452:
        /*05e8*/ 	.byte	0x04, 0x2f
        /*05ea*/ 	.short	(.L_454 - .L_453)
	.align		4
.L_453:
        /*05ec*/ 	.word	index@(_ZN2at6native13reduce_kernelILi128ELi4ENS0_8ReduceOpIN3c104HalfENS0_14func_wrapper_tIbZZZNS0_14or_kernel_cudaERNS_14TensorIteratorEENKUlvE_clEvENKUlvE8_clEvEUlbS4_E_EEjbLi4ELi4EEEEEvT1_)
        /*05f0*/ 	.word	0x00000030


	//----- nvinfo : EIATTR_FRAME_SIZE
	.align		4
.L_454:
        /*05f4*/ 	.byte	0x04, 0x11
        /*05f6*/ 	.short	(.L_456 - .L_455)
	.align		4
.L_455:
        /*05f8*/ 	.word	index@(_ZN2at6native13reduce_kernelILi128ELi4ENS0_8ReduceOpIN3c104HalfENS0_14func_wrapper_tIbZZZNS0_14or_kernel_cudaERNS_14TensorIteratorEENKUlvE_clEvENKUlvE8_clEvEUlbS4_E_EEjbLi4ELi4EEEEEvT1_)
        /*05fc*/ 	.word	0x00000000


	//----- nvinfo : EIATTR_REGCOUNT
	.align		4
.L_456:
        /*0600*/ 	.byte	0x04, 0x2f
        /*0602*/ 	.short	(.L_458 - .L_457)
	.align		4
.L_457:
        /*0604*/ 	.word	index@(_ZN2at6native13reduce_kernelILi256ELi2ENS0_8ReduceOpIN3c104HalfENS0_14func_wrapper_tIbZZZNS0_14or_kernel_cudaERNS_14TensorIteratorEENKUlvE_clEvENKUlvE8_clEvEUlbS4_E_EEjbLi4ELi4EEEEEvT1_)
        /*0608*/ 	.word	0x00000024


	//----- nvinfo : EIATTR_FRAME_SIZE
	.align		4
.L_458:
        /*060c*/ 	.byte	0x04, 0x11
        /*060e*/ 	.short	(.L_460 - .L_459)
	.align		4
.L_459:
        /*0610*/ 	.word	index@(_ZN2at6native13reduce_kernelILi256ELi2ENS0_8ReduceOpIN3c104HalfENS0_14func_wrapper_tIbZZZNS0_14or_kernel_cudaERNS_14TensorIteratorEENKUlvE_clEvENKUlvE8_clEvEUlbS4_E_EEjbLi4ELi4EEEEEvT1_)
        /*0614*/ 	.word	0x00000000


	//----- nvinfo : EIATTR_REGCOUNT
	.align		4
.L_460:
        /*0618*/ 	.byte	0x04, 0x2f
        /*061a*/ 	.short	(.L_462 - .L_461)
	.align		4
.L_461:
        /*061c*/ 	.word	index@(_ZN2at6native13reduce_kernelILi512ELi1ENS0_8ReduceOpIN3c104HalfENS0_14func_wrapper_tIbZZZNS0_14or_kernel_cudaERNS_14TensorIteratorEENKUlvE_clEvENKUlvE8_clEvEUlbS4_E_EEjbLi4ELi4EEEEEvT1_)
        /*0620*/ 	.word	0x00000020


	//----- nvinfo : EIATTR_FRAME_SIZE
	.align		4
.L_462:
        /*0624*/ 	.byte	0x04, 0x11
        /*0626*/ 	.short	(.L_464 - .L_463)
	.align		4
.L_463:
        /*0628*/ 	.word	index@(_ZN2at6native13reduce_kernelILi512ELi1ENS0_8ReduceOpIN3c104HalfENS0_14func_wrapper_tIbZZZNS0_14or_kernel_cudaERNS_14TensorIteratorEENKUlvE_clEvENKUlvE8_clEvEUlbS4_E_EEjbLi4ELi4EEEEEvT1_)
        /*062c*/ 	.word	0x00000000


	//----- nvinfo : EIATTR_REGCOUNT
	.align		4
.L_464:
        /*0630*/ 	.byte	0x04, 0x2f
        /*0632*/ 	.short	(.L_466 - .L_465)
	.align		4
.L_465:
        /*0634*/ 	.word	index@(_ZN2at6native13reduce_kernelILi128ELi4ENS0_8ReduceOpIN3c108BFloat16ENS0_14func_wrapper_tIbZZZNS0_14or_kernel_cudaERNS_14TensorIteratorEENKUlvE_clEvENKUlvE9_clEvEUlbS4_E_EEjbLi4ELi4EEEEEvT1_)
        /*0638*/ 	.word	0x00000034


	//----- nvinfo : EIATTR_FRAME_SIZE
	.align		4
.L_466:
        /*063c*/ 	.byte	0x04, 0x11
        /*063e*/ 	.short	(.L_468 - .L_467)
	.align		4
.L_467:
        /*0640*/ 	.word	index@(_ZN2at6native13reduce_kernelILi128ELi4ENS0_8ReduceOpIN3c108BFloat16ENS0_14func_wrapper_tIbZZZNS0_14or_kernel_cudaERNS_14TensorIteratorEENKUlvE_clEvENKUlvE9_clEvEUlbS4_E_EEjbLi4ELi4EEEEEvT1_)
        /*0644*/ 	.word	0x00000000


	//----- nvinfo : EIATTR_REGCOUNT
	.align		4
.L_468:
        /*0648*/ 	.byte	0x04, 0x2f
        /*064a*/ 	.short	(.L_470 - .L_469)
	.align		4
.L_469:
        /*064c*/ 	.word	index@(_ZN2at6native13reduce_kernelILi256ELi2ENS0_8ReduceOpIN3c108BFloat16ENS0_14func_wrapper_tIbZZZNS0_14or_kernel_cudaERNS_14TensorIteratorEENKUlvE_clEvENKUlvE9_clEvEUlbS4_E_EEjbLi4ELi4EEEEEvT1_)
        /*0650*/ 	.word	0x00000026


	//----- nvinfo : EIATTR_FRAME_SIZE
	.align		4
.L_470:
        /*0654*/ 	.byte	0x04, 0x11
        /*0656*/ 	.short	(.L_472 - .L_471)
	.align		4
.L_471:
        /*0658*/ 	.word	index@(_ZN2at6native13reduce_kernelILi256ELi2ENS0_8ReduceOpIN3c108BFloat16ENS0_14func_wrapper_tIbZZZNS0_14or_kernel_cudaERNS_14TensorIteratorEENKUlvE_clEvENKUlvE9_clEvEUlbS4_E_EEjbLi4ELi4EEEEEvT1_)
        /*065c*/ 	.word	0x00000000


	//----- nvinfo : EIATTR_REGCOUNT
	.align		4
.L_472:
        /*0660*/ 	.byte	0x04, 0x2f
        /*0662*/ 	.short	(.L_474 - .L_473)
	.align		4
.L_473:
        /*0664*/ 	.word	index@(_ZN2at6native13reduce_kernelILi512ELi1ENS0_8ReduceOpIN3c108BFloat16ENS0_14func_wrapper_tIbZZZNS0_14or_kernel_cudaERNS_14TensorIteratorEENKUlvE_clEvENKUlvE9_clEvEUlbS4_E_EEjbLi4ELi4EEEEEvT1_)
        /*0668*/ 	.word	0x00000020


	//----- nvinfo : EIATTR_FRAME_SIZE
	.align		4
.L_474:
        /*066c*/ 	.byte	0x04, 0x11
        /*066e*/ 	.short	(.L_476 - .L_475)
	.align		4
.L_475:
        /*0670*/ 	.word	index@(_ZN2at6native13reduce_kernelILi512ELi1ENS0_8ReduceOpIN3c108BFloat16ENS0_14func_wrapper_tIbZZZNS0_14or_kernel_cudaERNS_14TensorIteratorEENKUlvE_clEvENKUlvE9_clEvEUlbS4_E_EEjbLi4ELi4EEEEEvT1_)
        /*0674*/ 	.word	0x00000000


	//----- nvinfo : EIATTR_REGCOUNT
	.align		4
.L_476:
        /*0678*/ 	.byte	0x04, 0x2f
        /*067a*/ 	.short	(.L_478 - .L_477)
	.align		4
.L_477:
        /*067c*/ 	.word	index@(_ZN2at6native13reduce_kernelILi128ELi4ENS0_8ReduceOpIbNS0_14func_wrapper_tIbZZZNS0_14or_kernel_cudaERNS_14TensorIteratorEENKUlvE_clEvENKUlvE10_clEvEUlbbE_EEjbLi4ELi4EEEEEvT1_)
        /*0680*/ 	.word	0x00000034


	//----- nvinfo : EIATTR_FRAME_SIZE
	.align		4
.L_478:
        /*0684*/ 	.byte	0x04, 0x11
        /*0686*/ 	.short	(.L_480 - .L_479)
	.align		4
.L_479:
        /*0688*/ 	.word	index@(_ZN2at6native13reduce_kernelILi128ELi4ENS0_8ReduceOpIbNS0_14func_wrapper_tIbZZZNS0_14or_kernel_cudaERNS_14TensorIteratorEENKUlvE_clEvENKUlvE10_clEvEUlbbE_EEjbLi4ELi4EEEEEvT1_)
        /*068c*/ 	.word	0x00000000


	//----- nvinfo : EIATTR_REGCOUNT
	.align		4
.L_480:
        /*0690*/ 	.byte	0x04, 0x2f
        /*0692*/ 	.short	(.L_482 - .L_481)
	.align		4
.L_481:
        /*0694*/ 	.word	index@(_ZN2at6native13reduce_kernelILi256ELi2ENS0_8ReduceOpIbNS0_14func_wrapper_tIbZZZNS0_14or_kernel_cudaERNS_14TensorIteratorEENKUlvE_clEvENKUlvE10_clEvEUlbbE_EEjbLi4ELi4EEEEEvT1_)
        /*0698*/ 	.word	0x00000026


	//----- nvinfo : EIATTR_FRAME_SIZE
	.align		4
.L_482:
        /*069c*/ 	.byte	0x04, 0x11
        /*069e*/ 	.short	(.L_484 - .L_483)
	.align		4
.L_483:
        /*06a0*/ 	.word	index@(_ZN2at6native13reduce_kernelILi256ELi2ENS0_8ReduceOpIbNS0_14func_wrapper_tIbZZZNS0_14or_kernel_cudaERNS_14TensorIteratorEENKUlvE_clEvENKUlvE10_clEvEUlbbE_EEjbLi4ELi4EEEEEvT1_)
        /*06a4*/ 	.word	0x00000000


	//----- nvinfo : EIATTR_REGCOUNT
	.align		4
.L_484:
        /*06a8*/ 	.byte	0x04, 0x2f
        /*06aa*/ 	.short	(.L_486 - .L_485)
	.align		4
.L_485:
        /*06ac*/ 	.word	index@(_ZN2at6native13reduce_kernelILi512ELi1ENS0_8ReduceOpIbNS0_14func_wrapper_tIbZZZNS0_14or_kernel_cudaERNS_14TensorIteratorEENKUlvE_clEvENKUlvE10_clEvEUlbbE_EEjbLi4ELi4EEEEEvT1_)
        /*06b0*/ 	.word	0x00000020


	//----- nvinfo : EIATTR_FRAME_SIZE
	.align		4
.L_486:
        /*06b4*/ 	.byte	0x04, 0x11
        /*06b6*/ 	.short	(.L_488 - .L_487)
	.align		4
.L_487:
        /*06b8*/ 	.word	index@(_ZN2at6native13reduce_kernelILi512ELi1ENS0_8ReduceOpIbNS0_14func_wrapper_tIbZZZNS0_14or_kernel_cudaERNS_14TensorIteratorEENKUlvE_clEvENKUlvE10_clEvEUlbbE_EEjbLi4ELi4EEEEEvT1_)
        /*06bc*/ 	.word	0x00000000


	//----- nvinfo : EIATTR_MIN_STACK_SIZE
	.align		4
.L_488:
        /*06c0*/ 	.byte	0x04, 0x12
        /*06c2*/ 	.short	(.L_490 - .L_489)
	.align		4
.L_489:
        /*06c4*/ 	.word	index@(_ZN2at6native13reduce_kernelILi512ELi1ENS0_8ReduceOpIbNS0_14func_wrapper_tIbZZZNS0_14or_kernel_cudaERNS_14TensorIteratorEENKUlvE_clEvENKUlvE10_clEvEUlbbE_EEjbLi4ELi4EEEEEvT1_)
        /*06c8*/ 	.word	0x00000000


	//----- nvinfo : EIATTR_MIN_STACK_SIZE
	.align		4
.L_490:
        /*06cc*/ 	.byte	0x04, 0x12
        /*06ce*/ 	.short	(.L_492 - .L_491)
	.align		4
.L_491:
        /*06d0*/ 	.word	index@(_ZN2at6native13reduce_kernelILi256ELi2ENS0_8ReduceOpIbNS0_14func_wrapper_tIbZZZNS0_14or_kernel_cudaERNS_14TensorIteratorEENKUlvE_clEvENKUlvE10_clEvEUlbbE_EEjbLi4ELi4EEEEEvT1_)
        /*06d4*/ 	.word	0x00000000


	//----- nvinfo : EIATTR_MIN_STACK_SIZE
	.align		4
.L_492:
        /*06d8*/ 	.byte	0x04, 0x12
        /*06da*/ 	.short	(.L_494 - .L_493)
	.align		4
.L_493:
        /*06dc*/ 	.word	index@(_ZN2at6native13reduce_kernelILi128ELi4ENS0_8ReduceOpIbNS0_14func_wrapper_tIbZZZNS0_14or_kernel_cudaERNS_14TensorIteratorEENKUlvE_clEvENKUlvE10_clEvEUlbbE_EEjbLi4ELi4EEEEEvT1_)
        /*06e0*/ 	.word	0x00000000


	//----- nvinfo : EIATTR_MIN_STACK_SIZE
	.align		4
.L_494:
        /*06e4*/ 	.byte	0x04, 0x12
        /*06e6*/ 	.short	(.L_496 - .L_495)
	.align		4
.L_495:
        /*06e8*/ 	.word	index@(_ZN2at6native13reduce_kernelILi512ELi1ENS0_8ReduceOpIN3c108BFloat16ENS0_14func_wrapper_tIbZZZNS0_14or_kernel_cudaERNS_14TensorIteratorEENKUlvE_clEvENKUlvE9_clEvEUlbS4_E_EEjbLi4ELi4EEEEEvT1_)
        /*06ec*/ 	.word	0x00000000


	//----- nvinfo : EIATTR_MIN_STACK_SIZE
	.align		4
.L_496:
        /*06f0*/ 	.byte	0x04, 0x12
        /*06f2*/ 	.short	(.L_498 - .L_497)
	.align		4
.L_497:
        /*06f4*/ 	.word	index@(_ZN2at6native13reduce_kernelILi256ELi2ENS0_8ReduceOpIN3c108BFloat16ENS0_14func_wrapper_tIbZZZNS0_14or_kernel_cudaERNS_14TensorIteratorEENKUlvE_clEvENKUlvE9_clEvEUlbS4_E_EEjbLi4ELi4EEEEEvT1_)
        /*06f8*/ 	.word	0x00000000


	//----- nvinfo : EIATTR_MIN_STACK_SIZE
	.align		4
.L_498:
        /*06fc*/ 	.byte	0x04, 0x12
        /*06fe*/ 	.short	(.L_500 - .L_499)
	.align		4
.L_499:
        /*0700*/ 	.word	index@(_ZN2at6native13reduce_kernelILi128ELi4ENS0_8ReduceOpIN3c108BFloat16ENS0_14func_wrapper_tIbZZZNS0_14or_kernel_cudaERNS_14TensorIteratorEENKUlvE_clEvENKUlvE9_clEvEUlbS4_E_EEjbLi4ELi4EEEEEvT1_)
        /*0704*/ 	.word	0x00000000


	//----- nvinfo : EIATTR_MIN_STACK_SIZE
	.align		4
.L_500:
        /*0708*/ 	.byte	0x04, 0x12
        /*070a*/ 	.short	(.L_502 - .L_501)
	.align		4
.L_501:
        /*070c*/ 	.word	index@(_ZN2at6native13reduce_kernelILi512ELi1ENS0_8ReduceOpIN3c104HalfENS0_14func_wrapper_tIbZZZNS0_14or_kernel_cudaERNS_14TensorIteratorEENKUlvE_clEvENKUlvE8_clEvEUlbS4_E_EEjbLi4ELi4EEEEEvT1_)
        /*0710*/ 	.word	0x00000000


	//----- nvinfo : EIATTR_MIN_STACK_SIZE
	.align		4
.L_502:
        /*0714*/ 	.byte	0x04, 0x12
        /*0716*/ 	.short	(.L_504 - .L_503)
	.align		4
.L_503:
        /*0718*/ 	.word	index@(_ZN2at6native13reduce_kernelILi256ELi2ENS0_8ReduceOpIN3c104HalfENS0_14func_wrapper_tIbZZZNS0_14or_kernel_cudaERNS_14TensorIteratorEENKUlvE_clEvENKUlvE8_clEvEUlbS4_E_EEjbLi4ELi4EEEEEvT1_)
        /*071c*/ 	.word	0x00000000


	//----- nvinfo : EIATTR_MIN_STACK_SIZE
	.align		4
.L_504:
        /*0720*/ 	.byte	0x04, 0x12
        /*0722*/ 	.short	(.L_506 - .L_505)
	.align		4
.L_505:
        /*0724*/ 	.word	index@(_ZN2at6native13reduce_kernelILi128ELi4ENS0_8ReduceOpIN3c104HalfENS0_14func_wrapper_tIbZZZNS0_14or_kernel_cudaERNS_14TensorIteratorEENKUlvE_clEvENKUlvE8_clEvEUlbS4_E_EEjbLi4ELi4EEEEEvT1_)
        /*0728*/ 	.word	0x00000000


	//----- nvinfo : EIATTR_MIN_STACK_SIZE
	.align		4
.L_506:
        /*072c*/ 	.byte	0x04, 0x12
        /*072e*/ 	.short	(.L_508 - .L_507)
	.align		4
.L_507:
        /*0730*/ 	.word	index@(_ZN2at6native13reduce_kernelILi512ELi1ENS0_8ReduceOpIN3c107complexIfEENS0_14func_wrapper_tIbZZZNS0_14or_kernel_cudaERNS_14TensorIteratorEENKUlvE_clEvENKUlvE7_clEvEUlbS5_E_EEjbLi4ELi4EEEEEvT1_)
        /*0734*/ 	.word	0x00000000


	//----- nvinfo : EIATTR_MIN_STACK_SIZE
	.align		4
.L_508:
        /*0738*/ 	.byte	0x04, 0x12
        /*073a*/ 	.short	(.L_510 - .L_509)
	.align		4
.L_509:
        /*073c*/ 	.word	index@(_ZN2at6native13reduce_kernelILi256ELi2ENS0_8ReduceOpIN3c107complexIfEENS0_14func_wrapper_tIbZZZNS0_14or_kernel_cudaERNS_14TensorIteratorEENKUlvE_clEvENKUlvE7_clEvEUlbS5_E_EEjbLi4ELi4EEEEEvT1_)
        /*0740*/ 	.word	0x00000000


	//----- nvinfo : EIATTR_MIN_STACK_SIZE
	.align		4
.L_510:
        /*0744*/ 	.byte	0x04, 0x12
        /*0746*/ 	.short	(.L_512 - .L_511)
	.align		4
.L_511:
        /*0748*/ 	.word	index@(_ZN2at6native13reduce_kernelILi128ELi4ENS0_8ReduceOpIN3c107complexIfEENS0_14func_wrapper_tIbZZZNS0_14or_kernel_cudaERNS_14TensorIteratorEENKUlvE_clEvENKUlvE7_clEvEUlbS5_E_EEjbLi4ELi4EEEEEvT1_)
        /*074c*/ 	.word	0x00000000


	//----- nvinfo : EIATTR_MIN_STACK_SIZE
	.align		4
.L_512:
        /*0750*/ 	.byte	0x04, 0x12
        /*0752*/ 	.short	(.L_514 - .L_513)
	.align		4
.L_513:
        /*0754*/ 	.word	index@(_ZN2at6native13reduce_kernelILi256ELi1ENS0_8ReduceOpIN3c107complexIdEENS0_14func_wrapper_tIbZZZNS0_14or_kernel_cudaERNS_14TensorIteratorEENKUlvE_clEvENKUlvE6_clEvEUlbS5_E_EEjbLi4ELi4EEEEEvT1_)
        /*0758*/ 	.word	0x00000000


	//----- nvinfo : EIATTR_MIN_STACK_SIZE
	.align		4
.L_514:
        /*075c*/ 	.byte	0x04, 0x12
        /*075e*/ 	.short	(.L_516 - .L_515)
	.align		4
.L_515:
        /*0760*/ 	.word	index@(_ZN2at6native13reduce_kernelILi128ELi2ENS0_8ReduceOpIN3c107complexIdEENS0_14func_wrapper_tIbZZZNS0_14or_kernel_cudaERNS_14TensorIteratorEENKUlvE_clEvENKUlvE6_clEvEUlbS5_E_EEjbLi4ELi4EEEEEvT1_)
        /*0764*/ 	.word	0x00000000


	//----- nvinfo : EIATTR_MIN_STACK_SIZE
	.align		4
.L_516:
        /*0768*/ 	.byte	0x04, 0x12
        /*076a*/ 	.short	(.L_518 - .L_517)
	.align		4
.L_517:
        /*076c*/ 	.word	index@(_ZN2at6native13reduce_kernelILi64ELi4ENS0_8ReduceOpIN3c107complexIdEENS0_14func_wrapper_tIbZZZNS0_14or_kernel_cudaERNS_14TensorIteratorEENKUlvE_clEvENKUlvE6_clEvEUlbS5_E_EEjbLi4ELi4EEEEEvT1_)
        /*0770*/ 	.word	0x00000000


	//----- nvinfo : EIATTR_MIN_STACK_SIZE
	.align		4
.L_518:
        /*0774*/ 	.byte	0x04, 0x12
        /*0776*/ 	.short	(.L_520 - .L_519)
	.align		4
.L_519:
        /*0778*/ 	.word	index@(_ZN2at6native13reduce_kernelILi512ELi1ENS0_8ReduceOpIfNS0_14func_wrapper_tIbZZZNS0_14or_kernel_cudaERNS_14TensorIteratorEENKUlvE_clEvENKUlvE5_clEvEUlbfE_EEjbLi4ELi4EEEEEvT1_)
        /*077c*/ 	.word	0x00000000


	//----- nvinfo : EIATTR_MIN_STACK_SIZE
	.align		4
.L_520:
        /*0780*/ 	.byte	0x04, 0x12
        /*0782*/ 	.short	(.L_522 - .L_521)
	.align		4
.L_521:
        /*0784*/ 	.word	index@(_ZN2at6native13reduce_kernelILi256ELi2ENS0_8ReduceOpIfNS0_14func_wrapper_tIbZZZNS0_14or_kernel_cudaERNS_14TensorIteratorEENKUlvE_clEvENKUlvE5_clEvEUlbfE_EEjbLi4ELi4EEEEEvT1_)
        /*0788*/ 	.word	0x00000000


	//----- nvinfo : EIATTR_MIN_STACK_SIZE
	.align		4
.L_522:
        /*078c*/ 	.byte	0x04, 0x12
        /*078e*/ 	.short	(.L_524 - .L_523)
	.align		4
.L_523:
        /*0790*/ 	.word	index@(_ZN2at6native13reduce_kernelILi128ELi4ENS0_8ReduceOpIfNS0_14func_wrapper_tIbZZZNS0_14or_kernel_cudaERNS_14TensorIteratorEENKUlvE_clEvENKUlvE5_clEvEUlbfE_EEjbLi4ELi4EEEEEvT1_)
        /*0794*/ 	.word	0x00000000


	//----- nvinfo : EIATTR_MIN_STACK_SIZE
	.align		4
.L_524:
        /*0798*/ 	.byte	0x04, 0x12
        /*079a*/ 	.short	(.L_526 - .L_525)
	.align		4
.L_525:
        /*079c*/ 	.word	index@(_ZN2at6native13reduce_kernelILi512ELi1ENS0_8ReduceOpIdNS0_14func_wrapper_tIbZZZNS0_14or_kernel_cudaERNS_14TensorIteratorEENKUlvE_clEvENKUlvE4_clEvEUlbdE_EEjbLi4ELi4EEEEEvT1_)
        /*07a0*/ 	.word	0x00000000


	//----- nvinfo : EIATTR_MIN_STACK_SIZE
	.align		4
.L_526:
        /*07a4*/ 	.byte	0x04, 0x12
        /*07a6*/ 	.short	(.L_528 - .L_527)
	.align		4
.L_527:
        /*07a8*/ 	.word	index@(_ZN2at6native13reduce_kernelILi256ELi2ENS0_8ReduceOpIdNS0_14func_wrapper_tIbZZZNS0_14or_kernel_cudaERNS_14TensorIteratorEENKUlvE_clEvENKUlvE4_clEvEUlbdE_EEjbLi4ELi4EEEEEvT1_)
        /*07ac*/ 	.word	0x00000000


	//----- nvinfo : EIATTR_MIN_STACK_SIZE
	.align		4
.L_528:
        /*07b0*/ 	.byte	0x04, 0x12
        /*07b2*/ 	.short	(.L_530 - .L_529)
	.align		4
.L_529:
        /*07b4*/ 	.word	index@(_ZN2at6native13reduce_kernelILi128ELi4ENS0_8ReduceOpIdNS0_14func_wrapper_tIbZZZNS0_14or_kernel_cudaERNS_14TensorIteratorEENKUlvE_clEvENKUlvE4_clEvEUlbdE_EEjbLi4ELi4EEEEEvT1_)
        /*07b8*/ 	.word	0x00000000


	//----- nvinfo : EIATTR_MIN_STACK_SIZE
	.align		4
.L_530:
        /*07bc*/ 	.byte	0x04, 0x12
        /*07be*/ 	.short	(.L_532 - .L_531)
	.align		4
.L_531:
        /*07c0*/ 	.word	index@(_ZN2at6native13reduce_kernelILi512ELi1ENS0_8ReduceOpIsNS0_14func_wrapper_tIbZZZNS0_14or_kernel_cudaERNS_14TensorIteratorEENKUlvE_clEvENKUlvE3_clEvEUlbsE_EEjbLi4ELi4EEEEEvT1_)
        /*07c4*/ 	.word	0x00000000


	//----- nvinfo : EIATTR_MIN_STACK_SIZE
	.align		4
.L_532:
        /*07c8*/ 	.byte	0x04, 0x12
        /*07ca*/ 	.short	(.L_534 - .L_533)
	.align		4
.L_533:
        /*07cc*/ 	.word	index@(_ZN2at6native13reduce_kernelILi256ELi2ENS0_8ReduceOpIsNS0_14func_wrapper_tIbZZZNS0_14or_kernel_cudaERNS_14TensorIteratorEENKUlvE_clEvENKUlvE3_clEvEUlbsE_EEjbLi4ELi4EEEEEvT1_)
        /*07d0*/ 	.word	0x00000000


	//----- nvinfo : EIATTR_MIN_STACK_SIZE
	.align		4
.L_534:
        /*07d4*/ 	.byte	0x04, 0x12
        /*07d6*/ 	.short	(.L_536 - .L_535)
	.align		4
.L_535:
        /*07d8*/ 	.word	index@(_ZN2at6native13reduce_kernelILi128ELi4ENS0_8ReduceOpIsNS0_14func_wrapper_tIbZZZNS0_14or_kernel_cudaERNS_14TensorIteratorEENKUlvE_clEvENKUlvE3_clEvEUlbsE_EEjbLi4ELi4EEEEEvT1_)
        /*07dc*/ 	.word	0x00000000


	//----- nvinfo : EIATTR_MIN_STACK_SIZE
	.align		4
.L_536:
        /*07e0*/ 	.byte	0x04, 0x12
        /*07e2*/ 	.short	(.L_538 - .L_537)
	.align		4
.L_537:
        /*07e4*/ 	.word	index@(_ZN2at6native13reduce_kernelILi512ELi1ENS0_8ReduceOpIlNS0_14func_wrapper_tIbZZZNS0_14or_kernel_cudaERNS_14TensorIteratorEENKUlvE_clEvENKUlvE2_clEvEUlblE_EEjbLi4ELi4EEEEEvT1_)
        /*07e8*/ 	.word	0x00000000


	//----- nvinfo : EIATTR_MIN_STACK_SIZE
	.align		4
.L_538:
        /*07ec*/ 	.byte	0x04, 0x12
        /*07ee*/ 	.short	(.L_540 - .L_539)
	.align		4
.L_539:
        /*07f0*/ 	.word	index@(_ZN2at6native13reduce_kernelILi256ELi2ENS0_8ReduceOpIlNS0_14func_wrapper_tIbZZZNS0_14or_kernel_cudaERNS_14TensorIteratorEENKUlvE_clEvENKUlvE2_clEvEUlblE_EEjbLi4ELi4EEEEEvT1_)
        /*07f4*/ 	.word	0x00000000


	//----- nvinfo : EIATTR_MIN_STACK_SIZE
	.align		4
.L_540:
        /*07f8*/ 	.byte	0x04, 0x12
        /*07fa*/ 	.short	(.L_542 - .L_541)
	.align		4
.L_541:
        /*07fc*/ 	.word	index@(_ZN2at6native13reduce_kernelILi128ELi4ENS0_8ReduceOpIlNS0_14func_wrapper_tIbZZZNS0_14or_kernel_cudaERNS_14TensorIteratorEENKUlvE_clEvENKUlvE2_clEvEUlblE_EEjbLi4ELi4EEEEEvT1_)
        /*0800*/ 	.word	0x00000000


	//----- nvinfo : EIATTR_MIN_STACK_SIZE
	.align		4
.L_542:
        /*0804*/ 	.byte	0x04, 0x12
        /*0806*/ 	.short	(.L_544 - .L_543)
	.align		4
.L_543:
        /*0808*/ 	.word	index@(_ZN2at6native13reduce_kernelILi512ELi1ENS0_8ReduceOpIiNS0_14func_wrapper_tIbZZZNS0_14or_kernel_cudaERNS_14TensorIteratorEENKUlvE_clEvENKUlvE1_clEvEUlbiE_EEjbLi4ELi4EEEEEvT1_)
        /*080c*/ 	.word	0x00000000


	//----- nvinfo : EIATTR_MIN_STACK_SIZE
	.align		4
.L_544:
        /*0810*/ 	.byte	0x04, 0x12
        /*0812*/ 	.short	(.L_546 - .L_545)
	.align		4
.L_545:
        /*0814*/ 	.word	index@(_ZN2at6native13reduce_kernelILi256ELi2ENS0_8ReduceOpIiNS0_14func_wrapper_tIbZZZNS0_14or_kernel_cudaERNS_14TensorIteratorEENKUlvE_clEvENKUlvE1_clEvEUlbiE_EEjbLi4ELi4EEEEEvT1_)
        /*0818*/ 	.word	0x00000000


	//----- nvinfo : EIATTR_MIN_STACK_SIZE
	.align		4
.L_546:
        /*081c*/ 	.byte	0x04, 0x12
        /*081e*/ 	.short	(.L_548 - .L_547)
	.align		4
.L_547:
        /*0820*/ 	.word	index@(_ZN2at6native13reduce_kernelILi128ELi4ENS0_8ReduceOpIiNS0_14func_wrapper_tIbZZZNS0_14or_kernel_cudaERNS_14TensorIteratorEENKUlvE_clEvENKUlvE1_clEvEUlbiE_EEjbLi4ELi4EEEEEvT1_)
        /*0824*/ 	.word	0x00000000


	//----- nvinfo : EIATTR_MIN_STACK_SIZE
	.align		4
.L_548:
        /*0828*/ 	.byte	0x04, 0x12
        /*082a*/ 	.short	(.L_550 - .L_549)
	.align		4
.L_549:
        /*082c*/ 	.word	index@(_ZN2at6native13reduce_kernelILi512ELi1ENS0_8ReduceOpIaNS0_14func_wrapper_tIbZZZNS0_14or_kernel_cudaERNS_14TensorIteratorEENKUlvE_clEvENKUlvE0_clEvEUlbaE_EEjbLi4ELi4EEEEEvT1_)
        /*0830*/ 	.word	0x00000000


	//----- nvinfo : EIATTR_MIN_STACK_SIZE
	.align		4
.L_550:
        /*0834*/ 	.byte	0x04, 0x12
        /*0836*/ 	.short	(.L_552 - .L_551)
	.align		4
.L_551:
        /*0838*/ 	.word	index@(_ZN2at6native13reduce_kernelILi256ELi2ENS0_8ReduceOpIaNS0_14func_wrapper_tIbZZZNS0_14or_kernel_cudaERNS_14TensorIteratorEENKUlvE_clEvENKUlvE0_clEvEUlbaE_EEjbLi4ELi4EEEEEvT1_)
        /*083c*/ 	.word	0x00000000


	//----- nvinfo : EIATTR_MIN_STACK_SIZE
	.align		4
.L_552:
        /*0840*/ 	.byte	0x04, 0x12
        /*0842*/ 	.short	(.L_554 - .L_553)
	.align		4
.L_553:
        /*0844*/ 	.word	index@(_ZN2at6native13reduce_kernelILi128ELi4ENS0_8ReduceOpIaNS0_14func_wrapper_tIbZZZNS0_14or_kernel_cudaERNS_14TensorIteratorEENKUlvE_clEvENKUlvE0_clEvEUlbaE_EEjbLi4ELi4EEEEEvT1_)
        /*0848*/ 	.word	0x00000000


	//----- nvinfo : EIATTR_MIN_STACK_SIZE
	.align		4
.L_554:
        /*084c*/ 	.byte	0x04, 0x12
        /*084e*/ 	.short	(.L_556 - .L_555)
	.align		4
.L_555:
        /*0850*/ 	.word	index@(_ZN2at6native13reduce_kernelILi512ELi1ENS0_8ReduceOpIhNS0_14func_wrapper_tIbZZZNS0_14or_kernel_cudaERNS_14TensorIteratorEENKUlvE_clEvENKUlvE_clEvEUlbhE_EEjbLi4ELi4EEEEEvT1_)
        /*0854*/ 	.word	0x00000000


	//----- nvinfo : EIATTR_MIN_STACK_SIZE
	.align		4
.L_556:
        /*0858*/ 	.byte	0x04, 0x12
        /*085a*/ 	.short	(.L_558 - .L_557)
	.align		4
.L_557:
        /*085c*/ 	.word	index@(_ZN2at6native13reduce_kernelILi256ELi2ENS0_8ReduceOpIhNS0_14func_wrapper_tIbZZZNS0_14or_kernel_cudaERNS_14TensorIteratorEENKUlvE_clEvENKUlvE_clEvEUlbhE_EEjbLi4ELi4EEEEEvT1_)
        /*0860*/ 	.word	0x00000000


	//----- nvinfo : EIATTR_MIN_STACK_SIZE
	.align		4
.L_558:
        /*0864*/ 	.byte	0x04, 0x12
        /*0866*/ 	.short	(.L_560 - .L_559)
	.align		4
.L_559:
        /*0868*/ 	.word	index@(_ZN2at6native13reduce_kernelILi128ELi4ENS0_8ReduceOpIhNS0_14func_wrapper_tIbZZZNS0_14or_kernel_cudaERNS_14TensorIteratorEENKUlvE_clEvENKUlvE_clEvEUlbhE_EEjbLi4ELi4EEEEEvT1_)
        /*086c*/ 	.word	0x00000000


	//----- nvinfo : EIATTR_MIN_STACK_SIZE
	.align		4
.L_560:
        /*0870*/ 	.byte	0x04, 0x12
        /*0872*/ 	.short	(.L_562 - .L_561)
	.align		4
.L_561:
        /*0874*/ 	.word	index@(_ZN2at6native13reduce_kernelILi512ELi1ENS0_8ReduceOpIbNS0_14func_wrapper_tIbZZZNS0_15and_kernel_cudaERNS_14TensorIteratorEENKUlvE_clEvENKUlvE10_clEvEUlbbE_EEjbLi4ELi4EEEEEvT1_)
        /*0878*/ 	.word	0x00000000


	//----- nvinfo : EIATTR_MIN_STACK_SIZE
	.align		4
.L_562:
        /*087c*/ 	.byte	0x04, 0x12
        /*087e*/ 	.short	(.L_564 - .L_563)
	.align		4
.L_563:
        /*0880*/ 	.word	index@(_ZN2at6native13reduce_kernelILi256ELi2ENS0_8ReduceOpIbNS0_14func_wrapper_tIbZZZNS0_15and_kernel_cudaERNS_14TensorIteratorEENKUlvE_clEvENKUlvE10_clEvEUlbbE_EEjbLi4ELi4EEEEEvT1_)
        /*0884*/ 	.word	0x00000000


	//----- nvinfo : EIATTR_MIN_STACK_SIZE
	.align		4
.L_564:
        /*0888*/ 	.byte	0x04, 0x12
        /*088a*/ 	.short	(.L_566 - .L_565)
	.align		4
.L_565:
        /*088c*/ 	.word	index@(_ZN2at6native13reduce_kernelILi128ELi4ENS0_8ReduceOpIbNS0_14func_wrapper_tIbZZZNS0_15and_kernel_cudaERNS_14TensorIteratorEENKUlvE_clEvENKUlvE10_clEvEUlbbE_EEjbLi4ELi4EEEEEvT1_)
        /*0890*/ 	.word	0x00000000


	//----- nvinfo : EIATTR_MIN_STACK_SIZE
	.align		4
.L_566:
        /*0894*/ 	.byte	0x04, 0x12
        /*0896*/ 	.short	(.L_568 - .L_567)
	.align		4
.L_567:
        /*0898*/ 	.word	index@(_ZN2at6native13reduce_kernelILi512ELi1ENS0_8ReduceOpIN3c108BFloat16ENS0_14func_wrapper_tIbZZZNS0_15and_kernel_cudaERNS_14TensorIteratorEENKUlvE_clEvENKUlvE9_clEvEUlbS4_E_EEjbLi4ELi4EEEEEvT1_)
        /*089c*/ 	.word	0x00000000


	//----- nvinfo : EIATTR_MIN_STACK_SIZE
	.align		4
.L_568:
        /*08a0*/ 	.byte	0x04, 0x12
        /*08a2*/ 	.short	(.L_570 - .L_569)
	.align		4
.L_569:
        /*08a4*/ 	.word	index@(_ZN2at6native13reduce_kernelILi256ELi2ENS0_8ReduceOpIN3c108BFloat16ENS0_14func_wrapper_tIbZZZNS0_15and_kernel_cudaERNS_14TensorIteratorEENKUlvE_clEvENKUlvE9_clEvEUlbS4_E_EEjbLi4ELi4EEEEEvT1_)
        /*08a8*/ 	.word	0x00000000


	//----- nvinfo : EIATTR_MIN_STACK_SIZE
	.align		4
.L_570:
        /*08ac*/ 	.byte	0x04, 0x12
        /*08ae*/ 	.short	(.L_572 - .L_571)
	.align		4
.L_571:
        /*08b0*/ 	.word	index@(_ZN2at6native13reduce_kernelILi128ELi4ENS0_8ReduceOpIN3c108BFloat16ENS0_14func_wrapper_tIbZZZNS0_15and_kernel_cudaERNS_14TensorIteratorEENKUlvE_clEvENKUlvE9_clEvEUlbS4_E_EEjbLi4ELi4EEEEEvT1_)
        /*08b4*/ 	.word	0x00000000


	//----- nvinfo : EIATTR_MIN_STACK_SIZE
	.align		4
.L_572:
        /*08b8*/ 	.byte	0x04, 0x12
        /*08ba*/ 	.short	(.L_574 - .L_573)
	.align		4
.L_573:
        /*08bc*/ 	.word	index@(_ZN2at6native13reduce_kernelILi512ELi1ENS0_8ReduceOpIN3c104HalfENS0_14func_wrapper_tIbZZZNS0_15and_kernel_cudaERNS_14TensorIteratorEENKUlvE_clEvENKUlvE8_clEvEUlbS4_E_EEjbLi4ELi4EEEEEvT1_)
        /*08c0*/ 	.word	0x00000000


	//----- nvinfo : EIATTR_MIN_STACK_SIZE
	.align		4
.L_574:
        /*08c4*/ 	.byte	0x04, 0x12
        /*08c6*/ 	.short	(.L_576 - .L_575)
	.align		4
.L_575:
        /*08c8*/ 	.word	index@(_ZN2at6native13reduce_kernelILi256ELi2ENS0_8ReduceOpIN3c104HalfENS0_14func_wrapper_tIbZZZNS0_15and_kernel_cudaERNS_14TensorIteratorEENKUlvE_clEvENKUlvE8_clEvEUlbS4_E_EEjbLi4ELi4EEEEEvT1_)
        /*08cc*/ 	.word	0x00000000


	//----- nvinfo : EIATTR_MIN_STACK_SIZE
	.align		4
.L_576:
        /*08d0*/ 	.byte	0x04, 0x12
        /*08d2*/ 	.short	(.L_578 - .L_577)
	.align		4
.L_577:
        /*08d4*/ 	.word	index@(_ZN2at6native13reduce_kernelILi128ELi4ENS0_8ReduceOpIN3c104HalfENS0_14func_wrapper_tIbZZZNS0_15and_kernel_cudaERNS_14TensorIteratorEENKUlvE_clEvENKUlvE8_clEvEUlbS4_E_EEjbLi4ELi4EEEEEvT1_)
        /*08d8*/ 	.word	0x00000000


	//----- nvinfo : EIATTR_MIN_STACK_SIZE
	.align		4
.L_578:
        /*08dc*/ 	.byte	0x04, 0x12
        /*08de*/ 	.short	(.L_580 - .L_579)
	.align		4
.L_579:
        /*08e0*/ 	.word	index@(_ZN2at6native13reduce_kernelILi512ELi1ENS0_8ReduceOpIN3c107complexIfEENS0_14func_wrapper_tIbZZZNS0_15and_kernel_cudaERNS_14TensorIteratorEENKUlvE_clEvENKUlvE7_clEvEUlbS5_E_EEjbLi4ELi4EEEEEvT1_)
        /*08e4*/ 	.word	0x00000000


	//----- nvinfo : EIATTR_MIN_STACK_SIZE
	.align		4
.L_580:
        /*08e8*/ 	.byte	0x04, 0x12
        /*08ea*/ 	.short	(.L_582 - .L_581)
	.align		4
.L_581:
        /*08ec*/ 	.word	index@(_ZN2at6native13reduce_kernelILi256ELi2ENS0_8ReduceOpIN3c107complexIfEENS0_14func_wrapper_tIbZZZNS0_15and_kernel_cudaERNS_14TensorIteratorEENKUlvE_clEvENKUlvE7_clEvEUlbS5_E_EEjbLi4ELi4EEEEEvT1_)
        /*08f0*/ 	.word	0x00000000


	//----- nvinfo : EIATTR_MIN_STACK_SIZE
	.align		4
.L_582:
        /*08f4*/ 	.byte	0x04, 0x12
        /*08f6*/ 	.short	(.L_584 - .L_583)
	.align		4
.L_583:
        /*08f8*/ 	.word	index@(_ZN2at6native13reduce_kernelILi128ELi4ENS0_8ReduceOpIN3c107complexIfEENS0_14func_wrapper_tIbZZZNS0_15and_kernel_cudaERNS_14TensorIteratorEENKUlvE_clEvENKUlvE7_clEvEUlbS5_E_EEjbLi4ELi4EEEEEvT1_)
        /*08fc*/ 	.word	0x00000000


	//----- nvinfo : EIATTR_MIN_STACK_SIZE
	.align		4
.L_584:
        /*0900*/ 	.byte	0x04, 0x12
        /*0902*/ 	.short	(.L_586 - .L_585)
	.align		4
.L_585:
        /*0904*/ 	.word	index@(_ZN2at6native13reduce_kernelILi256ELi1ENS0_8ReduceOpIN3c107complexIdEENS0_14func_wrapper_tIbZZZNS0_15and_kernel_cudaERNS_14TensorIteratorEENKUlvE_clEvENKUlvE6_clEvEUlbS5_E_EEjbLi4ELi4EEEEEvT1_)
        /*0908*/ 	.word	0x00000000


	//----- nvinfo : EIATTR_MIN_STACK_SIZE
	.align		4
.L_586:
        /*090c*/ 	.byte	0x04, 0x12
        /*090e*/ 	.short	(.L_588 - .L_587)
	.align		4
.L_587:
        /*0910*/ 	.word	index@(_ZN2at6native13reduce_kernelILi128ELi2ENS0_8ReduceOpIN3c107complexIdEENS0_14func_wrapper_tIbZZZNS0_15and_kernel_cudaERNS_14TensorIteratorEENKUlvE_clEvENKUlvE6_clEvEUlbS5_E_EEjbLi4ELi4EEEEEvT1_)
        /*0914*/ 	.word	0x00000000


	//----- nvinfo : EIATTR_MIN_STACK_SIZE
	.align		4
.L_588:
        /*0918*/ 	.byte	0x04, 0x12
        /*091a*/ 	.short	(.L_590 - .L_589)
	.align		4
.L_589:
        /*091c*/ 	.word	index@(_ZN2at6native13reduce_kernelILi64ELi4ENS0_8ReduceOpIN3c107complexIdEENS0_14func_wrapper_tIbZZZNS0_15and_kernel_cudaERNS_14TensorIteratorEENKUlvE_clEvENKUlvE6_clEvEUlbS5_E_EEjbLi4ELi4EEEEEvT1_)
        /*0920*/ 	.word	0x00000000


	//----- nvinfo : EIATTR_MIN_STACK_SIZE
	.align		4
.L_590:
        /*0924*/ 	.byte	0x04, 0x12
        /*0926*/ 	.short	(.L_592 - .L_591)
	.align		4
.L_591:
        /*0928*/ 	.word	index@(_ZN2at6native13reduce_kernelILi512ELi1ENS0_8ReduceOpIfNS0_14func_wrapper_tIbZZZNS0_15and_kernel_cudaERNS_14TensorIteratorEENKUlvE_clEvENKUlvE5_clEvEUlbfE_EEjbLi4ELi4EEEEEvT1_)
        /*092c*/ 	.word	0x00000000


	//----- nvinfo : EIATTR_MIN_STACK_SIZE
	.align		4
.L_592:
        /*0930*/ 	.byte	0x04, 0x12
        /*0932*/ 	.short	(.L_594 - .L_593)
	.align		4
.L_593:
        /*0934*/ 	.word	index@(_ZN2at6native13reduce_kernelILi256ELi2ENS0_8ReduceOpIfNS0_14func_wrapper_tIbZZZNS0_15and_kernel_cudaERNS_14TensorIteratorEENKUlvE_clEvENKUlvE5_clEvEUlbfE_EEjbLi4ELi4EEEEEvT1_)
        /*0938*/ 	.word	0x00000000


	//----- nvinfo : EIATTR_MIN_STACK_SIZE
	.align		4
.L_594:
        /*093c*/ 	.byte	0x04, 0x12
        /*093e*/ 	.short	(.L_596 - .L_595)
	.align		4
.L_595:
        /*0940*/ 	.word	index@(_ZN2at6native13reduce_kernelILi128ELi4ENS0_8ReduceOpIfNS0_14func_wrapper_tIbZZZNS0_15and_kernel_cudaERNS_14TensorIteratorEENKUlvE_clEvENKUlvE5_clEvEUlbfE_EEjbLi4ELi4EEEEEvT1_)
        /*0944*/ 	.word	0x00000000


	//----- nvinfo : EIATTR_MIN_STACK_SIZE
	.align		4
.L_596:
        /*0948*/ 	.byte	0x04, 0x12
        /*094a*/ 	.short	(.L_598 - .L_597)
	.align		4
.L_597:
        /*094c*/ 	.word	index@(_ZN2at6native13reduce_kernelILi512ELi1ENS0_8ReduceOpIdNS0_14func_wrapper_tIbZZZNS0_15and_kernel_cudaERNS_14TensorIteratorEENKUlvE_clEvENKUlvE4_clEvEUlbdE_EEjbLi4ELi4EEEEEvT1_)
        /*0950*/ 	.word	0x00000000


	//----- nvinfo : EIATTR_MIN_STACK_SIZE
	.align		4
.L_598:
        /*0954*/ 	.byte	0x04, 0x12
        /*0956*/ 	.short	(.L_600 - .L_599)
	.align		4
.L_599:
        /*0958*/ 	.word	index@(_ZN2at6native13reduce_kernelILi256ELi2ENS0_8ReduceOpIdNS0_14func_wrapper_tIbZZZNS0_15and_kernel_cudaERNS_14TensorIteratorEENKUlvE_clEvENKUlvE4_clEvEUlbdE_EEjbLi4ELi4EEEEEvT1_)
        /*095c*/ 	.word	0x00000000


	//----- nvinfo : EIATTR_MIN_STACK_SIZE
	.align		4
.L_600:
        /*0960*/ 	.byte	0x04, 0x12
        /*0962*/ 	.short	(.L_602 - .L_601)
	.align		4
.L_601:
        /*0964*/ 	.word	index@(_ZN2at6native13reduce_kernelILi128ELi4ENS0_8ReduceOpIdNS0_14func_wrapper_tIbZZZNS0_15and_kernel_cudaERNS_14TensorIteratorEENKUlvE_clEvENKUlvE4_clEvEUlbdE_EEjbLi4ELi4EEEEEvT1_)
        /*0968*/ 	.word	0x00000000


	//----- nvinfo : EIATTR_MIN_STACK_SIZE
	.align		4
.L_602:
        /*096c*/ 	.byte	0x04, 0x12
        /*096e*/ 	.short	(.L_604 - .L_603)
	.align		4
.L_603:
        /*0970*/ 	.word	index@(_ZN2at6native13reduce_kernelILi512ELi1ENS0_8ReduceOpIsNS0_14func_wrapper_tIbZZZNS0_15and_kernel_cudaERNS_14TensorIteratorEENKUlvE_clEvENKUlvE3_clEvEUlbsE_EEjbLi4ELi4EEEEEvT1_)
        /*0974*/ 	.word	0x00000000


	//----- nvinfo : EIATTR_MIN_STACK_SIZE
	.align		4
.L_604:
        /*0978*/ 	.byte	0x04, 0x12
        /*097a*/ 	.short	(.L_606 - .L_605)
	.align		4
.L_605:
        /*097c*/ 	.word	index@(_ZN2at6native13reduce_kernelILi256ELi2ENS0_8ReduceOpIsNS0_14func_wrapper_tIbZZZNS0_15and_kernel_cudaERNS_14TensorIteratorEENKUlvE_clEvENKUlvE3_clEvEUlbsE_EEjbLi4ELi4EEEEEvT1_)
        /*0980*/ 	.word	0x00000000


	//----- nvinfo : EIATTR_MIN_STACK_SIZE
	.align		4
.L_606:
        /*0984*/ 	.byte	0x04, 0x12
        /*0986*/ 	.short	(.L_608 - .L_607)
	.align		4
.L_607:
        /*0988*/ 	.word	index@(_ZN2at6native13reduce_kernelILi128ELi4ENS0_8ReduceOpIsNS0_14func_wrapper_tIbZZZNS0_15and_kernel_cudaERNS_14TensorIteratorEENKUlvE_clEvENKUlvE3_clEvEUlbsE_EEjbLi4ELi4EEEEEvT1_)
        /*098c*/ 	.word	0x00000000


	//----- nvinfo : EIATTR_MIN_STACK_SIZE
	.align		4
.L_608:
        /*0990*/ 	.byte	0x04, 0x12
        /*0992*/ 	.short	(.L_610 - .L_609)
	.align		4
.L_609:
        /*0994*/ 	.word	index@(_ZN2at6native13reduce_kernelILi512ELi1ENS0_8ReduceOpIlNS0_14func_wrapper_tIbZZZNS0_15and_kernel_cudaERNS_14TensorIteratorEENKUlvE_clEvENKUlvE2_clEvEUlblE_EEjbLi4ELi4EEEEEvT1_)
        /*0998*/ 	.word	0x00000000


	//----- nvinfo : EIATTR_MIN_STACK_SIZE
	.align		4
.L_610:
        /*099c*/ 	.byte	0x04, 0x12
        /*099e*/ 	.short	(.L_612 - .L_611)
	.align		4
.L_611:
        /*09a0*/ 	.word	index@(_ZN2at6native13reduce_kernelILi256ELi2ENS0_8ReduceOpIlNS0_14func_wrapper_tIbZZZNS0_15and_kernel_cudaERNS_14TensorIteratorEENKUlvE_clEvENKUlvE2_clEvEUlblE_EEjbLi4ELi4EEEEEvT1_)
        /*09a4*/ 	.word	0x00000000


	//----- nvinfo : EIATTR_MIN_STACK_SIZE
	.align		4
.L_612:
        /*09a8*/ 	.byte	0x04, 0x12
        /*09aa*/ 	.short	(.L_614 - .L_613)
	.align		4
.L_613:
        /*09ac*/ 	.word	index@(_ZN2at6native13reduce_kernelILi128ELi4ENS0_8ReduceOpIlNS0_14func_wrapper_tIbZZZNS0_15and_kernel_cudaERNS_14TensorIteratorEENKUlvE_clEvENKUlvE2_clEvEUlblE_EEjbLi4ELi4EEEEEvT1_)
        /*09b0*/ 	.word	0x00000000


	//----- nvinfo : EIATTR_MIN_STACK_SIZE
	.align		4
.L_614:
        /*09b4*/ 	.byte	0x04, 0x12
        /*09b6*/ 	.short	(.L_616 - .L_615)
	.align		4
.L_615:
        /*09b8*/ 	.word	index@(_ZN2at6native13reduce_kernelILi512ELi1ENS0_8ReduceOpIiNS0_14func_wrapper_tIbZZZNS0_15and_kernel_cudaERNS_14TensorIteratorEENKUlvE_clEvENKUlvE1_clEvEUlbiE_EEjbLi4ELi4EEEEEvT1_)
        /*09bc*/ 	.word	0x00000000


	//----- nvinfo : EIATTR_MIN_STACK_SIZE
	.align		4
.L_616:
        /*09c0*/ 	.byte	0x04, 0x12
        /*09c2*/ 	.short	(.L_618 - .L_617)
	.align		4
.L_617:
        /*09c4*/ 	.word	index@(_ZN2at6native13reduce_kernelILi256ELi2ENS0_8ReduceOpIiNS0_14func_wrapper_tIbZZZNS0_15and_kernel_cudaERNS_14TensorIteratorEENKUlvE_clEvENKUlvE1_clEvEUlbiE_EEjbLi4ELi4EEEEEvT1_)
        /*09c8*/ 	.word	0x00000000


	//----- nvinfo : EIATTR_MIN_STACK_SIZE
	.align		4
.L_618:
        /*09cc*/ 	.byte	0x04, 0x12
        /*09ce*/ 	.short	(.L_620 - .L_619)
	.align		4
.L_619:
        /*09d0*/ 	.word	index@(_ZN2at6native13reduce_kernelILi128ELi4ENS0_8ReduceOpIiNS0_14func_wrapper_tIbZZZNS0_15and_kernel_cudaERNS_14TensorIteratorEENKUlvE_clEvENKUlvE1_clEvEUlbiE_EEjbLi4ELi4EEEEEvT1_)
        /*09d4*/ 	.word	0x00000000


	//----- nvinfo : EIATTR_MIN_STACK_SIZE
	.align		4
.L_620:
        /*09d8*/ 	.byte	0x04, 0x12
        /*09da*/ 	.short	(.L_622 - .L_621)
	.align		4
.L_621:
        /*09dc*/ 	.word	index@(_ZN2at6native13reduce_kernelILi512ELi1ENS0_8ReduceOpIaNS0_14func_wrapper_tIbZZZNS0_15and_kernel_cudaERNS_14TensorIteratorEENKUlvE_clEvENKUlvE0_clEvEUlbaE_EEjbLi4ELi4EEEEEvT1_)
        /*09e0*/ 	.word	0x00000000


	//----- nvinfo : EIATTR_MIN_STACK_SIZE
	.align		4
.L_622:
        /*09e4*/ 	.byte	0x04, 0x12
        /*09e6*/ 	.short	(.L_624 - .L_623)
	.align		4
.L_623:
        /*09e8*/ 	.word	index@(_ZN2at6native13reduce_kernelILi256ELi2ENS0_8ReduceOpIaNS0_14func_wrapper_tIbZZZNS0_15and_kernel_cudaERNS_14TensorIteratorEENKUlvE_clEvENKUlvE0_clEvEUlbaE_EEjbLi4ELi4EEEEEvT1_)
        /*09ec*/ 	.word	0x00000000


	//----- nvinfo : EIATTR_MIN_STACK_SIZE
	.align		4
.L_624:
        /*09f0*/ 	.byte	0x04, 0x12
        /*09f2*/ 	.short	(.L_626 - .L_625)
	.align		4
.L_625:
        /*09f4*/ 	.word	index@(_ZN2at6native13reduce_kernelILi128ELi4ENS0_8ReduceOpIaNS0_14func_wrapper_tIbZZZNS0_15and_kernel_cudaERNS_14TensorIteratorEENKUlvE_clEvENKUlvE0_clEvEUlbaE_EEjbLi4ELi4EEEEEvT1_)
        /*09f8*/ 	.word	0x00000000


	//----- nvinfo : EIATTR_MIN_STACK_SIZE
	.align		4
.L_626:
        /*09fc*/ 	.byte	0x04, 0x12
        /*09fe*/ 	.short	(.L_628 - .L_627)
	.align		4
.L_627:
        /*0a00*/ 	.word	index@(_ZN2at6native13reduce_kernelILi512ELi1ENS0_8ReduceOpIhNS0_14func_wrapper_tIbZZZNS0_15and_kernel_cudaERNS_14TensorIteratorEENKUlvE_clEvENKUlvE_clEvEUlbhE_EEjbLi4ELi4EEEEEvT1_)
        /*0a04*/ 	.word	0x00000000


	//----- nvinfo : EIATTR_MIN_STACK_SIZE
	.align		4
.L_628:
        /*0a08*/ 	.byte	0x04, 0x12
        /*0a0a*/ 	.short	(.L_630 - .L_629)
	.align		4
.L_629:
        /*0a0c*/ 	.word	index@(_ZN2at6native13reduce_kernelILi256ELi2ENS0_8ReduceOpIhNS0_14func_wrapper_tIbZZZNS0_15and_kernel_cudaERNS_14TensorIteratorEENKUlvE_clEvENKUlvE_clEvEUlbhE_EEjbLi4ELi4EEEEEvT1_)
        /*0a10*/ 	.word	0x00000000


	//----- nvinfo : EIATTR_MIN_STACK_SIZE
	.align		4
.L_630:
        /*0a14*/ 	.byte	0x04, 0x12
        /*0a16*/ 	.short	(.L_632 - .L_631)
	.align		4
.L_631:
        /*0a18*/ 	.word	index@(_ZN2at6native13reduce_kernelILi128ELi4ENS0_8ReduceOpIhNS0_14func_wrapper_tIbZZZNS0_15and_kernel_cudaERNS_14TensorIteratorEENKUlvE_clEvENKUlvE_clEvEUlbhE_EEjbLi4ELi4EEEEEvT1_)
        /*0a1c*/ 	.word	0x00000000
.L_632:


//--------------------- .nv.compat                --------------------------
	.section	.nv.compat,"",@"SHT_CUDA_COMPAT_INFO"
	.align	4
        /*0000*/ 	.byte	0x02, 0x09, 0x00, 0x00, 0x02, 0x02, 0x01, 0x00, 0x02, 0x05, 0x05, 0x00, 0x03, 0x07, 0x01, 0x01
        /*0010*/ 	.byte	0x02, 0x03, 0x00, 0x00, 0x02, 0x06, 0x01, 0x00, 0x04, 0x0b, 0x08, 0x00, 0x00, 0x00, 0x00, 0x00
        /*0020*/ 	.byte	0x00, 0x00, 0x00, 0x00


//--------------------- .nv.info._ZN2at6native13reduce_kernelILi512ELi1ENS0_8ReduceOpIbNS0_14func_wrapper_tIbZZZNS0_14or_kernel_cudaERNS_14TensorIteratorEENKUlvE_clEvENKUlvE10_clEvEUlbbE_EEjbLi4ELi4EEEEEvT1_ --------------------------
	.section	.nv.info._ZN2at6native13reduce_kernelILi512ELi1ENS0_8ReduceOpIbNS0_14func_wrapper_tIbZZZNS0_14or_kernel_cudaERNS_14TensorIteratorEENKUlvE_clEvENKUlvE10_clEvEUlbbE_EEjbLi4ELi4EEEEEvT1_,"",@"SHT_CUDA_INFO"
	.sectionflags	@""
	.align	4


	//----- nvinfo : EIATTR_CUDA_API_VERSION
	.align		4
        /*0000*/ 	.byte	0x04, 0x37
        /*0002*/ 	.short	(.L_634 - .L_633)
.L_633:
        /*0004*/ 	.word	0x00000082


	//----- nvinfo : EIATTR_KPARAM_INFO
	.align		4
.L_634:
        /*0008*/ 	.byte	0x04, 0x17
        /*000a*/ 	.short	(.L_636 - .L_635)
.L_635:
        /*000c*/ 	.word	0x00000000
        /*0010*/ 	.short	0x0000
        /*0012*/ 	.short	0x0000
        /*0014*/ 	.byte	0x00, 0xf0, 0x41, 0x10


	//----- nvinfo : EIATTR_SPARSE_MMA_MASK
	.align		4
.L_636:
        /*0018*/ 	.byte	0x03, 0x50
        /*001a*/ 	.short	0x0000


	//----- nvinfo : EIATTR_MAXREG_COUNT
	.align		4
        /*001c*/ 	.byte	0x03, 0x1b
        /*001e*/ 	.short	0x0020


	//----- nvinfo : EIATTR_NUM_BARRIERS
	.align		4
        /*0020*/ 	.byte	0x02, 0x4c
        /*0022*/ 	.byte	0x01
	.zero		1


	//----- nvinfo : EIATTR_EXTERNS
	.align		4
        /*0024*/ 	.byte	0x04, 0x0f
        /*0026*/ 	.short	(.L_638 - .L_637)


	//   ....[0]....
	.align		4
.L_637:
        /*0028*/ 	.word	index@(__assertfail)


	//----- nvinfo : EIATTR_MERCURY_ISA_VERSION
	.align		4
.L_638:
        /*002c*/ 	.byte	0x03, 0x5f
        /*002e*/ 	.short	0x0101


	//----- nvinfo : EIATTR_INT_WARP_WIDE_INSTR_OFFSETS
	.align		4
        /*0030*/ 	.byte	0x04, 0x31
        /*0032*/ 	.short	(.L_640 - .L_639)


	//   ....[0]....
.L_639:
        /*0034*/ 	.word	0x0000e1c0


	//   ....[1]....
        /*0038*/ 	.word	0x0000e2b0


	//----- nvinfo : EIATTR_COOP_GROUP_MASK_REGIDS
	.align		4
.L_640:
        /*003c*/ 	.byte	0x04, 0x29
        /*003e*/ 	.short	(.L_642 - .L_641)


	//   ....[0]....
.L_641:
        /*0040*/ 	.word	0xffffffff


	//   ....[1]....
        /*0044*/ 	.word	0xffffffff


	//----- nvinfo : EIATTR_COOP_GROUP_INSTR_OFFSETS
	.align		4
.L_642:
        /*0048*/ 	.byte	0x04, 0x28
        /*004a*/ 	.short	(.L_644 - .L_643)


	//   ....[0]....
.L_643:
        /*004c*/ 	.word	0x0000bac0


	//   ....[1]....
        /*0050*/ 	.word	0x0000ea70


	//----- nvinfo : EIATTR_SYSCALL_OFFSETS
	.align		4
.L_644:
        /*0054*/ 	.byte	0x04, 0x46
        /*0056*/ 	.short	(.L_646 - .L_645)


	//   ....[0]....
.L_645:
        /*0058*/ 	.word	0x0000ece0


	//   ....[1]....
        /*005c*/ 	.word	0x0000ef50


	//   ....[2]....
        /*0060*/ 	.word	0x0000f2a0


	//   ....[3]....
        /*0064*/ 	.word	0x0000f530


	//----- nvinfo : EIATTR_EXIT_INSTR_OFFSETS
	.align		4
.L_646:
        /*0068*/ 	.byte	0x04, 0x1c
        /*006a*/ 	.short	(.L_648 - .L_647)


	//   ....[0]....
.L_647:
        /*006c*/ 	.word	0x0000e350


	//   ....[1]....
        /*0070*/ 	.word	0x0000eaf0


	//   ....[2]....
        /*0074*/ 	.word	0x0000ed50


	//   ....[3]....
        /*0078*/ 	.word	0x0000ed70


	//   ....[4]....
        /*007c*/ 	.word	0x0000efc0


	//   ....[5]....
        /*0080*/ 	.word	0x0000f000


	//   ....[6]....
        /*0084*/ 	.word	0x0000f030


	//   ....[7]....
        /*0088*/ 	.word	0x0000f070


	//   ....[8]....
        /*008c*/ 	.word	0x0000f0b0


	//   ....[9]....
        /*0090*/ 	.word	0x0000f310


	//   ....[10]....
        /*0094*/ 	.word	0x0000f330


	//   ....[11]....
        /*0098*/ 	.word	0x0000f580


	//   ....[12]....
        /*009c*/ 	.word	0x0000f5a0


	//----- nvinfo : EIATTR_MAX_THREADS
	.align		4
.L_648:
        /*00a0*/ 	.byte	0x04, 0x05
        /*00a2*/ 	.short	(.L_650 - .L_649)
.L_649:
        /*00a4*/ 	.word	0x00000200
        /*00a8*/ 	.word	0x00000001
        /*00ac*/ 	.word	0x00000001


	//----- nvinfo : EIATTR_CRS_STACK_SIZE
	.align		4
.L_650:
        /*00b0*/ 	.byte	0x04, 0x1e
        /*00b2*/ 	.short	(.L_652 - .L_651)
.L_651:
        /*00b4*/ 	.word	0x00000000


	//----- nvinfo : EIATTR_CBANK_PARAM_SIZE
	.align		4
.L_652:
        /*00b8*/ 	.byte	0x03, 0x19
        /*00ba*/ 	.short	0x0410


	//----- nvinfo : EIATTR_PARAM_CBANK
	.align		4
        /*00bc*/ 	.byte	0x04, 0x0a
        /*00be*/ 	.short	(.L_654 - .L_653)
	.align		4
.L_653:
        /*00c0*/ 	.word	index@(.nv.constant0._ZN2at6native13reduce_kernelILi512ELi1ENS0_8ReduceOpIbNS0_14func_wrapper_tIbZZZNS0_14or_kernel_cudaERNS_14TensorIteratorEENKUlvE_clEvENKUlvE10_clEvEUlbbE_EEjbLi4ELi4EEEEEvT1_)
        /*00c4*/ 	.short	0x0210
        /*00c6*/ 	.short	0x0410


	//----- nvinfo : EIATTR_SW_WAR
	.align		4
.L_654:
        /*00c8*/ 	.byte	0x04, 0x36
        /*00ca*/ 	.short	(.L_656 - .L_655)
.L_655:
        /*00cc*/ 	.word	0x00000008
.L_656:


//--------------------- .nv.info._ZN2at6native13reduce_kernelILi256ELi2ENS0_8ReduceOpIbNS0_14func_wrapper_tIbZZZNS0_14or_kernel_cudaERNS_14TensorIteratorEENKUlvE_clEvENKUlvE10_clEvEUlbbE_EEjbLi4ELi4EEEEEvT1_ --------------------------
	.section	.nv.info._ZN2at6native13reduce_kernelILi256ELi2ENS0_8ReduceOpIbNS0_14func_wrapper_tIbZZZNS0_14or_kernel_cudaERNS_14TensorIteratorEENKUlvE_clEvENKUlvE10_clEvEUlbbE_EEjbLi4ELi4EEEEEvT1_,"",@"SHT_CUDA_INFO"
	.sectionflags	@""
	.align	4


	//----- nvinfo : EIATTR_CUDA_API_VERSION
	.align		4
        /*0000*/ 	.byte	0x04, 0x37
        /*0002*/ 	.short	(.L_658 - .L_657)
.L_657:
        /*0004*/ 	.word	0x00000082


	//----- nvinfo : EIATTR_KPARAM_INFO
	.align		4
.L_658:
        /*0008*/ 	.byte	0x04, 0x17
        /*000a*/ 	.short	(.L_660 - .L_659)
.L_659:
        /*000c*/ 	.word	0x00000000
        /*0010*/ 	.short	0x0000
        /*0012*/ 	.short	0x0000
        /*0014*/ 	.byte	0x00, 0xf0, 0x41, 0x10


	//----- nvinfo : EIATTR_SPARSE_MMA_MASK
	.align		4
.L_660:
        /*0018*/ 	.byte	0x03, 0x50
        /*001a*/ 	.short	0x0000


	//----- nvinfo : EIATTR_MAXREG_COUNT
	.align		4
        /*001c*/ 	.byte	0x03, 0x1b
        /*001e*/ 	.short	0x0040


	//----- nvinfo : EIATTR_NUM_BARRIERS
	.align		4
        /*0020*/ 	.byte	0x02, 0x4c
        /*0022*/ 	.byte	0x01
	.zero		1


	//----- nvinfo : EIATTR_EXTERNS
	.align		4
        /*0024*/ 	.byte	0x04, 0x0f
        /*0026*/ 	.short	(.L_662 - .L_661)


	//   ....[0]....
	.align		4
.L_661:
        /*0028*/ 	.word	index@(__assertfail)


	//----- nvinfo : EIATTR_MERCURY_ISA_VERSION
	.align		4
.L_662:
        /*002c*/ 	.byte	0x03, 0x5f
        /*002e*/ 	.short	0x0101


	//----- nvinfo : EIATTR_INT_WARP_WIDE_INSTR_OFFSETS
	.align		4
        /*0030*/ 	.byte	0x04, 0x31
        /*0032*/ 	.short	(.L_664 - .L_663)


	//   ....[0]....
.L_663:
        /*0034*/ 	.word	0x000113e0


	//   ....[1]....
        /*0038*/ 	.word	0x000114d0


	//----- nvinfo : EIATTR_COOP_GROUP_MASK_REGIDS
	.align		4
.L_664:
        /*003c*/ 	.byte	0x04, 0x29
        /*003e*/ 	.short	(.L_666 - .L_665)


	//   ....[0]....
.L_665:
        /*0040*/ 	.word	0xffffffff


	//   ....[1]....
        /*0044*/ 	.word	0xffffffff


	//   ....[2]....
        /*0048*/ 	.word	0xffffffff


	//   ....[3]....
        /*004c*/ 	.word	0xffffffff


	//----- nvinfo : EIATTR_COOP_GROUP_INSTR_OFFSETS
	.align		4
.L_666:
        /*0050*/ 	.byte	0x04, 0x28
        /*0052*/ 	.short	(.L_668 - .L_667)


	//   ....[0]....
.L_667:
        /*0054*/ 	.word	0x0000ca10


	//   ....[1]....
        /*0058*/ 	.word	0x0000ca20


	//   ....[2]....
        /*005c*/ 	.word	0x00011e70


	//   ....[3]....
        /*0060*/ 	.word	0x00011e80


	//----- nvinfo : EIATTR_SYSCALL_OFFSETS
	.align		4
.L_668:
        /*0064*/ 	.byte	0x04, 0x46
        /*0066*/ 	.short	(.L_670 - .L_669)


	//   ....[0]....
.L_669:
        /*0068*/ 	.word	0x00001490


	//   ....[1]....
        /*006c*/ 	.word	0x00012170


	//   ....[2]....
        /*0070*/ 	.word	0x000122f0


	//   ....[3]....
        /*0074*/ 	.word	0x000125e0


	//   ....[4]....
        /*0078*/ 	.word	0x00012760


	//   ....[5]....
        /*007c*/ 	.word	0x00012b20


	//   ....[6]....
        /*0080*/ 	.word	0x00012ca0


	//   ....[7]....
        /*0084*/ 	.word	0x00012f90


	//   ....[8]....
        /*0088*/ 	.word	0x00013110


	//----- nvinfo : EIATTR_EXIT_INSTR_OFFSETS
	.align		4
.L_670:
        /*008c*/ 	.byte	0x04, 0x1c
        /*008e*/ 	.short	(.L_672 - .L_671)


	//   ....[0]....
.L_671:
        /*0090*/ 	.word	0x00011590


	//   ....[1]....
        /*0094*/ 	.word	0x00011f40


	//   ....[2]....
        /*0098*/ 	.word	0x00012360


	//   ....[3]....
        /*009c*/ 	.word	0x00012390


	//   ....[4]....
        /*00a0*/ 	.word	0x000127d0


	//   ....[5]....
        /*00a4*/ 	.word	0x00012840


	//   ....[6]....
        /*00a8*/ 	.word	0x00012870


	//   ....[7]....
        /*00ac*/ 	.word	0x000128b0


	//   ....[8]....
        /*00b0*/ 	.word	0x000128f0


	//   ....[9]....
        /*00b4*/ 	.word	0x00012d10


	//   ....[10]....
        /*00b8*/ 	.word	0x00012d40


	//   ....[11]....
        /*00bc*/ 	.word	0x00013180


	//   ....[12]....
        /*00c0*/ 	.word	0x000131f0


	//----- nvinfo : EIATTR_MAX_THREADS
	.align		4
.L_672:
        /*00c4*/ 	.byte	0x04, 0x05
        /*00c6*/ 	.short	(.L_674 - .L_673)
.L_673:
        /*00c8*/ 	.word	0x00000100
        /*00cc*/ 	.word	0x00000001
        /*00d0*/ 	.word	0x00000001


	//----- nvinfo : EIATTR_CRS_STACK_SIZE
	.align		4
.L_674:
        /*00d4*/ 	.byte	0x04, 0x1e
        /*00d6*/ 	.short	(.L_676 - .L_675)
.L_675:
        /*00d8*/ 	.word	0x00000000


	//----- nvinfo : EIATTR_CBANK_PARAM_SIZE
	.align		4
.L_676:
        /*00dc*/ 	.byte	0x03, 0x19
        /*00de*/ 	.short	0x0410


	//----- nvinfo : EIATTR_PARAM_CBANK
	.align		4
        /*00e0*/ 	.byte	0x04, 0x0a
        /*00e2*/ 	.short	(.L_678 - .L_677)
	.align		4
.L_677:
        /*00e4*/ 	.word	index@(.nv.constant0._ZN2at6native13reduce_kernelILi256ELi2ENS0_8ReduceOpIbNS0_14func_wrapper_tIbZZZNS0_14or_kernel_cudaERNS_14TensorIteratorEENKUlvE_clEvENKUlvE10_clEvEUlbbE_EEjbLi4ELi4EEEEEvT1_)
        /*00e8*/ 	.short	0x0210
        /*00ea*/ 	.short	0x0410


	//----- nvinfo : EIATTR_SW_WAR
	.align		4
.L_678:
        /*00ec*/ 	.byte	0x04, 0x36
        /*00ee*/ 	.short	(.L_680 - .L_679)
.L_679:
        /*00f0*/ 	.word	0x00000008
.L_680:


//--------------------- .nv.info._ZN2at6native13reduce_kernelILi128ELi4ENS0_8ReduceOpIbNS0_14func_wrapper_tIbZZZNS0_14or_kernel_cudaERNS_14TensorIteratorEENKUlvE_clEvENKUlvE10_clEvEUlbbE_EEjbLi4ELi4EEEEEvT1_ --------------------------
	.section	.nv.info._ZN2at6native13reduce_kernelILi128ELi4ENS0_8ReduceOpIbNS0_14func_wrapper_tIbZZZNS0_14or_kernel_cudaERNS_14TensorIteratorEENKUlvE_clEvENKUlvE10_clEvEUlbbE_EEjbLi4ELi4EEEEEvT1_,"",@"SHT_CUDA_INFO"
	.sectionflags	@""
	.align	4


	//----- nvinfo : EIATTR_CUDA_API_VERSION
	.align		4
        /*0000*/ 	.byte	0x04, 0x37
        /*0002*/ 	.short	(.L_682 - .L_681)
.L_681:
        /*0004*/ 	.word	0x00000082


	//----- nvinfo : EIATTR_KPARAM_INFO
	.align		4
.L_682:
        /*0008*/ 	.byte	0x04, 0x17
        /*000a*/ 	.short	(.L_684 - .L_683)
.L_683:
        /*000c*/ 	.word	0x00000000
        /*0010*/ 	.short	0x0000
        /*0012*/ 	.short	0x0000
        /*0014*/ 	.byte	0x00, 0xf0, 0x41, 0x10


	//----- nvinfo : EIATTR_SPARSE_MMA_MASK
	.align		4
.L_684:
        /*0018*/ 	.byte	0x03, 0x50
        /*001a*/ 	.short	0x0000


	//----- nvinfo : EIATTR_MAXREG_COUNT
	.align		4
        /*001c*/ 	.byte	0x03, 0x1b
        /*001e*/ 	.short	0x0080


	//----- nvinfo : EIATTR_NUM_BARRIERS
	.align		4
        /*0020*/ 	.byte	0x02, 0x4c
        /*0022*/ 	.byte	0x01
	.zero		1


	//----- nvinfo : EIATTR_EXTERNS
	.align		4
        /*0024*/ 	.byte	0x04, 0x0f
        /*0026*/ 	.short	(.L_686 - .L_685)


	//   ....[0]....
	.align		4
.L_685:
        /*0028*/ 	.word	index@(__assertfail)


	//----- nvinfo : EIATTR_MERCURY_ISA_VERSION
	.align		4
.L_686:
        /*002c*/ 	.byte	0x03, 0x5f
        /*002e*/ 	.short	0x0101


	//----- nvinfo : EIATTR_INT_WARP_WIDE_INSTR_OFFSETS
	.align		4
        /*0030*/ 	.byte	0x04, 0x31
        /*0032*/ 	.short	(.L_688 - .L_687)


	//   ....[0]....
.L_687:
        /*0034*/ 	.word	0x000170d0


	//   ....[1]....
        /*0038*/ 	.word	0x000171c0


	//----- nvinfo : EIATTR_COOP_GROUP_MASK_REGIDS
	.align		4
.L_688:
        /*003c*/ 	.byte	0x04, 0x29
        /*003e*/ 	.short	(.L_690 - .L_689)


	//   ....[0]....
.L_689:
        /*0040*/ 	.word	0xffffffff


	//   ....[1]....
        /*0044*/ 	.word	0xffffffff


	//   ....[2]....
        /*0048*/ 	.word	0xffffffff


	//   ....[3]....
        /*004c*/ 	.word	0xffffffff


	//   ....[4]....
        /*0050*/ 	.word	0xffffffff


	//   ....[5]....
        /*0054*/ 	.word	0xffffffff


	//   ....[6]....
        /*0058*/ 	.word	0xffffffff


	//   ....[7]....
        /*005c*/ 	.word	0xffffffff


	//----- nvinfo : EIATTR_COOP_GROUP_INSTR_OFFSETS
	.align		4
.L_690:
        /*0060*/ 	.byte	0x04, 0x28
        /*0062*/ 	.short	(.L_692 - .L_691)


	//   ....[0]....
.L_691:
        /*0064*/ 	.word	0x0000e100


	//   ....[1]....
        /*0068*/ 	.word	0x0000e140


	//   ....[2]....
        /*006c*/ 	.word	0x0000e150


	//   ....[3]....
        /*0070*/ 	.word	0x0000e160


	//   ....[4]....
        /*0074*/ 	.word	0x00017df0


	//   ....[5]....
        /*0078*/ 	.word	0x00017e30


	//   ....[6]....
        /*007c*/ 	.word	0x00017e40


	//   ....[7]....
        /*0080*/ 	.word	0x00017e50


	//----- nvinfo : EIATTR_SYSCALL_OFFSETS
	.align		4
.L_692:
        /*0084*/ 	.byte	0x04, 0x46
        /*0086*/ 	.short	(.L_694 - .L_693)


	//   ....[0]....
.L_693:
        /*0088*/ 	.word	0x00001410


	//   ....[1]....
        /*008c*/ 	.word	0x00018220


	//   ....[2]....
        /*0090*/ 	.word	0x000183a0


	//   ....[3]....
        /*0094*/ 	.word	0x00018520


	//   ....[4]....
        /*0098*/ 	.word	0x000186a0


	//   ....[5]....
        /*009c*/ 	.word	0x00018a70


	//   ....[6]....
        /*00a0*/ 	.word	0x00018bf0


	//   ....[7]....
        /*00a4*/ 	.word	0x00018d70


	//   ....[8]....
        /*00a8*/ 	.word	0x00018ef0


	//   ....[9]....
        /*00ac*/ 	.word	0x00019370


	//   ....[10]....
        /*00b0*/ 	.word	0x000194f0


	//   ....[11]....
        /*00b4*/ 	.word	0x00019670


	//   ....[12]....
        /*00b8*/ 	.word	0x000197f0


	//   ....[13]....
        /*00bc*/ 	.word	0x00019bc0


	//   ....[14]....
        /*00c0*/ 	.word	0x00019d40


	//   ....[15]....
        /*00c4*/ 	.word	0x00019ec0


	//   ....[16]....
        /*00c8*/ 	.word	0x0001a040


	//----- nvinfo : EIATTR_EXIT_INSTR_OFFSETS
	.align		4
.L_694:
        /*00cc*/ 	.byte	0x04, 0x1c
        /*00ce*/ 	.short	(.L_696 - .L_695)


	//   ....[0]....
.L_695:
        /*00d0*/ 	.word	0x00017280


	//   ....[1]....
        /*00d4*/ 	.word	0x00017f90


	//   ....[2]....
        /*00d8*/ 	.word	0x00018710


	//   ....[3]....
        /*00dc*/ 	.word	0x00018760


	//   ....[4]....
        /*00e0*/ 	.word	0x00018f60


	//   ....[5]....
        /*00e4*/ 	.word	0x00019030


	//   ....[6]....
        /*00e8*/ 	.word	0x00019060


	//   ....[7]....
        /*00ec*/ 	.word	0x000190a0


	//   ....[8]....
        /*00f0*/ 	.word	0x000190e0


	//   ....[9]....
        /*00f4*/ 	.word	0x00019860


	//   ....[10]....
        /*00f8*/ 	.word	0x000198b0


	//   ....[11]....
        /*00fc*/ 	.word	0x0001a0b0


	//   ....[12]....
        /*0100*/ 	.word	0x0001a180


	//----- nvinfo : EIATTR_MAX_THREADS
	.align		4
.L_696:
        /*0104*/ 	.byte	0x04, 0x05
        /*0106*/ 	.short	(.L_698 - .L_697)
.L_697:
        /*0108*/ 	.word	0x00000080
        /*010c*/ 	.word	0x00000001
        /*0110*/ 	.word	0x00000001


	//----- nvinfo : EIATTR_CRS_STACK_SIZE
	.align		4
.L_698:
        /*0114*/ 	.byte	0x04, 0x1e
        /*0116*/ 	.short	(.L_700 - .L_699)
.L_699:
        /*0118*/ 	.word	0x00000000


	//----- nvinfo : EIATTR_CBANK_PARAM_SIZE
	.align		4
.L_700:
        /*011c*/ 	.byte	0x03, 0x19
        /*011e*/ 	.short	0x0410


	//----- nvinfo : EIATTR_PARAM_CBANK
	.align		4
        /*0120*/ 	.byte	0x04, 0x0a
        /*0122*/ 	.short	(.L_702 - .L_701)
	.align		4
.L_701:
        /*0124*/ 	.word	index@(.nv.constant0._ZN2at6native13reduce_kernelILi128ELi4ENS0_8ReduceOpIbNS0_14func_wrapper_tIbZZZNS0_14or_kernel_cudaERNS_14TensorIteratorEENKUlvE_clEvENKUlvE10_clEvEUlbbE_EEjbLi4ELi4EEEEEvT1_)
        /*0128*/ 	.short	0x0210
        /*012a*/ 	.short	0x0410


	//----- nvinfo : EIATTR_SW_WAR
	.align		4
.L_702:
        /*012c*/ 	.byte	0x04, 0x36
        /*012e*/ 	.short	(.L_704 - .L_703)
.L_703:
        /*0130*/ 	.word	0x00000008
.L_704:


//--------------------- .nv.info._ZN2at6native13reduce_kernelILi512ELi1ENS0_8ReduceOpIN3c108BFloat16ENS0_14func_wrapper_tIbZZZNS0_14or_kernel_cudaERNS_14TensorIteratorEENKUlvE_clEvENKUlvE9_clEvEUlbS4_E_EEjbLi4ELi4EEEEEvT1_ --------------------------
	.section	.nv.info._ZN2at6native13reduce_kernelILi512ELi1ENS0_8ReduceOpIN3c108BFloat16ENS0_14func_wrapper_tIbZZZNS0_14or_kernel_cudaERNS_14TensorIteratorEENKUlvE_clEvENKUlvE9_clEvEUlbS4_E_EEjbLi4ELi4EEEEEvT1_,"",@"SHT_CUDA_INFO"
	.sectionflags	@""
	.align	4


	//----- nvinfo : EIATTR_CUDA_API_VERSION
	.align		4
        /*0000*/ 	.byte	0x04, 0x37
        /*0002*/ 	.short	(.L_706 - .L_705)
.L_705:
        /*0004*/ 	.word	0x00000082


	//----- nvinfo : EIATTR_KPARAM_INFO
	.align		4
.L_706:
        /*0008*/ 	.byte	0x04, 0x17
        /*000a*/ 	.short	(.L_708 - .L_707)
.L_707:
        /*000c*/ 	.word	0x00000000
        /*0010*/ 	.short	0x0000
        /*0012*/ 	.short	0x0000
        /*0014*/ 	.byte	0x00, 0xf0, 0x41, 0x10


	//----- nvinfo : EIATTR_SPARSE_MMA_MASK
	.align		4
.L_708:
        /*0018*/ 	.byte	0x03, 0x50
        /*001a*/ 	.short	0x0000


	//----- nvinfo : EIATTR_MAXREG_COUNT
	.align		4
        /*001c*/ 	.byte	0x03, 0x1b
        /*001e*/ 	.short	0x0020


	//----- nvinfo : EIATTR_NUM_BARRIERS
	.align		4
        /*0020*/ 	.byte	0x02, 0x4c
        /*0022*/ 	.byte	0x01
	.zero		1


	//----- nvinfo : EIATTR_EXTERNS
	.align		4
        /*0024*/ 	.byte	0x04, 0x0f
        /*0026*/ 	.short	(.L_710 - .L_709)


	//   ....[0]....
	.align		4
.L_709:
        /*0028*/ 	.word	index@(__assertfail)


	//----- nvinfo : EIATTR_MERCURY_ISA_VERSION
	.align		4
.L_710:
        /*002c*/ 	.byte	0x03, 0x5f
        /*002e*/ 	.short	0x0101


	//----- nvinfo : EIATTR_INT_WARP_WIDE_INSTR_OFFSETS
	.align		4
        /*0030*/ 	.byte	0x04, 0x31
        /*0032*/ 	.short	(.L_712 - .L_711)


	//   ....[0]....
.L_711:
        /*0034*/ 	.word	0x0000ea60


	//   ....[1]....
        /*0038*/ 	.word	0x0000eb50


	//----- nvinfo : EIATTR_COOP_GROUP_MASK_REGIDS
	.align		4
.L_712:
        /*003c*/ 	.byte	0x04, 0x29
        /*003e*/ 	.short	(.L_714 - .L_713)


	//   ....[0]....
.L_713:
        /*0040*/ 	.word	0xffffffff


	//   ....[1]....
        /*0044*/ 	.word	0xffffffff


	//----- nvinfo : EIATTR_COOP_GROUP_INSTR_OFFSETS
	.align		4
.L_714:
        /*0048*/ 	.byte	0x04, 0x28
        /*004a*/ 	.short	(.L_716 - .L_715)


	//   ....[0]....
.L_715:
        /*004c*/ 	.word	0x0000c330


	//   ....[1]....
        /*0050*/ 	.word	0x0000f560


	//----- nvinfo : EIATTR_SYSCALL_OFFSETS
	.align		4
.L_716:
        /*0054*/ 	.byte	0x04, 0x46
        /*0056*/ 	.short	(.L_718 - .L_717)


	//   ....[0]....
.L_717:
        /*0058*/ 	.word	0x0000f870


	//   ....[1]....
        /*005c*/ 	.word	0x0000fb50


	//   ....[2]....
        /*0060*/ 	.word	0x0000ff10


	//   ....[3]....
        /*0064*/ 	.word	0x00010210


	//----- nvinfo : EIATTR_EXIT_INSTR_OFFSETS
	.align		4
.L_718:
        /*0068*/ 	.byte	0x04, 0x1c
        /*006a*/ 	.short	(.L_720 - .L_719)


	//   ....[0]....
.L_719:
        /*006c*/ 	.word	0x0000ec10


	//   ....[1]....
        /*0070*/ 	.word	0x0000f610


	//   ....[2]....
        /*0074*/ 	.word	0x0000f8e0


	//   ....[3]....
        /*0078*/ 	.word	0x0000f900


	//   ....[4]....
        /*007c*/ 	.word	0x0000fbc0


	//   ....[5]....
        /*0080*/ 	.word	0x0000fc00


	//   ....[6]....
        /*0084*/ 	.word	0x0000fc30


	//   ....[7]....
        /*0088*/ 	.word	0x0000fc70


	//   ....[8]....
        /*008c*/ 	.word	0x0000fcb0


	//   ....[9]....
        /*0090*/ 	.word	0x0000ff80


	//   ....[10]....
        /*0094*/ 	.word	0x0000ffa0


	//   ....[11]....
        /*0098*/ 	.word	0x00010260


	//   ....[12]....
        /*009c*/ 	.word	0x00010280


	//----- nvinfo : EIATTR_MAX_THREADS
	.align		4
.L_720:
        /*00a0*/ 	.byte	0x04, 0x05
        /*00a2*/ 	.short	(.L_722 - .L_721)
.L_721:
        /*00a4*/ 	.word	0x00000200
        /*00a8*/ 	.word	0x00000001
        /*00ac*/ 	.word	0x00000001


	//----- nvinfo : EIATTR_CRS_STACK_SIZE
	.align		4
.L_722:
        /*00b0*/ 	.byte	0x04, 0x1e
        /*00b2*/ 	.short	(.L_724 - .L_723)
.L_723:
        /*00b4*/ 	.word	0x00000000


	//----- nvinfo : EIATTR_CBANK_PARAM_SIZE
	.align		4
.L_724:
        /*00b8*/ 	.byte	0x03, 0x19
        /*00ba*/ 	.short	0x0410


	//----- nvinfo : EIATTR_PARAM_CBANK
	.align		4
        /*00bc*/ 	.byte	0x04, 0x0a
        /*00be*/ 	.short	(.L_726 - .L_725)
	.align		4
.L_725:
        /*00c0*/ 	.word	index@(.nv.constant0._ZN2at6native13reduce_kernelILi512ELi1ENS0_8ReduceOpIN3c108BFloat16ENS0_14func_wrapper_tIbZZZNS0_14or_kernel_cudaERNS_14TensorIteratorEENKUlvE_clEvENKUlvE9_clEvEUlbS4_E_EEjbLi4ELi4EEEEEvT1_)
        /*00c4*/ 	.short	0x0210
        /*00c6*/ 	.short	0x0410


	//----- nvinfo : EIATTR_SW_WAR
	.align		4
.L_726:
        /*00c8*/ 	.byte	0x04, 0x36
        /*00ca*/ 	.short	(.L_728 - .L_727)
.L_727:
        /*00cc*/ 	.word	0x00000008
.L_728:


//--------------------- .nv.info._ZN2at6native13reduce_kernelILi256ELi2ENS0_8ReduceOpIN3c108BFloat16ENS0_14func_wrapper_tIbZZZNS0_14or_kernel_cudaERNS_14TensorIteratorEENKUlvE_clEvENKUlvE9_clEvEUlbS4_E_EEjbLi4ELi4EEEEEvT1_ --------------------------
	.section	.nv.info._ZN2at6native13reduce_kernelILi256ELi2ENS0_8ReduceOpIN3c108BFloat16ENS0_14func_wrapper_tIbZZZNS0_14or_kernel_cudaERNS_14TensorIteratorEENKUlvE_clEvENKUlvE9_clEvEUlbS4_E_EEjbLi4ELi4EEEEEvT1_,"",@"SHT_CUDA_INFO"
	.sectionflags	@""
	.align	4


	//----- nvinfo : EIATTR_CUDA_API_VERSION
	.align		4
        /*0000*/ 	.byte	0x04, 0x37
        /*0002*/ 	.short	(.L_730 - .L_729)
.L_729:
        /*0004*/ 	.word	0x00000082


	//----- nvinfo : EIATTR_KPARAM_INFO
	.align		4
.L_730:
        /*0008*/ 	.byte	0x04, 0x17
        /*000a*/ 	.short	(.L_732 - .L_731)
.L_731:
        /*000c*/ 	.word	0x00000000
        /*0010*/ 	.short	0x0000
        /*0012*/ 	.short	0x0000
        /*0014*/ 	.byte	0x00, 0xf0, 0x41, 0x10


	//----- nvinfo : EIATTR_SPARSE_MMA_MASK
	.align		4
.L_732:
        /*0018*/ 	.byte	0x03, 0x50
        /*001a*/ 	.short	0x0000


	//----- nvinfo : EIATTR_MAXREG_COUNT
	.align		4
        /*001c*/ 	.byte	0x03, 0x1b
        /*001e*/ 	.short	0x0040


	//----- nvinfo : EIATTR_NUM_BARRIERS
	.align		4
        /*0020*/ 	.byte	0x02, 0x4c
        /*0022*/ 	.byte	0x01
	.zero		1


	//----- nvinfo : EIATTR_EXTERNS
	.align		4
        /*0024*/ 	.byte	0x04, 0x0f
        /*0026*/ 	.short	(.L_734 - .L_733)


	//   ....[0]....
	.align		4
.L_733:
        /*0028*/ 	.word	index@(__assertfail)


	//----- nvinfo : EIATTR_MERCURY_ISA_VERSION
	.align		4
.L_734:
        /*002c*/ 	.byte	0x03, 0x5f
        /*002e*/ 	.short	0x0101


	//----- nvinfo : EIATTR_INT_WARP_WIDE_INSTR_OFFSETS
	.align		4
        /*0030*/ 	.byte	0x04, 0x31
        /*0032*/ 	.short	(.L_736 - .L_735)


	//   ....[0]....
.L_735:
        /*0034*/ 	.word	0x00012710


	//   ....[1]....
        /*0038*/ 	.word	0x00012800


	//----- nvinfo : EIATTR_COOP_GROUP_MASK_REGIDS
	.align		4
.L_736:
        /*003c*/ 	.byte	0x04, 0x29
        /*003e*/ 	.short	(.L_738 - .L_737)


	//   ....[0]....
.L_737:
        /*0040*/ 	.word	0xffffffff


	//   ....[1]....
        /*0044*/ 	.word	0xffffffff


	//   ....[2]....
        /*0048*/ 	.word	0xffffffff


	//   ....[3]....
        /*004c*/ 	.word	0xffffffff


	//----- nvinfo : EIATTR_COOP_GROUP_INSTR_OFFSETS
	.align		4
.L_738:
        /*0050*/ 	.byte	0x04, 0x28
        /*0052*/ 	.short	(.L_740 - .L_739)


	//   ....[0]....
.L_739:
        /*0054*/ 	.word	0x0000dcb0


	//   ....[1]....
        /*0058*/ 	.word	0x0000dcc0


	//   ....[2]....
        /*005c*/ 	.word	0x00013540


	//   ....[3]....
        /*0060*/ 	.word	0x00013570


	//----- nvinfo : EIATTR_SYSCALL_OFFSETS
	.align		4
.L_740:
        /*0064*/ 	.byte	0x04, 0x46
        /*0066*/ 	.short	(.L_742 - .L_741)


	//   ....[0]....
.L_741:
        /*0068*/ 	.word	0x00001490


	//   ....[1]....
        /*006c*/ 	.word	0x000139b0


	//   ....[2]....
        /*0070*/ 	.word	0x00013b30


	//   ....[3]....
        /*0074*/ 	.word	0x00013ef0


	//   ....[4]....
        /*0078*/ 	.word	0x00014070


	//   ....[5]....
        /*007c*/ 	.word	0x00014510


	//   ....[6]....
        /*0080*/ 	.word	0x00014690


	//   ....[7]....
        /*0084*/ 	.word	0x00014a50


	//   ....[8]....
        /*0088*/ 	.word	0x00014bd0


	//----- nvinfo : EIATTR_EXIT_INSTR_OFFSETS
	.align		4
.L_742:
        /*008c*/ 	.byte	0x04, 0x1c
        /*008e*/ 	.short	(.L_744 - .L_743)


	//   ....[0]....
.L_743:
        /*0090*/ 	.word	0x000128c0


	//   ....[1]....
        /*0094*/ 	.word	0x000136a0


	//   ....[2]....
        /*0098*/ 	.word	0x00013ba0


	//   ....[3]....
        /*009c*/ 	.word	0x00013bd0


	//   ....[4]....
        /*00a0*/ 	.word	0x000140e0


	//   ....[5]....
        /*00a4*/ 	.word	0x00014150


	//   ....[6]....
        /*00a8*/ 	.word	0x00014180


	//   ....[7]....
        /*00ac*/ 	.word	0x000141c0


	//   ....[8]....
        /*00b0*/ 	.word	0x00014200


	//   ....[9]....
        /*00b4*/ 	.word	0x00014700


	//   ....[10]....
        /*00b8*/ 	.word	0x00014730


	//   ....[11]....
        /*00bc*/ 	.word	0x00014c40


	//   ....[12]....
        /*00c0*/ 	.word	0x00014cb0


	//----- nvinfo : EIATTR_MAX_THREADS
	.align		4
.L_744:
        /*00c4*/ 	.byte	0x04, 0x05
        /*00c6*/ 	.short	(.L_746 - .L_745)
.L_745:
        /*00c8*/ 	.word	0x00000100
        /*00cc*/ 	.word	0x00000001
        /*00d0*/ 	.word	0x00000001


	//----- nvinfo : EIATTR_CRS_STACK_SIZE
	.align		4
.L_746:
        /*00d4*/ 	.byte	0x04, 0x1e
        /*00d6*/ 	.short	(.L_748 - .L_747)
.L_747:
        /*00d8*/ 	.word	0x00000000


	//----- nvinfo : EIATTR_CBANK_PARAM_SIZE
	.align		4
.L_748:
        /*00dc*/ 	.byte	0x03, 0x19
        /*00de*/ 	.short	0x0410


	//----- nvinfo : EIATTR_PARAM_CBANK
	.align		4
        /*00e0*/ 	.byte	0x04, 0x0a
        /*00e2*/ 	.short	(.L_750 - .L_749)
	.align		4
.L_749:
        /*00e4*/ 	.word	index@(.nv.constant0._ZN2at6native13reduce_kernelILi256ELi2ENS0_8ReduceOpIN3c108BFloat16ENS0_14func_wrapper_tIbZZZNS0_14or_kernel_cudaERNS_14TensorIteratorEENKUlvE_clEvENKUlvE9_clEvEUlbS4_E_EEjbLi4ELi4EEEEEvT1_)
        /*00e8*/ 	.short	0x0210
        /*00ea*/ 	.short	0x0410


	//----- nvinfo : EIATTR_SW_WAR
	.align		4
.L_750:
        /*00ec*/ 	.byte	0x04, 0x36
        /*00ee*/ 	.short	(.L_752 - .L_751)
.L_751:
        /*00f0*/ 	.word	0x00000008
.L_752:


//--------------------- .nv.info._ZN2at6native13reduce_kernelILi128ELi4ENS0_8ReduceOpIN3c108BFloat16ENS0_14func_wrapper_tIbZZZNS0_14or_kernel_cudaERNS_14TensorIteratorEENKUlvE_clEvENKUlvE9_clEvEUlbS4_E_EEjbLi4ELi4EEEEEvT1_ --------------------------
	.section	.nv.info._ZN2at6native13reduce_kernelILi128ELi4ENS0_8ReduceOpIN3c108BFloat16ENS0_14func_wrapper_tIbZZZNS0_14or_kernel_cudaERNS_14TensorIteratorEENKUlvE_clEvENKUlvE9_clEvEUlbS4_E_EEjbLi4ELi4EEEEEvT1_,"",@"SHT_CUDA_INFO"
	.sectionflags	@""
	.align	4


	//----- nvinfo : EIATTR_CUDA_API_VERSION
	.align		4
        /*0000*/ 	.byte	0x04, 0x37
        /*0002*/ 	.short	(.L_754 - .L_753)
.L_753:
        /*0004*/ 	.word	0x00000082


	//----- nvinfo : EIATTR_KPARAM_INFO
	.align		4
.L_754:
        /*0008*/ 	.byte	0x04, 0x17
        /*000a*/ 	.short	(.L_756 - .L_755)
.L_755:
        /*000c*/ 	.word	0x00000000
        /*0010*/ 	.short	0x0000
        /*0012*/ 	.short	0x0000
        /*0014*/ 	.byte	0x00, 0xf0, 0x41, 0x10


	//----- nvinfo : EIATTR_SPARSE_MMA_MASK
	.align		4
.L_756:
        /*0018*/ 	.byte	0x03, 0x50
        /*001a*/ 	.short	0x0000


	//----- nvinfo : EIATTR_MAXREG_COUNT
	.align		4
        /*001c*/ 	.byte	0x03, 0x1b
        /*001e*/ 	.short	0x0080


	//----- nvinfo : EIATTR_NUM_BARRIERS
	.align		4
        /*0020*/ 	.byte	0x02, 0x4c
        /*0022*/ 	.byte	0x01
	.zero		1


	//----- nvinfo : EIATTR_EXTERNS
	.align		4
        /*0024*/ 	.byte	0x04, 0x0f
        /*0026*/ 	.short	(.L_758 - .L_757)


	//   ....[0]....
	.align		4
.L_757:
        /*0028*/ 	.word	index@(__assertfail)


	//----- nvinfo : EIATTR_MERCURY_ISA_VERSION
	.align		4
.L_758:
        /*002c*/ 	.byte	0x03, 0x5f
        /*002e*/ 	.short	0x0101


	//----- nvinfo : EIATTR_INT_WARP_WIDE_INSTR_OFFSETS
	.align		4
        /*0030*/ 	.byte	0x04, 0x31
        /*0032*/ 	.short	(.L_760 - .L_759)


	//   ....[0]....
.L_759:
        /*0034*/ 	.word	0x000198a0


	//   ....[1]....
        /*0038*/ 	.word	0x00019990


	//----- nvinfo : EIATTR_COOP_GROUP_MASK_REGIDS
	.align		4
.L_760:
        /*003c*/ 	.byte	0x04, 0x29
        /*003e*/ 	.short	(.L_762 - .L_761)


	//   ....[0]....
.L_761:
        /*0040*/ 	.word	0xffffffff


	//   ....[1]....
        /*0044*/ 	.word	0xffffffff


	//   ....[2]....
        /*0048*/ 	.word	0xffffffff


	//   ....[3]....
        /*004c*/ 	.word	0xffffffff


	//   ....[4]....
        /*0050*/ 	.word	0xffffffff


	//   ....[5]....
        /*0054*/ 	.word	0xffffffff


	//   ....[6]....
        /*0058*/ 	.word	0xffffffff


	//   ....[7]....
        /*005c*/ 	.word	0xffffffff


	//----- nvinfo : EIATTR_COOP_GROUP_INSTR_OFFSETS
	.align		4
.L_762:
        /*0060*/ 	.byte	0x04, 0x28
        /*0062*/ 	.short	(.L_764 - .L_763)


	//   ....[0]....
.L_763:
        /*0064*/ 	.word	0x00010780


	//   ....[1]....
        /*0068*/ 	.word	0x000107b0


	//   ....[2]....
        /*006c*/ 	.word	0x000107e0


	//   ....[3]....
        /*0070*/ 	.word	0x00010820


	//   ....[4]....
        /*0074*/ 	.word	0x0001ac20


	//   ....[5]....
        /*0078*/ 	.word	0x0001ac50


	//   ....[6]....
        /*007c*/ 	.word	0x0001ac80


	//   ....[7]....
        /*0080*/ 	.word	0x0001acc0


	//----- nvinfo : EIATTR_SYSCALL_OFFSETS
	.align		4
.L_764:
        /*0084*/ 	.byte	0x04, 0x46
        /*0086*/ 	.short	(.L_766 - .L_765)


	//   ....[0]....
.L_765:
        /*0088*/ 	.word	0x00001410


	//   ....[1]....
        /*008c*/ 	.word	0x0001b350


	//   ....[2]....
        /*0090*/ 	.word	0x0001b4d0


	//   ....[3]....
        /*0094*/ 	.word	0x0001b650


	//   ....[4]....
        /*0098*/ 	.word	0x0001b7d0


	//   ....[5]....
        /*009c*/ 	.word	0x0001bd10


	//   ....[6]....
        /*00a0*/ 	.word	0x0001be90


	//   ....[7]....
        /*00a4*/ 	.word	0x0001c010


	//   ....[8]....
        /*00a8*/ 	.word	0x0001c190


	//   ....[9]....
        /*00ac*/ 	.word	0x0001c7b0


	//   ....[10]....
        /*00b0*/ 	.word	0x0001c930


	//   ....[11]....
        /*00b4*/ 	.word	0x0001cab0


	//   ....[12]....
        /*00b8*/ 	.word	0x0001cc30


	//   ....[13]....
        /*00bc*/ 	.word	0x0001d170


	//   ....[14]....
        /*00c0*/ 	.word	0x0001d2f0


	//   ....[15]....
        /*00c4*/ 	.word	0x0001d470


	//   ....[16]....
        /*00c8*/ 	.word	0x0001d5f0


	//----- nvinfo : EIATTR_EXIT_INSTR_OFFSETS
	.align		4
.L_766:
        /*00cc*/ 	.byte	0x04, 0x1c
        /*00ce*/ 	.short	(.L_768 - .L_767)


	//   ....[0]....
.L_767:
        /*00d0*/ 	.word	0x00019a50


	//   ....[1]....
        /*00d4*/ 	.word	0x0001af20


	//   ....[2]....
        /*00d8*/ 	.word	0x0001b840


	//   ....[3]....
        /*00dc*/ 	.word	0x0001b890


	//   ....[4]....
        /*00e0*/ 	.word	0x0001c200


	//   ....[5]....
        /*00e4*/ 	.word	0x0001c2d0


	//   ....[6]....
        /*00e8*/ 	.word	0x0001c300


	//   ....[7]....
        /*00ec*/ 	.word	0x0001c340


	//   ....[8]....
        /*00f0*/ 	.word	0x0001c380


	//   ....[9]....
        /*00f4*/ 	.word	0x0001cca0


	//   ....[10]....
        /*00f8*/ 	.word	0x0001ccf0


	//   ....[11]....
        /*00fc*/ 	.word	0x0001d660


	//   ....[12]....
        /*0100*/ 	.word	0x0001d730


	//----- nvinfo : EIATTR_MAX_THREADS
	.align		4
.L_768:
        /*0104*/ 	.byte	0x04, 0x05
        /*0106*/ 	.short	(.L_770 - .L_769)
.L_769:
        /*0108*/ 	.word	0x00000080
        /*010c*/ 	.word	0x00000001
        /*0110*/ 	.word	0x00000001


	//----- nvinfo : EIATTR_CRS_STACK_SIZE
	.align		4
.L_770:
        /*0114*/ 	.byte	0x04, 0x1e
        /*0116*/ 	.short	(.L_772 - .L_771)
.L_771:
        /*0118*/ 	.word	0x00000000


	//----- nvinfo : EIATTR_CBANK_PARAM_SIZE
	.align		4
.L_772:
        /*011c*/ 	.byte	0x03, 0x19
        /*011e*/ 	.short	0x0410


	//----- nvinfo : EIATTR_PARAM_CBANK
	.align		4
        /*0120*/ 	.byte	0x04, 0x0a
        /*0122*/ 	.short	(.L_774 - .L_773)
	.align		4
.L_773:
        /*0124*/ 	.word	index@(.nv.constant0._ZN2at6native13reduce_kernelILi128ELi4ENS0_8ReduceOpIN3c108BFloat16ENS0_14func_wrapper_tIbZZZNS0_14or_kernel_cudaERNS_14TensorIteratorEENKUlvE_clEvENKUlvE9_clEvEUlbS4_E_EEjbLi4ELi4EEEEEvT1_)
        /*0128*/ 	.short	0x0210
        /*012a*/ 	.short	0x0410


	//----- nvinfo : EIATTR_SW_WAR
	.align		4
.L_774:
        /*012c*/ 	.byte	0x04, 0x36
        /*012e*/ 	.short	(.L_776 - .L_775)
.L_775:
        /*0130*/ 	.word	0x00000008
.L_776:


//--------------------- .nv.info._ZN2at6native13reduce_kernelILi512ELi1ENS0_8ReduceOpIN3c104HalfENS0_14func_wrapper_tIbZZZNS0_14or_kernel_cudaERNS_14TensorIteratorEENKUlvE_clEvENKUlvE8_clEvEUlbS4_E_EEjbLi4ELi4EEEEEvT1_ --------------------------
	.section	.nv.info._ZN2at6native13reduce_kernelILi512ELi1ENS0_8ReduceOpIN3c104HalfENS0_14func_wrapper_tIbZZZNS0_14or_kernel_cudaERNS_14TensorIteratorEENKUlvE_clEvENKUlvE8_clEvEUlbS4_E_EEjbLi4ELi4EEEEEvT1_,"",@"SHT_CUDA_INFO"
	.sectionflags	@""
	.align	4


	//----- nvinfo : EIATTR_CUDA_API_VERSION
	.align		4
        /*0000*/ 	.byte	0x04, 0x37
        /*0002*/ 	.short	(.L_778 - .L_777)
.L_777:
        /*0004*/ 	.word	0x00000082


	//----- nvinfo : EIATTR_KPARAM_INFO
	.align		4
.L_778:
        /*0008*/ 	.byte	0x04, 0x17
        /*000a*/ 	.short	(.L_780 - .L_779)
.L_779:
        /*000c*/ 	.word	0x00000000
        /*0010*/ 	.short	0x0000
        /*0012*/ 	.short	0x0000
        /*0014*/ 	.byte	0x00, 0xf0, 0x41, 0x10


	//----- nvinfo : EIATTR_SPARSE_MMA_MASK
	.align		4
.L_780:
        /*0018*/ 	.byte	0x03, 0x50
        /*001a*/ 	.short	0x0000


	//----- nvinfo : EIATTR_MAXREG_COUNT
	.align		4
        /*001c*/ 	.byte	0x03, 0x1b
        /*001e*/ 	.short	0x0020


	//----- nvinfo : EIATTR_NUM_BARRIERS
	.align		4
        /*0020*/ 	.byte	0x02, 0x4c
        /*0022*/ 	.byte	0x01
	.zero		1


	//----- nvinfo : EIATTR_EXTERNS
	.align		4
        /*0024*/ 	.byte	0x04, 0x0f
        /*0026*/ 	.short	(.L_782 - .L_781)


	//   ....[0]....
	.align		4
.L_781:
        /*0028*/ 	.word	index@(__assertfail)


	//----- nvinfo : EIATTR_MERCURY_ISA_VERSION
	.align		4
.L_782:
        /*002c*/ 	.byte	0x03, 0x5f
        /*002e*/ 	.short	0x0101


	//----- nvinfo : EIATTR_INT_WARP_WIDE_INSTR_OFFSETS
	.align		4
        /*0030*/ 	.byte	0x04, 0x31
        /*0032*/ 	.short	(.L_784 - .L_783)


	//   ....[0]....
.L_783:
        /*0034*/ 	.word	0x0000ea20


	//   ....[1]....
        /*0038*/ 	.word	0x0000eb10


	//----- nvinfo : EIATTR_COOP_GROUP_MASK_REGIDS
	.align		4
.L_784:
        /*003c*/ 	.byte	0x04, 0x29
        /*003e*/ 	.short	(.L_786 - .L_785)


	//   ....[0]....
.L_785:
        /*0040*/ 	.word	0xffffffff


	//   ....[1]....
        /*0044*/ 	.word	0xffffffff


	//----- nvinfo : EIATTR_COOP_GROUP_INSTR_OFFSETS
	.align		4
.L_786:
        /*0048*/ 	.byte	0x04, 0x28
        /*004a*/ 	.short	(.L_788 - .L_787)


	//   ....[0]....
.L_787:
        /*004c*/ 	.word	0x0000c310


	//   ....[1]....
        /*0050*/ 	.word	0x0000f520


	//----- nvinfo : EIATTR_SYSCALL_OFFSETS
	.align		4
.L_788:
        /*0054*/ 	.byte	0x04, 0x46
        /*0056*/ 	.short	(.L_790 - .L_789)


	//   ....[0]....
.L_789:
        /*0058*/ 	.word	0x0000f830


	//   ....[1]....
        /*005c*/ 	.word	0x0000fb10


	//   ....[2]....
        /*0060*/ 	.word	0x0000fed0


	//   ....[3]....
        /*0064*/ 	.word	0x000101d0


	//----- nvinfo : EIATTR_EXIT_INSTR_OFFSETS
	.align		4
.L_790:
        /*0068*/ 	.byte	0x04, 0x1c
        /*006a*/ 	.short	(.L_792 - .L_791)


	//   ....[0]....
.L_791:
        /*006c*/ 	.word	0x0000ebd0


	//   ....[1]....
        /*0070*/ 	.word	0x0000f5d0


	//   ....[2]....
        /*0074*/ 	.word	0x0000f8a0


	//   ....[3]....
        /*0078*/ 	.word	0x0000f8c0


	//   ....[4]....
        /*007c*/ 	.word	0x0000fb80


	//   ....[5]....
        /*0080*/ 	.word	0x0000fbc0


	//   ....[6]....
        /*0084*/ 	.word	0x0000fbf0


	//   ....[7]....
        /*0088*/ 	.word	0x0000fc30


	//   ....[8]....
        /*008c*/ 	.word	0x0000fc70


	//   ....[9]....
        /*0090*/ 	.word	0x0000ff40


	//   ....[10]....
        /*0094*/ 	.word	0x0000ff60


	//   ....[11]....
        /*0098*/ 	.word	0x00010220


	//   ....[12]....
        /*009c*/ 	.word	0x00010240


	//----- nvinfo : EIATTR_MAX_THREADS
	.align		4
.L_792:
        /*00a0*/ 	.byte	0x04, 0x05
        /*00a2*/ 	.short	(.L_794 - .L_793)
.L_793:
        /*00a4*/ 	.word	0x00000200
        /*00a8*/ 	.word	0x00000001
        /*00ac*/ 	.word	0x00000001


	//----- nvinfo : EIATTR_CRS_STACK_SIZE
	.align		4
.L_794:
        /*00b0*/ 	.byte	0x04, 0x1e
        /*00b2*/ 	.short	(.L_796 - .L_795)
.L_795:
        /*00b4*/ 	.word	0x00000000


	//----- nvinfo : EIATTR_CBANK_PARAM_SIZE
	.align		4
.L_796:
        /*00b8*/ 	.byte	0x03, 0x19
        /*00ba*/ 	.short	0x0410


	//----- nvinfo : EIATTR_PARAM_CBANK
	.align		4
        /*00bc*/ 	.byte	0x04, 0x0a
        /*00be*/ 	.short	(.L_798 - .L_797)
	.align		4
.L_797:
        /*00c0*/ 	.word	index@(.nv.constant0._ZN2at6native13reduce_kernelILi512ELi1ENS0_8ReduceOpIN3c104HalfENS0_14func_wrapper_tIbZZZNS0_14or_kernel_cudaERNS_14TensorIteratorEENKUlvE_clEvENKUlvE8_clEvEUlbS4_E_EEjbLi4ELi4EEEEEvT1_)
        /*00c4*/ 	.short	0x0210
        /*00c6*/ 	.short	0x0410


	//----- nvinfo : EIATTR_SW_WAR
	.align		4
.L_798:
        /*00c8*/ 	.byte	0x04, 0x36
        /*00ca*/ 	.short	(.L_800 - .L_799)
.L_799:
        /*00cc*/ 	.word	0x00000008
.L_800:


//--------------------- .nv.info._ZN2at6native13reduce_kernelILi256ELi2ENS0_8ReduceOpIN3c104HalfENS0_14func_wrapper_tIbZZZNS0_14or_kernel_cudaERNS_14TensorIteratorEENKUlvE_clEvENKUlvE8_clEvEUlbS4_E_EEjbLi4ELi4EEEEEvT1_ --------------------------
	.section	.nv.info._ZN2at6native13reduce_kernelILi256ELi2ENS0_8ReduceOpIN3c104HalfENS0_14func_wrapper_tIbZZZNS0_14or_kernel_cudaERNS_14TensorIteratorEENKUlvE_clEvENKUlvE8_clEvEUlbS4_E_EEjbLi4ELi4EEEEEvT1_,"",@"SHT_CUDA_INFO"
	.sectionflags	@""
	.align	4


	//----- nvinfo : EIATTR_CUDA_API_VERSION
	.align		4
        /*0000*/ 	.byte	0x04, 0x37
        /*0002*/ 	.short	(.L_802 - .L_801)
.L_801:
        /*0004*/ 	.word	0x00000082


	//----- nvinfo : EIATTR_KPARAM_INFO
	.align		4
.L_802:
        /*0008*/ 	.byte	0x04, 0x17
        /*000a*/ 	.short	(.L_804 - .L_803)
.L_803:
        /*000c*/ 	.word	0x00000000
        /*0010*/ 	.short	0x0000
        /*0012*/ 	.short	0x0000
        /*0014*/ 	.byte	0x00, 0xf0, 0x41, 0x10


	//----- nvinfo : EIATTR_SPARSE_MMA_MASK
	.align		4
.L_804:
        /*0018*/ 	.byte	0x03, 0x50
        /*001a*/ 	.short	0x0000


	//----- nvinfo : EIATTR_MAXREG_COUNT
	.align		4
        /*001c*/ 	.byte	0x03, 0x1b
        /*001e*/ 	.short	0x0040


	//----- nvinfo : EIATTR_NUM_BARRIERS
	.align		4
        /*0020*/ 	.byte	0x02, 0x4c
        /*0022*/ 	.byte	0x01
	.zero		1


	//----- nvinfo : EIATTR_EXTERNS
	.align		4
        /*0024*/ 	.byte	0x04, 0x0f
        /*0026*/ 	.short	(.L_806 - .L_805)


	//   ....[0]....
	.align		4
.L_805:
        /*0028*/ 	.word	index@(__assertfail)


	//----- nvinfo : EIATTR_MERCURY_ISA_VERSION
	.align		4
.L_806:
        /*002c*/ 	.byte	0x03, 0x5f
        /*002e*/ 	.short	0x0101


	//----- nvinfo : EIATTR_INT_WARP_WIDE_INSTR_OFFSETS
	.align		4
        /*0030*/ 	.byte	0x04, 0x31
        /*0032*/ 	.short	(.L_808 - .L_807)


	//   ....[0]....
.L_807:
        /*0034*/ 	.word	0x00012720


	//   ....[1]....
        /*0038*/ 	.word	0x00012810


	//----- nvinfo : EIATTR_COOP_GROUP_MASK_REGIDS
	.align		4
.L_808:
        /*003c*/ 	.byte	0x04, 0x29
        /*003e*/ 	.short	(.L_810 - .L_809)


	//   ....[0]....
.L_809:
        /*0040*/ 	.word	0xffffffff


	//   ....[1]....
        /*0044*/ 	.word	0xffffffff


	//   ....[2]....
        /*0048*/ 	.word	0xffffffff


	//   ....[3]....
        /*004c*/ 	.word	0xffffffff


	//----- nvinfo : EIATTR_COOP_GROUP_INSTR_OFFSETS
	.align		4
.L_810:
        /*0050*/ 	.byte	0x04, 0x28
        /*0052*/ 	.short	(.L_812 - .L_811)


	//   ....[0]....
.L_811:
        /*0054*/ 	.word	0x0000dcc0


	//   ....[1]....
        /*0058*/ 	.word	0x0000dcf0


	//   ....[2]....
        /*005c*/ 	.word	0x00013520


	//   ....[3]....
        /*0060*/ 	.word	0x00013560


	//----- nvinfo : EIATTR_SYSCALL_OFFSETS
	.align		4
.L_812:
        /*0064*/ 	.byte	0x04, 0x46
        /*0066*/ 	.short	(.L_814 - .L_813)


	//   ....[0]....
.L_813:
        /*0068*/ 	.word	0x00001490


	//   ....[1]....
        /*006c*/ 	.word	0x000139a0


	//   ....[2]....
        /*0070*/ 	.word	0x00013b20


	//   ....[3]....
        /*0074*/ 	.word	0x00013ee0


	//   ....[4]....
        /*0078*/ 	.word	0x00014060


	//   ....[5]....
        /*007c*/ 	.word	0x00014500


	//   ....[6]....
        /*0080*/ 	.word	0x00014680


	//   ....[7]....
        /*0084*/ 	.word	0x00014a40


	//   ....[8]....
        /*0088*/ 	.word	0x00014bc0


	//----- nvinfo : EIATTR_EXIT_INSTR_OFFSETS
	.align		4
.L_814:
        /*008c*/ 	.byte	0x04, 0x1c
        /*008e*/ 	.short	(.L_816 - .L_815)


	//   ....[0]....
.L_815:
        /*0090*/ 	.word	0x000128d0


	//   ....[1]....
        /*0094*/ 	.word	0x00013690


	//   ....[2]....
        /*0098*/ 	.word	0x00013b90


	//   ....[3]....
        /*009c*/ 	.word	0x00013bc0


	//   ....[4]....
        /*00a0*/ 	.word	0x000140d0


	//   ....[5]....
        /*00a4*/ 	.word	0x00014140


	//   ....[6]....
        /*00a8*/ 	.word	0x00014170


	//   ....[7]....
        /*00ac*/ 	.word	0x000141b0


	//   ....[8]....
        /*00b0*/ 	.word	0x000141f0


	//   ....[9]....
        /*00b4*/ 	.word	0x000146f0


	//   ....[10]....
        /*00b8*/ 	.word	0x00014720


	//   ....[11]....
        /*00bc*/ 	.word	0x00014c30


	//   ....[12]....
        /*00c0*/ 	.word	0x00014ca0


	//----- nvinfo : EIATTR_MAX_THREADS
	.align		4
.L_816:
        /*00c4*/ 	.byte	0x04, 0x05
        /*00c6*/ 	.short	(.L_818 - .L_817)
.L_817:
        /*00c8*/ 	.word	0x00000100
        /*00cc*/ 	.word	0x00000001
        /*00d0*/ 	.word	0x00000001


	//----- nvinfo : EIATTR_CRS_STACK_SIZE
	.align		4
.L_818:
        /*00d4*/ 	.byte	0x04, 0x1e
        /*00d6*/ 	.short	(.L_820 - .L_819)
.L_819:
        /*00d8*/ 	.word	0x00000000


	//----- nvinfo : EIATTR_CBANK_PARAM_SIZE
	.align		4
.L_820:
        /*00dc*/ 	.byte	0x03, 0x19
        /*00de*/ 	.short	0x0410


	//----- nvinfo : EIATTR_PARAM_CBANK
	.align		4
        /*00e0*/ 	.byte	0x04, 0x0a
        /*00e2*/ 	.short	(.L_822 - .L_821)
	.align		4
.L_821:
        /*00e4*/ 	.word	index@(.nv.constant0._ZN2at6native13reduce_kernelILi256ELi2ENS0_8ReduceOpIN3c104HalfENS0_14func_wrapper_tIbZZZNS0_14or_kernel_cudaERNS_14TensorIteratorEENKUlvE_clEvENKUlvE8_clEvEUlbS4_E_EEjbLi4ELi4EEEEEvT1_)
        /*00e8*/ 	.short	0x0210
        /*00ea*/ 	.short	0x0410


	//----- nvinfo : EIATTR_SW_WAR
	.align		4
.L_822:
        /*00ec*/ 	.byte	0x04, 0x36
        /*00ee*/ 	.short	(.L_824 - .L_823)
.L_823:
        /*00f0*/ 	.word	0x00000008
.L_824:


//--------------------- .nv.info._ZN2at6native13reduce_kernelILi128ELi4ENS0_8ReduceOpIN3c104HalfENS0_14func_wrapper_tIbZZZNS0_14or_kernel_cudaERNS_14TensorIteratorEENKUlvE_clEvENKUlvE8_clEvEUlbS4_E_EEjbLi4ELi4EEEEEvT1_ --------------------------
	.section	.nv.info._ZN2at6native13reduce_kernelILi128ELi4ENS0_8ReduceOpIN3c104HalfENS0_14func_wrapper_tIbZZZNS0_14or_kernel_cudaERNS_14TensorIteratorEENKUlvE_clEvENKUlvE8_clEvEUlbS4_E_EEjbLi4ELi4EEEEEvT1_,"",@"SHT_CUDA_INFO"
	.sectionflags	@""
	.align	4


	//----- nvinfo : EIATTR_CUDA_API_VERSION
	.align		4
        /*0000*/ 	.byte	0x04, 0x37
        /*0002*/ 	.short	(.L_826 - .L_825)
.L_825:
        /*0004*/ 	.word	0x00000082


	//----- nvinfo : EIATTR_KPARAM_INFO
	.align		4
.L_826:
        /*0008*/ 	.byte	0x04, 0x17
        /*000a*/ 	.short	(.L_828 - .L_827)
.L_827:
        /*000c*/ 	.word	0x00000000
        /*0010*/ 	.short	0x0000
        /*0012*/ 	.short	0x0000
        /*0014*/ 	.byte	0x00, 0xf0, 0x41, 0x10


	//----- nvinfo : EIATTR_SPARSE_MMA_MASK
	.align		4
.L_828:
        /*0018*/ 	.byte	0x03, 0x50
        /*001a*/ 	.short	0x0000


	//----- nvinfo : EIATTR_MAXREG_COUNT
	.align		4
        /*001c*/ 	.byte	0x03, 0x1b
        /*001e*/ 	.short	0x0080


	//----- nvinfo : EIATTR_NUM_BARRIERS
	.align		4
        /*0020*/ 	.byte	0x02, 0x4c
        /*0022*/ 	.byte	0x01
	.zero		1


	//----- nvinfo : EIATTR_EXTERNS
	.align		4
        /*0024*/ 	.byte	0x04, 0x0f
        /*0026*/ 	.short	(.L_830 - .L_829)


	//   ....[0]....
	.align		4
.L_829:
        /*0028*/ 	.word	index@(__assertfail)


	//----- nvinfo : EIATTR_MERCURY_ISA_VERSION
	.align		4
.L_830:
        /*002c*/ 	.byte	0x03, 0x5f
        /*002e*/ 	.short	0x0101


	//----- nvinfo : EIATTR_INT_WARP_WIDE_INSTR_OFFSETS
	.align		4
        /*0030*/ 	.byte	0x04, 0x31
        /*0032*/ 	.short	(.L_832 - .L_831)


	//   ....[0]....
.L_831:
        /*0034*/ 	.word	0x00019670


	//   ....[1]....
        /*0038*/ 	.word	0x00019760


	//----- nvinfo : EIATTR_COOP_GROUP_MASK_REGIDS
	.align		4
.L_832:
        /*003c*/ 	.byte	0x04, 0x29
        /*003e*/ 	.short	(.L_834 - .L_833)


	//   ....[0]....
.L_833:
        /*0040*/ 	.word	0xffffffff


	//   ....[1]....
        /*0044*/ 	.word	0xffffffff


	//   ....[2]....
        /*0048*/ 	.word	0xffffffff


	//   ....[3]....
        /*004c*/ 	.word	0xffffffff


	//   ....[4]....
        /*0050*/ 	.word	0xffffffff


	//   ....[5]....
        /*0054*/ 	.word	0xffffffff


	//   ....[6]....
        /*0058*/ 	.word	0xffffffff


	//   ....[7]....
        /*005c*/ 	.word	0xffffffff


	//----- nvinfo : EIATTR_COOP_GROUP_INSTR_OFFSETS
	.align		4
.L_834:
        /*0060*/ 	.byte	0x04, 0x28
        /*0062*/ 	.short	(.L_836 - .L_835)


	//   ....[0]....
.L_835:
        /*0064*/ 	.word	0x00010550


	//   ....[1]....
        /*0068*/ 	.word	0x000105a0


	//   ....[2]....
        /*006c*/ 	.word	0x000105e0


	//   ....[3]....
        /*0070*/ 	.word	0x00010610


	//   ....[4]....
        /*0074*/ 	.word	0x0001a9d0


	//   ....[5]....
        /*0078*/ 	.word	0x0001aa00


	//   ....[6]....
        /*007c*/ 	.word	0x0001aa30


	//   ....[7]....
        /*0080*/ 	.word	0x0001aa70


	//----- nvinfo : EIATTR_SYSCALL_OFFSETS
	.align		4
.L_836:
        /*0084*/ 	.byte	0x04, 0x46
        /*0086*/ 	.short	(.L_838 - .L_837)


	//   ....[0]....
.L_837:
        /*0088*/ 	.word	0x00001410


	//   ....[1]....
        /*008c*/ 	.word	0x0001b100


	//   ....[2]....
        /*0090*/ 	.word	0x0001b280


	//   ....[3]....
        /*0094*/ 	.word	0x0001b400


	//   ....[4]....
        /*0098*/ 	.word	0x0001b580


	//   ....[5]....
        /*009c*/ 	.word	0x0001bac0


	//   ....[6]....
        /*00a0*/ 	.word	0x0001bc40


	//   ....[7]....
        /*00a4*/ 	.word	0x0001bdc0


	//   ....[8]....
        /*00a8*/ 	.word	0x0001bf40


	//   ....[9]....
        /*00ac*/ 	.word	0x0001c560


	//   ....[10]....
        /*00b0*/ 	.word	0x0001c6e0


	//   ....[11]....
        /*00b4*/ 	.word	0x0001c860


	//   ....[12]....
        /*00b8*/ 	.word	0x0001c9e0


	//   ....[13]....
        /*00bc*/ 	.word	0x0001cf20


	//   ....[14]....
        /*00c0*/ 	.word	0x0001d0a0


	//   ....[15]....
        /*00c4*/ 	.word	0x0001d220


	//   ....[16]....
        /*00c8*/ 	.word	0x0001d3a0


	//----- nvinfo : EIATTR_EXIT_INSTR_OFFSETS
	.align		4
.L_838:
        /*00cc*/ 	.byte	0x04, 0x1c
        /*00ce*/ 	.short	(.L_840 - .L_839)


	//   ....[0]....
.L_839:
        /*00d0*/ 	.word	0x00019820


	//   ....[1]....
        /*00d4*/ 	.word	0x0001acd0


	//   ....[2]....
        /*00d8*/ 	.word	0x0001b5f0


	//   ....[3]....
        /*00dc*/ 	.word	0x0001b640


	//   ....[4]....
        /*00e0*/ 	.word	0x0001bfb0


	//   ....[5]....
        /*00e4*/ 	.word	0x0001c080


	//   ....[6]....
        /*00e8*/ 	.word	0x0001c0b0


	//   ....[7]....
        /*00ec*/ 	.word	0x0001c0f0


	//   ....[8]....
        /*00f0*/ 	.word	0x0001c130


	//   ....[9]....
        /*00f4*/ 	.word	0x0001ca50


	//   ....[10]....
        /*00f8*/ 	.word	0x0001caa0


	//   ....[11]....
        /*00fc*/ 	.word	0x0001d410


	//   ....[12]....
        /*0100*/ 	.word	0x0001d4e0


	//----- nvinfo : EIATTR_MAX_THREADS
	.align		4
.L_840:
        /*0104*/ 	.byte	0x04, 0x05
        /*0106*/ 	.short	(.L_842 - .L_841)
.L_841:
        /*0108*/ 	.word	0x00000080
        /*010c*/ 	.word	0x00000001
        /*0110*/ 	.word	0x00000001


	//----- nvinfo : EIATTR_CRS_STACK_SIZE
	.align		4
.L_842:
        /*0114*/ 	.byte	0x04, 0x1e
        /*0116*/ 	.short	(.L_844 - .L_843)
.L_843:
        /*0118*/ 	.word	0x00000000


	//----- nvinfo : EIATTR_CBANK_PARAM_SIZE
	.align		4
.L_844:
        /*011c*/ 	.byte	0x03, 0x19
        /*011e*/ 	.short	0x0410


	//----- nvinfo : EIATTR_PARAM_CBANK
	.align		4
        /*0120*/ 	.byte	0x04, 0x0a
        /*0122*/ 	.short	(.L_846 - .L_845)
	.align		4
.L_845:
        /*0124*/ 	.word	index@(.nv.constant0._ZN2at6native13reduce_kernelILi128ELi4ENS0_8ReduceOpIN3c104HalfENS0_14func_wrapper_tIbZZZNS0_14or_kernel_cudaERNS_14TensorIteratorEENKUlvE_clEvENKUlvE8_clEvEUlbS4_E_EEjbLi4ELi4EEEEEvT1_)
        /*0128*/ 	.short	0x0210
        /*012a*/ 	.short	0x0410


	//----- nvinfo : EIATTR_SW_WAR
	.align		4
.L_846:
        /*012c*/ 	.byte	0x04, 0x36
        /*012e*/ 	.short	(.L_848 - .L_847)
.L_847:
        /*0130*/ 	.word	0x00000008
.L_848:


//--------------------- .nv.info._ZN2at6native13reduce_kernelILi512ELi1ENS0_8ReduceOpIN3c107complexIfEENS0_14func_wrapper_tIbZZZNS0_14or_kernel_cudaERNS_14TensorIteratorEENKUlvE_clEvENKUlvE7_clEvEUlbS5_E_EEjbLi4ELi4EEEEEvT1_ --------------------------
	.section	.nv.info._ZN2at6native13reduce_kernelILi512ELi1ENS0_8ReduceOpIN3c107complexIfEENS0_14func_wrapper_tIbZZZNS0_14or_kernel_cudaERNS_14TensorIteratorEENKUlvE_clEvENKUlvE7_clEvEUlbS5_E_EEjbLi4ELi4EEEEEvT1_,"",@"SHT_CUDA_INFO"
	.sectionflags	@""
	.align	4


	//----- nvinfo : EIATTR_CUDA_API_VERSION
	.align		4
        /*0000*/ 	.byte	0x04, 0x37
        /*0002*/ 	.short	(.L_850 - .L_849)
.L_849:
        /*0004*/ 	.word	0x00000082


	//----- nvinfo : EIATTR_KPARAM_INFO
	.align		4
.L_850:
        /*0008*/ 	.byte	0x04, 0x17
        /*000a*/ 	.short	(.L_852 - .L_851)
.L_851:
        /*000c*/ 	.word	0x00000000
        /*0010*/ 	.short	0x0000
        /*0012*/ 	.short	0x0000
        /*0014*/ 	.byte	0x00, 0xf0, 0x41, 0x10


	//----- nvinfo : EIATTR_SPARSE_MMA_MASK
	.align		4
.L_852:
        /*0018*/ 	.byte	0x03, 0x50
        /*001a*/ 	.short	0x0000


	//----- nvinfo : EIATTR_MAXREG_COUNT
	.align		4
        /*001c*/ 	.byte	0x03, 0x1b
        /*001e*/ 	.short	0x0020


	//----- nvinfo : EIATTR_NUM_BARRIERS
	.align		4
        /*0020*/ 	.byte	0x02, 0x4c
        /*0022*/ 	.byte	0x01
	.zero		1


	//----- nvinfo : EIATTR_EXTERNS
	.align		4
        /*0024*/ 	.byte	0x04, 0x0f
        /*0026*/ 	.short	(.L_854 - .L_853)


	//   ....[0]....
	.align		4
.L_853:
        /*0028*/ 	.word	index@(__assertfail)


	//----- nvinfo : EIATTR_MERCURY_ISA_VERSION
	.align		4
.L_854:
        /*002c*/ 	.byte	0x03, 0x5f
        /*002e*/ 	.short	0x0101


	//----- nvinfo : EIATTR_INT_WARP_WIDE_INSTR_OFFSETS
	.align		4
        /*0030*/ 	.byte	0x04, 0x31
        /*0032*/ 	.short	(.L_856 - .L_855)


	//   ....[0]....
.L_855:
        /*0034*/ 	.word	0x0000e130


	//   ....[1]....
        /*0038*/ 	.word	0x0000e220


	//----- nvinfo : EIATTR_COOP_GROUP_MASK_REGIDS
	.align		4
.L_856:
        /*003c*/ 	.byte	0x04, 0x29
        /*003e*/ 	.short	(.L_858 - .L_857)


	//   ....[0]....
.L_857:
        /*0040*/ 	.word	0xffffffff


	//   ....[1]....
        /*0044*/ 	.word	0xffffffff


	//----- nvinfo : EIATTR_COOP_GROUP_INSTR_OFFSETS
	.align		4
.L_858:
        /*0048*/ 	.byte	0x04, 0x28
        /*004a*/ 	.short	(.L_860 - .L_859)


	//   ....[0]....
.L_859:
        /*004c*/ 	.word	0x0000ba50


	//   ....[1]....
        /*0050*/ 	.word	0x0000e9f0


	//----- nvinfo : EIATTR_SYSCALL_OFFSETS
	.align		4
.L_860:
        /*0054*/ 	.byte	0x04, 0x46
        /*0056*/ 	.short	(.L_862 - .L_861)


	//   ....[0]....
.L_861:
        /*0058*/ 	.word	0x0000ec40


	//   ....[1]....
        /*005c*/ 	.word	0x0000eeb0


	//   ....[2]....
        /*0060*/ 	.word	0x0000f200


	//   ....[3]....
        /*0064*/ 	.word	0x0000f490


	//----- nvinfo : EIATTR_EXIT_INSTR_OFFSETS
	.align		4
.L_862:
        /*0068*/ 	.byte	0x04, 0x1c
        /*006a*/ 	.short	(.L_864 - .L_863)


	//   ....[0]....
.L_863:
        /*006c*/ 	.word	0x0000e2c0


	//   ....[1]....
        /*0070*/ 	.word	0x0000ea50


	//   ....[2]....
        /*0074*/ 	.word	0x0000ecb0


	//   ....[3]....
        /*0078*/ 	.word	0x0000ecd0


	//   ....[4]....
        /*007c*/ 	.word	0x0000ef20


	//   ....[5]....
        /*0080*/ 	.word	0x0000ef60


	//   ....[6]....
        /*0084*/ 	.word	0x0000ef90


	//   ....[7]....
        /*0088*/ 	.word	0x0000efd0


	//   ....[8]....
        /*008c*/ 	.word	0x0000f010


	//   ....[9]....
        /*0090*/ 	.word	0x0000f270


	//   ....[10]....
        /*0094*/ 	.word	0x0000f290


	//   ....[11]....
        /*0098*/ 	.word	0x0000f4e0


	//   ....[12]....
        /*009c*/ 	.word	0x0000f500


	//----- nvinfo : EIATTR_MAX_THREADS
	.align		4
.L_864:
        /*00a0*/ 	.byte	0x04, 0x05
        /*00a2*/ 	.short	(.L_866 - .L_865)
.L_865:
        /*00a4*/ 	.word	0x00000200
        /*00a8*/ 	.word	0x00000001
        /*00ac*/ 	.word	0x00000001


	//----- nvinfo : EIATTR_CRS_STACK_SIZE
	.align		4
.L_866:
        /*00b0*/ 	.byte	0x04, 0x1e
        /*00b2*/ 	.short	(.L_868 - .L_867)
.L_867:
        /*00b4*/ 	.word	0x00000000


	//----- nvinfo : EIATTR_CBANK_PARAM_SIZE
	.align		4
.L_868:
        /*00b8*/ 	.byte	0x03, 0x19
        /*00ba*/ 	.short	0x0410


	//----- nvinfo : EIATTR_PARAM_CBANK
	.align		4
        /*00bc*/ 	.byte	0x04, 0x0a
        /*00be*/ 	.short	(.L_870 - .L_869)
	.align		4
.L_869:
        /*00c0*/ 	.word	index@(.nv.constant0._ZN2at6native13reduce_kernelILi512ELi1ENS0_8ReduceOpIN3c107complexIfEENS0_14func_wrapper_tIbZZZNS0_14or_kernel_cudaERNS_14TensorIteratorEENKUlvE_clEvENKUlvE7_clEvEUlbS5_E_EEjbLi4ELi4EEEEEvT1_)
        /*00c4*/ 	.short	0x0210
        /*00c6*/ 	.short	0x0410


	//----- nvinfo : EIATTR_SW_WAR
	.align		4
.L_870:
        /*00c8*/ 	.byte	0x04, 0x36
        /*00ca*/ 	.short	(.L_872 - .L_871)
.L_871:
        /*00cc*/ 	.word	0x00000008
.L_872:


//--------------------- .nv.info._ZN2at6native13reduce_kernelILi256ELi2ENS0_8ReduceOpIN3c107complexIfEENS0_14func_wrapper_tIbZZZNS0_14or_kernel_cudaERNS_14TensorIteratorEENKUlvE_clEvENKUlvE7_clEvEUlbS5_E_EEjbLi4ELi4EEEEEvT1_ --------------------------
	.section	.nv.info._ZN2at6native13reduce_kernelILi256ELi2ENS0_8ReduceOpIN3c107complexIfEENS0_14func_wrapper_tIbZZZNS0_14or_kernel_cudaERNS_14TensorIteratorEENKUlvE_clEvENKUlvE7_clEvEUlbS5_E_EEjbLi4ELi4EEEEEvT1_,"",@"SHT_CUDA_INFO"
	.sectionflags	@""
	.align	4


	//----- nvinfo : EIATTR_CUDA_API_VERSION
	.align		4
        /*0000*/ 	.byte	0x04, 0x37
        /*0002*/ 	.short	(.L_874 - .L_873)
.L_873:
        /*0004*/ 	.word	0x00000082


	//----- nvinfo : EIATTR_KPARAM_INFO
	.align		4
.L_874:
        /*0008*/ 	.byte	0x04, 0x17
        /*000a*/ 	.short	(.L_876 - .L_875)
.L_875:
        /*000c*/ 	.word	0x00000000
        /*0010*/ 	.short	0x0000
        /*0012*/ 	.short	0x0000
        /*0014*/ 	.byte	0x00, 0xf0, 0x41, 0x10


	//----- nvinfo : EIATTR_SPARSE_MMA_MASK
	.align		4
.L_876:
        /*0018*/ 	.byte	0x03, 0x50
        /*001a*/ 	.short	0x0000


	//----- nvinfo : EIATTR_MAXREG_COUNT
	.align		4
        /*001c*/ 	.byte	0x03, 0x1b
        /*001e*/ 	.short	0x0040


	//----- nvinfo : EIATTR_NUM_BARRIERS
	.align		4
        /*0020*/ 	.byte	0x02, 0x4c
        /*0022*/ 	.byte	0x01
	.zero		1


	//----- nvinfo : EIATTR_EXTERNS
	.align		4
        /*0024*/ 	.byte	0x04, 0x0f
        /*0026*/ 	.short	(.L_878 - .L_877)


	//   ....[0]....
	.align		4
.L_877:
        /*0028*/ 	.word	index@(__assertfail)


	//----- nvinfo : EIATTR_MERCURY_ISA_VERSION
	.align		4
.L_878:
        /*002c*/ 	.byte	0x03, 0x5f
        /*002e*/ 	.short	0x0101


	//----- nvinfo : EIATTR_INT_WARP_WIDE_INSTR_OFFSETS
	.align		4
        /*0030*/ 	.byte	0x04, 0x31
        /*0032*/ 	.short	(.L_880 - .L_879)


	//   ....[0]....
.L_879:
        /*0034*/ 	.word	0x00011370


	//   ....[1]....
        /*0038*/ 	.word	0x00011460


	//----- nvinfo : EIATTR_COOP_GROUP_MASK_REGIDS
	.align		4
.L_880:
        /*003c*/ 	.byte	0x04, 0x29
        /*003e*/ 	.short	(.L_882 - .L_881)


	//   ....[0]....
.L_881:
        /*0040*/ 	.word	0xffffffff


	//   ....[1]....
        /*0044*/ 	.word	0xffffffff


	//   ....[2]....
        /*0048*/ 	.word	0xffffffff


	//   ....[3]....
        /*004c*/ 	.word	0xffffffff


	//----- nvinfo : EIATTR_COOP_GROUP_INSTR_OFFSETS
	.align		4
.L_882:
        /*0050*/ 	.byte	0x04, 0x28
        /*0052*/ 	.short	(.L_884 - .L_883)


	//   ....[0]....
.L_883:
        /*0054*/ 	.word	0x0000c9e0


	//   ....[1]....
        /*0058*/ 	.word	0x0000ca00


	//   ....[2]....
        /*005c*/ 	.word	0x00011e00


	//   ....[3]....
        /*0060*/ 	.word	0x00011e20


	//----- nvinfo : EIATTR_SYSCALL_OFFSETS
	.align		4
.L_884:
        /*0064*/ 	.byte	0x04, 0x46
        /*0066*/ 	.short	(.L_886 - .L_885)


	//   ....[0]....
.L_885:
        /*0068*/ 	.word	0x00001490


	//   ....[1]....
        /*006c*/ 	.word	0x000120d0


	//   ....[2]....
        /*0070*/ 	.word	0x00012250


	//   ....[3]....
        /*0074*/ 	.word	0x00012540


	//   ....[4]....
        /*0078*/ 	.word	0x000126c0


	//   ....[5]....
        /*007c*/ 	.word	0x00012a80


	//   ....[6]....
        /*0080*/ 	.word	0x00012c00


	//   ....[7]....
        /*0084*/ 	.word	0x00012ef0


	//   ....[8]....
        /*0088*/ 	.word	0x00013070


	//----- nvinfo : EIATTR_EXIT_INSTR_OFFSETS
	.align		4
.L_886:
        /*008c*/ 	.byte	0x04, 0x1c
        /*008e*/ 	.short	(.L_888 - .L_887)


	//   ....[0]....
.L_887:
        /*0090*/ 	.word	0x00011520


	//   ....[1]....
        /*0094*/ 	.word	0x00011ea0


	//   ....[2]....
        /*0098*/ 	.word	0x000122c0


	//   ....[3]....
        /*009c*/ 	.word	0x000122f0


	//   ....[4]....
        /*00a0*/ 	.word	0x00012730


	//   ....[5]....
        /*00a4*/ 	.word	0x000127a0


	//   ....[6]....
        /*00a8*/ 	.word	0x000127d0


	//   ....[7]....
        /*00ac*/ 	.word	0x00012810


	//   ....[8]....
        /*00b0*/ 	.word	0x00012850


	//   ....[9]....
        /*00b4*/ 	.word	0x00012c70


	//   ....[10]....
        /*00b8*/ 	.word	0x00012ca0


	//   ....[11]....
        /*00bc*/ 	.word	0x000130e0


	//   ....[12]....
        /*00c0*/ 	.word	0x00013150


	//----- nvinfo : EIATTR_MAX_THREADS
	.align		4
.L_888:
        /*00c4*/ 	.byte	0x04, 0x05
        /*00c6*/ 	.short	(.L_890 - .L_889)
.L_889:
        /*00c8*/ 	.word	0x00000100
        /*00cc*/ 	.word	0x00000001
        /*00d0*/ 	.word	0x00000001


	//----- nvinfo : EIATTR_CRS_STACK_SIZE
	.align		4
.L_890:
        /*00d4*/ 	.byte	0x04, 0x1e
        /*00d6*/ 	.short	(.L_892 - .L_891)
.L_891:
        /*00d8*/ 	.word	0x00000000


	//----- nvinfo : EIATTR_CBANK_PARAM_SIZE
	.align		4
.L_892:
        /*00dc*/ 	.byte	0x03, 0x19
        /*00de*/ 	.short	0x0410


	//----- nvinfo : EIATTR_PARAM_CBANK
	.align		4
        /*00e0*/ 	.byte	0x04, 0x0a
        /*00e2*/ 	.short	(.L_894 - .L_893)
	.align		4
.L_893:
        /*00e4*/ 	.word	index@(.nv.constant0._ZN2at6native13reduce_kernelILi256ELi2ENS0_8ReduceOpIN3c107complexIfEENS0_14func_wrapper_tIbZZZNS0_14or_kernel_cudaERNS_14TensorIteratorEENKUlvE_clEvENKUlvE7_clEvEUlbS5_E_EEjbLi4ELi4EEEEEvT1_)
        /*00e8*/ 	.short	0x0210
        /*00ea*/ 	.short	0x0410


	//----- nvinfo : EIATTR_SW_WAR
	.align		4
.L_894:
        /*00ec*/ 	.byte	0x04, 0x36
        /*00ee*/ 	.short	(.L_896 - .L_895)
.L_895:
        /*00f0*/ 	.word	0x00000008
.L_896:


//--------------------- .nv.info._ZN2at6native13reduce_kernelILi128ELi4ENS0_8ReduceOpIN3c107complexIfEENS0_14func_wrapper_tIbZZZNS0_14or_kernel_cudaERNS_14TensorIteratorEENKUlvE_clEvENKUlvE7_clEvEUlbS5_E_EEjbLi4ELi4EEEEEvT1_ --------------------------
	.section	.nv.info._ZN2at6native13reduce_kernelILi128ELi4ENS0_8ReduceOpIN3c107complexIfEENS0_14func_wrapper_tIbZZZNS0_14or_kernel_cudaERNS_14TensorIteratorEENKUlvE_clEvENKUlvE7_clEvEUlbS5_E_EEjbLi4ELi4EEEEEvT1_,"",@"SHT_CUDA_INFO"
	.sectionflags	@""
	.align	4


	//----- nvinfo : EIATTR_CUDA_API_VERSION
	.align		4
        /*0000*/ 	.byte	0x04, 0x37
        /*0002*/ 	.short	(.L_898 - .L_897)
.L_897:
        /*0004*/ 	.word	0x00000082


	//----- nvinfo : EIATTR_KPARAM_INFO
	.align		4
.L_898:
        /*0008*/ 	.byte	0x04, 0x17
        /*000a*/ 	.short	(.L_900 - .L_899)
.L_899:
        /*000c*/ 	.word	0x00000000
        /*0010*/ 	.short	0x0000
        /*0012*/ 	.short	0x0000
        /*0014*/ 	.byte	0x00, 0xf0, 0x41, 0x10


	//----- nvinfo : EIATTR_SPARSE_MMA_MASK
	.align		4
.L_900:
        /*0018*/ 	.byte	0x03, 0x50
        /*001a*/ 	.short	0x0000


	//----- nvinfo : EIATTR_MAXREG_COUNT
	.align		4
        /*001c*/ 	.byte	0x03, 0x1b
        /*001e*/ 	.short	0x0080


	//----- nvinfo : EIATTR_NUM_BARRIERS
	.align		4
        /*0020*/ 	.byte	0x02, 0x4c
        /*0022*/ 	.byte	0x01
	.zero		1


	//----- nvinfo : EIATTR_EXTERNS
	.align		4
        /*0024*/ 	.byte	0x04, 0x0f
        /*0026*/ 	.short	(.L_902 - .L_901)


	//   ....[0]....
	.align		4
.L_901:
        /*0028*/ 	.word	index@(__assertfail)


	//----- nvinfo : EIATTR_MERCURY_ISA_VERSION
	.align		4
.L_902:
        /*002c*/ 	.byte	0x03, 0x5f
        /*002e*/ 	.short	0x0101


	//----- nvinfo : EIATTR_INT_WARP_WIDE_INSTR_OFFSETS
	.align		4
        /*0030*/ 	.byte	0x04, 0x31
        /*0032*/ 	.short	(.L_904 - .L_903)


	//   ....[0]....
.L_903:
        /*0034*/ 	.word	0x00017820


	//   ....[1]....
        /*0038*/ 	.word	0x00017910


	//----- nvinfo : EIATTR_COOP_GROUP_MASK_REGIDS
	.align		4
.L_904:
        /*003c*/ 	.byte	0x04, 0x29
        /*003e*/ 	.short	(.L_906 - .L_905)


	//   ....[0]....
.L_905:
        /*0040*/ 	.word	0xffffffff


	//   ....[1]....
        /*0044*/ 	.word	0xffffffff


	//   ....[2]....
        /*0048*/ 	.word	0xffffffff


	//   ....[3]....
        /*004c*/ 	.word	0xffffffff


	//   ....[4]....
        /*0050*/ 	.word	0xffffffff


	//   ....[5]....
        /*0054*/ 	.word	0xffffffff


	//   ....[6]....
        /*0058*/ 	.word	0xffffffff


	//   ....[7]....
        /*005c*/ 	.word	0xffffffff


	//----- nvinfo : EIATTR_COOP_GROUP_INSTR_OFFSETS
	.align		4
.L_906:
        /*0060*/ 	.byte	0x04, 0x28
        /*0062*/ 	.short	(.L_908 - .L_907)


	//   ....[0]....
.L_907:
        /*0064*/ 	.word	0x0000e8d0


	//   ....[1]....
        /*0068*/ 	.word	0x0000e900


	//   ....[2]....
        /*006c*/ 	.word	0x0000e930


	//   ....[3]....
        /*0070*/ 	.word	0x0000e940


	//   ....[4]....
        /*0074*/ 	.word	0x00018570


	//   ....[5]....
        /*0078*/ 	.word	0x000185a0


	//   ....[6]....
        /*007c*/ 	.word	0x000185d0


	//   ....[7]....
        /*0080*/ 	.word	0x000185e0


	//----- nvinfo : EIATTR_SYSCALL_OFFSETS
	.align		4
.L_908:
        /*0084*/ 	.byte	0x04, 0x46
        /*0086*/ 	.short	(.L_910 - .L_909)


	//   ....[0]....
.L_909:
        /*0088*/ 	.word	0x00001410


	//   ....[1]....
        /*008c*/ 	.word	0x00018930


	//   ....[2]....
        /*0090*/ 	.word	0x00018ab0


	//   ....[3]....
        /*0094*/ 	.word	0x00018c30


	//   ....[4]....
        /*0098*/ 	.word	0x00018db0


	//   ....[5]....
        /*009c*/ 	.word	0x00019180


	//   ....[6]....
        /*00a0*/ 	.word	0x00019300


	//   ....[7]....
        /*00a4*/ 	.word	0x00019480


	//   ....[8]....
        /*00a8*/ 	.word	0x00019600


	//   ....[9]....
        /*00ac*/ 	.word	0x00019a80


	//   ....[10]....
        /*00b0*/ 	.word	0x00019c00


	//   ....[11]....
        /*00b4*/ 	.word	0x00019d80


	//   ....[12]....
        /*00b8*/ 	.word	0x00019f00


	//   ....[13]....
        /*00bc*/ 	.word	0x0001a2d0


	//   ....[14]....
        /*00c0*/ 	.word	0x0001a450


	//   ....[15]....
        /*00c4*/ 	.word	0x0001a5d0


	//   ....[16]....
        /*00c8*/ 	.word	0x0001a750


	//----- nvinfo : EIATTR_EXIT_INSTR_OFFSETS
	.align		4
.L_910:
        /*00cc*/ 	.byte	0x04, 0x1c
        /*00ce*/ 	.short	(.L_912 - .L_911)


	//   ....[0]....
.L_911:
        /*00d0*/ 	.word	0x000179d0


	//   ....[1]....
        /*00d4*/ 	.word	0x000186a0


	//   ....[2]....
        /*00d8*/ 	.word	0x00018e20


	//   ....[3]....
        /*00dc*/ 	.word	0x00018e70


	//   ....[4]....
        /*00e0*/ 	.word	0x00019670


	//   ....[5]....
        /*00e4*/ 	.word	0x00019740


	//   ....[6]....
        /*00e8*/ 	.word	0x00019770


	//   ....[7]....
        /*00ec*/ 	.word	0x000197b0


	//   ....[8]....
        /*00f0*/ 	.word	0x000197f0


	//   ....[9]....
        /*00f4*/ 	.word	0x00019f70


	//   ....[10]....
        /*00f8*/ 	.word	0x00019fc0


	//   ....[11]....
        /*00fc*/ 	.word	0x0001a7c0


	//   ....[12]....
        /*0100*/ 	.word	0x0001a890


	//----- nvinfo : EIATTR_MAX_THREADS
	.align		4
.L_912:
        /*0104*/ 	.byte	0x04, 0x05
        /*0106*/ 	.short	(.L_914 - .L_913)
.L_913:
        /*0108*/ 	.word	0x00000080
        /*010c*/ 	.word	0x00000001
        /*0110*/ 	.word	0x00000001


	//----- nvinfo : EIATTR_CRS_STACK_SIZE
	.align		4
.L_914:
        /*0114*/ 	.byte	0x04, 0x1e
        /*0116*/ 	.short	(.L_916 - .L_915)
.L_915:
        /*0118*/ 	.word	0x00000000


	//----- nvinfo : EIATTR_CBANK_PARAM_SIZE
	.align		4
.L_916:
        /*011c*/ 	.byte	0x03, 0x19
        /*011e*/ 	.short	0x0410


	//----- nvinfo : EIATTR_PARAM_CBANK
	.align		4
        /*0120*/ 	.byte	0x04, 0x0a
        /*0122*/ 	.short	(.L_918 - .L_917)
	.align		4
.L_917:
        /*0124*/ 	.word	index@(.nv.constant0._ZN2at6native13reduce_kernelILi128ELi4ENS0_8ReduceOpIN3c107complexIfEENS0_14func_wrapper_tIbZZZNS0_14or_kernel_cudaERNS_14TensorIteratorEENKUlvE_clEvENKUlvE7_clEvEUlbS5_E_EEjbLi4ELi4EEEEEvT1_)
        /*0128*/ 	.short	0x0210
        /*012a*/ 	.short	0x0410


	//----- nvinfo : EIATTR_SW_WAR
	.align		4
.L_918:
        /*012c*/ 	.byte	0x04, 0x36
        /*012e*/ 	.short	(.L_920 - .L_919)
.L_919:
        /*0130*/ 	.word	0x00000008
.L_920:


//--------------------- .nv.info._ZN2at6native13reduce_kernelILi256ELi1ENS0_8ReduceOpIN3c107complexIdEENS0_14func_wrapper_tIbZZZNS0_14or_kernel_cudaERNS_14TensorIteratorEENKUlvE_clEvENKUlvE6_clEvEUlbS5_E_EEjbLi4ELi4EEEEEvT1_ --------------------------
	.section	.nv.info._ZN2at6native13reduce_kernelILi256ELi1ENS0_8ReduceOpIN3c107complexIdEENS0_14func_wrapper_tIbZZZNS0_14or_kernel_cudaERNS_14TensorIteratorEENKUlvE_clEvENKUlvE6_clEvEUlbS5_E_EEjbLi4ELi4EEEEEvT1_,"",@"SHT_CUDA_INFO"
	.sectionflags	@""
	.align	4


	//----- nvinfo : EIATTR_CUDA_API_VERSION
	.align		4
        /*0000*/ 	.byte	0x04, 0x37
        /*0002*/ 	.short	(.L_922 - .L_921)
.L_921:
        /*0004*/ 	.word	0x00000082


	//----- nvinfo : EIATTR_KPARAM_INFO
	.align		4
.L_922:
        /*0008*/ 	.byte	0x04, 0x17
        /*000a*/ 	.short	(.L_924 - .L_923)
.L_923:
        /*000c*/ 	.word	0x00000000
        /*0010*/ 	.short	0x0000
        /*0012*/ 	.short	0x0000
        /*0014*/ 	.byte	0x00, 0xf0, 0x41, 0x10


	//----- nvinfo : EIATTR_SPARSE_MMA_MASK
	.align		4
.L_924:
        /*0018*/ 	.byte	0x03, 0x50
        /*001a*/ 	.short	0x0000


	//----- nvinfo : EIATTR_MAXREG_COUNT
	.align		4
        /*001c*/ 	.byte	0x03, 0x1b
        /*001e*/ 	.short	0x0040


	//----- nvinfo : EIATTR_NUM_BARRIERS
	.align		4
        /*0020*/ 	.byte	0x02, 0x4c
        /*0022*/ 	.byte	0x01
	.zero		1


	//----- nvinfo : EIATTR_EXTERNS
	.align		4
        /*0024*/ 	.byte	0x04, 0x0f
        /*0026*/ 	.short	(.L_926 - .L_925)


	//   ....[0]....
	.align		4
.L_925:
        /*0028*/ 	.word	index@(__assertfail)


	//----- nvinfo : EIATTR_MERCURY_ISA_VERSION
	.align		4
.L_926:
        /*002c*/ 	.byte	0x03, 0x5f
        /*002e*/ 	.short	0x0101


	//----- nvinfo : EIATTR_INT_WARP_WIDE_INSTR_OFFSETS
	.align		4
        /*0030*/ 	.byte	0x04, 0x31
        /*0032*/ 	.short	(.L_928 - .L_927)


	//   ....[0]....
.L_927:
        /*0034*/ 	.word	0x0000e2c0


	//   ....[1]....
        /*0038*/ 	.word	0x0000e3b0


	//----- nvinfo : EIATTR_COOP_GROUP_MASK_REGIDS
	.align		4
.L_928:
        /*003c*/ 	.byte	0x04, 0x29
        /*003e*/ 	.short	(.L_930 - .L_929)


	//   ....[0]....
.L_929:
        /*0040*/ 	.word	0xffffffff


	//   ....[1]....
        /*0044*/ 	.word	0xffffffff


	//----- nvinfo : EIATTR_COOP_GROUP_INSTR_OFFSETS
	.align		4
.L_930:
        /*0048*/ 	.byte	0x04, 0x28
        /*004a*/ 	.short	(.L_932 - .L_931)


	//   ....[0]....
.L_931:
        /*004c*/ 	.word	0x0000bbe0


	//   ....[1]....
        /*0050*/ 	.word	0x0000eb70


	//----- nvinfo : EIATTR_SYSCALL_OFFSETS
	.align		4
.L_932:
        /*0054*/ 	.byte	0x04, 0x46
        /*0056*/ 	.short	(.L_934 - .L_933)


	//   ....[0]....
.L_933:
        /*0058*/ 	.word	0x0000edc0


	//   ....[1]....
        /*005c*/ 	.word	0x0000f030


	//   ....[2]....
        /*0060*/ 	.word	0x0000f380


	//   ....[3]....
        /*0064*/ 	.word	0x0000f610


	//----- nvinfo : EIATTR_EXIT_INSTR_OFFSETS
	.align		4
.L_934:
        /*0068*/ 	.byte	0x04, 0x1c
        /*006a*/ 	.short	(.L_936 - .L_935)


	//   ....[0]....
.L_935:
        /*006c*/ 	.word	0x0000e450


	//   ....[1]....
        /*0070*/ 	.word	0x0000ebd0


	//   ....[2]....
        /*0074*/ 	.word	0x0000ee30


	//   ....[3]....
        /*0078*/ 	.word	0x0000ee50


	//   ....[4]....
        /*007c*/ 	.word	0x0000f0a0


	//   ....[5]....
        /*0080*/ 	.word	0x0000f0e0


	//   ....[6]....
        /*0084*/ 	.word	0x0000f110


	//   ....[7]....
        /*0088*/ 	.word	0x0000f150


	//   ....[8]....
        /*008c*/ 	.word	0x0000f190


	//   ....[9]....
        /*0090*/ 	.word	0x0000f3f0


	//   ....[10]....
        /*0094*/ 	.word	0x0000f410


	//   ....[11]....
        /*0098*/ 	.word	0x0000f660


	//   ....[12]....
        /*009c*/ 	.word	0x0000f680


	//----- nvinfo : EIATTR_MAX_THREADS
	.align		4
.L_936:
        /*00a0*/ 	.byte	0x04, 0x05
        /*00a2*/ 	.short	(.L_938 - .L_937)
.L_937:
        /*00a4*/ 	.word	0x00000100
        /*00a8*/ 	.word	0x00000001
        /*00ac*/ 	.word	0x00000001


	//----- nvinfo : EIATTR_CRS_STACK_SIZE
	.align		4
.L_938:
        /*00b0*/ 	.byte	0x04, 0x1e
        /*00b2*/ 	.short	(.L_940 - .L_939)
.L_939:
        /*00b4*/ 	.word	0x00000000


	//----- nvinfo : EIATTR_CBANK_PARAM_SIZE
	.align		4
.L_940:
        /*00b8*/ 	.byte	0x03, 0x19
        /*00ba*/ 	.short	0x0410


	//----- nvinfo : EIATTR_PARAM_CBANK
	.align		4
        /*00bc*/ 	.byte	0x04, 0x0a
        /*00be*/ 	.short	(.L_942 - .L_941)
	.align		4
.L_941:
        /*00c0*/ 	.word	index@(.nv.constant0._ZN2at6native13reduce_kernelILi256ELi1ENS0_8ReduceOpIN3c107complexIdEENS0_14func_wrapper_tIbZZZNS0_14or_kernel_cudaERNS_14TensorIteratorEENKUlvE_clEvENKUlvE6_clEvEUlbS5_E_EEjbLi4ELi4EEEEEvT1_)
        /*00c4*/ 	.short	0x0210
        /*00c6*/ 	.short	0x0410


	//----- nvinfo : EIATTR_SW_WAR
	.align		4
.L_942:
        /*00c8*/ 	.byte	0x04, 0x36
        /*00ca*/ 	.short	(.L_944 - .L_943)
.L_943:
        /*00cc*/ 	.word	0x00000008
.L_944:


//--------------------- .nv.info._ZN2at6native13reduce_kernelILi128ELi2ENS0_8ReduceOpIN3c107complexIdEENS0_14func_wrapper_tIbZZZNS0_14or_kernel_cudaERNS_14TensorIteratorEENKUlvE_clEvENKUlvE6_clEvEUlbS5_E_EEjbLi4ELi4EEEEEvT1_ --------------------------
	.section	.nv.info._ZN2at6native13reduce_kernelILi128ELi2ENS0_8ReduceOpIN3c107complexIdEENS0_14func_wrapper_tIbZZZNS0_14or_kernel_cudaERNS_14TensorIteratorEENKUlvE_clEvENKUlvE6_clEvEUlbS5_E_EEjbLi4ELi4EEEEEvT1_,"",@"SHT_CUDA_INFO"
	.sectionflags	@""
	.align	4


	//----- nvinfo : EIATTR_CUDA_API_VERSION
	.align		4
        /*0000*/ 	.byte	0x04, 0x37
        /*0002*/ 	.short	(.L_946 - .L_945)
.L_945:
        /*0004*/ 	.word	0x00000082


	//----- nvinfo : EIATTR_KPARAM_INFO
	.align		4
.L_946:
        /*0008*/ 	.byte	0x04, 0x17
        /*000a*/ 	.short	(.L_948 - .L_947)
.L_947:
        /*000c*/ 	.word	0x00000000
        /*0010*/ 	.short	0x0000
        /*0012*/ 	.short	0x0000
        /*0014*/ 	.byte	0x00, 0xf0, 0x41, 0x10


	//----- nvinfo : EIATTR_SPARSE_MMA_MASK
	.align		4
.L_948:
        /*0018*/ 	.byte	0x03, 0x50
        /*001a*/ 	.short	0x0000


	//----- nvinfo : EIATTR_MAXREG_COUNT
	.align		4
        /*001c*/ 	.byte	0x03, 0x1b
        /*001e*/ 	.short	0x0080


	//----- nvinfo : EIATTR_NUM_BARRIERS
	.align		4
        /*0020*/ 	.byte	0x02, 0x4c
        /*0022*/ 	.byte	0x01
	.zero		1


	//----- nvinfo : EIATTR_EXTERNS
	.align		4
        /*0024*/ 	.byte	0x04, 0x0f
        /*0026*/ 	.short	(.L_950 - .L_949)


	//   ....[0]....
	.align		4
.L_949:
        /*0028*/ 	.word	index@(__assertfail)


	//----- nvinfo : EIATTR_MERCURY_ISA_VERSION
	.align		4
.L_950:
        /*002c*/ 	.byte	0x03, 0x5f
        /*002e*/ 	.short	0x0101


	//----- nvinfo : EIATTR_INT_WARP_WIDE_INSTR_OFFSETS
	.align		4
        /*0030*/ 	.byte	0x04, 0x31
        /*0032*/ 	.short	(.L_952 - .L_951)


	//   ....[0]....
.L_951:
        /*0034*/ 	.word	0x00011490


	//   ....[1]....
        /*0038*/ 	.word	0x00011580


	//----- nvinfo : EIATTR_COOP_GROUP_MASK_REGIDS
	.align		4
.L_952:
        /*003c*/ 	.byte	0x04, 0x29
        /*003e*/ 	.short	(.L_954 - .L_953)


	//   ....[0]....
.L_953:
        /*0040*/ 	.word	0xffffffff


	//   ....[1]....
        /*0044*/ 	.word	0xffffffff


	//   ....[2]....
        /*0048*/ 	.word	0xffffffff


	//   ....[3]....
        /*004c*/ 	.word	0xffffffff


	//----- nvinfo : EIATTR_COOP_GROUP_INSTR_OFFSETS
	.align		4
.L_954:
        /*0050*/ 	.byte	0x04, 0x28
        /*0052*/ 	.short	(.L_956 - .L_955)


	//   ....[0]....
.L_955:
        /*0054*/ 	.word	0x0000cae0


	//   ....[1]....
        /*0058*/ 	.word	0x0000cb00


	//   ....[2]....
        /*005c*/ 	.word	0x00011f20


	//   ....[3]....
        /*0060*/ 	.word	0x00011f40


	//----- nvinfo : EIATTR_SYSCALL_OFFSETS
	.align		4
.L_956:
        /*0064*/ 	.byte	0x04, 0x46
        /*0066*/ 	.short	(.L_958 - .L_957)


	//   ....[0]....
.L_957:
        /*0068*/ 	.word	0x00001410


	//   ....[1]....
        /*006c*/ 	.word	0x000121f0


	//   ....[2]....
        /*0070*/ 	.word	0x00012370


	//   ....[3]....
        /*0074*/ 	.word	0x00012660


	//   ....[4]....
        /*0078*/ 	.word	0x000127e0


	//   ....[5]....
        /*007c*/ 	.word	0x00012ba0


	//   ....[6]....
        /*0080*/ 	.word	0x00012d20


	//   ....[7]....
        /*0084*/ 	.word	0x00013010


	//   ....[8]....
        /*0088*/ 	.word	0x00013190


	//----- nvinfo : EIATTR_EXIT_INSTR_OFFSETS
	.align		4
.L_958:
        /*008c*/ 	.byte	0x04, 0x1c
        /*008e*/ 	.short	(.L_960 - .L_959)


	//   ....[0]....
.L_959:
        /*0090*/ 	.word	0x00011640


	//   ....[1]....
        /*0094*/ 	.word	0x00011fc0


	//   ....[2]....
        /*0098*/ 	.word	0x000123e0


	//   ....[3]....
        /*009c*/ 	.word	0x00012410


	//   ....[4]....
        /*00a0*/ 	.word	0x00012850


	//   ....[5]....
        /*00a4*/ 	.word	0x000128c0


	//   ....[6]....
        /*00a8*/ 	.word	0x000128f0


	//   ....[7]....
        /*00ac*/ 	.word	0x00012930


	//   ....[8]....
        /*00b0*/ 	.word	0x00012970


	//   ....[9]....
        /*00b4*/ 	.word	0x00012d90


	//   ....[10]....
        /*00b8*/ 	.word	0x00012dc0


	//   ....[11]....
        /*00bc*/ 	.word	0x00013200


	//   ....[12]....
        /*00c0*/ 	.word	0x00013270


	//----- nvinfo : EIATTR_MAX_THREADS
	.align		4
.L_960:
        /*00c4*/ 	.byte	0x04, 0x05
        /*00c6*/ 	.short	(.L_962 - .L_961)
.L_961:
        /*00c8*/ 	.word	0x00000080
        /*00cc*/ 	.word	0x00000001
        /*00d0*/ 	.word	0x00000001


	//----- nvinfo : EIATTR_CRS_STACK_SIZE
	.align		4
.L_962:
        /*00d4*/ 	.byte	0x04, 0x1e
        /*00d6*/ 	.short	(.L_964 - .L_963)
.L_963:
        /*00d8*/ 	.word	0x00000000


	//----- nvinfo : EIATTR_CBANK_PARAM_SIZE
	.align		4
.L_964:
        /*00dc*/ 	.byte	0x03, 0x19
        /*00de*/ 	.short	0x0410


	//----- nvinfo : EIATTR_PARAM_CBANK
	.align		4
        /*00e0*/ 	.byte	0x04, 0x0a
        /*00e2*/ 	.short	(.L_966 - .L_965)
	.align		4
.L_965:
        /*00e4*/ 	.word	index@(.nv.constant0._ZN2at6native13reduce_kernelILi128ELi2ENS0_8ReduceOpIN3c107complexIdEENS0_14func_wrapper_tIbZZZNS0_14or_kernel_cudaERNS_14TensorIteratorEENKUlvE_clEvENKUlvE6_clEvEUlbS5_E_EEjbLi4ELi4EEEEEvT1_)
        /*00e8*/ 	.short	0x0210
        /*00ea*/ 	.short	0x0410


	//----- nvinfo : EIATTR_SW_WAR
	.align		4
.L_966:
        /*00ec*/ 	.byte	0x04, 0x36
        /*00ee*/ 	.short	(.L_968 - .L_967)
.L_967:
        /*00f0*/ 	.word	0x00000008
.L_968:


//--------------------- .nv.info._ZN2at6native13reduce_kernelILi64ELi4ENS0_8ReduceOpIN3c107complexIdEENS0_14func_wrapper_tIbZZZNS0_14or_kernel_cudaERNS_14TensorIteratorEENKUlvE_clEvENKUlvE6_clEvEUlbS5_E_EEjbLi4ELi4EEEEEvT1_ --------------------------
	.section	.nv.info._ZN2at6native13reduce_kernelILi64ELi4ENS0_8ReduceOpIN3c107complexIdEENS0_14func_wrapper_tIbZZZNS0_14or_kernel_cudaERNS_14TensorIteratorEENKUlvE_clEvENKUlvE6_clEvEUlbS5_E_EEjbLi4ELi4EEEEEvT1_,"",@"SHT_CUDA_INFO"
	.sectionflags	@""
	.align	4


	//----- nvinfo : EIATTR_CUDA_API_VERSION
	.align		4
        /*0000*/ 	.byte	0x04, 0x37
        /*0002*/ 	.short	(.L_970 - .L_969)
.L_969:
        /*0004*/ 	.word	0x00000082


	//----- nvinfo : EIATTR_KPARAM_INFO
	.align		4
.L_970:
        /*0008*/ 	.byte	0x04, 0x17
        /*000a*/ 	.short	(.L_972 - .L_971)
.L_971:
        /*000c*/ 	.word	0x00000000
        /*0010*/ 	.short	0x0000
        /*0012*/ 	.short	0x0000
        /*0014*/ 	.byte	0x00, 0xf0, 0x41, 0x10


	//----- nvinfo : EIATTR_SPARSE_MMA_MASK
	.align		4
.L_972:
        /*0018*/ 	.byte	0x03, 0x50
        /*001a*/ 	.short	0x0000


	//----- nvinfo : EIATTR_MAXREG_COUNT
	.align		4
        /*001c*/ 	.byte	0x03, 0x1b
        /*001e*/ 	.short	0x00ff


	//----- nvinfo : EIATTR_NUM_BARRIERS
	.align		4
        /*0020*/ 	.byte	0x02, 0x4c
        /*0022*/ 	.byte	0x01
	.zero		1


	//----- nvinfo : EIATTR_EXTERNS
	.align		4
        /*0024*/ 	.byte	0x04, 0x0f
        /*0026*/ 	.short	(.L_974 - .L_973)


	//   ....[0]....
	.align		4
.L_973:
        /*0028*/ 	.word	index@(__assertfail)


	//----- nvinfo : EIATTR_MERCURY_ISA_VERSION
	.align		4
.L_974:
        /*002c*/ 	.byte	0x03, 0x5f
        /*002e*/ 	.short	0x0101


	//----- nvinfo : EIATTR_INT_WARP_WIDE_INSTR_OFFSETS
	.align		4
        /*0030*/ 	.byte	0x04, 0x31
        /*0032*/ 	.short	(.L_976 - .L_975)


	//   ....[0]....
.L_975:
        /*0034*/ 	.word	0x00017420


	//   ....[1]....
        /*0038*/ 	.word	0x00017510


	//----- nvinfo : EIATTR_COOP_GROUP_MASK_REGIDS
	.align		4
.L_976:
        /*003c*/ 	.byte	0x04, 0x29
        /*003e*/ 	.short	(.L_978 - .L_977)


	//   ....[0]....
.L_977:
        /*0040*/ 	.word	0xffffffff


	//   ....[1]....
        /*0044*/ 	.word	0xffffffff


	//   ....[2]....
        /*0048*/ 	.word	0xffffffff


	//   ....[3]....
        /*004c*/ 	.word	0xffffffff


	//   ....[4]....
        /*0050*/ 	.word	0xffffffff


	//   ....[5]....
        /*0054*/ 	.word	0xffffffff


	//   ....[6]....
        /*0058*/ 	.word	0xffffffff


	//   ....[7]....
        /*005c*/ 	.word	0xffffffff


	//----- nvinfo : EIATTR_COOP_GROUP_INSTR_OFFSETS
	.align		4
.L_978:
        /*0060*/ 	.byte	0x04, 0x28
        /*0062*/ 	.short	(.L_980 - .L_979)


	//   ....[0]....
.L_979:
        /*0064*/ 	.word	0x0000e4d0


	//   ....[1]....
        /*0068*/ 	.word	0x0000e500


	//   ....[2]....
        /*006c*/ 	.word	0x0000e530


	//   ....[3]....
        /*0070*/ 	.word	0x0000e540


	//   ....[4]....
        /*0074*/ 	.word	0x00018170


	//   ....[5]....
        /*0078*/ 	.word	0x000181a0


	//   ....[6]....
        /*007c*/ 	.word	0x000181d0


	//   ....[7]....
        /*0080*/ 	.word	0x000181e0


	//----- nvinfo : EIATTR_SYSCALL_OFFSETS
	.align		4
.L_980:
        /*0084*/ 	.byte	0x04, 0x46
        /*0086*/ 	.short	(.L_982 - .L_981)


	//   ....[0]....
.L_981:
        /*0088*/ 	.word	0x00001410


	//   ....[1]....
        /*008c*/ 	.word	0x00018530


	//   ....[2]....
        /*0090*/ 	.word	0x000186b0


	//   ....[3]....
        /*0094*/ 	.word	0x00018830


	//   ....[4]....
        /*0098*/ 	.word	0x000189b0


	//   ....[5]....
        /*009c*/ 	.word	0x00018d80


	//   ....[6]....
        /*00a0*/ 	.word	0x00018f00


	//   ....[7]....
        /*00a4*/ 	.word	0x00019080


	//   ....[8]....
        /*00a8*/ 	.word	0x00019200


	//   ....[9]....
        /*00ac*/ 	.word	0x00019680


	//   ....[10]....
        /*00b0*/ 	.word	0x00019800


	//   ....[11]....
        /*00b4*/ 	.word	0x00019980


	//   ....[12]....
        /*00b8*/ 	.word	0x00019b00


	//   ....[13]....
        /*00bc*/ 	.word	0x00019ed0


	//   ....[14]....
        /*00c0*/ 	.word	0x0001a050


	//   ....[15]....
        /*00c4*/ 	.word	0x0001a1d0


	//   ....[16]....
        /*00c8*/ 	.word	0x0001a350


	//----- nvinfo : EIATTR_EXIT_INSTR_OFFSETS
	.align		4
.L_982:
        /*00cc*/ 	.byte	0x04, 0x1c
        /*00ce*/ 	.short	(.L_984 - .L_983)


	//   ....[0]....
.L_983:
        /*00d0*/ 	.word	0x000175d0


	//   ....[1]....
        /*00d4*/ 	.word	0x000182a0


	//   ....[2]....
        /*00d8*/ 	.word	0x00018a20


	//   ....[3]....
        /*00dc*/ 	.word	0x00018a70


	//   ....[4]....
        /*00e0*/ 	.word	0x00019270


	//   ....[5]....
        /*00e4*/ 	.word	0x00019340


	//   ....[6]....
        /*00e8*/ 	.word	0x00019370


	//   ....[7]....
        /*00ec*/ 	.word	0x000193b0


	//   ....[8]....
        /*00f0*/ 	.word	0x000193f0


	//   ....[9]....
        /*00f4*/ 	.word	0x00019b70


	//   ....[10]....
        /*00f8*/ 	.word	0x00019bc0


	//   ....[11]....
        /*00fc*/ 	.word	0x0001a3c0


	//   ....[12]....
        /*0100*/ 	.word	0x0001a490


	//----- nvinfo : EIATTR_MAX_THREADS
	.align		4
.L_984:
        /*0104*/ 	.byte	0x04, 0x05
        /*0106*/ 	.short	(.L_986 - .L_985)
.L_985:
        /*0108*/ 	.word	0x00000040
        /*010c*/ 	.word	0x00000001
        /*0110*/ 	.word	0x00000001


	//----- nvinfo : EIATTR_CRS_STACK_SIZE
	.align		4
.L_986:
        /*0114*/ 	.byte	0x04, 0x1e
        /*0116*/ 	.short	(.L_988 - .L_987)
.L_987:
        /*0118*/ 	.word	0x00000000


	//----- nvinfo : EIATTR_CBANK_PARAM_SIZE
	.align		4
.L_988:
        /*011c*/ 	.byte	0x03, 0x19
        /*011e*/ 	.short	0x0410


	//----- nvinfo : EIATTR_PARAM_CBANK
	.align		4
        /*0120*/ 	.byte	0x04, 0x0a
        /*0122*/ 	.short	(.L_990 - .L_989)
	.align		4
.L_989:
        /*0124*/ 	.word	index@(.nv.constant0._ZN2at6native13reduce_kernelILi64ELi4ENS0_8ReduceOpIN3c107complexIdEENS0_14func_wrapper_tIbZZZNS0_14or_kernel_cudaERNS_14TensorIteratorEENKUlvE_clEvENKUlvE6_clEvEUlbS5_E_EEjbLi4ELi4EEEEEvT1_)
        /*0128*/ 	.short	0x0210
        /*012a*/ 	.short	0x0410


	//----- nvinfo : EIATTR_SW_WAR
	.align		4
.L_990:
        /*012c*/ 	.byte	0x04, 0x36
        /*012e*/ 	.short	(.L_992 - .L_991)
.L_991:
        /*0130*/ 	.word	0x00000008
.L_992:


//--------------------- .nv.info._ZN2at6native13reduce_kernelILi512ELi1ENS0_8ReduceOpIfNS0_14func_wrapper_tIbZZZNS0_14or_kernel_cudaERNS_14TensorIteratorEENKUlvE_clEvENKUlvE5_clEvEUlbfE_EEjbLi4ELi4EEEEEvT1_ --------------------------
	.section	.nv.info._ZN2at6native13reduce_kernelILi512ELi1ENS0_8ReduceOpIfNS0_14func_wrapper_tIbZZZNS0_14or_kernel_cudaERNS_14TensorIteratorEENKUlvE_clEvENKUlvE5_clEvEUlbfE_EEjbLi4ELi4EEEEEvT1_,"",@"SHT_CUDA_INFO"
	.sectionflags	@""
	.align	4


	//----- nvinfo : EIATTR_CUDA_API_VERSION
	.align		4
        /*0000*/ 	.byte	0x04, 0x37
        /*0002*/ 	.short	(.L_994 - .L_993)
.L_993:
        /*0004*/ 	.word	0x00000082


	//----- nvinfo : EIATTR_KPARAM_INFO
	.align		4
.L_994:
        /*0008*/ 	.byte	0x04, 0x17
        /*000a*/ 	.short	(.L_996 - .L_995)
.L_995:
        /*000c*/ 	.word	0x00000000
        /*0010*/ 	.short	0x0000
        /*0012*/ 	.short	0x0000
        /*0014*/ 	.byte	0x00, 0xf0, 0x41, 0x10


	//----- nvinfo : EIATTR_SPARSE_MMA_MASK
	.align		4
.L_996:
        /*0018*/ 	.byte	0x03, 0x50
        /*001a*/ 	.short	0x0000


	//----- nvinfo : EIATTR_MAXREG_COUNT
	.align		4
        /*001c*/ 	.byte	0x03, 0x1b
        /*001e*/ 	.short	0x0020


	//----- nvinfo : EIATTR_NUM_BARRIERS
	.align		4
        /*0020*/ 	.byte	0x02, 0x4c
        /*0022*/ 	.byte	0x01
	.zero		1


	//----- nvinfo : EIATTR_EXTERNS
	.align		4
        /*0024*/ 	.byte	0x04, 0x0f
        /*0026*/ 	.short	(.L_998 - .L_997)


	//   ....[0]....
	.align		4
.L_997:
        /*0028*/ 	.word	index@(__assertfail)


	//----- nvinfo : EIATTR_MERCURY_ISA_VERSION
	.align		4
.L_998:
        /*002c*/ 	.byte	0x03, 0x5f
        /*002e*/ 	.short	0x0101


	//----- nvinfo : EIATTR_INT_WARP_WIDE_INSTR_OFFSETS
	.align		4
        /*0030*/ 	.byte	0x04, 0x31
        /*0032*/ 	.short	(.L_1000 - .L_999)


	//   ....[0]....
.L_999:
        /*0034*/ 	.word	0x0000e050


	//   ....[1]....
        /*0038*/ 	.word	0x0000e140


	//----- nvinfo : EIATTR_COOP_GROUP_MASK_REGIDS
	.align		4
.L_1000:
        /*003c*/ 	.byte	0x04, 0x29
        /*003e*/ 	.short	(.L_1002 - .L_1001)


	//   ....[0]....
.L_1001:
        /*0040*/ 	.word	0xffffffff


	//   ....[1]....
        /*0044*/ 	.word	0xffffffff


	//----- nvinfo : EIATTR_COOP_GROUP_INSTR_OFFSETS
	.align		4
.L_1002:
        /*0048*/ 	.byte	0x04, 0x28
        /*004a*/ 	.short	(.L_1004 - .L_1003)


	//   ....[0]....
.L_1003:
        /*004c*/ 	.word	0x0000b970


	//   ....[1]....
        /*0050*/ 	.word	0x0000e910


	//----- nvinfo : EIATTR_SYSCALL_OFFSETS
	.align		4
.L_1004:
        /*0054*/ 	.byte	0x04, 0x46
        /*0056*/ 	.short	(.L_1006 - .L_1005)


	//   ....[0]....
.L_1005:
        /*0058*/ 	.word	0x0000eb60


	//   ....[1]....
        /*005c*/ 	.word	0x0000edd0


	//   ....[2]....
        /*0060*/ 	.word	0x0000f120


	//   ....[3]....
        /*0064*/ 	.word	0x0000f3b0


	//----- nvinfo : EIATTR_EXIT_INSTR_OFFSETS
	.align		4
.L_1006:
        /*0068*/ 	.byte	0x04, 0x1c
        /*006a*/ 	.short	(.L_1008 - .L_1007)


	//   ....[0]....
.L_1007:
        /*006c*/ 	.word	0x0000e1e0


	//   ....[1]....
        /*0070*/ 	.word	0x0000e970


	//   ....[2]....
        /*0074*/ 	.word	0x0000ebd0


	//   ....[3]....
        /*0078*/ 	.word	0x0000ebf0


	//   ....[4]....
        /*007c*/ 	.word	0x0000ee40


	//   ....[5]....
        /*0080*/ 	.word	0x0000ee80


	//   ....[6]....
        /*0084*/ 	.word	0x0000eeb0


	//   ....[7]....
        /*0088*/ 	.word	0x0000eef0


	//   ....[8]....
        /*008c*/ 	.word	0x0000ef30


	//   ....[9]....
        /*0090*/ 	.word	0x0000f190


	//   ....[10]....
        /*0094*/ 	.word	0x0000f1b0


	//   ....[11]....
        /*0098*/ 	.word	0x0000f400


	//   ....[12]....
        /*009c*/ 	.word	0x0000f420


	//----- nvinfo : EIATTR_MAX_THREADS
	.align		4
.L_1008:
        /*00a0*/ 	.byte	0x04, 0x05
        /*00a2*/ 	.short	(.L_1010 - .L_1009)
.L_1009:
        /*00a4*/ 	.word	0x00000200
        /*00a8*/ 	.word	0x00000001
        /*00ac*/ 	.word	0x00000001


	//----- nvinfo : EIATTR_CRS_STACK_SIZE
	.align		4
.L_1010:
        /*00b0*/ 	.byte	0x04, 0x1e
        /*00b2*/ 	.short	(.L_1012 - .L_1011)
.L_1011:
        /*00b4*/ 	.word	0x00000000


	//----- nvinfo : EIATTR_CBANK_PARAM_SIZE
	.align		4
.L_1012:
        /*00b8*/ 	.byte	0x03, 0x19
        /*00ba*/ 	.short	0x0410


	//----- nvinfo : EIATTR_PARAM_CBANK
	.align		4
        /*00bc*/ 	.byte	0x04, 0x0a
        /*00be*/ 	.short	(.L_1014 - .L_1013)
	.align		4
.L_1013:
        /*00c0*/ 	.word	index@(.nv.constant0._ZN2at6native13reduce_kernelILi512ELi1ENS0_8ReduceOpIfNS0_14func_wrapper_tIbZZZNS0_14or_kernel_cudaERNS_14TensorIteratorEENKUlvE_clEvENKUlvE5_clEvEUlbfE_EEjbLi4ELi4EEEEEvT1_)
        /*00c4*/ 	.short	0x0210
        /*00c6*/ 	.short	0x0410


	//----- nvinfo : EIATTR_SW_WAR
	.align		4
.L_1014:
        /*00c8*/ 	.byte	0x04, 0x36
        /*00ca*/ 	.short	(.L_1016 - .L_1015)
.L_1015:
        /*00cc*/ 	.word	0x00000008
.L_1016:


//--------------------- .nv.info._ZN2at6native13reduce_kernelILi256ELi2ENS0_8ReduceOpIfNS0_14func_wrapper_tIbZZZNS0_14or_kernel_cudaERNS_14TensorIteratorEENKUlvE_clEvENKUlvE5_clEvEUlbfE_EEjbLi4ELi4EEEEEvT1_ --------------------------
	.section	.nv.info._ZN2at6native13reduce_kernelILi256ELi2ENS0_8ReduceOpIfNS0_14func_wrapper_tIbZZZNS0_14or_kernel_cudaERNS_14TensorIteratorEENKUlvE_clEvENKUlvE5_clEvEUlbfE_EEjbLi4ELi4EEEEEvT1_,"",@"SHT_CUDA_INFO"
	.sectionflags	@""
	.align	4


	//----- nvinfo : EIATTR_CUDA_API_VERSION
	.align		4
        /*0000*/ 	.byte	0x04, 0x37
        /*0002*/ 	.short	(.L_1018 - .L_1017)
.L_1017:
        /*0004*/ 	.word	0x00000082


	//----- nvinfo : EIATTR_KPARAM_INFO
	.align		4
.L_1018:
        /*0008*/ 	.byte	0x04, 0x17
        /*000a*/ 	.short	(.L_1020 - .L_1019)
.L_1019:
        /*000c*/ 	.word	0x00000000
        /*0010*/ 	.short	0x0000
        /*0012*/ 	.short	0x0000
        /*0014*/ 	.byte	0x00, 0xf0, 0x41, 0x10


	//----- nvinfo : EIATTR_SPARSE_MMA_MASK
	.align		4
.L_1020:
        /*0018*/ 	.byte	0x03, 0x50
        /*001a*/ 	.short	0x0000


	//----- nvinfo : EIATTR_MAXREG_COUNT
	.align		4
        /*001c*/ 	.byte	0x03, 0x1b
        /*001e*/ 	.short	0x0040


	//----- nvinfo : EIATTR_NUM_BARRIERS
	.align		4
        /*0020*/ 	.byte	0x02, 0x4c
        /*0022*/ 	.byte	0x01
	.zero		1


	//----- nvinfo : EIATTR_EXTERNS
	.align		4
        /*0024*/ 	.byte	0x04, 0x0f
        /*0026*/ 	.short	(.L_1022 - .L_1021)


	//   ....[0]....
	.align		4
.L_1021:
        /*0028*/ 	.word	index@(__assertfail)


	//----- nvinfo : EIATTR_MERCURY_ISA_VERSION
	.align		4
.L_1022:
        /*002c*/ 	.byte	0x03, 0x5f
        /*002e*/ 	.short	0x0101


	//----- nvinfo : EIATTR_INT_WARP_WIDE_INSTR_OFFSETS
	.align		4
        /*0030*/ 	.byte	0x04, 0x31
        /*0032*/ 	.short	(.L_1024 - .L_1023)


	//   ....[0]....
.L_1023:
        /*0034*/ 	.word	0x00010f80


	//   ....[1]....
        /*0038*/ 	.word	0x00011070


	//----- nvinfo : EIATTR_COOP_GROUP_MASK_REGIDS
	.align		4
.L_1024:
        /*003c*/ 	.byte	0x04, 0x29
        /*003e*/ 	.short	(.L_1026 - .L_1025)


	//   ....[0]....
.L_1025:
        /*0040*/ 	.word	0xffffffff


	//   ....[1]....
        /*0044*/ 	.word	0xffffffff


	//   ....[2]....
        /*0048*/ 	.word	0xffffffff


	//   ....[3]....
        /*004c*/ 	.word	0xffffffff


	//----- nvinfo : EIATTR_COOP_GROUP_INSTR_OFFSETS
	.align		4
.L_1026:
        /*0050*/ 	.byte	0x04, 0x28
        /*0052*/ 	.short	(.L_1028 - .L_1027)


	//   ....[0]....
.L_1027:
        /*0054*/ 	.word	0x0000c5e0


	//   ....[1]....
        /*0058*/ 	.word	0x0000c600


	//   ....[2]....
        /*005c*/ 	.word	0x00011a20


	//   ....[3]....
        /*0060*/ 	.word	0x00011a40


	//----- nvinfo : EIATTR_SYSCALL_OFFSETS
	.align		4
.L_1028:
        /*0064*/ 	.byte	0x04, 0x46
        /*0066*/ 	.short	(.L_1030 - .L_1029)


	//   ....[0]....
.L_1029:
        /*0068*/ 	.word	0x00001490


	//   ....[1]....
        /*006c*/ 	.word	0x00011cf0


	//   ....[2]....
        /*0070*/ 	.word	0x00011e70


	//   ....[3]....
        /*0074*/ 	.word	0x00012160


	//   ....[4]....
        /*0078*/ 	.word	0x000122e0


	//   ....[5]....
        /*007c*/ 	.word	0x000126a0


	//   ....[6]....
        /*0080*/ 	.word	0x00012820


	//   ....[7]....
        /*0084*/ 	.word	0x00012b10


	//   ....[8]....
        /*0088*/ 	.word	0x00012c90


	//----- nvinfo : EIATTR_EXIT_INSTR_OFFSETS
	.align		4
.L_1030:
        /*008c*/ 	.byte	0x04, 0x1c
        /*008e*/ 	.short	(.L_1032 - .L_1031)


	//   ....[0]....
.L_1031:
        /*0090*/ 	.word	0x00011130


	//   ....[1]....
        /*0094*/ 	.word	0x00011ac0


	//   ....[2]....
        /*0098*/ 	.word	0x00011ee0


	//   ....[3]....
        /*009c*/ 	.word	0x00011f10


	//   ....[4]....
        /*00a0*/ 	.word	0x00012350


	//   ....[5]....
        /*00a4*/ 	.word	0x000123c0


	//   ....[6]....
        /*00a8*/ 	.word	0x000123f0


	//   ....[7]....
        /*00ac*/ 	.word	0x00012430


	//   ....[8]....
        /*00b0*/ 	.word	0x00012470


	//   ....[9]....
        /*00b4*/ 	.word	0x00012890


	//   ....[10]....
        /*00b8*/ 	.word	0x000128c0


	//   ....[11]....
        /*00bc*/ 	.word	0x00012d00


	//   ....[12]....
        /*00c0*/ 	.word	0x00012d70


	//----- nvinfo : EIATTR_MAX_THREADS
	.align		4
.L_1032:
        /*00c4*/ 	.byte	0x04, 0x05
        /*00c6*/ 	.short	(.L_1034 - .L_1033)
.L_1033:
        /*00c8*/ 	.word	0x00000100
        /*00cc*/ 	.word	0x00000001
        /*00d0*/ 	.word	0x00000001


	//----- nvinfo : EIATTR_CRS_STACK_SIZE
	.align		4
.L_1034:
        /*00d4*/ 	.byte	0x04, 0x1e
        /*00d6*/ 	.short	(.L_1036 - .L_1035)
.L_1035:
        /*00d8*/ 	.word	0x00000000


	//----- nvinfo : EIATTR_CBANK_PARAM_SIZE
	.align		4
.L_1036:
        /*00dc*/ 	.byte	0x03, 0x19
        /*00de*/ 	.short	0x0410


	//----- nvinfo : EIATTR_PARAM_CBANK
	.align		4
        /*00e0*/ 	.byte	0x04, 0x0a
        /*00e2*/ 	.short	(.L_1038 - .L_1037)
	.align		4
.L_1037:
        /*00e4*/ 	.word	index@(.nv.constant0._ZN2at6native13reduce_kernelILi256ELi2ENS0_8ReduceOpIfNS0_14func_wrapper_tIbZZZNS0_14or_kernel_cudaERNS_14TensorIteratorEENKUlvE_clEvENKUlvE5_clEvEUlbfE_EEjbLi4ELi4EEEEEvT1_)
        /*00e8*/ 	.short	0x0210
        /*00ea*/ 	.short	0x0410


	//----- nvinfo : EIATTR_SW_WAR
	.align		4
.L_1038:
        /*00ec*/ 	.byte	0x04, 0x36
        /*00ee*/ 	.short	(.L_1040 - .L_1039)
.L_1039:
        /*00f0*/ 	.word	0x00000008
.L_1040:


//--------------------- .nv.info._ZN2at6native13reduce_kernelILi128ELi4ENS0_8ReduceOpIfNS0_14func_wrapper_tIbZZZNS0_14or_kernel_cudaERNS_14TensorIteratorEENKUlvE_clEvENKUlvE5_clEvEUlbfE_EEjbLi4ELi4EEEEEvT1_ --------------------------
	.section	.nv.info._ZN2at6native13reduce_kernelILi128ELi4ENS0_8ReduceOpIfNS0_14func_wrapper_tIbZZZNS0_14or_kernel_cudaERNS_14TensorIteratorEENKUlvE_clEvENKUlvE5_clEvEUlbfE_EEjbLi4ELi4EEEEEvT1_,"",@"SHT_CUDA_INFO"
	.sectionflags	@""
	.align	4


	//----- nvinfo : EIATTR_CUDA_API_VERSION
	.align		4
        /*0000*/ 	.byte	0x04, 0x37
        /*0002*/ 	.short	(.L_1042 - .L_1041)
.L_1041:
        /*0004*/ 	.word	0x00000082


	//----- nvinfo : EIATTR_KPARAM_INFO
	.align		4
.L_1042:
        /*0008*/ 	.byte	0x04, 0x17
        /*000a*/ 	.short	(.L_1044 - .L_1043)
.L_1043:
        /*000c*/ 	.word	0x00000000
        /*0010*/ 	.short	0x0000
        /*0012*/ 	.short	0x0000
        /*0014*/ 	.byte	0x00, 0xf0, 0x41, 0x10


	//----- nvinfo : EIATTR_SPARSE_MMA_MASK
	.align		4
.L_1044:
        /*0018*/ 	.byte	0x03, 0x50
        /*001a*/ 	.short	0x0000


	//----- nvinfo : EIATTR_MAXREG_COUNT
	.align		4
        /*001c*/ 	.byte	0x03, 0x1b
        /*001e*/ 	.short	0x0080


	//----- nvinfo : EIATTR_NUM_BARRIERS
	.align		4
        /*0020*/ 	.byte	0x02, 0x4c
        /*0022*/ 	.byte	0x01
	.zero		1


	//----- nvinfo : EIATTR_EXTERNS
	.align		4
        /*0024*/ 	.byte	0x04, 0x0f
        /*0026*/ 	.short	(.L_1046 - .L_1045)


	//   ....[0]....
	.align		4
.L_1045:
        /*0028*/ 	.word	index@(__assertfail)


	//----- nvinfo : EIATTR_MERCURY_ISA_VERSION
	.align		4
.L_1046:
        /*002c*/ 	.byte	0x03, 0x5f
        /*002e*/ 	.short	0x0101


	//----- nvinfo : EIATTR_INT_WARP_WIDE_INSTR_OFFSETS
	.align		4
        /*0030*/ 	.byte	0x04, 0x31
        /*0032*/ 	.short	(.L_1048 - .L_1047)


	//   ....[0]....
.L_1047:
        /*0034*/ 	.word	0x00016600


	//   ....[1]....
        /*0038*/ 	.word	0x000166f0


	//----- nvinfo : EIATTR_COOP_GROUP_MASK_REGIDS
	.align		4
.L_1048:
        /*003c*/ 	.byte	0x04, 0x29
        /*003e*/ 	.short	(.L_1050 - .L_1049)


	//   ....[0]....
.L_1049:
        /*0040*/ 	.word	0xffffffff


	//   ....[1]....
        /*0044*/ 	.word	0xffffffff


	//   ....[2]....
        /*0048*/ 	.word	0xffffffff


	//   ....[3]....
        /*004c*/ 	.word	0xffffffff


	//   ....[4]....
        /*0050*/ 	.word	0xffffffff


	//   ....[5]....
        /*0054*/ 	.word	0xffffffff


	//   ....[6]....
        /*0058*/ 	.word	0xffffffff


	//   ....[7]....
        /*005c*/ 	.word	0xffffffff


	//----- nvinfo : EIATTR_COOP_GROUP_INSTR_OFFSETS
	.align		4
.L_1050:
        /*0060*/ 	.byte	0x04, 0x28
        /*0062*/ 	.short	(.L_1052 - .L_1051)


	//   ....[0]....
.L_1051:
        /*0064*/ 	.word	0x0000d6c0


	//   ....[1]....
        /*0068*/ 	.word	0x0000d6f0


	//   ....[2]....
        /*006c*/ 	.word	0x0000d720


	//   ....[3]....
        /*0070*/ 	.word	0x0000d730


	//   ....[4]....
        /*0074*/ 	.word	0x00017350


	//   ....[5]....
        /*0078*/ 	.word	0x00017380


	//   ....[6]....
        /*007c*/ 	.word	0x000173b0


	//   ....[7]....
        /*0080*/ 	.word	0x000173c0


	//----- nvinfo : EIATTR_SYSCALL_OFFSETS
	.align		4
.L_1052:
        /*0084*/ 	.byte	0x04, 0x46
        /*0086*/ 	.short	(.L_1054 - .L_1053)


	//   ....[0]....
.L_1053:
        /*0088*/ 	.word	0x00001410


	//   ....[1]....
        /*008c*/ 	.word	0x00017710


	//   ....[2]....
        /*0090*/ 	.word	0x00017890


	//   ....[3]....
        /*0094*/ 	.word	0x00017a10


	//   ....[4]....
        /*0098*/ 	.word	0x00017b90


	//   ....[5]....
        /*009c*/ 	.word	0x00017f60


	//   ....[6]....
        /*00a0*/ 	.word	0x000180e0


	//   ....[7]....
        /*00a4*/ 	.word	0x00018260


	//   ....[8]....
        /*00a8*/ 	.word	0x000183e0


	//   ....[9]....
        /*00ac*/ 	.word	0x00018860


	//   ....[10]....
        /*00b0*/ 	.word	0x000189e0


	//   ....[11]....
        /*00b4*/ 	.word	0x00018b60


	//   ....[12]....
        /*00b8*/ 	.word	0x00018ce0


	//   ....[13]....
        /*00bc*/ 	.word	0x000190b0


	//   ....[14]....
        /*00c0*/ 	.word	0x00019230


	//   ....[15]....
        /*00c4*/ 	.word	0x000193b0


	//   ....[16]....
        /*00c8*/ 	.word	0x00019530


	//----- nvinfo : EIATTR_EXIT_INSTR_OFFSETS
	.align		4
.L_1054:
        /*00cc*/ 	.byte	0x04, 0x1c
        /*00ce*/ 	.short	(.L_1056 - .L_1055)


	//   ....[0]....
.L_1055:
        /*00d0*/ 	.word	0x000167b0


	//   ....[1]....
        /*00d4*/ 	.word	0x00017480


	//   ....[2]....
        /*00d8*/ 	.word	0x00017c00


	//   ....[3]....
        /*00dc*/ 	.word	0x00017c50


	//   ....[4]....
        /*00e0*/ 	.word	0x00018450


	//   ....[5]....
        /*00e4*/ 	.word	0x00018520


	//   ....[6]....
        /*00e8*/ 	.word	0x00018550


	//   ....[7]....
        /*00ec*/ 	.word	0x00018590


	//   ....[8]....
        /*00f0*/ 	.word	0x000185d0


	//   ....[9]....
        /*00f4*/ 	.word	0x00018d50


	//   ....[10]....
        /*00f8*/ 	.word	0x00018da0


	//   ....[11]....
        /*00fc*/ 	.word	0x000195a0


	//   ....[12]....
        /*0100*/ 	.word	0x00019670


	//----- nvinfo : EIATTR_MAX_THREADS
	.align		4
.L_1056:
        /*0104*/ 	.byte	0x04, 0x05
        /*0106*/ 	.short	(.L_1058 - .L_1057)
.L_1057:
        /*0108*/ 	.word	0x00000080
        /*010c*/ 	.word	0x00000001
        /*0110*/ 	.word	0x00000001


	//----- nvinfo : EIATTR_CRS_STACK_SIZE
	.align		4
.L_1058:
        /*0114*/ 	.byte	0x04, 0x1e
        /*0116*/ 	.short	(.L_1060 - .L_1059)
.L_1059:
        /*0118*/ 	.word	0x00000000


	//----- nvinfo : EIATTR_CBANK_PARAM_SIZE
	.align		4
.L_1060:
        /*011c*/ 	.byte	0x03, 0x19
        /*011e*/ 	.short	0x0410


	//----- nvinfo : EIATTR_PARAM_CBANK
	.align		4
        /*0120*/ 	.byte	0x04, 0x0a
        /*0122*/ 	.short	(.L_1062 - .L_1061)
	.align		4
.L_1061:
        /*0124*/ 	.word	index@(.nv.constant0._ZN2at6native13reduce_kernelILi128ELi4ENS0_8ReduceOpIfNS0_14func_wrapper_tIbZZZNS0_14or_kernel_cudaERNS_14TensorIteratorEENKUlvE_clEvENKUlvE5_clEvEUlbfE_EEjbLi4ELi4EEEEEvT1_)
        /*0128*/ 	.short	0x0210
        /*012a*/ 	.short	0x0410


	//----- nvinfo : EIATTR_SW_WAR
	.align		4
.L_1062:
        /*012c*/ 	.byte	0x04, 0x36
        /*012e*/ 	.short	(.L_1064 - .L_1063)
.L_1063:
        /*0130*/ 	.word	0x00000008
.L_1064:


//--------------------- .nv.info._ZN2at6native13reduce_kernelILi512ELi1ENS0_8ReduceOpIdNS0_14func_wrapper_tIbZZZNS0_14or_kernel_cudaERNS_14TensorIteratorEENKUlvE_clEvENKUlvE4_clEvEUlbdE_EEjbLi4ELi4EEEEEvT1_ --------------------------
	.section	.nv.info._ZN2at6native13reduce_kernelILi512ELi1ENS0_8ReduceOpIdNS0_14func_wrapper_tIbZZZNS0_14or_kernel_cudaERNS_14TensorIteratorEENKUlvE_clEvENKUlvE4_clEvEUlbdE_EEjbLi4ELi4EEEEEvT1_,"",@"SHT_CUDA_INFO"
	.sectionflags	@""
	.align	4


	//----- nvinfo : EIATTR_CUDA_API_VERSION
	.align		4
        /*0000*/ 	.byte	0x04, 0x37
        /*0002*/ 	.short	(.L_1066 - .L_1065)
.L_1065:
        /*0004*/ 	.word	0x00000082


	//----- nvinfo : EIATTR_KPARAM_INFO
	.align		4
.L_1066:
        /*0008*/ 	.byte	0x04, 0x17
        /*000a*/ 	.short	(.L_1068 - .L_1067)
.L_1067:
        /*000c*/ 	.word	0x00000000
        /*0010*/ 	.short	0x0000
        /*0012*/ 	.short	0x0000
        /*0014*/ 	.byte	0x00, 0xf0, 0x41, 0x10


	//----- nvinfo : EIATTR_SPARSE_MMA_MASK
	.align		4
.L_1068:
        /*0018*/ 	.byte	0x03, 0x50
        /*001a*/ 	.short	0x0000


	//----- nvinfo : EIATTR_MAXREG_COUNT
	.align		4
        /*001c*/ 	.byte	0x03, 0x1b
        /*001e*/ 	.short	0x0020


	//----- nvinfo : EIATTR_NUM_BARRIERS
	.align		4
        /*0020*/ 	.byte	0x02, 0x4c
        /*0022*/ 	.byte	0x01
	.zero		1


	//----- nvinfo : EIATTR_EXTERNS
	.align		4
        /*0024*/ 	.byte	0x04, 0x0f
        /*0026*/ 	.short	(.L_1070 - .L_1069)


	//   ....[0]....
	.align		4
.L_1069:
        /*0028*/ 	.word	index@(__assertfail)


	//----- nvinfo : EIATTR_MERCURY_ISA_VERSION
	.align		4
.L_1070:
        /*002c*/ 	.byte	0x03, 0x5f
        /*002e*/ 	.short	0x0101


	//----- nvinfo : EIATTR_INT_WARP_WIDE_INSTR_OFFSETS
	.align		4
        /*0030*/ 	.byte	0x04, 0x31
        /*0032*/ 	.short	(.L_1072 - .L_1071)


	//   ....[0]....
.L_1071:
        /*0034*/ 	.word	0x0000de60


	//   ....[1]....
        /*0038*/ 	.word	0x0000df50


	//----- nvinfo : EIATTR_COOP_GROUP_MASK_REGIDS
	.align		4
.L_1072:
        /*003c*/ 	.byte	0x04, 0x29
        /*003e*/ 	.short	(.L_1074 - .L_1073)


	//   ....[0]....
.L_1073:
        /*0040*/ 	.word	0xffffffff


	//   ....[1]....
        /*0044*/ 	.word	0xffffffff


	//----- nvinfo : EIATTR_COOP_GROUP_INSTR_OFFSETS
	.align		4
.L_1074:
        /*0048*/ 	.byte	0x04, 0x28
        /*004a*/ 	.short	(.L_1076 - .L_1075)


	//   ....[0]....
.L_1075:
        /*004c*/ 	.word	0x0000b780


	//   ....[1]....
        /*0050*/ 	.word	0x0000e720


	//----- nvinfo : EIATTR_SYSCALL_OFFSETS
	.align		4
.L_1076:
        /*0054*/ 	.byte	0x04, 0x46
        /*0056*/ 	.short	(.L_1078 - .L_1077)


	//   ....[0]....
.L_1077:
        /*0058*/ 	.word	0x0000e970


	//   ....[1]....
        /*005c*/ 	.word	0x0000ebe0


	//   ....[2]....
        /*0060*/ 	.word	0x0000ef30


	//   ....[3]....
        /*0064*/ 	.word	0x0000f1c0


	//----- nvinfo : EIATTR_EXIT_INSTR_OFFSETS
	.align		4
.L_1078:
        /*0068*/ 	.byte	0x04, 0x1c
        /*006a*/ 	.short	(.L_1080 - .L_1079)


	//   ....[0]....
.L_1079:
        /*006c*/ 	.word	0x0000dff0


	//   ....[1]....
        /*0070*/ 	.word	0x0000e780


	//   ....[2]....
        /*0074*/ 	.word	0x0000e9e0


	//   ....[3]....
        /*0078*/ 	.word	0x0000ea00


	//   ....[4]....
        /*007c*/ 	.word	0x0000ec50


	//   ....[5]....
        /*0080*/ 	.word	0x0000ec90


	//   ....[6]....
        /*0084*/ 	.word	0x0000ecc0


	//   ....[7]....
        /*0088*/ 	.word	0x0000ed00


	//   ....[8]....
        /*008c*/ 	.word	0x0000ed40


	//   ....[9]....
        /*0090*/ 	.word	0x0000efa0


	//   ....[10]....
        /*0094*/ 	.word	0x0000efc0


	//   ....[11]....
        /*0098*/ 	.word	0x0000f210


	//   ....[12]....
        /*009c*/ 	.word	0x0000f230


	//----- nvinfo : EIATTR_MAX_THREADS
	.align		4
.L_1080:
        /*00a0*/ 	.byte	0x04, 0x05
        /*00a2*/ 	.short	(.L_1082 - .L_1081)
.L_1081:
        /*00a4*/ 	.word	0x00000200
        /*00a8*/ 	.word	0x00000001
        /*00ac*/ 	.word	0x00000001


	//----- nvinfo : EIATTR_CRS_STACK_SIZE
	.align		4
.L_1082:
        /*00b0*/ 	.byte	0x04, 0x1e
        /*00b2*/ 	.short	(.L_1084 - .L_1083)
.L_1083:
        /*00b4*/ 	.word	0x00000000


	//----- nvinfo : EIATTR_CBANK_PARAM_SIZE
	.align		4
.L_1084:
        /*00b8*/ 	.byte	0x03, 0x19
        /*00ba*/ 	.short	0x0410


	//----- nvinfo : EIATTR_PARAM_CBANK
	.align		4
        /*00bc*/ 	.byte	0x04, 0x0a
        /*00be*/ 	.short	(.L_1086 - .L_1085)
	.align		4
.L_1085:
        /*00c0*/ 	.word	index@(.nv.constant0._ZN2at6native13reduce_kernelILi512ELi1ENS0_8ReduceOpIdNS0_14func_wrapper_tIbZZZNS0_14or_kernel_cudaERNS_14TensorIteratorEENKUlvE_clEvENKUlvE4_clEvEUlbdE_EEjbLi4ELi4EEEEEvT1_)
        /*00c4*/ 	.short	0x0210
        /*00c6*/ 	.short	0x0410


	//----- nvinfo : EIATTR_SW_WAR
	.align		4
.L_1086:
        /*00c8*/ 	.byte	0x04, 0x36
        /*00ca*/ 	.short	(.L_1088 - .L_1087)
.L_1087:
        /*00cc*/ 	.word	0x00000008
.L_1088:


//--------------------- .nv.info._ZN2at6native13reduce_kernelILi256ELi2ENS0_8ReduceOpIdNS0_14func_wrapper_tIbZZZNS0_14or_kernel_cudaERNS_14TensorIteratorEENKUlvE_clEvENKUlvE4_clEvEUlbdE_EEjbLi4ELi4EEEEEvT1_ --------------------------
	.section	.nv.info._ZN2at6native13reduce_kernelILi256ELi2ENS0_8ReduceOpIdNS0_14func_wrapper_tIbZZZNS0_14or_kernel_cudaERNS_14TensorIteratorEENKUlvE_clEvENKUlvE4_clEvEUlbdE_EEjbLi4ELi4EEEEEvT1_,"",@"SHT_CUDA_INFO"
	.sectionflags	@""
	.align	4


	//----- nvinfo : EIATTR_CUDA_API_VERSION
	.align		4
        /*0000*/ 	.byte	0x04, 0x37
        /*0002*/ 	.short	(.L_1090 - .L_1089)
.L_1089:
        /*0004*/ 	.word	0x00000082


	//----- nvinfo : EIATTR_KPARAM_INFO
	.align		4
.L_1090:
        /*0008*/ 	.byte	0x04, 0x17
        /*000a*/ 	.short	(.L_1092 - .L_1091)
.L_1091:
        /*000c*/ 	.word	0x00000000
        /*0010*/ 	.short	0x0000
        /*0012*/ 	.short	0x0000
        /*0014*/ 	.byte	0x00, 0xf0, 0x41, 0x10


	//----- nvinfo : EIATTR_SPARSE_MMA_MASK
	.align		4
.L_1092:
        /*0018*/ 	.byte	0x03, 0x50
        /*001a*/ 	.short	0x0000


	//----- nvinfo : EIATTR_MAXREG_COUNT
	.align		4
        /*001c*/ 	.byte	0x03, 0x1b
        /*001e*/ 	.short	0x0040


	//----- nvinfo : EIATTR_NUM_BARRIERS
	.align		4
        /*0020*/ 	.byte	0x02, 0x4c
        /*0022*/ 	.byte	0x01
	.zero		1


	//----- nvinfo : EIATTR_EXTERNS
	.align		4
        /*0024*/ 	.byte	0x04, 0x0f
        /*0026*/ 	.short	(.L_1094 - .L_1093)


	//   ....[0]....
	.align		4
.L_1093:
        /*0028*/ 	.word	index@(__assertfail)


	//----- nvinfo : EIATTR_MERCURY_ISA_VERSION
	.align		4
.L_1094:
        /*002c*/ 	.byte	0x03, 0x5f
        /*002e*/ 	.short	0x0101


	//----- nvinfo : EIATTR_INT_WARP_WIDE_INSTR_OFFSETS
	.align		4
        /*0030*/ 	.byte	0x04, 0x31
        /*0032*/ 	.short	(.L_1096 - .L_1095)


	//   ....[0]....
.L_1095:
        /*0034*/ 	.word	0x00010f90


	//   ....[1]....
        /*0038*/ 	.word	0x00011080


	//----- nvinfo : EIATTR_COOP_GROUP_MASK_REGIDS
	.align		4
.L_1096:
        /*003c*/ 	.byte	0x04, 0x29
        /*003e*/ 	.short	(.L_1098 - .L_1097)


	//   ....[0]....
.L_1097:
        /*0040*/ 	.word	0xffffffff


	//   ....[1]....
        /*0044*/ 	.word	0xffffffff


	//   ....[2]....
        /*0048*/ 	.word	0xffffffff


	//   ....[3]....
        /*004c*/ 	.word	0xffffffff


	//----- nvinfo : EIATTR_COOP_GROUP_INSTR_OFFSETS
	.align		4
.L_1098:
        /*0050*/ 	.byte	0x04, 0x28
        /*0052*/ 	.short	(.L_1100 - .L_1099)


	//   ....[0]....
.L_1099:
        /*0054*/ 	.word	0x0000c600


	//   ....[1]....
        /*0058*/ 	.word	0x0000c620


	//   ....[2]....
        /*005c*/ 	.word	0x00011a20


	//   ....[3]....
        /*0060*/ 	.word	0x00011a40


	//----- nvinfo : EIATTR_SYSCALL_OFFSETS
	.align		4
.L_1100:
        /*0064*/ 	.byte	0x04, 0x46
        /*0066*/ 	.short	(.L_1102 - .L_1101)


	//   ....[0]....
.L_1101:
        /*0068*/ 	.word	0x00001490


	//   ....[1]....
        /*006c*/ 	.word	0x00011cf0


	//   ....[2]....
        /*0070*/ 	.word	0x00011e70


	//   ....[3]....
        /*0074*/ 	.word	0x00012160


	//   ....[4]....
        /*0078*/ 	.word	0x000122e0


	//   ....[5]....
        /*007c*/ 	.word	0x000126a0


	//   ....[6]....
        /*0080*/ 	.word	0x00012820


	//   ....[7]....
        /*0084*/ 	.word	0x00012b10


	//   ....[8]....
        /*0088*/ 	.word	0x00012c90


	//----- nvinfo : EIATTR_EXIT_INSTR_OFFSETS
	.align		4
.L_1102:
        /*008c*/ 	.byte	0x04, 0x1c
        /*008e*/ 	.short	(.L_1104 - .L_1103)


	//   ....[0]....
.L_1103:
        /*0090*/ 	.word	0x00011140


	//   ....[1]....
        /*0094*/ 	.word	0x00011ac0


	//   ....[2]....
        /*0098*/ 	.word	0x00011ee0


	//   ....[3]....
        /*009c*/ 	.word	0x00011f10


	//   ....[4]....
        /*00a0*/ 	.word	0x00012350


	//   ....[5]....
        /*00a4*/ 	.word	0x000123c0


	//   ....[6]....
        /*00a8*/ 	.word	0x000123f0


	//   ....[7]....
        /*00ac*/ 	.word	0x00012430


	//   ....[8]....
        /*00b0*/ 	.word	0x00012470


	//   ....[9]....
        /*00b4*/ 	.word	0x00012890


	//   ....[10]....
        /*00b8*/ 	.word	0x000128c0


	//   ....[11]....
        /*00bc*/ 	.word	0x00012d00


	//   ....[12]....
        /*00c0*/ 	.word	0x00012d70


	//----- nvinfo : EIATTR_MAX_THREADS
	.align		4
.L_1104:
        /*00c4*/ 	.byte	0x04, 0x05
        /*00c6*/ 	.short	(.L_1106 - .L_1105)
.L_1105:
        /*00c8*/ 	.word	0x00000100
        /*00cc*/ 	.word	0x00000001
        /*00d0*/ 	.word	0x00000001


	//----- nvinfo : EIATTR_CRS_STACK_SIZE
	.align		4
.L_1106:
        /*00d4*/ 	.byte	0x04, 0x1e
        /*00d6*/ 	.short	(.L_1108 - .L_1107)
.L_1107:
        /*00d8*/ 	.word	0x00000000


	//----- nvinfo : EIATTR_CBANK_PARAM_SIZE
	.align		4
.L_1108:
        /*00dc*/ 	.byte	0x03, 0x19
        /*00de*/ 	.short	0x0410


	//----- nvinfo : EIATTR_PARAM_CBANK
	.align		4
        /*00e0*/ 	.byte	0x04, 0x0a
        /*00e2*/ 	.short	(.L_1110 - .L_1109)
	.align		4
.L_1109:
        /*00e4*/ 	.word	index@(.nv.constant0._ZN2at6native13reduce_kernelILi256ELi2ENS0_8ReduceOpIdNS0_14func_wrapper_tIbZZZNS0_14or_kernel_cudaERNS_14TensorIteratorEENKUlvE_clEvENKUlvE4_clEvEUlbdE_EEjbLi4ELi4EEEEEvT1_)
        /*00e8*/ 	.short	0x0210
        /*00ea*/ 	.short	0x0410


	//----- nvinfo : EIATTR_SW_WAR
	.align		4
.L_1110:
        /*00ec*/ 	.byte	0x04, 0x36
        /*00ee*/ 	.short	(.L_1112 - .L_1111)
.L_1111:
        /*00f0*/ 	.word	0x00000008
.L_1112:


//--------------------- .nv.info._ZN2at6native13reduce_kernelILi128ELi4ENS0_8ReduceOpIdNS0_14func_wrapper_tIbZZZNS0_14or_kernel_cudaERNS_14TensorIteratorEENKUlvE_clEvENKUlvE4_clEvEUlbdE_EEjbLi4ELi4EEEEEvT1_ --------------------------
	.section	.nv.info._ZN2at6native13reduce_kernelILi128ELi4ENS0_8ReduceOpIdNS0_14func_wrapper_tIbZZZNS0_14or_kernel_cudaERNS_14TensorIteratorEENKUlvE_clEvENKUlvE4_clEvEUlbdE_EEjbLi4ELi4EEEEEvT1_,"",@"SHT_CUDA_INFO"
	.sectionflags	@""
	.align	4


	//----- nvinfo : EIATTR_CUDA_API_VERSION
	.align		4
        /*0000*/ 	.byte	0x04, 0x37
        /*0002*/ 	.short	(.L_1114 - .L_1113)
.L_1113:
        /*0004*/ 	.word	0x00000082


	//----- nvinfo : EIATTR_KPARAM_INFO
	.align		4
.L_1114:
        /*0008*/ 	.byte	0x04, 0x17
        /*000a*/ 	.short	(.L_1116 - .L_1115)
.L_1115:
        /*000c*/ 	.word	0x00000000
        /*0010*/ 	.short	0x0000
        /*0012*/ 	.short	0x0000
        /*0014*/ 	.byte	0x00, 0xf0, 0x41, 0x10


	//----- nvinfo : EIATTR_SPARSE_MMA_MASK
	.align		4
.L_1116:
        /*0018*/ 	.byte	0x03, 0x50
        /*001a*/ 	.short	0x0000


	//----- nvinfo : EIATTR_MAXREG_COUNT
	.align		4
        /*001c*/ 	.byte	0x03, 0x1b
        /*001e*/ 	.short	0x0080


	//----- nvinfo : EIATTR_NUM_BARRIERS
	.align		4
        /*0020*/ 	.byte	0x02, 0x4c
        /*0022*/ 	.byte	0x01
	.zero		1


	//----- nvinfo : EIATTR_EXTERNS
	.align		4
        /*0024*/ 	.byte	0x04, 0x0f
        /*0026*/ 	.short	(.L_1118 - .L_1117)


	//   ....[0]....
	.align		4
.L_1117:
        /*0028*/ 	.word	index@(__assertfail)


	//----- nvinfo : EIATTR_MERCURY_ISA_VERSION
	.align		4
.L_1118:
        /*002c*/ 	.byte	0x03, 0x5f
        /*002e*/ 	.short	0x0101


	//----- nvinfo : EIATTR_INT_WARP_WIDE_INSTR_OFFSETS
	.align		4
        /*0030*/ 	.byte	0x04, 0x31
        /*0032*/ 	.short	(.L_1120 - .L_1119)


	//   ....[0]....
.L_1119:
        /*0034*/ 	.word	0x00017150


	//   ....[1]....
        /*0038*/ 	.word	0x00017240


	//----- nvinfo : EIATTR_COOP_GROUP_MASK_REGIDS
	.align		4
.L_1120:
        /*003c*/ 	.byte	0x04, 0x29
        /*003e*/ 	.short	(.L_1122 - .L_1121)


	//   ....[0]....
.L_1121:
        /*0040*/ 	.word	0xffffffff


	//   ....[1]....
        /*0044*/ 	.word	0xffffffff


	//   ....[2]....
        /*0048*/ 	.word	0xffffffff


	//   ....[3]....
        /*004c*/ 	.word	0xffffffff


	//   ....[4]....
        /*0050*/ 	.word	0xffffffff


	//   ....[5]....
        /*0054*/ 	.word	0xffffffff


	//   ....[6]....
        /*0058*/ 	.word	0xffffffff


	//   ....[7]....
        /*005c*/ 	.word	0xffffffff


	//----- nvinfo : EIATTR_COOP_GROUP_INSTR_OFFSETS
	.align		4
.L_1122:
        /*0060*/ 	.byte	0x04, 0x28
        /*0062*/ 	.short	(.L_1124 - .L_1123)


	//   ....[0]....
.L_1123:
        /*0064*/ 	.word	0x0000e200


	//   ....[1]....
        /*0068*/ 	.word	0x0000e230


	//   ....[2]....
        /*006c*/ 	.word	0x0000e260


	//   ....[3]....
        /*0070*/ 	.word	0x0000e270


	//   ....[4]....
        /*0074*/ 	.word	0x00017ea0


	//   ....[5]....
        /*0078*/ 	.word	0x00017ed0


	//   ....[6]....
        /*007c*/ 	.word	0x00017f00


	//   ....[7]....
        /*0080*/ 	.word	0x00017f10


	//----- nvinfo : EIATTR_SYSCALL_OFFSETS
	.align		4
.L_1124:
        /*0084*/ 	.byte	0x04, 0x46
        /*0086*/ 	.short	(.L_1126 - .L_1125)


	//   ....[0]....
.L_1125:
        /*0088*/ 	.word	0x00001410


	//   ....[1]....
        /*008c*/ 	.word	0x00018260


	//   ....[2]....
        /*0090*/ 	.word	0x000183e0


	//   ....[3]....
        /*0094*/ 	.word	0x00018560


	//   ....[4]....
        /*0098*/ 	.word	0x000186e0


	//   ....[5]....
        /*009c*/ 	.word	0x00018ab0


	//   ....[6]....
        /*00a0*/ 	.word	0x00018c30


	//   ....[7]....
        /*00a4*/ 	.word	0x00018db0


	//   ....[8]....
        /*00a8*/ 	.word	0x00018f30


	//   ....[9]....
        /*00ac*/ 	.word	0x000193b0


	//   ....[10]....
        /*00b0*/ 	.word	0x00019530


	//   ....[11]....
        /*00b4*/ 	.word	0x000196b0


	//   ....[12]....
        /*00b8*/ 	.word	0x00019830


	//   ....[13]....
        /*00bc*/ 	.word	0x00019c00


	//   ....[14]....
        /*00c0*/ 	.word	0x00019d80


	//   ....[15]....
        /*00c4*/ 	.word	0x00019f00


	//   ....[16]....
        /*00c8*/ 	.word	0x0001a080


	//----- nvinfo : EIATTR_EXIT_INSTR_OFFSETS
	.align		4
.L_1126:
        /*00cc*/ 	.byte	0x04, 0x1c
        /*00ce*/ 	.short	(.L_1128 - .L_1127)


	//   ....[0]....
.L_1127:
        /*00d0*/ 	.word	0x00017300


	//   ....[1]....
        /*00d4*/ 	.word	0x00017fd0


	//   ....[2]....
        /*00d8*/ 	.word	0x00018750


	//   ....[3]....
        /*00dc*/ 	.word	0x000187a0


	//   ....[4]....
        /*00e0*/ 	.word	0x00018fa0


	//   ....[5]....
        /*00e4*/ 	.word	0x00019070


	//   ....[6]....
        /*00e8*/ 	.word	0x000190a0


	//   ....[7]....
        /*00ec*/ 	.word	0x000190e0


	//   ....[8]....
        /*00f0*/ 	.word	0x00019120


	//   ....[9]....
        /*00f4*/ 	.word	0x000198a0


	//   ....[10]....
        /*00f8*/ 	.word	0x000198f0


	//   ....[11]....
        /*00fc*/ 	.word	0x0001a0f0


	//   ....[12]....
        /*0100*/ 	.word	0x0001a1c0


	//----- nvinfo : EIATTR_MAX_THREADS
	.align		4
.L_1128:
        /*0104*/ 	.byte	0x04, 0x05
        /*0106*/ 	.short	(.L_1130 - .L_1129)
.L_1129:
        /*0108*/ 	.word	0x00000080
        /*010c*/ 	.word	0x00000001
        /*0110*/ 	.word	0x00000001


	//----- nvinfo : EIATTR_CRS_STACK_SIZE
	.align		4
.L_1130:
        /*0114*/ 	.byte	0x04, 0x1e
        /*0116*/ 	.short	(.L_1132 - .L_1131)
.L_1131:
        /*0118*/ 	.word	0x00000000


	//----- nvinfo : EIATTR_CBANK_PARAM_SIZE
	.align		4
.L_1132:
        /*011c*/ 	.byte	0x03, 0x19
        /*011e*/ 	.short	0x0410


	//----- nvinfo : EIATTR_PARAM_CBANK
	.align		4
        /*0120*/ 	.byte	0x04, 0x0a
        /*0122*/ 	.short	(.L_1134 - .L_1133)
	.align		4
.L_1133:
        /*0124*/ 	.word	index@(.nv.constant0._ZN2at6native13reduce_kernelILi128ELi4ENS0_8ReduceOpIdNS0_14func_wrapper_tIbZZZNS0_14or_kernel_cudaERNS_14TensorIteratorEENKUlvE_clEvENKUlvE4_clEvEUlbdE_EEjbLi4ELi4EEEEEvT1_)
        /*0128*/ 	.short	0x0210
        /*012a*/ 	.short	0x0410


	//----- nvinfo : EIATTR_SW_WAR
	.align		4
.L_1134:
        /*012c*/ 	.byte	0x04, 0x36
        /*012e*/ 	.short	(.L_1136 - .L_1135)
.L_1135:
        /*0130*/ 	.word	0x00000008
.L_1136:


//--------------------- .nv.info._ZN2at6native13reduce_kernelILi512ELi1ENS0_8ReduceOpIsNS0_14func_wrapper_tIbZZZNS0_14or_kernel_cudaERNS_14TensorIteratorEENKUlvE_clEvENKUlvE3_clEvEUlbsE_EEjbLi4ELi4EEEEEvT1_ --------------------------
	.section	.nv.info._ZN2at6native13reduce_kernelILi512ELi1ENS0_8ReduceOpIsNS0_14func_wrapper_tIbZZZNS0_14or_kernel_cudaERNS_14TensorIteratorEENKUlvE_clEvENKUlvE3_clEvEUlbsE_EEjbLi4ELi4EEEEEvT1_,"",@"SHT_CUDA_INFO"
	.sectionflags	@""
	.align	4


	//----- nvinfo : EIATTR_CUDA_API_VERSION
	.align		4
        /*0000*/ 	.byte	0x04, 0x37
        /*0002*/ 	.short	(.L_1138 - .L_1137)
.L_1137:
        /*0004*/ 	.word	0x00000082


	//----- nvinfo : EIATTR_KPARAM_INFO
	.align		4
.L_1138:
        /*0008*/ 	.byte	0x04, 0x17
        /*000a*/ 	.short	(.L_1140 - .L_1139)
.L_1139:
        /*000c*/ 	.word	0x00000000
        /*0010*/ 	.short	0x0000
        /*0012*/ 	.short	0x0000
        /*0014*/ 	.byte	0x00, 0xf0, 0x41, 0x10


	//----- nvinfo : EIATTR_SPARSE_MMA_MASK
	.align		4
.L_1140:
        /*0018*/ 	.byte	0x03, 0x50
        /*001a*/ 	.short	0x0000


	//----- nvinfo : EIATTR_MAXREG_COUNT
	.align		4
        /*001c*/ 	.byte	0x03, 0x1b
        /*001e*/ 	.short	0x0020


	//----- nvinfo : EIATTR_NUM_BARRIERS
	.align		4
        /*0020*/ 	.byte	0x02, 0x4c
        /*0022*/ 	.byte	0x01
	.zero		1


	//----- nvinfo : EIATTR_EXTERNS
	.align		4
        /*0024*/ 	.byte	0x04, 0x0f
        /*0026*/ 	.short	(.L_1142 - .L_1141)


	//   ....[0]....
	.align		4
.L_1141:
        /*0028*/ 	.word	index@(__assertfail)


	//----- nvinfo : EIATTR_MERCURY_ISA_VERSION
	.align		4
.L_1142:
        /*002c*/ 	.byte	0x03, 0x5f
        /*002e*/ 	.short	0x0101


	//----- nvinfo : EIATTR_INT_WARP_WIDE_INSTR_OFFSETS
	.align		4
        /*0030*/ 	.byte	0x04, 0x31
        /*0032*/ 	.short	(.L_1144 - .L_1143)


	//   ....[0]....
.L_1143:
        /*0034*/ 	.word	0x0000e070


	//   ....[1]....
        /*0038*/ 	.word	0x0000e160


	//----- nvinfo : EIATTR_COOP_GROUP_MASK_REGIDS
	.align		4
.L_1144:
        /*003c*/ 	.byte	0x04, 0x29
        /*003e*/ 	.short	(.L_1146 - .L_1145)


	//   ....[0]....
.L_1145:
        /*0040*/ 	.word	0xffffffff


	//   ....[1]....
        /*0044*/ 	.word	0xffffffff


	//----- nvinfo : EIATTR_COOP_GROUP_INSTR_OFFSETS
	.align		4
.L_1146:
        /*0048*/ 	.byte	0x04, 0x28
        /*004a*/ 	.short	(.L_1148 - .L_1147)


	//   ....[0]....
.L_1147:
        /*004c*/ 	.word	0x0000b990


	//   ....[1]....
        /*0050*/ 	.word	0x0000e930


	//----- nvinfo : EIATTR_SYSCALL_OFFSETS
	.align		4
.L_1148:
        /*0054*/ 	.byte	0x04, 0x46
        /*0056*/ 	.short	(.L_1150 - .L_1149)


	//   ....[0]....
.L_1149:
        /*0058*/ 	.word	0x0000eb80


	//   ....[1]....
        /*005c*/ 	.word	0x0000edf0


	//   ....[2]....
        /*0060*/ 	.word	0x0000f140


	//   ....[3]....
        /*0064*/ 	.word	0x0000f3d0


	//----- nvinfo : EIATTR_EXIT_INSTR_OFFSETS
	.align		4
.L_1150:
        /*0068*/ 	.byte	0x04, 0x1c
        /*006a*/ 	.short	(.L_1152 - .L_1151)


	//   ....[0]....
.L_1151:
        /*006c*/ 	.word	0x0000e200


	//   ....[1]....
        /*0070*/ 	.word	0x0000e990


	//   ....[2]....
        /*0074*/ 	.word	0x0000ebf0


	//   ....[3]....
        /*0078*/ 	.word	0x0000ec10


	//   ....[4]....
        /*007c*/ 	.word	0x0000ee60


	//   ....[5]....
        /*0080*/ 	.word	0x0000eea0


	//   ....[6]....
        /*0084*/ 	.word	0x0000eed0


	//   ....[7]....
        /*0088*/ 	.word	0x0000ef10


	//   ....[8]....
        /*008c*/ 	.word	0x0000ef50


	//   ....[9]....
        /*0090*/ 	.word	0x0000f1b0


	//   ....[10]....
        /*0094*/ 	.word	0x0000f1d0


	//   ....[11]....
        /*0098*/ 	.word	0x0000f420


	//   ....[12]....
        /*009c*/ 	.word	0x0000f440


	//----- nvinfo : EIATTR_MAX_THREADS
	.align		4
.L_1152:
        /*00a0*/ 	.byte	0x04, 0x05
        /*00a2*/ 	.short	(.L_1154 - .L_1153)
.L_1153:
        /*00a4*/ 	.word	0x00000200
        /*00a8*/ 	.word	0x00000001
        /*00ac*/ 	.word	0x00000001


	//----- nvinfo : EIATTR_CRS_STACK_SIZE
	.align		4
.L_1154:
        /*00b0*/ 	.byte	0x04, 0x1e
        /*00b2*/ 	.short	(.L_1156 - .L_1155)
.L_1155:
        /*00b4*/ 	.word	0x00000000


	//----- nvinfo : EIATTR_CBANK_PARAM_SIZE
	.align		4
.L_1156:
        /*00b8*/ 	.byte	0x03, 0x19
        /*00ba*/ 	.short	0x0410


	//----- nvinfo : EIATTR_PARAM_CBANK
	.align		4
        /*00bc*/ 	.byte	0x04, 0x0a
        /*00be*/ 	.short	(.L_1158 - .L_1157)
	.align		4
.L_1157:
        /*00c0*/ 	.word	index@(.nv.constant0._ZN2at6native13reduce_kernelILi512ELi1ENS0_8ReduceOpIsNS0_14func_wrapper_tIbZZZNS0_14or_kernel_cudaERNS_14TensorIteratorEENKUlvE_clEvENKUlvE3_clEvEUlbsE_EEjbLi4ELi4EEEEEvT1_)
        /*00c4*/ 	.short	0x0210
        /*00c6*/ 	.short	0x0410


	//----- nvinfo : EIATTR_SW_WAR
	.align		4
.L_1158:
        /*00c8*/ 	.byte	0x04, 0x36
        /*00ca*/ 	.short	(.L_1160 - .L_1159)
.L_1159:
        /*00cc*/ 	.word	0x00000008
.L_1160:


//--------------------- .nv.info._ZN2at6native13reduce_kernelILi256ELi2ENS0_8ReduceOpIsNS0_14func_wrapper_tIbZZZNS0_14or_kernel_cudaERNS_14TensorIteratorEENKUlvE_clEvENKUlvE3_clEvEUlbsE_EEjbLi4ELi4EEEEEvT1_ --------------------------
	.section	.nv.info._ZN2at6native13reduce_kernelILi256ELi2ENS0_8ReduceOpIsNS0_14func_wrapper_tIbZZZNS0_14or_kernel_cudaERNS_14TensorIteratorEENKUlvE_clEvENKUlvE3_clEvEUlbsE_EEjbLi4ELi4EEEEEvT1_,"",@"SHT_CUDA_INFO"
	.sectionflags	@""
	.align	4


	//----- nvinfo : EIATTR_CUDA_API_VERSION
	.align		4
        /*0000*/ 	.byte	0x04, 0x37
        /*0002*/ 	.short	(.L_1162 - .L_1161)
.L_1161:
        /*0004*/ 	.word	0x00000082


	//----- nvinfo : EIATTR_KPARAM_INFO
	.align		4
.L_1162:
        /*0008*/ 	.byte	0x04, 0x17
        /*000a*/ 	.short	(.L_1164 - .L_1163)
.L_1163:
        /*000c*/ 	.word	0x00000000
        /*0010*/ 	.short	0x0000
        /*0012*/ 	.short	0x0000
        /*0014*/ 	.byte	0x00, 0xf0, 0x41, 0x10


	//----- nvinfo : EIATTR_SPARSE_MMA_MASK
	.align		4
.L_1164:
        /*0018*/ 	.byte	0x03, 0x50
        /*001a*/ 	.short	0x0000


	//----- nvinfo : EIATTR_MAXREG_COUNT
	.align		4
        /*001c*/ 	.byte	0x03, 0x1b
        /*001e*/ 	.short	0x0040


	//----- nvinfo : EIATTR_NUM_BARRIERS
	.align		4
        /*0020*/ 	.byte	0x02, 0x4c
        /*0022*/ 	.byte	0x01
	.zero		1


	//----- nvinfo : EIATTR_EXTERNS
	.align		4
        /*0024*/ 	.byte	0x04, 0x0f
        /*0026*/ 	.short	(.L_1166 - .L_1165)


	//   ....[0]....
	.align		4
.L_1165:
        /*0028*/ 	.word	index@(__assertfail)


	//----- nvinfo : EIATTR_MERCURY_ISA_VERSION
	.align		4
.L_1166:
        /*002c*/ 	.byte	0x03, 0x5f
        /*002e*/ 	.short	0x0101


	//----- nvinfo : EIATTR_INT_WARP_WIDE_INSTR_OFFSETS
	.align		4
        /*0030*/ 	.byte	0x04, 0x31
        /*0032*/ 	.short	(.L_1168 - .L_1167)


	//   ....[0]....
.L_1167:
        /*0034*/ 	.word	0x000111f0


	//   ....[1]....
        /*0038*/ 	.word	0x000112e0


	//----- nvinfo : EIATTR_COOP_GROUP_MASK_REGIDS
	.align		4
.L_1168:
        /*003c*/ 	.byte	0x04, 0x29
        /*003e*/ 	.short	(.L_1170 - .L_1169)


	//   ....[0]....
.L_1169:
        /*0040*/ 	.word	0xffffffff


	//   ....[1]....
        /*0044*/ 	.word	0xffffffff


	//   ....[2]....
        /*0048*/ 	.word	0xffffffff


	//   ....[3]....
        /*004c*/ 	.word	0xffffffff


	//----- nvinfo : EIATTR_COOP_GROUP_INSTR_OFFSETS
	.align		4
.L_1170:
        /*0050*/ 	.byte	0x04, 0x28
        /*0052*/ 	.short	(.L_1172 - .L_1171)


	//   ....[0]....
.L_1171:
        /*0054*/ 	.word	0x0000c850


	//   ....[1]....
        /*0058*/ 	.word	0x0000c870


	//   ....[2]....
        /*005c*/ 	.word	0x00011c90


	//   ....[3]....
        /*0060*/ 	.word	0x00011cb0


	//----- nvinfo : EIATTR_SYSCALL_OFFSETS
	.align		4
.L_1172:
        /*0064*/ 	.byte	0x04, 0x46
        /*0066*/ 	.short	(.L_1174 - .L_1173)


	//   ....[0]....
.L_1173:
        /*0068*/ 	.word	0x00001490


	//   ....[1]....
        /*006c*/ 	.word	0x00011f60


	//   ....[2]....
        /*0070*/ 	.word	0x000120e0


	//   ....[3]....
        /*0074*/ 	.word	0x000123d0


	//   ....[4]....
        /*0078*/ 	.word	0x00012550


	//   ....[5]....
        /*007c*/ 	.word	0x00012910


	//   ....[6]....
        /*0080*/ 	.word	0x00012a90


	//   ....[7]....
        /*0084*/ 	.word	0x00012d80


	//   ....[8]....
        /*0088*/ 	.word	0x00012f00


	//----- nvinfo : EIATTR_EXIT_INSTR_OFFSETS
	.align		4
.L_1174:
        /*008c*/ 	.byte	0x04, 0x1c
        /*008e*/ 	.short	(.L_1176 - .L_1175)


	//   ....[0]....
.L_1175:
        /*0090*/ 	.word	0x000113a0


	//   ....[1]....
        /*0094*/ 	.word	0x00011d30


	//   ....[2]....
        /*0098*/ 	.word	0x00012150


	//   ....[3]....
        /*009c*/ 	.word	0x00012180


	//   ....[4]....
        /*00a0*/ 	.word	0x000125c0


	//   ....[5]....
        /*00a4*/ 	.word	0x00012630


	//   ....[6]....
        /*00a8*/ 	.word	0x00012660


	//   ....[7]....
        /*00ac*/ 	.word	0x000126a0


	//   ....[8]....
        /*00b0*/ 	.word	0x000126e0


	//   ....[9]....
        /*00b4*/ 	.word	0x00012b00


	//   ....[10]....
        /*00b8*/ 	.word	0x00012b30


	//   ....[11]....
        /*00bc*/ 	.word	0x00012f70


	//   ....[12]....
        /*00c0*/ 	.word	0x00012fe0


	//----- nvinfo : EIATTR_MAX_THREADS
	.align		4
.L_1176:
        /*00c4*/ 	.byte	0x04, 0x05
        /*00c6*/ 	.short	(.L_1178 - .L_1177)
.L_1177:
        /*00c8*/ 	.word	0x00000100
        /*00cc*/ 	.word	0x00000001
        /*00d0*/ 	.word	0x00000001


	//----- nvinfo : EIATTR_CRS_STACK_SIZE
	.align		4
.L_1178:
        /*00d4*/ 	.byte	0x04, 0x1e
        /*00d6*/ 	.short	(.L_1180 - .L_1179)
.L_1179:
        /*00d8*/ 	.word	0x00000000


	//----- nvinfo : EIATTR_CBANK_PARAM_SIZE
	.align		4
.L_1180:
        /*00dc*/ 	.byte	0x03, 0x19
        /*00de*/ 	.short	0x0410


	//----- nvinfo : EIATTR_PARAM_CBANK
	.align		4
        /*00e0*/ 	.byte	0x04, 0x0a
        /*00e2*/ 	.short	(.L_1182 - .L_1181)
	.align		4
.L_1181:
        /*00e4*/ 	.word	index@(.nv.constant0._ZN2at6native13reduce_kernelILi256ELi2ENS0_8ReduceOpIsNS0_14func_wrapper_tIbZZZNS0_14or_kernel_cudaERNS_14TensorIteratorEENKUlvE_clEvENKUlvE3_clEvEUlbsE_EEjbLi4ELi4EEEEEvT1_)
        /*00e8*/ 	.short	0x0210
        /*00ea*/ 	.short	0x0410


	//----- nvinfo : EIATTR_SW_WAR
	.align		4
.L_1182:
        /*00ec*/ 	.byte	0x04, 0x36
        /*00ee*/ 	.short	(.L_1184 - .L_1183)
.L_1183:
        /*00f0*/ 	.word	0x00000008
.L_1184:


//--------------------- .nv.info._ZN2at6native13reduce_kernelILi128ELi4ENS0_8ReduceOpIsNS0_14func_wrapper_tIbZZZNS0_14or_kernel_cudaERNS_14TensorIteratorEENKUlvE_clEvENKUlvE3_clEvEUlbsE_EEjbLi4ELi4EEEEEvT1_ --------------------------
	.section	.nv.info._ZN2at6native13reduce_kernelILi128ELi4ENS0_8ReduceOpIsNS0_14func_wrapper_tIbZZZNS0_14or_kernel_cudaERNS_14TensorIteratorEENKUlvE_clEvENKUlvE3_clEvEUlbsE_EEjbLi4ELi4EEEEEvT1_,"",@"SHT_CUDA_INFO"
	.sectionflags	@""
	.align	4


	//----- nvinfo : EIATTR_CUDA_API_VERSION
	.align		4
        /*0000*/ 	.byte	0x04, 0x37
        /*0002*/ 	.short	(.L_1186 - .L_1185)
.L_1185:
        /*0004*/ 	.word	0x00000082


	//----- nvinfo : EIATTR_KPARAM_INFO
	.align		4
.L_1186:
        /*0008*/ 	.byte	0x04, 0x17
        /*000a*/ 	.short	(.L_1188 - .L_1187)
.L_1187:
        /*000c*/ 	.word	0x00000000
        /*0010*/ 	.short	0x0000
        /*0012*/ 	.short	0x0000
        /*0014*/ 	.byte	0x00, 0xf0, 0x41, 0x10


	//----- nvinfo : EIATTR_SPARSE_MMA_MASK
	.align		4
.L_1188:
        /*0018*/ 	.byte	0x03, 0x50
        /*001a*/ 	.short	0x0000


	//----- nvinfo : EIATTR_MAXREG_COUNT
	.align		4
        /*001c*/ 	.byte	0x03, 0x1b
        /*001e*/ 	.short	0x0080


	//----- nvinfo : EIATTR_NUM_BARRIERS
	.align		4
        /*0020*/ 	.byte	0x02, 0x4c
        /*0022*/ 	.byte	0x01
	.zero		1


	//----- nvinfo : EIATTR_EXTERNS
	.align		4
        /*0024*/ 	.byte	0x04, 0x0f
        /*0026*/ 	.short	(.L_1190 - .L_1189)


	//   ....[0]....
	.align		4
.L_1189:
        /*0028*/ 	.word	index@(__assertfail)


	//----- nvinfo : EIATTR_MERCURY_ISA_VERSION
	.align		4
.L_1190:
        /*002c*/ 	.byte	0x03, 0x5f
        /*002e*/ 	.short	0x0101


	//----- nvinfo : EIATTR_INT_WARP_WIDE_INSTR_OFFSETS
	.align		4
        /*0030*/ 	.byte	0x04, 0x31
        /*0032*/ 	.short	(.L_1192 - .L_1191)


	//   ....[0]....
.L_1191:
        /*0034*/ 	.word	0x00017070


	//   ....[1]....
        /*0038*/ 	.word	0x00017160


	//----- nvinfo : EIATTR_COOP_GROUP_MASK_REGIDS
	.align		4
.L_1192:
        /*003c*/ 	.byte	0x04, 0x29
        /*003e*/ 	.short	(.L_1194 - .L_1193)


	//   ....[0]....
.L_1193:
        /*0040*/ 	.word	0xffffffff


	//   ....[1]....
        /*0044*/ 	.word	0xffffffff


	//   ....[2]....
        /*0048*/ 	.word	0xffffffff


	//   ....[3]....
        /*004c*/ 	.word	0xffffffff


	//   ....[4]....
        /*0050*/ 	.word	0xffffffff


	//   ....[5]....
        /*0054*/ 	.word	0xffffffff


	//   ....[6]....
        /*0058*/ 	.word	0xffffffff


	//   ....[7]....
        /*005c*/ 	.word	0xffffffff


	//----- nvinfo : EIATTR_COOP_GROUP_INSTR_OFFSETS
	.align		4
.L_1194:
        /*0060*/ 	.byte	0x04, 0x28
        /*0062*/ 	.short	(.L_1196 - .L_1195)


	//   ....[0]....
.L_1195:
        /*0064*/ 	.word	0x0000e110


	//   ....[1]....
        /*0068*/ 	.word	0x0000e140


	//   ....[2]....
        /*006c*/ 	.word	0x0000e170


	//   ....[3]....
        /*0070*/ 	.word	0x0000e180


	//   ....[4]....
        /*0074*/ 	.word	0x00017dc0


	//   ....[5]....
        /*0078*/ 	.word	0x00017df0


	//   ....[6]....
        /*007c*/ 	.word	0x00017e20


	//   ....[7]....
        /*0080*/ 	.word	0x00017e30


	//----- nvinfo : EIATTR_SYSCALL_OFFSETS
	.align		4
.L_1196:
        /*0084*/ 	.byte	0x04, 0x46
        /*0086*/ 	.short	(.L_1198 - .L_1197)


	//   ....[0]....
.L_1197:
        /*0088*/ 	.word	0x00001410


	//   ....[1]....
        /*008c*/ 	.word	0x00018180


	//   ....[2]....
        /*0090*/ 	.word	0x00018300


	//   ....[3]....
        /*0094*/ 	.word	0x00018480


	//   ....[4]....
        /*0098*/ 	.word	0x00018600


	//   ....[5]....
        /*009c*/ 	.word	0x000189d0


	//   ....[6]....
        /*00a0*/ 	.word	0x00018b50


	//   ....[7]....
        /*00a4*/ 	.word	0x00018cd0


	//   ....[8]....
        /*00a8*/ 	.word	0x00018e50


	//   ....[9]....
        /*00ac*/ 	.word	0x000192d0


	//   ....[10]....
        /*00b0*/ 	.word	0x00019450


	//   ....[11]....
        /*00b4*/ 	.word	0x000195d0


	//   ....[12]....
        /*00b8*/ 	.word	0x00019750


	//   ....[13]....
        /*00bc*/ 	.word	0x00019b20


	//   ....[14]....
        /*00c0*/ 	.word	0x00019ca0


	//   ....[15]....
        /*00c4*/ 	.word	0x00019e20


	//   ....[16]....
        /*00c8*/ 	.word	0x00019fa0


	//----- nvinfo : EIATTR_EXIT_INSTR_OFFSETS
	.align		4
.L_1198:
        /*00cc*/ 	.byte	0x04, 0x1c
        /*00ce*/ 	.short	(.L_1200 - .L_1199)


	//   ....[0]....
.L_1199:
        /*00d0*/ 	.word	0x00017220


	//   ....[1]....
        /*00d4*/ 	.word	0x00017ef0


	//   ....[2]....
        /*00d8*/ 	.word	0x00018670


	//   ....[3]....
        /*00dc*/ 	.word	0x000186c0


	//   ....[4]....
        /*00e0*/ 	.word	0x00018ec0


	//   ....[5]....
        /*00e4*/ 	.word	0x00018f90


	//   ....[6]....
        /*00e8*/ 	.word	0x00018fc0


	//   ....[7]....
        /*00ec*/ 	.word	0x00019000


	//   ....[8]....
        /*00f0*/ 	.word	0x00019040


	//   ....[9]....
        /*00f4*/ 	.word	0x000197c0


	//   ....[10]....
        /*00f8*/ 	.word	0x00019810


	//   ....[11]....
        /*00fc*/ 	.word	0x0001a010


	//   ....[12]....
        /*0100*/ 	.word	0x0001a0e0


	//----- nvinfo : EIATTR_MAX_THREADS
	.align		4
.L_1200:
        /*0104*/ 	.byte	0x04, 0x05
        /*0106*/ 	.short	(.L_1202 - .L_1201)
.L_1201:
        /*0108*/ 	.word	0x00000080
        /*010c*/ 	.word	0x00000001
        /*0110*/ 	.word	0x00000001


	//----- nvinfo : EIATTR_CRS_STACK_SIZE
	.align		4
.L_1202:
        /*0114*/ 	.byte	0x04, 0x1e
        /*0116*/ 	.short	(.L_1204 - .L_1203)
.L_1203:
        /*0118*/ 	.word	0x00000000


	//----- nvinfo : EIATTR_CBANK_PARAM_SIZE
	.align		4
.L_1204:
        /*011c*/ 	.byte	0x03, 0x19
        /*011e*/ 	.short	0x0410


	//----- nvinfo : EIATTR_PARAM_CBANK
	.align		4
        /*0120*/ 	.byte	0x04, 0x0a
        /*0122*/ 	.short	(.L_1206 - .L_1205)
	.align		4
.L_1205:
        /*0124*/ 	.word	index@(.nv.constant0._ZN2at6native13reduce_kernelILi128ELi4ENS0_8ReduceOpIsNS0_14func_wrapper_tIbZZZNS0_14or_kernel_cudaERNS_14TensorIteratorEENKUlvE_clEvENKUlvE3_clEvEUlbsE_EEjbLi4ELi4EEEEEvT1_)
        /*0128*/ 	.short	0x0210
        /*012a*/ 	.short	0x0410


	//----- nvinfo : EIATTR_SW_WAR
	.align		4
.L_1206:
        /*012c*/ 	.byte	0x04, 0x36
        /*012e*/ 	.short	(.L_1208 - .L_1207)
.L_1207:
        /*0130*/ 	.word	0x00000008
.L_1208:


//--------------------- .nv.info._ZN2at6native13reduce_kernelILi512ELi1ENS0_8ReduceOpIlNS0_14func_wrapper_tIbZZZNS0_14or_kernel_cudaERNS_14TensorIteratorEENKUlvE_clEvENKUlvE2_clEvEUlblE_EEjbLi4ELi4EEEEEvT1_ --------------------------
	.section	.nv.info._ZN2at6native13reduce_kernelILi512ELi1ENS0_8ReduceOpIlNS0_14func_wrapper_tIbZZZNS0_14or_kernel_cudaERNS_14TensorIteratorEENKUlvE_clEvENKUlvE2_clEvEUlblE_EEjbLi4ELi4EEEEEvT1_,"",@"SHT_CUDA_INFO"
	.sectionflags	@""
	.align	4


	//----- nvinfo : EIATTR_CUDA_API_VERSION
	.align		4
        /*0000*/ 	.byte	0x04, 0x37
        /*0002*/ 	.short	(.L_1210 - .L_1209)
.L_1209:
        /*0004*/ 	.word	0x00000082


	//----- nvinfo : EIATTR_KPARAM_INFO
	.align		4
.L_1210:
        /*0008*/ 	.byte	0x04, 0x17
        /*000a*/ 	.short	(.L_1212 - .L_1211)
.L_1211:
        /*000c*/ 	.word	0x00000000
        /*0010*/ 	.short	0x0000
        /*0012*/ 	.short	0x0000
        /*0014*/ 	.byte	0x00, 0xf0, 0x41, 0x10


	//----- nvinfo : EIATTR_SPARSE_MMA_MASK
	.align		4
.L_1212:
        /*0018*/ 	.byte	0x03, 0x50
        /*001a*/ 	.short	0x0000


	//----- nvinfo : EIATTR_MAXREG_COUNT
	.align		4
        /*001c*/ 	.byte	0x03, 0x1b
        /*001e*/ 	.short	0x0020


	//----- nvinfo : EIATTR_NUM_BARRIERS
	.align		4
        /*0020*/ 	.byte	0x02, 0x4c
        /*0022*/ 	.byte	0x01
	.zero		1


	//----- nvinfo : EIATTR_EXTERNS
	.align		4
        /*0024*/ 	.byte	0x04, 0x0f
        /*0026*/ 	.short	(.L_1214 - .L_1213)


	//   ....[0]....
	.align		4
.L_1213:
        /*0028*/ 	.word	index@(__assertfail)


	//----- nvinfo : EIATTR_MERCURY_ISA_VERSION
	.align		4
.L_1214:
        /*002c*/ 	.byte	0x03, 0x5f
        /*002e*/ 	.short	0x0101


	//----- nvinfo : EIATTR_INT_WARP_WIDE_INSTR_OFFSETS
	.align		4
        /*0030*/ 	.byte	0x04, 0x31
        /*0032*/ 	.short	(.L_1216 - .L_1215)


	//   ....[0]....
.L_1215:
        /*0034*/ 	.word	0x0000e030


	//   ....[1]....
        /*0038*/ 	.word	0x0000e120


	//----- nvinfo : EIATTR_COOP_GROUP_MASK_REGIDS
	.align		4
.L_1216:
        /*003c*/ 	.byte	0x04, 0x29
        /*003e*/ 	.short	(.L_1218 - .L_1217)


	//   ....[0]....
.L_1217:
        /*0040*/ 	.word	0xffffffff


	//   ....[1]....
        /*0044*/ 	.word	0xffffffff


	//----- nvinfo : EIATTR_COOP_GROUP_INSTR_OFFSETS
	.align		4
.L_1218:
        /*0048*/ 	.byte	0x04, 0x28
        /*004a*/ 	.short	(.L_1220 - .L_1219)


	//   ....[0]....
.L_1219:
        /*004c*/ 	.word	0x0000b950


	//   ....[1]....
        /*0050*/ 	.word	0x0000e8f0


	//----- nvinfo : EIATTR_SYSCALL_OFFSETS
	.align		4
.L_1220:
        /*0054*/ 	.byte	0x04, 0x46
        /*0056*/ 	.short	(.L_1222 - .L_1221)


	//   ....[0]....
.L_1221:
        /*0058*/ 	.word	0x0000eb40


	//   ....[1]....
        /*005c*/ 	.word	0x0000edb0


	//   ....[2]....
        /*0060*/ 	.word	0x0000f100


	//   ....[3]....
        /*0064*/ 	.word	0x0000f390


	//----- nvinfo : EIATTR_EXIT_INSTR_OFFSETS
	.align		4
.L_1222:
        /*0068*/ 	.byte	0x04, 0x1c
        /*006a*/ 	.short	(.L_1224 - .L_1223)


	//   ....[0]....
.L_1223:
        /*006c*/ 	.word	0x0000e1c0


	//   ....[1]....
        /*0070*/ 	.word	0x0000e950


	//   ....[2]....
        /*0074*/ 	.word	0x0000ebb0


	//   ....[3]....
        /*0078*/ 	.word	0x0000ebd0


	//   ....[4]....
        /*007c*/ 	.word	0x0000ee20


	//   ....[5]....
        /*0080*/ 	.word	0x0000ee60


	//   ....[6]....
        /*0084*/ 	.word	0x0000ee90


	//   ....[7]....
        /*0088*/ 	.word	0x0000eed0


	//   ....[8]....
        /*008c*/ 	.word	0x0000ef10


	//   ....[9]....
        /*0090*/ 	.word	0x0000f170


	//   ....[10]....
        /*0094*/ 	.word	0x0000f190


	//   ....[11]....
        /*0098*/ 	.word	0x0000f3e0


	//   ....[12]....
        /*009c*/ 	.word	0x0000f400


	//----- nvinfo : EIATTR_MAX_THREADS
	.align		4
.L_1224:
        /*00a0*/ 	.byte	0x04, 0x05
        /*00a2*/ 	.short	(.L_1226 - .L_1225)
.L_1225:
        /*00a4*/ 	.word	0x00000200
        /*00a8*/ 	.word	0x00000001
        /*00ac*/ 	.word	0x00000001


	//----- nvinfo : EIATTR_CRS_STACK_SIZE
	.align		4
.L_1226:
        /*00b0*/ 	.byte	0x04, 0x1e
        /*00b2*/ 	.short	(.L_1228 - .L_1227)
.L_1227:
        /*00b4*/ 	.word	0x00000000


	//----- nvinfo : EIATTR_CBANK_PARAM_SIZE
	.align		4
.L_1228:
        /*00b8*/ 	.byte	0x03, 0x19
        /*00ba*/ 	.short	0x0410


	//----- nvinfo : EIATTR_PARAM_CBANK
	.align		4
        /*00bc*/ 	.byte	0x04, 0x0a
        /*00be*/ 	.short	(.L_1230 - .L_1229)
	.align		4
.L_1229:
        /*00c0*/ 	.word	index@(.nv.constant0._ZN2at6native13reduce_kernelILi512ELi1ENS0_8ReduceOpIlNS0_14func_wrapper_tIbZZZNS0_14or_kernel_cudaERNS_14TensorIteratorEENKUlvE_clEvENKUlvE2_clEvEUlblE_EEjbLi4ELi4EEEEEvT1_)
        /*00c4*/ 	.short	0x0210
        /*00c6*/ 	.short	0x0410


	//----- nvinfo : EIATTR_SW_WAR
	.align		4
.L_1230:
        /*00c8*/ 	.byte	0x04, 0x36
        /*00ca*/ 	.short	(.L_1232 - .L_1231)
.L_1231:
        /*00cc*/ 	.word	0x00000008
.L_1232:


//--------------------- .nv.info._ZN2at6native13reduce_kernelILi256ELi2ENS0_8ReduceOpIlNS0_14func_wrapper_tIbZZZNS0_14or_kernel_cudaERNS_14TensorIteratorEENKUlvE_clEvENKUlvE2_clEvEUlblE_EEjbLi4ELi4EEEEEvT1_ --------------------------
	.section	.nv.info._ZN2at6native13reduce_kernelILi256ELi2ENS0_8ReduceOpIlNS0_14func_wrapper_tIbZZZNS0_14or_kernel_cudaERNS_14TensorIteratorEENKUlvE_clEvENKUlvE2_clEvEUlblE_EEjbLi4ELi4EEEEEvT1_,"",@"SHT_CUDA_INFO"
	.sectionflags	@""
	.align	4


	//----- nvinfo : EIATTR_CUDA_API_VERSION
	.align		4
        /*0000*/ 	.byte	0x04, 0x37
        /*0002*/ 	.short	(.L_1234 - .L_1233)
.L_1233:
        /*0004*/ 	.word	0x00000082


	//----- nvinfo : EIATTR_KPARAM_INFO
	.align		4
.L_1234:
        /*0008*/ 	.byte	0x04, 0x17
        /*000a*/ 	.short	(.L_1236 - .L_1235)
.L_1235:
        /*000c*/ 	.word	0x00000000
        /*0010*/ 	.short	0x0000
        /*0012*/ 	.short	0x0000
        /*0014*/ 	.byte	0x00, 0xf0, 0x41, 0x10


	//----- nvinfo : EIATTR_SPARSE_MMA_MASK
	.align		4
.L_1236:
        /*0018*/ 	.byte	0x03, 0x50
        /*001a*/ 	.short	0x0000


	//----- nvinfo : EIATTR_MAXREG_COUNT
	.align		4
        /*001c*/ 	.byte	0x03, 0x1b
        /*001e*/ 	.short	0x0040


	//----- nvinfo : EIATTR_NUM_BARRIERS
	.align		4
        /*0020*/ 	.byte	0x02, 0x4c
        /*0022*/ 	.byte	0x01
	.zero		1


	//----- nvinfo : EIATTR_EXTERNS
	.align		4
        /*0024*/ 	.byte	0x04, 0x0f
        /*0026*/ 	.short	(.L_1238 - .L_1237)


	//   ....[0]....
	.align		4
.L_1237:
        /*0028*/ 	.word	index@(__assertfail)


	//----- nvinfo : EIATTR_MERCURY_ISA_VERSION
	.align		4
.L_1238:
        /*002c*/ 	.byte	0x03, 0x5f
        /*002e*/ 	.short	0x0101


	//----- nvinfo : EIATTR_INT_WARP_WIDE_INSTR_OFFSETS
	.align		4
        /*0030*/ 	.byte	0x04, 0x31
        /*0032*/ 	.short	(.L_1240 - .L_1239)


	//   ....[0]....
.L_1239:
        /*0034*/ 	.word	0x00011370


	//   ....[1]....
        /*0038*/ 	.word	0x00011460


	//----- nvinfo : EIATTR_COOP_GROUP_MASK_REGIDS
	.align		4
.L_1240:
        /*003c*/ 	.byte	0x04, 0x29
        /*003e*/ 	.short	(.L_1242 - .L_1241)


	//   ....[0]....
.L_1241:
        /*0040*/ 	.word	0xffffffff


	//   ....[1]....
        /*0044*/ 	.word	0xffffffff


	//   ....[2]....
        /*0048*/ 	.word	0xffffffff


	//   ....[3]....
        /*004c*/ 	.word	0xffffffff


	//----- nvinfo : EIATTR_COOP_GROUP_INSTR_OFFSETS
	.align		4
.L_1242:
        /*0050*/ 	.byte	0x04, 0x28
        /*0052*/ 	.short	(.L_1244 - .L_1243)


	//   ....[0]....
.L_1243:
        /*0054*/ 	.word	0x0000c9e0


	//   ....[1]....
        /*0058*/ 	.word	0x0000ca00


	//   ....[2]....
        /*005c*/ 	.word	0x00011e00


	//   ....[3]....
        /*0060*/ 	.word	0x00011e20


	//----- nvinfo : EIATTR_SYSCALL_OFFSETS
	.align		4
.L_1244:
        /*0064*/ 	.byte	0x04, 0x46
        /*0066*/ 	.short	(.L_1246 - .L_1245)


	//   ....[0]....
.L_1245:
        /*0068*/ 	.word	0x00001490


	//   ....[1]....
        /*006c*/ 	.word	0x000120d0


	//   ....[2]....
        /*0070*/ 	.word	0x00012250


	//   ....[3]....
        /*0074*/ 	.word	0x00012540


	//   ....[4]....
        /*0078*/ 	.word	0x000126c0


	//   ....[5]....
        /*007c*/ 	.word	0x00012a80


	//   ....[6]....
        /*0080*/ 	.word	0x00012c00


	//   ....[7]....
        /*0084*/ 	.word	0x00012ef0


	//   ....[8]....
        /*0088*/ 	.word	0x00013070


	//----- nvinfo : EIATTR_EXIT_INSTR_OFFSETS
	.align		4
.L_1246:
        /*008c*/ 	.byte	0x04, 0x1c
        /*008e*/ 	.short	(.L_1248 - .L_1247)


	//   ....[0]....
.L_1247:
        /*0090*/ 	.word	0x00011520


	//   ....[1]....
        /*0094*/ 	.word	0x00011ea0


	//   ....[2]....
        /*0098*/ 	.word	0x000122c0


	//   ....[3]....
        /*009c*/ 	.word	0x000122f0


	//   ....[4]....
        /*00a0*/ 	.word	0x00012730


	//   ....[5]....
        /*00a4*/ 	.word	0x000127a0


	//   ....[6]....
        /*00a8*/ 	.word	0x000127d0


	//   ....[7]....
        /*00ac*/ 	.word	0x00012810


	//   ....[8]....
        /*00b0*/ 	.word	0x00012850


	//   ....[9]....
        /*00b4*/ 	.word	0x00012c70


	//   ....[10]....
        /*00b8*/ 	.word	0x00012ca0


	//   ....[11]....
        /*00bc*/ 	.word	0x000130e0


	//   ....[12]....
        /*00c0*/ 	.word	0x00013150


	//----- nvinfo : EIATTR_MAX_THREADS
	.align		4
.L_1248:
        /*00c4*/ 	.byte	0x04, 0x05
        /*00c6*/ 	.short	(.L_1250 - .L_1249)
.L_1249:
        /*00c8*/ 	.word	0x00000100
        /*00cc*/ 	.word	0x00000001
        /*00d0*/ 	.word	0x00000001


	//----- nvinfo : EIATTR_CRS_STACK_SIZE
	.align		4
.L_1250:
        /*00d4*/ 	.byte	0x04, 0x1e
        /*00d6*/ 	.short	(.L_1252 - .L_1251)
.L_1251:
        /*00d8*/ 	.word	0x00000000


	//----- nvinfo : EIATTR_CBANK_PARAM_SIZE
	.align		4
.L_1252:
        /*00dc*/ 	.byte	0x03, 0x19
        /*00de*/ 	.short	0x0410


	//----- nvinfo : EIATTR_PARAM_CBANK
	.align		4
        /*00e0*/ 	.byte	0x04, 0x0a
        /*00e2*/ 	.short	(.L_1254 - .L_1253)
	.align		4
.L_1253:
        /*00e4*/ 	.word	index@(.nv.constant0._ZN2at6native13reduce_kernelILi256ELi2ENS0_8ReduceOpIlNS0_14func_wrapper_tIbZZZNS0_14or_kernel_cudaERNS_14TensorIteratorEENKUlvE_clEvENKUlvE2_clEvEUlblE_EEjbLi4ELi4EEEEEvT1_)
        /*00e8*/ 	.short	0x0210
        /*00ea*/ 	.short	0x0410


	//----- nvinfo : EIATTR_SW_WAR
	.align		4
.L_1254:
        /*00ec*/ 	.byte	0x04, 0x36
        /*00ee*/ 	.short	(.L_1256 - .L_1255)
.L_1255:
        /*00f0*/ 	.word	0x00000008
.L_1256:


//--------------------- .nv.info._ZN2at6native13reduce_kernelILi128ELi4ENS0_8ReduceOpIlNS0_14func_wrapper_tIbZZZNS0_14or_kernel_cudaERNS_14TensorIteratorEENKUlvE_clEvENKUlvE2_clEvEUlblE_EEjbLi4ELi4EEEEEvT1_ --------------------------
	.section	.nv.info._ZN2at6native13reduce_kernelILi128ELi4ENS0_8ReduceOpIlNS0_14func_wrapper_tIbZZZNS0_14or_kernel_cudaERNS_14TensorIteratorEENKUlvE_clEvENKUlvE2_clEvEUlblE_EEjbLi4ELi4EEEEEvT1_,"",@"SHT_CUDA_INFO"
	.sectionflags	@""
	.align	4


	//----- nvinfo : EIATTR_CUDA_API_VERSION
	.align		4
        /*0000*/ 	.byte	0x04, 0x37
        /*0002*/ 	.short	(.L_1258 - .L_1257)
.L_1257:
        /*0004*/ 	.word	0x00000082


	//----- nvinfo : EIATTR_KPARAM_INFO
	.align		4
.L_1258:
        /*0008*/ 	.byte	0x04, 0x17
        /*000a*/ 	.short	(.L_1260 - .L_1259)
.L_1259:
        /*000c*/ 	.word	0x00000000
        /*0010*/ 	.short	0x0000
        /*0012*/ 	.short	0x0000
        /*0014*/ 	.byte	0x00, 0xf0, 0x41, 0x10


	//----- nvinfo : EIATTR_SPARSE_MMA_MASK
	.align		4
.L_1260:
        /*0018*/ 	.byte	0x03, 0x50
        /*001a*/ 	.short	0x0000


	//----- nvinfo : EIATTR_MAXREG_COUNT
	.align		4
        /*001c*/ 	.byte	0x03, 0x1b
        /*001e*/ 	.short	0x0080


	//----- nvinfo : EIATTR_NUM_BARRIERS
	.align		4
        /*0020*/ 	.byte	0x02, 0x4c
        /*0022*/ 	.byte	0x01
	.zero		1


	//----- nvinfo : EIATTR_EXTERNS
	.align		4
        /*0024*/ 	.byte	0x04, 0x0f
        /*0026*/ 	.short	(.L_1262 - .L_1261)


	//   ....[0]....
	.align		4
.L_1261:
        /*0028*/ 	.word	index@(__assertfail)


	//----- nvinfo : EIATTR_MERCURY_ISA_VERSION
	.align		4
.L_1262:
        /*002c*/ 	.byte	0x03, 0x5f
        /*002e*/ 	.short	0x0101


	//----- nvinfo : EIATTR_INT_WARP_WIDE_INSTR_OFFSETS
	.align		4
        /*0030*/ 	.byte	0x04, 0x31
        /*0032*/ 	.short	(.L_1264 - .L_1263)


	//   ....[0]....
.L_1263:
        /*0034*/ 	.word	0x00017c50


	//   ....[1]....
        /*0038*/ 	.word	0x00017d40


	//----- nvinfo : EIATTR_COOP_GROUP_MASK_REGIDS
	.align		4
.L_1264:
        /*003c*/ 	.byte	0x04, 0x29
        /*003e*/ 	.short	(.L_1266 - .L_1265)


	//   ....[0]....
.L_1265:
        /*0040*/ 	.word	0xffffffff


	//   ....[1]....
        /*0044*/ 	.word	0xffffffff


	//   ....[2]....
        /*0048*/ 	.word	0xffffffff


	//   ....[3]....
        /*004c*/ 	.word	0xffffffff


	//   ....[4]....
        /*0050*/ 	.word	0xffffffff


	//   ....[5]....
        /*0054*/ 	.word	0xffffffff


	//   ....[6]....
        /*0058*/ 	.word	0xffffffff


	//   ....[7]....
        /*005c*/ 	.word	0xffffffff


	//----- nvinfo : EIATTR_COOP_GROUP_INSTR_OFFSETS
	.align		4
.L_1266:
        /*0060*/ 	.byte	0x04, 0x28
        /*0062*/ 	.short	(.L_1268 - .L_1267)


	//   ....[0]....
.L_1267:
        /*0064*/ 	.word	0x0000ed00


	//   ....[1]....
        /*0068*/ 	.word	0x0000ed30


	//   ....[2]....
        /*006c*/ 	.word	0x0000ed60


	//   ....[3]....
        /*0070*/ 	.word	0x0000ed70


	//   ....[4]....
        /*0074*/ 	.word	0x000189a0


	//   ....[5]....
        /*0078*/ 	.word	0x000189d0


	//   ....[6]....
        /*007c*/ 	.word	0x00018a00


	//   ....[7]....
        /*0080*/ 	.word	0x00018a10


	//----- nvinfo : EIATTR_SYSCALL_OFFSETS
	.align		4
.L_1268:
        /*0084*/ 	.byte	0x04, 0x46
        /*0086*/ 	.short	(.L_1270 - .L_1269)


	//   ....[0]....
.L_1269:
        /*0088*/ 	.word	0x00001410


	//   ....[1]....
        /*008c*/ 	.word	0x00018d60


	//   ....[2]....
        /*0090*/ 	.word	0x00018ee0


	//   ....[3]....
        /*0094*/ 	.word	0x00019060


	//   ....[4]....
        /*0098*/ 	.word	0x000191e0


	//   ....[5]....
        /*009c*/ 	.word	0x000195b0


	//   ....[6]....
        /*00a0*/ 	.word	0x00019730


	//   ....[7]....
        /*00a4*/ 	.word	0x000198b0


	//   ....[8]....
        /*00a8*/ 	.word	0x00019a30


	//   ....[9]....
        /*00ac*/ 	.word	0x00019eb0


	//   ....[10]....
        /*00b0*/ 	.word	0x0001a030


	//   ....[11]....
        /*00b4*/ 	.word	0x0001a1b0


	//   ....[12]....
        /*00b8*/ 	.word	0x0001a330


	//   ....[13]....
        /*00bc*/ 	.word	0x0001a700


	//   ....[14]....
        /*00c0*/ 	.word	0x0001a880


	//   ....[15]....
        /*00c4*/ 	.word	0x0001aa00


	//   ....[16]....
        /*00c8*/ 	.word	0x0001ab80


	//----- nvinfo : EIATTR_EXIT_INSTR_OFFSETS
	.align		4
.L_1270:
        /*00cc*/ 	.byte	0x04, 0x1c
        /*00ce*/ 	.short	(.L_1272 - .L_1271)


	//   ....[0]....
.L_1271:
        /*00d0*/ 	.word	0x00017e00


	//   ....[1]....
        /*00d4*/ 	.word	0x00018ad0


	//   ....[2]....
        /*00d8*/ 	.word	0x00019250


	//   ....[3]....
        /*00dc*/ 	.word	0x000192a0


	//   ....[4]....
        /*00e0*/ 	.word	0x00019aa0


	//   ....[5]....
        /*00e4*/ 	.word	0x00019b70


	//   ....[6]....
        /*00e8*/ 	.word	0x00019ba0


	//   ....[7]....
        /*00ec*/ 	.word	0x00019be0


	//   ....[8]....
        /*00f0*/ 	.word	0x00019c20


	//   ....[9]....
        /*00f4*/ 	.word	0x0001a3a0


	//   ....[10]....
        /*00f8*/ 	.word	0x0001a3f0


	//   ....[11]....
        /*00fc*/ 	.word	0x0001abf0


	//   ....[12]....
        /*0100*/ 	.word	0x0001acc0


	//----- nvinfo : EIATTR_MAX_THREADS
	.align		4
.L_1272:
        /*0104*/ 	.byte	0x04, 0x05
        /*0106*/ 	.short	(.L_1274 - .L_1273)
.L_1273:
        /*0108*/ 	.word	0x00000080
        /*010c*/ 	.word	0x00000001
        /*0110*/ 	.word	0x00000001


	//----- nvinfo : EIATTR_CRS_STACK_SIZE
	.align		4
.L_1274:
        /*0114*/ 	.byte	0x04, 0x1e
        /*0116*/ 	.short	(.L_1276 - .L_1275)
.L_1275:
        /*0118*/ 	.word	0x00000000


	//----- nvinfo : EIATTR_CBANK_PARAM_SIZE
	.align		4
.L_1276:
        /*011c*/ 	.byte	0x03, 0x19
        /*011e*/ 	.short	0x0410


	//----- nvinfo : EIATTR_PARAM_CBANK
	.align		4
        /*0120*/ 	.byte	0x04, 0x0a
        /*0122*/ 	.short	(.L_1278 - .L_1277)
	.align		4
.L_1277:
        /*0124*/ 	.word	index@(.nv.constant0._ZN2at6native13reduce_kernelILi128ELi4ENS0_8ReduceOpIlNS0_14func_wrapper_tIbZZZNS0_14or_kernel_cudaERNS_14TensorIteratorEENKUlvE_clEvENKUlvE2_clEvEUlblE_EEjbLi4ELi4EEEEEvT1_)
        /*0128*/ 	.short	0x0210
        /*012a*/ 	.short	0x0410


	//----- nvinfo : EIATTR_SW_WAR
	.align		4
.L_1278:
        /*012c*/ 	.byte	0x04, 0x36
        /*012e*/ 	.short	(.L_1280 - .L_1279)
.L_1279:
        /*0130*/ 	.word	0x00000008
.L_1280:


//--------------------- .nv.info._ZN2at6native13reduce_kernelILi512ELi1ENS0_8ReduceOpIiNS0_14func_wrapper_tIbZZZNS0_14or_kernel_cudaERNS_14TensorIteratorEENKUlvE_clEvENKUlvE1_clEvEUlbiE_EEjbLi4ELi4EEEEEvT1_ --------------------------
	.section	.nv.info._ZN2at6native13reduce_kernelILi512ELi1ENS0_8ReduceOpIiNS0_14func_wrapper_tIbZZZNS0_14or_kernel_cudaERNS_14TensorIteratorEENKUlvE_clEvENKUlvE1_clEvEUlbiE_EEjbLi4ELi4EEEEEvT1_,"",@"SHT_CUDA_INFO"
	.sectionflags	@""
	.align	4


	//----- nvinfo : EIATTR_CUDA_API_VERSION
	.align		4
        /*0000*/ 	.byte	0x04, 0x37
        /*0002*/ 	.short	(.L_1282 - .L_1281)
.L_1281:
        /*0004*/ 	.word	0x00000082


	//----- nvinfo : EIATTR_KPARAM_INFO
	.align		4
.L_1282:
        /*0008*/ 	.byte	0x04, 0x17
        /*000a*/ 	.short	(.L_1284 - .L_1283)
.L_1283:
        /*000c*/ 	.word	0x00000000
        /*0010*/ 	.short	0x0000
        /*0012*/ 	.short	0x0000
        /*0014*/ 	.byte	0x00, 0xf0, 0x41, 0x10


	//----- nvinfo : EIATTR_SPARSE_MMA_MASK
	.align		4
.L_1284:
        /*0018*/ 	.byte	0x03, 0x50
        /*001a*/ 	.short	0x0000


	//----- nvinfo : EIATTR_MAXREG_COUNT
	.align		4
        /*001c*/ 	.byte	0x03, 0x1b
        /*001e*/ 	.short	0x0020


	//----- nvinfo : EIATTR_NUM_BARRIERS
	.align		4
        /*0020*/ 	.byte	0x02, 0x4c
        /*0022*/ 	.byte	0x01
	.zero		1


	//----- nvinfo : EIATTR_EXTERNS
	.align		4
        /*0024*/ 	.byte	0x04, 0x0f
        /*0026*/ 	.short	(.L_1286 - .L_1285)


	//   ....[0]....
	.align		4
.L_1285:
        /*0028*/ 	.word	index@(__assertfail)


	//----- nvinfo : EIATTR_MERCURY_ISA_VERSION
	.align		4
.L_1286:
        /*002c*/ 	.byte	0x03, 0x5f
        /*002e*/ 	.short	0x0101


	//----- nvinfo : EIATTR_INT_WARP_WIDE_INSTR_OFFSETS
	.align		4
        /*0030*/ 	.byte	0x04, 0x31
        /*0032*/ 	.short	(.L_1288 - .L_1287)


	//   ....[0]....
.L_1287:
        /*0034*/ 	.word	0x0000def0


	//   ....[1]....
        /*0038*/ 	.word	0x0000dfe0


	//----- nvinfo : EIATTR_COOP_GROUP_MASK_REGIDS
	.align		4
.L_1288:
        /*003c*/ 	.byte	0x04, 0x29
        /*003e*/ 	.short	(.L_1290 - .L_1289)


	//   ....[0]....
.L_1289:
        /*0040*/ 	.word	0xffffffff


	//   ....[1]....
        /*0044*/ 	.word	0xffffffff


	//----- nvinfo : EIATTR_COOP_GROUP_INSTR_OFFSETS
	.align		4
.L_1290:
        /*0048*/ 	.byte	0x04, 0x28
        /*004a*/ 	.short	(.L_1292 - .L_1291)


	//   ....[0]....
.L_1291:
        /*004c*/ 	.word	0x0000b810


	//   ....[1]....
        /*0050*/ 	.word	0x0000e7b0


	//----- nvinfo : EIATTR_SYSCALL_OFFSETS
	.align		4
.L_1292:
        /*0054*/ 	.byte	0x04, 0x46
        /*0056*/ 	.short	(.L_1294 - .L_1293)


	//   ....[0]....
.L_1293:
        /*0058*/ 	.word	0x0000ea00


	//   ....[1]....
        /*005c*/ 	.word	0x0000ec70


	//   ....[2]....
        /*0060*/ 	.word	0x0000efc0


	//   ....[3]....
        /*0064*/ 	.word	0x0000f250


	//----- nvinfo : EIATTR_EXIT_INSTR_OFFSETS
	.align		4
.L_1294:
        /*0068*/ 	.byte	0x04, 0x1c
        /*006a*/ 	.short	(.L_1296 - .L_1295)


	//   ....[0]....
.L_1295:
        /*006c*/ 	.word	0x0000e080


	//   ....[1]....
        /*0070*/ 	.word	0x0000e810


	//   ....[2]....
        /*0074*/ 	.word	0x0000ea70


	//   ....[3]....
        /*0078*/ 	.word	0x0000ea90


	//   ....[4]....
        /*007c*/ 	.word	0x0000ece0


	//   ....[5]....
        /*0080*/ 	.word	0x0000ed20


	//   ....[6]....
        /*0084*/ 	.word	0x0000ed50


	//   ....[7]....
        /*0088*/ 	.word	0x0000ed90


	//   ....[8]....
        /*008c*/ 	.word	0x0000edd0


	//   ....[9]....
        /*0090*/ 	.word	0x0000f030


	//   ....[10]....
        /*0094*/ 	.word	0x0000f050


	//   ....[11]....
        /*0098*/ 	.word	0x0000f2a0


	//   ....[12]....
        /*009c*/ 	.word	0x0000f2c0


	//----- nvinfo : EIATTR_MAX_THREADS
	.align		4
.L_1296:
        /*00a0*/ 	.byte	0x04, 0x05
        /*00a2*/ 	.short	(.L_1298 - .L_1297)
.L_1297:
        /*00a4*/ 	.word	0x00000200
        /*00a8*/ 	.word	0x00000001
        /*00ac*/ 	.word	0x00000001


	//----- nvinfo : EIATTR_CRS_STACK_SIZE
	.align		4
.L_1298:
        /*00b0*/ 	.byte	0x04, 0x1e
        /*00b2*/ 	.short	(.L_1300 - .L_1299)
.L_1299:
        /*00b4*/ 	.word	0x00000000


	//----- nvinfo : EIATTR_CBANK_PARAM_SIZE
	.align		4
.L_1300:
        /*00b8*/ 	.byte	0x03, 0x19
        /*00ba*/ 	.short	0x0410


	//----- nvinfo : EIATTR_PARAM_CBANK
	.align		4
        /*00bc*/ 	.byte	0x04, 0x0a
        /*00be*/ 	.short	(.L_1302 - .L_1301)
	.align		4
.L_1301:
        /*00c0*/ 	.word	index@(.nv.constant0._ZN2at6native13reduce_kernelILi512ELi1ENS0_8ReduceOpIiNS0_14func_wrapper_tIbZZZNS0_14or_kernel_cudaERNS_14TensorIteratorEENKUlvE_clEvENKUlvE1_clEvEUlbiE_EEjbLi4ELi4EEEEEvT1_)
        /*00c4*/ 	.short	0x0210
        /*00c6*/ 	.short	0x0410


	//----- nvinfo : EIATTR_SW_WAR
	.align		4
.L_1302:
        /*00c8*/ 	.byte	0x04, 0x36
        /*00ca*/ 	.short	(.L_1304 - .L_1303)
.L_1303:
        /*00cc*/ 	.word	0x00000008
.L_1304:


//--------------------- .nv.info._ZN2at6native13reduce_kernelILi256ELi2ENS0_8ReduceOpIiNS0_14func_wrapper_tIbZZZNS0_14or_kernel_cudaERNS_14TensorIteratorEENKUlvE_clEvENKUlvE1_clEvEUlbiE_EEjbLi4ELi4EEEEEvT1_ --------------------------
	.section	.nv.info._ZN2at6native13reduce_kernelILi256ELi2ENS0_8ReduceOpIiNS0_14func_wrapper_tIbZZZNS0_14or_kernel_cudaERNS_14TensorIteratorEENKUlvE_clEvENKUlvE1_clEvEUlbiE_EEjbLi4ELi4EEEEEvT1_,"",@"SHT_CUDA_INFO"
	.sectionflags	@""
	.align	4


	//----- nvinfo : EIATTR_CUDA_API_VERSION
	.align		4
        /*0000*/ 	.byte	0x04, 0x37
        /*0002*/ 	.short	(.L_1306 - .L_1305)
.L_1305:
        /*0004*/ 	.word	0x00000082


	//----- nvinfo : EIATTR_KPARAM_INFO
	.align		4
.L_1306:
        /*0008*/ 	.byte	0x04, 0x17
        /*000a*/ 	.short	(.L_1308 - .L_1307)
.L_1307:
        /*000c*/ 	.word	0x00000000
        /*0010*/ 	.short	0x0000
        /*0012*/ 	.short	0x0000
        /*0014*/ 	.byte	0x00, 0xf0, 0x41, 0x10


	//----- nvinfo : EIATTR_SPARSE_MMA_MASK
	.align		4
.L_1308:
        /*0018*/ 	.byte	0x03, 0x50
        /*001a*/ 	.short	0x0000


	//----- nvinfo : EIATTR_MAXREG_COUNT
	.align		4
        /*001c*/ 	.byte	0x03, 0x1b
        /*001e*/ 	.short	0x0040


	//----- nvinfo : EIATTR_NUM_BARRIERS
	.align		4
        /*0020*/ 	.byte	0x02, 0x4c
        /*0022*/ 	.byte	0x01
	.zero		1


	//----- nvinfo : EIATTR_EXTERNS
	.align		4
        /*0024*/ 	.byte	0x04, 0x0f
        /*0026*/ 	.short	(.L_1310 - .L_1309)


	//   ....[0]....
	.align		4
.L_1309:
        /*0028*/ 	.word	index@(__assertfail)


	//----- nvinfo : EIATTR_MERCURY_ISA_VERSION
	.align		4
.L_1310:
        /*002c*/ 	.byte	0x03, 0x5f
        /*002e*/ 	.short	0x0101


	//----- nvinfo : EIATTR_INT_WARP_WIDE_INSTR_OFFSETS
	.align		4
        /*0030*/ 	.byte	0x04, 0x31
        /*0032*/ 	.short	(.L_1312 - .L_1311)


	//   ....[0]....
.L_1311:
        /*0034*/ 	.word	0x00011160


	//   ....[1]....
        /*0038*/ 	.word	0x00011250


	//----- nvinfo : EIATTR_COOP_GROUP_MASK_REGIDS
	.align		4
.L_1312:
        /*003c*/ 	.byte	0x04, 0x29
        /*003e*/ 	.short	(.L_1314 - .L_1313)


	//   ....[0]....
.L_1313:
        /*0040*/ 	.word	0xffffffff


	//   ....[1]....
        /*0044*/ 	.word	0xffffffff


	//   ....[2]....
        /*0048*/ 	.word	0xffffffff


	//   ....[3]....
        /*004c*/ 	.word	0xffffffff


	//----- nvinfo : EIATTR_COOP_GROUP_INSTR_OFFSETS
	.align		4
.L_1314:
        /*0050*/ 	.byte	0x04, 0x28
        /*0052*/ 	.short	(.L_1316 - .L_1315)


	//   ....[0]....
.L_1315:
        /*0054*/ 	.word	0x0000c7c0


	//   ....[1]....
        /*0058*/ 	.word	0x0000c7e0


	//   ....[2]....
        /*005c*/ 	.word	0x00011c00


	//   ....[3]....
        /*0060*/ 	.word	0x00011c20


	//----- nvinfo : EIATTR_SYSCALL_OFFSETS
	.align		4
.L_1316:
        /*0064*/ 	.byte	0x04, 0x46
        /*0066*/ 	.short	(.L_1318 - .L_1317)


	//   ....[0]....
.L_1317:
        /*0068*/ 	.word	0x00001490


	//   ....[1]....
        /*006c*/ 	.word	0x00011ed0


	//   ....[2]....
        /*0070*/ 	.word	0x00012050


	//   ....[3]....
        /*0074*/ 	.word	0x00012340


	//   ....[4]....
        /*0078*/ 	.word	0x000124c0


	//   ....[5]....
        /*007c*/ 	.word	0x00012880


	//   ....[6]....
        /*0080*/ 	.word	0x00012a00


	//   ....[7]....
        /*0084*/ 	.word	0x00012cf0


	//   ....[8]....
        /*0088*/ 	.word	0x00012e70


	//----- nvinfo : EIATTR_EXIT_INSTR_OFFSETS
	.align		4
.L_1318:
        /*008c*/ 	.byte	0x04, 0x1c
        /*008e*/ 	.short	(.L_1320 - .L_1319)


	//   ....[0]....
.L_1319:
        /*0090*/ 	.word	0x00011310


	//   ....[1]....
        /*0094*/ 	.word	0x00011ca0


	//   ....[2]....
        /*0098*/ 	.word	0x000120c0


	//   ....[3]....
        /*009c*/ 	.word	0x000120f0


	//   ....[4]....
        /*00a0*/ 	.word	0x00012530


	//   ....[5]....
        /*00a4*/ 	.word	0x000125a0


	//   ....[6]....
        /*00a8*/ 	.word	0x000125d0


	//   ....[7]....
        /*00ac*/ 	.word	0x00012610


	//   ....[8]....
        /*00b0*/ 	.word	0x00012650


	//   ....[9]....
        /*00b4*/ 	.word	0x00012a70


	//   ....[10]....
        /*00b8*/ 	.word	0x00012aa0


	//   ....[11]....
        /*00bc*/ 	.word	0x00012ee0


	//   ....[12]....
        /*00c0*/ 	.word	0x00012f50


	//----- nvinfo : EIATTR_MAX_THREADS
	.align		4
.L_1320:
        /*00c4*/ 	.byte	0x04, 0x05
        /*00c6*/ 	.short	(.L_1322 - .L_1321)
.L_1321:
        /*00c8*/ 	.word	0x00000100
        /*00cc*/ 	.word	0x00000001
        /*00d0*/ 	.word	0x00000001


	//----- nvinfo : EIATTR_CRS_STACK_SIZE
	.align		4
.L_1322:
        /*00d4*/ 	.byte	0x04, 0x1e
        /*00d6*/ 	.short	(.L_1324 - .L_1323)
.L_1323:
        /*00d8*/ 	.word	0x00000000


	//----- nvinfo : EIATTR_CBANK_PARAM_SIZE
	.align		4
.L_1324:
        /*00dc*/ 	.byte	0x03, 0x19
        /*00de*/ 	.short	0x0410


	//----- nvinfo : EIATTR_PARAM_CBANK
	.align		4
        /*00e0*/ 	.byte	0x04, 0x0a
        /*00e2*/ 	.short	(.L_1326 - .L_1325)
	.align		4
.L_1325:
        /*00e4*/ 	.word	index@(.nv.constant0._ZN2at6native13reduce_kernelILi256ELi2ENS0_8ReduceOpIiNS0_14func_wrapper_tIbZZZNS0_14or_kernel_cudaERNS_14TensorIteratorEENKUlvE_clEvENKUlvE1_clEvEUlbiE_EEjbLi4ELi4EEEEEvT1_)
        /*00e8*/ 	.short	0x0210
        /*00ea*/ 	.short	0x0410


	//----- nvinfo : EIATTR_SW_WAR
	.align		4
.L_1326:
        /*00ec*/ 	.byte	0x04, 0x36
        /*00ee*/ 	.short	(.L_1328 - .L_1327)
.L_1327:
        /*00f0*/ 	.word	0x00000008
.L_1328:


//--------------------- .nv.info._ZN2at6native13reduce_kernelILi128ELi4ENS0_8ReduceOpIiNS0_14func_wrapper_tIbZZZNS0_14or_kernel_cudaERNS_14TensorIteratorEENKUlvE_clEvENKUlvE1_clEvEUlbiE_EEjbLi4ELi4EEEEEvT1_ --------------------------
	.section	.nv.info._ZN2at6native13reduce_kernelILi128ELi4ENS0_8ReduceOpIiNS0_14func_wrapper_tIbZZZNS0_14or_kernel_cudaERNS_14TensorIteratorEENKUlvE_clEvENKUlvE1_clEvEUlbiE_EEjbLi4ELi4EEEEEvT1_,"",@"SHT_CUDA_INFO"
	.sectionflags	@""
	.align	4


	//----- nvinfo : EIATTR_CUDA_API_VERSION
	.align		4
        /*0000*/ 	.byte	0x04, 0x37
        /*0002*/ 	.short	(.L_1330 - .L_1329)
.L_1329:
        /*0004*/ 	.word	0x00000082


	//----- nvinfo : EIATTR_KPARAM_INFO
	.align		4
.L_1330:
        /*0008*/ 	.byte	0x04, 0x17
        /*000a*/ 	.short	(.L_1332 - .L_1331)
.L_1331:
        /*000c*/ 	.word	0x00000000
        /*0010*/ 	.short	0x0000
        /*0012*/ 	.short	0x0000
        /*0014*/ 	.byte	0x00, 0xf0, 0x41, 0x10


	//----- nvinfo : EIATTR_SPARSE_MMA_MASK
	.align		4
.L_1332:
        /*0018*/ 	.byte	0x03, 0x50
        /*001a*/ 	.short	0x0000


	//----- nvinfo : EIATTR_MAXREG_COUNT
	.align		4
        /*001c*/ 	.byte	0x03, 0x1b
        /*001e*/ 	.short	0x0080


	//----- nvinfo : EIATTR_NUM_BARRIERS
	.align		4
        /*0020*/ 	.byte	0x02, 0x4c
        /*0022*/ 	.byte	0x01
	.zero		1


	//----- nvinfo : EIATTR_EXTERNS
	.align		4
        /*0024*/ 	.byte	0x04, 0x0f
        /*0026*/ 	.short	(.L_1334 - .L_1333)


	//   ....[0]....
	.align		4
.L_1333:
        /*0028*/ 	.word	index@(__assertfail)


	//----- nvinfo : EIATTR_MERCURY_ISA_VERSION
	.align		4
.L_1334:
        /*002c*/ 	.byte	0x03, 0x5f
        /*002e*/ 	.short	0x0101


	//----- nvinfo : EIATTR_INT_WARP_WIDE_INSTR_OFFSETS
	.align		4
        /*0030*/ 	.byte	0x04, 0x31
        /*0032*/ 	.short	(.L_1336 - .L_1335)


	//   ....[0]....
.L_1335:
        /*0034*/ 	.word	0x00016fb0


	//   ....[1]....
        /*0038*/ 	.word	0x000170a0


	//----- nvinfo : EIATTR_COOP_GROUP_MASK_REGIDS
	.align		4
.L_1336:
        /*003c*/ 	.byte	0x04, 0x29
        /*003e*/ 	.short	(.L_1338 - .L_1337)


	//   ....[0]....
.L_1337:
        /*0040*/ 	.word	0xffffffff


	//   ....[1]....
        /*0044*/ 	.word	0xffffffff


	//   ....[2]....
        /*0048*/ 	.word	0xffffffff


	//   ....[3]....
        /*004c*/ 	.word	0xffffffff


	//   ....[4]....
        /*0050*/ 	.word	0xffffffff


	//   ....[5]....
        /*0054*/ 	.word	0xffffffff


	//   ....[6]....
        /*0058*/ 	.word	0xffffffff


	//   ....[7]....
        /*005c*/ 	.word	0xffffffff


	//----- nvinfo : EIATTR_COOP_GROUP_INSTR_OFFSETS
	.align		4
.L_1338:
        /*0060*/ 	.byte	0x04, 0x28
        /*0062*/ 	.short	(.L_1340 - .L_1339)


	//   ....[0]....
.L_1339:
        /*0064*/ 	.word	0x0000e070


	//   ....[1]....
        /*0068*/ 	.word	0x0000e0a0


	//   ....[2]....
        /*006c*/ 	.word	0x0000e0d0


	//   ....[3]....
        /*0070*/ 	.word	0x0000e0e0


	//   ....[4]....
        /*0074*/ 	.word	0x00017d00


	//   ....[5]....
        /*0078*/ 	.word	0x00017d30


	//   ....[6]....
        /*007c*/ 	.word	0x00017d60


	//   ....[7]....
        /*0080*/ 	.word	0x00017d70


	//----- nvinfo : EIATTR_SYSCALL_OFFSETS
	.align		4
.L_1340:
        /*0084*/ 	.byte	0x04, 0x46
        /*0086*/ 	.short	(.L_1342 - .L_1341)


	//   ....[0]....
.L_1341:
        /*0088*/ 	.word	0x00001410


	//   ....[1]....
        /*008c*/ 	.word	0x000180c0


	//   ....[2]....
        /*0090*/ 	.word	0x00018240


	//   ....[3]....
        /*0094*/ 	.word	0x000183c0


	//   ....[4]....
        /*0098*/ 	.word	0x00018540


	//   ....[5]....
        /*009c*/ 	.word	0x00018910


	//   ....[6]....
        /*00a0*/ 	.word	0x00018a90


	//   ....[7]....
        /*00a4*/ 	.word	0x00018c10


	//   ....[8]....
        /*00a8*/ 	.word	0x00018d90


	//   ....[9]....
        /*00ac*/ 	.word	0x00019210


	//   ....[10]....
        /*00b0*/ 	.word	0x00019390


	//   ....[11]....
        /*00b4*/ 	.word	0x00019510


	//   ....[12]....
        /*00b8*/ 	.word	0x00019690


	//   ....[13]....
        /*00bc*/ 	.word	0x00019a60


	//   ....[14]....
        /*00c0*/ 	.word	0x00019be0


	//   ....[15]....
        /*00c4*/ 	.word	0x00019d60


	//   ....[16]....
        /*00c8*/ 	.word	0x00019ee0


	//----- nvinfo : EIATTR_EXIT_INSTR_OFFSETS
	.align		4
.L_1342:
        /*00cc*/ 	.byte	0x04, 0x1c
        /*00ce*/ 	.short	(.L_1344 - .L_1343)


	//   ....[0]....
.L_1343:
        /*00d0*/ 	.word	0x00017160


	//   ....[1]....
        /*00d4*/ 	.word	0x00017e30


	//   ....[2]....
        /*00d8*/ 	.word	0x000185b0


	//   ....[3]....
        /*00dc*/ 	.word	0x00018600


	//   ....[4]....
        /*00e0*/ 	.word	0x00018e00


	//   ....[5]....
        /*00e4*/ 	.word	0x00018ed0


	//   ....[6]....
        /*00e8*/ 	.word	0x00018f00


	//   ....[7]....
        /*00ec*/ 	.word	0x00018f40


	//   ....[8]....
        /*00f0*/ 	.word	0x00018f80


	//   ....[9]....
        /*00f4*/ 	.word	0x00019700


	//   ....[10]....
        /*00f8*/ 	.word	0x00019750


	//   ....[11]....
        /*00fc*/ 	.word	0x00019f50


	//   ....[12]....
        /*0100*/ 	.word	0x0001a020


	//----- nvinfo : EIATTR_MAX_THREADS
	.align		4
.L_1344:
        /*0104*/ 	.byte	0x04, 0x05
        /*0106*/ 	.short	(.L_1346 - .L_1345)
.L_1345:
        /*0108*/ 	.word	0x00000080
        /*010c*/ 	.word	0x00000001
        /*0110*/ 	.word	0x00000001


	//----- nvinfo : EIATTR_CRS_STACK_SIZE
	.align		4
.L_1346:
        /*0114*/ 	.byte	0x04, 0x1e
        /*0116*/ 	.short	(.L_1348 - .L_1347)
.L_1347:
        /*0118*/ 	.word	0x00000000


	//----- nvinfo : EIATTR_CBANK_PARAM_SIZE
	.align		4
.L_1348:
        /*011c*/ 	.byte	0x03, 0x19
        /*011e*/ 	.short	0x0410


	//----- nvinfo : EIATTR_PARAM_CBANK
	.align		4
        /*0120*/ 	.byte	0x04, 0x0a
        /*0122*/ 	.short	(.L_1350 - .L_1349)
	.align		4
.L_1349:
        /*0124*/ 	.word	index@(.nv.constant0._ZN2at6native13reduce_kernelILi128ELi4ENS0_8ReduceOpIiNS0_14func_wrapper_tIbZZZNS0_14or_kernel_cudaERNS_14TensorIteratorEENKUlvE_clEvENKUlvE1_clEvEUlbiE_EEjbLi4ELi4EEEEEvT1_)
        /*0128*/ 	.short	0x0210
        /*012a*/ 	.short	0x0410


	//----- nvinfo : EIATTR_SW_WAR
	.align		4
.L_1350:
        /*012c*/ 	.byte	0x04, 0x36
        /*012e*/ 	.short	(.L_1352 - .L_1351)
.L_1351:
        /*0130*/ 	.word	0x00000008
.L_1352:


//--------------------- .nv.info._ZN2at6native13reduce_kernelILi512ELi1ENS0_8ReduceOpIaNS0_14func_wrapper_tIbZZZNS0_14or_kernel_cudaERNS_14TensorIteratorEENKUlvE_clEvENKUlvE0_clEvEUlbaE_EEjbLi4ELi4EEEEEvT1_ --------------------------
	.section	.nv.info._ZN2at6native13reduce_kernelILi512ELi1ENS0_8ReduceOpIaNS0_14func_wrapper_tIbZZZNS0_14or_kernel_cudaERNS_14TensorIteratorEENKUlvE_clEvENKUlvE0_clEvEUlbaE_EEjbLi4ELi4EEEEEvT1_,"",@"SHT_CUDA_INFO"
	.sectionflags	@""
	.align	4


	//----- nvinfo : EIATTR_CUDA_API_VERSION
	.align		4
        /*0000*/ 	.byte	0x04, 0x37
        /*0002*/ 	.short	(.L_1354 - .L_1353)
.L_1353:
        /*0004*/ 	.word	0x00000082


	//----- nvinfo : EIATTR_KPARAM_INFO
	.align		4
.L_1354:
        /*0008*/ 	.byte	0x04, 0x17
        /*000a*/ 	.short	(.L_1356 - .L_1355)
.L_1355:
        /*000c*/ 	.word	0x00000000
        /*0010*/ 	.short	0x0000
        /*0012*/ 	.short	0x0000
        /*0014*/ 	.byte	0x00, 0xf0, 0x41, 0x10


	//----- nvinfo : EIATTR_SPARSE_MMA_MASK
	.align		4
.L_1356:
        /*0018*/ 	.byte	0x03, 0x50
        /*001a*/ 	.short	0x0000


	//----- nvinfo : EIATTR_MAXREG_COUNT
	.align		4
        /*001c*/ 	.byte	0x03, 0x1b
        /*001e*/ 	.short	0x0020


	//----- nvinfo : EIATTR_NUM_BARRIERS
	.align		4
        /*0020*/ 	.byte	0x02, 0x4c
        /*0022*/ 	.byte	0x01
	.zero		1


	//----- nvinfo : EIATTR_EXTERNS
	.align		4
        /*0024*/ 	.byte	0x04, 0x0f
        /*0026*/ 	.short	(.L_1358 - .L_1357)


	//   ....[0]....
	.align		4
.L_1357:
        /*0028*/ 	.word	index@(__assertfail)


	//----- nvinfo : EIATTR_MERCURY_ISA_VERSION
	.align		4
.L_1358:
        /*002c*/ 	.byte	0x03, 0x5f
        /*002e*/ 	.short	0x0101


	//----- nvinfo : EIATTR_INT_WARP_WIDE_INSTR_OFFSETS
	.align		4
        /*0030*/ 	.byte	0x04, 0x31
        /*0032*/ 	.short	(.L_1360 - .L_1359)


	//   ....[0]....
.L_1359:
        /*0034*/ 	.word	0x0000dde0


	//   ....[1]....
        /*0038*/ 	.word	0x0000ded0


	//----- nvinfo : EIATTR_COOP_GROUP_MASK_REGIDS
	.align		4
.L_1360:
        /*003c*/ 	.byte	0x04, 0x29
        /*003e*/ 	.short	(.L_1362 - .L_1361)


	//   ....[0]....
.L_1361:
        /*0040*/ 	.word	0xffffffff


	//   ....[1]....
        /*0044*/ 	.word	0xffffffff


	//----- nvinfo : EIATTR_COOP_GROUP_INSTR_OFFSETS
	.align		4
.L_1362:
        /*0048*/ 	.byte	0x04, 0x28
        /*004a*/ 	.short	(.L_1364 - .L_1363)


	//   ....[0]....
.L_1363:
        /*004c*/ 	.word	0x0000b6e0


	//   ....[1]....
        /*0050*/ 	.word	0x0000e690


	//----- nvinfo : EIATTR_SYSCALL_OFFSETS
	.align		4
.L_1364:
        /*0054*/ 	.byte	0x04, 0x46
        /*0056*/ 	.short	(.L_1366 - .L_1365)


	//   ....[0]....
.L_1365:
        /*0058*/ 	.word	0x0000e900


	//   ....[1]....
        /*005c*/ 	.word	0x0000eb70


	//   ....[2]....
        /*0060*/ 	.word	0x0000eec0


	//   ....[3]....
        /*0064*/ 	.word	0x0000f150


	//----- nvinfo : EIATTR_EXIT_INSTR_OFFSETS
	.align		4
.L_1366:
        /*0068*/ 	.byte	0x04, 0x1c
        /*006a*/ 	.short	(.L_1368 - .L_1367)


	//   ....[0]....
.L_1367:
        /*006c*/ 	.word	0x0000df70


	//   ....[1]....
        /*0070*/ 	.word	0x0000e710


	//   ....[2]....
        /*0074*/ 	.word	0x0000e970


	//   ....[3]....
        /*0078*/ 	.word	0x0000e990


	//   ....[4]....
        /*007c*/ 	.word	0x0000ebe0


	//   ....[5]....
        /*0080*/ 	.word	0x0000ec20


	//   ....[6]....
        /*0084*/ 	.word	0x0000ec50


	//   ....[7]....
        /*0088*/ 	.word	0x0000ec90


	//   ....[8]....
        /*008c*/ 	.word	0x0000ecd0


	//   ....[9]....
        /*0090*/ 	.word	0x0000ef30


	//   ....[10]....
        /*0094*/ 	.word	0x0000ef50


	//   ....[11]....
        /*0098*/ 	.word	0x0000f1a0


	//   ....[12]....
        /*009c*/ 	.word	0x0000f1c0


	//----- nvinfo : EIATTR_MAX_THREADS
	.align		4
.L_1368:
        /*00a0*/ 	.byte	0x04, 0x05
        /*00a2*/ 	.short	(.L_1370 - .L_1369)
.L_1369:
        /*00a4*/ 	.word	0x00000200
        /*00a8*/ 	.word	0x00000001
        /*00ac*/ 	.word	0x00000001


	//----- nvinfo : EIATTR_CRS_STACK_SIZE
	.align		4
.L_1370:
        /*00b0*/ 	.byte	0x04, 0x1e
        /*00b2*/ 	.short	(.L_1372 - .L_1371)
.L_1371:
        /*00b4*/ 	.word	0x00000000


	//----- nvinfo : EIATTR_CBANK_PARAM_SIZE
	.align		4
.L_1372:
        /*00b8*/ 	.byte	0x03, 0x19
        /*00ba*/ 	.short	0x0410


	//----- nvinfo : EIATTR_PARAM_CBANK
	.align		4
        /*00bc*/ 	.byte	0x04, 0x0a
        /*00be*/ 	.short	(.L_1374 - .L_1373)
	.align		4
.L_1373:
        /*00c0*/ 	.word	index@(.nv.constant0._ZN2at6native13reduce_kernelILi512ELi1ENS0_8ReduceOpIaNS0_14func_wrapper_tIbZZZNS0_14or_kernel_cudaERNS_14TensorIteratorEENKUlvE_clEvENKUlvE0_clEvEUlbaE_EEjbLi4ELi4EEEEEvT1_)
        /*00c4*/ 	.short	0x0210
        /*00c6*/ 	.short	0x0410


	//----- nvinfo : EIATTR_SW_WAR
	.align		4
.L_1374:
        /*00c8*/ 	.byte	0x04, 0x36
        /*00ca*/ 	.short	(.L_1376 - .L_1375)
.L_1375:
        /*00cc*/ 	.word	0x00000008
.L_1376:


//--------------------- .nv.info._ZN2at6native13reduce_kernelILi256ELi2ENS0_8ReduceOpIaNS0_14func_wrapper_tIbZZZNS0_14or_kernel_cudaERNS_14TensorIteratorEENKUlvE_clEvENKUlvE0_clEvEUlbaE_EEjbLi4ELi4EEEEEvT1_ --------------------------
	.section	.nv.info._ZN2at6native13reduce_kernelILi256ELi2ENS0_8ReduceOpIaNS0_14func_wrapper_tIbZZZNS0_14or_kernel_cudaERNS_14TensorIteratorEENKUlvE_clEvENKUlvE0_clEvEUlbaE_EEjbLi4ELi4EEEEEvT1_,"",@"SHT_CUDA_INFO"
	.sectionflags	@""
	.align	4


	//----- nvinfo : EIATTR_CUDA_API_VERSION
	.align		4
        /*0000*/ 	.byte	0x04, 0x37
        /*0002*/ 	.short	(.L_1378 - .L_1377)
.L_1377:
        /*0004*/ 	.word	0x00000082


	//----- nvinfo : EIATTR_KPARAM_INFO
	.align		4
.L_1378:
        /*0008*/ 	.byte	0x04, 0x17
        /*000a*/ 	.short	(.L_1380 - .L_1379)
.L_1379:
        /*000c*/ 	.word	0x00000000
        /*0010*/ 	.short	0x0000
        /*0012*/ 	.short	0x0000
        /*0014*/ 	.byte	0x00, 0xf0, 0x41, 0x10


	//----- nvinfo : EIATTR_SPARSE_MMA_MASK
	.align		4
.L_1380:
        /*0018*/ 	.byte	0x03, 0x50
        /*001a*/ 	.short	0x0000


	//----- nvinfo : EIATTR_MAXREG_COUNT
	.align		4
        /*001c*/ 	.byte	0x03, 0x1b
        /*001e*/ 	.short	0x0040


	//----- nvinfo : EIATTR_NUM_BARRIERS
	.align		4
        /*0020*/ 	.byte	0x02, 0x4c
        /*0022*/ 	.byte	0x01
	.zero		1


	//----- nvinfo : EIATTR_EXTERNS
	.align		4
        /*0024*/ 	.byte	0x04, 0x0f
        /*0026*/ 	.short	(.L_1382 - .L_1381)


	//   ....[0]....
	.align		4
.L_1381:
        /*0028*/ 	.word	index@(__assertfail)


	//----- nvinfo : EIATTR_MERCURY_ISA_VERSION
	.align		4
.L_1382:
        /*002c*/ 	.byte	0x03, 0x5f
        /*002e*/ 	.short	0x0101


	//----- nvinfo : EIATTR_INT_WARP_WIDE_INSTR_OFFSETS
	.align		4
        /*0030*/ 	.byte	0x04, 0x31
        /*0032*/ 	.short	(.L_1384 - .L_1383)


	//   ....[0]....
.L_1383:
        /*0034*/ 	.word	0x00010d00


	//   ....[1]....
        /*0038*/ 	.word	0x00010df0


	//----- nvinfo : EIATTR_COOP_GROUP_MASK_REGIDS
	.align		4
.L_1384:
        /*003c*/ 	.byte	0x04, 0x29
        /*003e*/ 	.short	(.L_1386 - .L_1385)


	//   ....[0]....
.L_1385:
        /*0040*/ 	.word	0xffffffff


	//   ....[1]....
        /*0044*/ 	.word	0xffffffff


	//   ....[2]....
        /*0048*/ 	.word	0xffffffff


	//   ....[3]....
        /*004c*/ 	.word	0xffffffff


	//----- nvinfo : EIATTR_COOP_GROUP_INSTR_OFFSETS
	.align		4
.L_1386:
        /*0050*/ 	.byte	0x04, 0x28
        /*0052*/ 	.short	(.L_1388 - .L_1387)


	//   ....[0]....
.L_1387:
        /*0054*/ 	.word	0x0000c330


	//   ....[1]....
        /*0058*/ 	.word	0x0000c340


	//   ....[2]....
        /*005c*/ 	.word	0x00011790


	//   ....[3]....
        /*0060*/ 	.word	0x000117a0


	//----- nvinfo : EIATTR_SYSCALL_OFFSETS
	.align		4
.L_1388:
        /*0064*/ 	.byte	0x04, 0x46
        /*0066*/ 	.short	(.L_1390 - .L_1389)


	//   ....[0]....
.L_1389:
        /*0068*/ 	.word	0x00001490


	//   ....[1]....
        /*006c*/ 	.word	0x00011a90


	//   ....[2]....
        /*0070*/ 	.word	0x00011c10


	//   ....[3]....
        /*0074*/ 	.word	0x00011f00


	//   ....[4]....
        /*0078*/ 	.word	0x00012080


	//   ....[5]....
        /*007c*/ 	.word	0x00012440


	//   ....[6]....
        /*0080*/ 	.word	0x000125c0


	//   ....[7]....
        /*0084*/ 	.word	0x000128b0


	//   ....[8]....
        /*0088*/ 	.word	0x00012a30


	//----- nvinfo : EIATTR_EXIT_INSTR_OFFSETS
	.align		4
.L_1390:
        /*008c*/ 	.byte	0x04, 0x1c
        /*008e*/ 	.short	(.L_1392 - .L_1391)


	//   ....[0]....
.L_1391:
        /*0090*/ 	.word	0x00010eb0


	//   ....[1]....
        /*0094*/ 	.word	0x00011860


	//   ....[2]....
        /*0098*/ 	.word	0x00011c80


	//   ....[3]....
        /*009c*/ 	.word	0x00011cb0


	//   ....[4]....
        /*00a0*/ 	.word	0x000120f0


	//   ....[5]....
        /*00a4*/ 	.word	0x00012160


	//   ....[6]....
        /*00a8*/ 	.word	0x00012190


	//   ....[7]....
        /*00ac*/ 	.word	0x000121d0


	//   ....[8]....
        /*00b0*/ 	.word	0x00012210


	//   ....[9]....
        /*00b4*/ 	.word	0x00012630


	//   ....[10]....
        /*00b8*/ 	.word	0x00012660


	//   ....[11]....
        /*00bc*/ 	.word	0x00012aa0


	//   ....[12]....
        /*00c0*/ 	.word	0x00012b10


	//----- nvinfo : EIATTR_MAX_THREADS
	.align		4
.L_1392:
        /*00c4*/ 	.byte	0x04, 0x05
        /*00c6*/ 	.short	(.L_1394 - .L_1393)
.L_1393:
        /*00c8*/ 	.word	0x00000100
        /*00cc*/ 	.word	0x00000001
        /*00d0*/ 	.word	0x00000001


	//----- nvinfo : EIATTR_CRS_STACK_SIZE
	.align		4
.L_1394:
        /*00d4*/ 	.byte	0x04, 0x1e
        /*00d6*/ 	.short	(.L_1396 - .L_1395)
.L_1395:
        /*00d8*/ 	.word	0x00000000


	//----- nvinfo : EIATTR_CBANK_PARAM_SIZE
	.align		4
.L_1396:
        /*00dc*/ 	.byte	0x03, 0x19
        /*00de*/ 	.short	0x0410


	//----- nvinfo : EIATTR_PARAM_CBANK
	.align		4
        /*00e0*/ 	.byte	0x04, 0x0a
        /*00e2*/ 	.short	(.L_1398 - .L_1397)
	.align		4
.L_1397:
        /*00e4*/ 	.word	index@(.nv.constant0._ZN2at6native13reduce_kernelILi256ELi2ENS0_8ReduceOpIaNS0_14func_wrapper_tIbZZZNS0_14or_kernel_cudaERNS_14TensorIteratorEENKUlvE_clEvENKUlvE0_clEvEUlbaE_EEjbLi4ELi4EEEEEvT1_)
        /*00e8*/ 	.short	0x0210
        /*00ea*/ 	.short	0x0410


	//----- nvinfo : EIATTR_SW_WAR
	.align		4
.L_1398:
        /*00ec*/ 	.byte	0x04, 0x36
        /*00ee*/ 	.short	(.L_1400 - .L_1399)
.L_1399:
        /*00f0*/ 	.word	0x00000008
.L_1400:


//--------------------- .nv.info._ZN2at6native13reduce_kernelILi128ELi4ENS0_8ReduceOpIaNS0_14func_wrapper_tIbZZZNS0_14or_kernel_cudaERNS_14TensorIteratorEENKUlvE_clEvENKUlvE0_clEvEUlbaE_EEjbLi4ELi4EEEEEvT1_ --------------------------
	.section	.nv.info._ZN2at6native13reduce_kernelILi128ELi4ENS0_8ReduceOpIaNS0_14func_wrapper_tIbZZZNS0_14or_kernel_cudaERNS_14TensorIteratorEENKUlvE_clEvENKUlvE0_clEvEUlbaE_EEjbLi4ELi4EEEEEvT1_,"",@"SHT_CUDA_INFO"
	.sectionflags	@""
	.align	4


	//----- nvinfo : EIATTR_CUDA_API_VERSION
	.align		4
        /*0000*/ 	.byte	0x04, 0x37
        /*0002*/ 	.short	(.L_1402 - .L_1401)
.L_1401:
        /*0004*/ 	.word	0x00000082


	//----- nvinfo : EIATTR_KPARAM_INFO
	.align		4
.L_1402:
        /*0008*/ 	.byte	0x04, 0x17
        /*000a*/ 	.short	(.L_1404 - .L_1403)
.L_1403:
        /*000c*/ 	.word	0x00000000
        /*0010*/ 	.short	0x0000
        /*0012*/ 	.short	0x0000
        /*0014*/ 	.byte	0x00, 0xf0, 0x41, 0x10


	//----- nvinfo : EIATTR_SPARSE_MMA_MASK
	.align		4
.L_1404:
        /*0018*/ 	.byte	0x03, 0x50
        /*001a*/ 	.short	0x0000


	//----- nvinfo : EIATTR_MAXREG_COUNT
	.align		4
        /*001c*/ 	.byte	0x03, 0x1b
        /*001e*/ 	.short	0x0080


	//----- nvinfo : EIATTR_NUM_BARRIERS
	.align		4
        /*0020*/ 	.byte	0x02, 0x4c
        /*0022*/ 	.byte	0x01
	.zero		1


	//----- nvinfo : EIATTR_EXTERNS
	.align		4
        /*0024*/ 	.byte	0x04, 0x0f
        /*0026*/ 	.short	(.L_1406 - .L_1405)


	//   ....[0]....
	.align		4
.L_1405:
        /*0028*/ 	.word	index@(__assertfail)


	//----- nvinfo : EIATTR_MERCURY_ISA_VERSION
	.align		4
.L_1406:
        /*002c*/ 	.byte	0x03, 0x5f
        /*002e*/ 	.short	0x0101


	//----- nvinfo : EIATTR_INT_WARP_WIDE_INSTR_OFFSETS
	.align		4
        /*0030*/ 	.byte	0x04, 0x31
        /*0032*/ 	.short	(.L_1408 - .L_1407)


	//   ....[0]....
.L_1407:
        /*0034*/ 	.word	0x00016430


	//   ....[1]....
        /*0038*/ 	.word	0x00016520


	//----- nvinfo : EIATTR_COOP_GROUP_MASK_REGIDS
	.align		4
.L_1408:
        /*003c*/ 	.byte	0x04, 0x29
        /*003e*/ 	.short	(.L_1410 - .L_1409)


	//   ....[0]....
.L_1409:
        /*0040*/ 	.word	0xffffffff


	//   ....[1]....
        /*0044*/ 	.word	0xffffffff


	//   ....[2]....
        /*0048*/ 	.word	0xffffffff


	//   ....[3]....
        /*004c*/ 	.word	0xffffffff


	//   ....[4]....
        /*0050*/ 	.word	0xffffffff


	//   ....[5]....
        /*0054*/ 	.word	0xffffffff


	//   ....[6]....
        /*0058*/ 	.word	0xffffffff


	//   ....[7]....
        /*005c*/ 	.word	0xffffffff


	//----- nvinfo : EIATTR_COOP_GROUP_INSTR_OFFSETS
	.align		4
.L_1410:
        /*0060*/ 	.byte	0x04, 0x28
        /*0062*/ 	.short	(.L_1412 - .L_1411)


	//   ....[0]....
.L_1411:
        /*0064*/ 	.word	0x0000d460


	//   ....[1]....
        /*0068*/ 	.word	0x0000d4a0


	//   ....[2]....
        /*006c*/ 	.word	0x0000d4b0


	//   ....[3]....
        /*0070*/ 	.word	0x0000d4c0


	//   ....[4]....
        /*0074*/ 	.word	0x00017150


	//   ....[5]....
        /*0078*/ 	.word	0x00017190


	//   ....[6]....
        /*007c*/ 	.word	0x000171a0


	//   ....[7]....
        /*0080*/ 	.word	0x000171b0


	//----- nvinfo : EIATTR_SYSCALL_OFFSETS
	.align		4
.L_1412:
        /*0084*/ 	.byte	0x04, 0x46
        /*0086*/ 	.short	(.L_1414 - .L_1413)


	//   ....[0]....
.L_1413:
        /*0088*/ 	.word	0x00001410


	//   ....[1]....
        /*008c*/ 	.word	0x00017580


	//   ....[2]....
        /*0090*/ 	.word	0x00017700


	//   ....[3]....
        /*0094*/ 	.word	0x00017880


	//   ....[4]....
        /*0098*/ 	.word	0x00017a00


	//   ....[5]....
        /*009c*/ 	.word	0x00017dd0


	//   ....[6]....
        /*00a0*/ 	.word	0x00017f50


	//   ....[7]....
        /*00a4*/ 	.word	0x000180d0


	//   ....[8]....
        /*00a8*/ 	.word	0x00018250


	//   ....[9]....
        /*00ac*/ 	.word	0x000186d0


	//   ....[10]....
        /*00b0*/ 	.word	0x00018850


	//   ....[11]....
        /*00b4*/ 	.word	0x000189d0


	//   ....[12]....
        /*00b8*/ 	.word	0x00018b50


	//   ....[13]....
        /*00bc*/ 	.word	0x00018f20


	//   ....[14]....
        /*00c0*/ 	.word	0x000190a0


	//   ....[15]....
        /*00c4*/ 	.word	0x00019220


	//   ....[16]....
        /*00c8*/ 	.word	0x000193a0


	//----- nvinfo : EIATTR_EXIT_INSTR_OFFSETS
	.align		4
.L_1414:
        /*00cc*/ 	.byte	0x04, 0x1c
        /*00ce*/ 	.short	(.L_1416 - .L_1415)


	//   ....[0]....
.L_1415:
        /*00d0*/ 	.word	0x000165e0


	//   ....[1]....
        /*00d4*/ 	.word	0x000172f0


	//   ....[2]....
        /*00d8*/ 	.word	0x00017a70


	//   ....[3]....
        /*00dc*/ 	.word	0x00017ac0


	//   ....[4]....
        /*00e0*/ 	.word	0x000182c0


	//   ....[5]....
        /*00e4*/ 	.word	0x00018390


	//   ....[6]....
        /*00e8*/ 	.word	0x000183c0


	//   ....[7]....
        /*00ec*/ 	.word	0x00018400


	//   ....[8]....
        /*00f0*/ 	.word	0x00018440


	//   ....[9]....
        /*00f4*/ 	.word	0x00018bc0


	//   ....[10]....
        /*00f8*/ 	.word	0x00018c10


	//   ....[11]....
        /*00fc*/ 	.word	0x00019410


	//   ....[12]....
        /*0100*/ 	.word	0x000194e0


	//----- nvinfo : EIATTR_MAX_THREADS
	.align		4
.L_1416:
        /*0104*/ 	.byte	0x04, 0x05
        /*0106*/ 	.short	(.L_1418 - .L_1417)
.L_1417:
        /*0108*/ 	.word	0x00000080
        /*010c*/ 	.word	0x00000001
        /*0110*/ 	.word	0x00000001


	//----- nvinfo : EIATTR_CRS_STACK_SIZE
	.align		4
.L_1418:
        /*0114*/ 	.byte	0x04, 0x1e
        /*0116*/ 	.short	(.L_1420 - .L_1419)
.L_1419:
        /*0118*/ 	.word	0x00000000


	//----- nvinfo : EIATTR_CBANK_PARAM_SIZE
	.align		4
.L_1420:
        /*011c*/ 	.byte	0x03, 0x19
        /*011e*/ 	.short	0x0410


	//----- nvinfo : EIATTR_PARAM_CBANK
	.align		4
        /*0120*/ 	.byte	0x04, 0x0a
        /*0122*/ 	.short	(.L_1422 - .L_1421)
	.align		4
.L_1421:
        /*0124*/ 	.word	index@(.nv.constant0._ZN2at6native13reduce_kernelILi128ELi4ENS0_8ReduceOpIaNS0_14func_wrapper_tIbZZZNS0_14or_kernel_cudaERNS_14TensorIteratorEENKUlvE_clEvENKUlvE0_clEvEUlbaE_EEjbLi4ELi4EEEEEvT1_)
        /*0128*/ 	.short	0x0210
        /*012a*/ 	.short	0x0410


	//----- nvinfo : EIATTR_SW_WAR
	.align		4
.L_1422:
        /*012c*/ 	.byte	0x04, 0x36
        /*012e*/ 	.short	(.L_1424 - .L_1423)
.L_1423:
        /*0130*/ 	.word	0x00000008
.L_1424:


//--------------------- .nv.info._ZN2at6native13reduce_kernelILi512ELi1ENS0_8ReduceOpIhNS0_14func_wrapper_tIbZZZNS0_14or_kernel_cudaERNS_14TensorIteratorEENKUlvE_clEvENKUlvE_clEvEUlbhE_EEjbLi4ELi4EEEEEvT1_ --------------------------
	.section	.nv.info._ZN2at6native13reduce_kernelILi512ELi1ENS0_8ReduceOpIhNS0_14func_wrapper_tIbZZZNS0_14or_kernel_cudaERNS_14TensorIteratorEENKUlvE_clEvENKUlvE_clEvEUlbhE_EEjbLi4ELi4EEEEEvT1_,"",@"SHT_CUDA_INFO"
	.sectionflags	@""
	.align	4


	//----- nvinfo : EIATTR_CUDA_API_VERSION
	.align		4
        /*0000*/ 	.byte	0x04, 0x37
        /*0002*/ 	.short	(.L_1426 - .L_1425)
.L_1425:
        /*0004*/ 	.word	0x00000082


	//----- nvinfo : EIATTR_KPARAM_INFO
	.align		4
.L_1426:
        /*0008*/ 	.byte	0x04, 0x17
        /*000a*/ 	.short	(.L_1428 - .L_1427)
.L_1427:
        /*000c*/ 	.word	0x00000000
        /*0010*/ 	.short	0x0000
        /*0012*/ 	.short	0x0000
        /*0014*/ 	.byte	0x00, 0xf0, 0x41, 0x10


	//----- nvinfo : EIATTR_SPARSE_MMA_MASK
	.align		4
.L_1428:
        /*0018*/ 	.byte	0x03, 0x50
        /*001a*/ 	.short	0x0000


	//----- nvinfo : EIATTR_MAXREG_COUNT
	.align		4
        /*001c*/ 	.byte	0x03, 0x1b
        /*001e*/ 	.short	0x0020


	//----- nvinfo : EIATTR_NUM_BARRIERS
	.align		4
        /*0020*/ 	.byte	0x02, 0x4c
        /*0022*/ 	.byte	0x01
	.zero		1


	//----- nvinfo : EIATTR_EXTERNS
	.align		4
        /*0024*/ 	.byte	0x04, 0x0f
        /*0026*/ 	.short	(.L_1430 - .L_1429)


	//   ....[0]....
	.align		4
.L_1429:
        /*0028*/ 	.word	index@(__assertfail)


	//----- nvinfo : EIATTR_MERCURY_ISA_VERSION
	.align		4
.L_1430:
        /*002c*/ 	.byte	0x03, 0x5f
        /*002e*/ 	.short	0x0101


	//----- nvinfo : EIATTR_INT_WARP_WIDE_INSTR_OFFSETS
	.align		4
        /*0030*/ 	.byte	0x04, 0x31
        /*0032*/ 	.short	(.L_1432 - .L_1431)


	//   ....[0]....
.L_1431:
        /*0034*/ 	.word	0x0000dde0


	//   ....[1]....
        /*0038*/ 	.word	0x0000ded0


	//----- nvinfo : EIATTR_COOP_GROUP_MASK_REGIDS
	.align		4
.L_1432:
        /*003c*/ 	.byte	0x04, 0x29
        /*003e*/ 	.short	(.L_1434 - .L_1433)


	//   ....[0]....
.L_1433:
        /*0040*/ 	.word	0xffffffff


	//   ....[1]....
        /*0044*/ 	.word	0xffffffff


	//----- nvinfo : EIATTR_COOP_GROUP_INSTR_OFFSETS
	.align		4
.L_1434:
        /*0048*/ 	.byte	0x04, 0x28
        /*004a*/ 	.short	(.L_1436 - .L_1435)


	//   ....[0]....
.L_1435:
        /*004c*/ 	.word	0x0000b6e0


	//   ....[1]....
        /*0050*/ 	.word	0x0000e690


	//----- nvinfo : EIATTR_SYSCALL_OFFSETS
	.align		4
.L_1436:
        /*0054*/ 	.byte	0x04, 0x46
        /*0056*/ 	.short	(.L_1438 - .L_1437)


	//   ....[0]....
.L_1437:
        /*0058*/ 	.word	0x0000e900


	//   ....[1]....
        /*005c*/ 	.word	0x0000eb70


	//   ....[2]....
        /*0060*/ 	.word	0x0000eec0


	//   ....[3]....
        /*0064*/ 	.word	0x0000f150


	//----- nvinfo : EIATTR_EXIT_INSTR_OFFSETS
	.align		4
.L_1438:
        /*0068*/ 	.byte	0x04, 0x1c
        /*006a*/ 	.short	(.L_1440 - .L_1439)


	//   ....[0]....
.L_1439:
        /*006c*/ 	.word	0x0000df70


	//   ....[1]....
        /*0070*/ 	.word	0x0000e710


	//   ....[2]....
        /*0074*/ 	.word	0x0000e970


	//   ....[3]....
        /*0078*/ 	.word	0x0000e990


	//   ....[4]....
        /*007c*/ 	.word	0x0000ebe0


	//   ....[5]....
        /*0080*/ 	.word	0x0000ec20


	//   ....[6]....
        /*0084*/ 	.word	0x0000ec50


	//   ....[7]....
        /*0088*/ 	.word	0x0000ec90


	//   ....[8]....
        /*008c*/ 	.word	0x0000ecd0


	//   ....[9]....
        /*0090*/ 	.word	0x0000ef30


	//   ....[10]....
        /*0094*/ 	.word	0x0000ef50


	//   ....[11]....
        /*0098*/ 	.word	0x0000f1a0


	//   ....[12]....
        /*009c*/ 	.word	0x0000f1c0


	//----- nvinfo : EIATTR_MAX_THREADS
	.align		4
.L_1440:
        /*00a0*/ 	.byte	0x04, 0x05
        /*00a2*/ 	.short	(.L_1442 - .L_1441)
.L_1441:
        /*00a4*/ 	.word	0x00000200
        /*00a8*/ 	.word	0x00000001
        /*00ac*/ 	.word	0x00000001


	//----- nvinfo : EIATTR_CRS_STACK_SIZE
	.align		4
.L_1442:
        /*00b0*/ 	.byte	0x04, 0x1e
        /*00b2*/ 	.short	(.L_1444 - .L_1443)
.L_1443:
        /*00b4*/ 	.word	0x00000000


	//----- nvinfo : EIATTR_CBANK_PARAM_SIZE
	.align		4
.L_1444:
        /*00b8*/ 	.byte	0x03, 0x19
        /*00ba*/ 	.short	0x0410


	//----- nvinfo : EIATTR_PARAM_CBANK
	.align		4
        /*00bc*/ 	.byte	0x04, 0x0a
        /*00be*/ 	.short	(.L_1446 - .L_1445)
	.align		4
.L_1445:
        /*00c0*/ 	.word	index@(.nv.constant0._ZN2at6native13reduce_kernelILi512ELi1ENS0_8ReduceOpIhNS0_14func_wrapper_tIbZZZNS0_14or_kernel_cudaERNS_14TensorIteratorEENKUlvE_clEvENKUlvE_clEvEUlbhE_EEjbLi4ELi4EEEEEvT1_)
        /*00c4*/ 	.short	0x0210
        /*00c6*/ 	.short	0x0410


	//----- nvinfo : EIATTR_SW_WAR
	.align		4
.L_1446:
        /*00c8*/ 	.byte	0x04, 0x36
        /*00ca*/ 	.short	(.L_1448 - .L_1447)
.L_1447:
        /*00cc*/ 	.word	0x00000008
.L_1448:


//--------------------- .nv.info._ZN2at6native13reduce_kernelILi256ELi2ENS0_8ReduceOpIhNS0_14func_wrapper_tIbZZZNS0_14or_kernel_cudaERNS_14TensorIteratorEENKUlvE_clEvENKUlvE_clEvEUlbhE_EEjbLi4ELi4EEEEEvT1_ --------------------------
	.section	.nv.info._ZN2at6native13reduce_kernelILi256ELi2ENS0_8ReduceOpIhNS0_14func_wrapper_tIbZZZNS0_14or_kernel_cudaERNS_14TensorIteratorEENKUlvE_clEvENKUlvE_clEvEUlbhE_EEjbLi4ELi4EEEEEvT1_,"",@"SHT_CUDA_INFO"
	.sectionflags	@""
	.align	4


	//----- nvinfo : EIATTR_CUDA_API_VERSION
	.align		4
        /*0000*/ 	.byte	0x04, 0x37
        /*0002*/ 	.short	(.L_1450 - .L_1449)
.L_1449:
        /*0004*/ 	.word	0x00000082


	//----- nvinfo : EIATTR_KPARAM_INFO
	.align		4
.L_1450:
        /*0008*/ 	.byte	0x04, 0x17
        /*000a*/ 	.short	(.L_1452 - .L_1451)
.L_1451:
        /*000c*/ 	.word	0x00000000
        /*0010*/ 	.short	0x0000
        /*0012*/ 	.short	0x0000
        /*0014*/ 	.byte	0x00, 0xf0, 0x41, 0x10


	//----- nvinfo : EIATTR_SPARSE_MMA_MASK
	.align		4
.L_1452:
        /*0018*/ 	.byte	0x03, 0x50
        /*001a*/ 	.short	0x0000


	//----- nvinfo : EIATTR_MAXREG_COUNT
	.align		4
        /*001c*/ 	.byte	0x03, 0x1b
        /*001e*/ 	.short	0x0040


	//----- nvinfo : EIATTR_NUM_BARRIERS
	.align		4
        /*0020*/ 	.byte	0x02, 0x4c
        /*0022*/ 	.byte	0x01
	.zero		1


	//----- nvinfo : EIATTR_EXTERNS
	.align		4
        /*0024*/ 	.byte	0x04, 0x0f
        /*0026*/ 	.short	(.L_1454 - .L_1453)


	//   ....[0]....
	.align		4
.L_1453:
        /*0028*/ 	.word	index@(__assertfail)


	//----- nvinfo : EIATTR_MERCURY_ISA_VERSION
	.align		4
.L_1454:
        /*002c*/ 	.byte	0x03, 0x5f
        /*002e*/ 	.short	0x0101


	//----- nvinfo : EIATTR_INT_WARP_WIDE_INSTR_OFFSETS
	.align		4
        /*0030*/ 	.byte	0x04, 0x31
        /*0032*/ 	.short	(.L_1456 - .L_1455)


	//   ....[0]....
.L_1455:
        /*0034*/ 	.word	0x00010d00


	//   ....[1]....
        /*0038*/ 	.word	0x00010df0


	//----- nvinfo : EIATTR_COOP_GROUP_MASK_REGIDS
	.align		4
.L_1456:
        /*003c*/ 	.byte	0x04, 0x29
        /*003e*/ 	.short	(.L_1458 - .L_1457)


	//   ....[0]....
.L_1457:
        /*0040*/ 	.word	0xffffffff


	//   ....[1]....
        /*0044*/ 	.word	0xffffffff


	//   ....[2]....
        /*0048*/ 	.word	0xffffffff


	//   ....[3]....
        /*004c*/ 	.word	0xffffffff


	//----- nvinfo : EIATTR_COOP_GROUP_INSTR_OFFSETS
	.align		4
.L_1458:
        /*0050*/ 	.byte	0x04, 0x28
        /*0052*/ 	.short	(.L_1460 - .L_1459)


	//   ....[0]....
.L_1459:
        /*0054*/ 	.word	0x0000c330


	//   ....[1]....
        /*0058*/ 	.word	0x0000c340


	//   ....[2]....
        /*005c*/ 	.word	0x00011790


	//   ....[3]....
        /*0060*/ 	.word	0x000117a0


	//----- nvinfo : EIATTR_SYSCALL_OFFSETS
	.align		4
.L_1460:
        /*0064*/ 	.byte	0x04, 0x46
        /*0066*/ 	.short	(.L_1462 - .L_1461)


	//   ....[0]....
.L_1461:
        /*0068*/ 	.word	0x00001490


	//   ....[1]....
        /*006c*/ 	.word	0x00011a90


	//   ....[2]....
        /*0070*/ 	.word	0x00011c10


	//   ....[3]....
        /*0074*/ 	.word	0x00011f00


	//   ....[4]....
        /*0078*/ 	.word	0x00012080


	//   ....[5]....
        /*007c*/ 	.word	0x00012440


	//   ....[6]....
        /*0080*/ 	.word	0x000125c0


	//   ....[7]....
        /*0084*/ 	.word	0x000128b0


	//   ....[8]....
        /*0088*/ 	.word	0x00012a30


	//----- nvinfo : EIATTR_EXIT_INSTR_OFFSETS
	.align		4
.L_1462:
        /*008c*/ 	.byte	0x04, 0x1c
        /*008e*/ 	.short	(.L_1464 - .L_1463)


	//   ....[0]....
.L_1463:
        /*0090*/ 	.word	0x00010eb0


	//   ....[1]....
        /*0094*/ 	.word	0x00011860


	//   ....[2]....
        /*0098*/ 	.word	0x00011c80


	//   ....[3]....
        /*009c*/ 	.word	0x00011cb0


	//   ....[4]....
        /*00a0*/ 	.word	0x000120f0


	//   ....[5]....
        /*00a4*/ 	.word	0x00012160


	//   ....[6]....
        /*00a8*/ 	.word	0x00012190


	//   ....[7]....
        /*00ac*/ 	.word	0x000121d0


	//   ....[8]....
        /*00b0*/ 	.word	0x00012210


	//   ....[9]....
        /*00b4*/ 	.word	0x00012630


	//   ....[10]....
        /*00b8*/ 	.word	0x00012660


	//   ....[11]....
        /*00bc*/ 	.word	0x00012aa0


	//   ....[12]....
        /*00c0*/ 	.word	0x00012b10


	//----- nvinfo : EIATTR_MAX_THREADS
	.align		4
.L_1464:
        /*00c4*/ 	.byte	0x04, 0x05
        /*00c6*/ 	.short	(.L_1466 - .L_1465)
.L_1465:
        /*00c8*/ 	.word	0x00000100
        /*00cc*/ 	.word	0x00000001
        /*00d0*/ 	.word	0x00000001


	//----- nvinfo : EIATTR_CRS_STACK_SIZE
	.align		4
.L_1466:
        /*00d4*/ 	.byte	0x04, 0x1e
        /*00d6*/ 	.short	(.L_1468 - .L_1467)
.L_1467:
        /*00d8*/ 	.word	0x00000000


	//----- nvinfo : EIATTR_CBANK_PARAM_SIZE
	.align		4
.L_1468:
        /*00dc*/ 	.byte	0x03, 0x19
        /*00de*/ 	.short	0x0410


	//----- nvinfo : EIATTR_PARAM_CBANK
	.align		4
        /*00e0*/ 	.byte	0x04, 0x0a
        /*00e2*/ 	.short	(.L_1470 - .L_1469)
	.align		4
.L_1469:
        /*00e4*/ 	.word	index@(.nv.constant0._ZN2at6native13reduce_kernelILi256ELi2ENS0_8ReduceOpIhNS0_14func_wrapper_tIbZZZNS0_14or_kernel_cudaERNS_14TensorIteratorEENKUlvE_clEvENKUlvE_clEvEUlbhE_EEjbLi4ELi4EEEEEvT1_)
        /*00e8*/ 	.short	0x0210
        /*00ea*/ 	.short	0x0410


	//----- nvinfo : EIATTR_SW_WAR
	.align		4
.L_1470:
        /*00ec*/ 	.byte	0x04, 0x36
        /*00ee*/ 	.short	(.L_1472 - .L_1471)
.L_1471:
        /*00f0*/ 	.word	0x00000008
.L_1472:


//--------------------- .nv.info._ZN2at6native13reduce_kernelILi128ELi4ENS0_8ReduceOpIhNS0_14func_wrapper_tIbZZZNS0_14or_kernel_cudaERNS_14TensorIteratorEENKUlvE_clEvENKUlvE_clEvEUlbhE_EEjbLi4ELi4EEEEEvT1_ --------------------------
	.section	.nv.info._ZN2at6native13reduce_kernelILi128ELi4ENS0_8ReduceOpIhNS0_14func_wrapper_tIbZZZNS0_14or_kernel_cudaERNS_14TensorIteratorEENKUlvE_clEvENKUlvE_clEvEUlbhE_EEjbLi4ELi4EEEEEvT1_,"",@"SHT_CUDA_INFO"
	.sectionflags	@""
	.align	4


	//----- nvinfo : EIATTR_CUDA_API_VERSION
	.align		4
        /*0000*/ 	.byte	0x04, 0x37
        /*0002*/ 	.short	(.L_1474 - .L_1473)
.L_1473:
        /*0004*/ 	.word	0x00000082


	//----- nvinfo : EIATTR_KPARAM_INFO
	.align		4
.L_1474:
        /*0008*/ 	.byte	0x04, 0x17
        /*000a*/ 	.short	(.L_1476 - .L_1475)
.L_1475:
        /*000c*/ 	.word	0x00000000
        /*0010*/ 	.short	0x0000
        /*0012*/ 	.short	0x0000
        /*0014*/ 	.byte	0x00, 0xf0, 0x41, 0x10


	//----- nvinfo : EIATTR_SPARSE_MMA_MASK
	.align		4
.L_1476:
        /*0018*/ 	.byte	0x03, 0x50
        /*001a*/ 	.short	0x0000


	//----- nvinfo : EIATTR_MAXREG_COUNT
	.align		4
        /*001c*/ 	.byte	0x03, 0x1b
        /*001e*/ 	.short	0x0080


	//----- nvinfo : EIATTR_NUM_BARRIERS
	.align		4
        /*0020*/ 	.byte	0x02, 0x4c
        /*0022*/ 	.byte	0x01
	.zero		1


	//----- nvinfo : EIATTR_EXTERNS
	.align		4
        /*0024*/ 	.byte	0x04, 0x0f
        /*0026*/ 	.short	(.L_1478 - .L_1477)


	//   ....[0]....
	.align		4
.L_1477:
        /*0028*/ 	.word	index@(__assertfail)


	//----- nvinfo : EIATTR_MERCURY_ISA_VERSION
	.align		4
.L_1478:
        /*002c*/ 	.byte	0x03, 0x5f
        /*002e*/ 	.short	0x0101


	//----- nvinfo : EIATTR_INT_WARP_WIDE_INSTR_OFFSETS
	.align		4
        /*0030*/ 	.byte	0x04, 0x31
        /*0032*/ 	.short	(.L_1480 - .L_1479)


	//   ....[0]....
.L_1479:
        /*0034*/ 	.word	0x00016430


	//   ....[1]....
        /*0038*/ 	.word	0x00016520


	//----- nvinfo : EIATTR_COOP_GROUP_MASK_REGIDS
	.align		4
.L_1480:
        /*003c*/ 	.byte	0x04, 0x29
        /*003e*/ 	.short	(.L_1482 - .L_1481)


	//   ....[0]....
.L_1481:
        /*0040*/ 	.word	0xffffffff


	//   ....[1]....
        /*0044*/ 	.word	0xffffffff


	//   ....[2]....
        /*0048*/ 	.word	0xffffffff


	//   ....[3]....
        /*004c*/ 	.word	0xffffffff


	//   ....[4]....
        /*0050*/ 	.word	0xffffffff


	//   ....[5]....
        /*0054*/ 	.word	0xffffffff


	//   ....[6]....
        /*0058*/ 	.word	0xffffffff


	//   ....[7]....
        /*005c*/ 	.word	0xffffffff


	//----- nvinfo : EIATTR_COOP_GROUP_INSTR_OFFSETS
	.align		4
.L_1482:
        /*0060*/ 	.byte	0x04, 0x28
        /*0062*/ 	.short	(.L_1484 - .L_1483)


	//   ....[0]....
.L_1483:
        /*0064*/ 	.word	0x0000d460


	//   ....[1]....
        /*0068*/ 	.word	0x0000d4a0


	//   ....[2]....
        /*006c*/ 	.word	0x0000d4b0


	//   ....[3]....
        /*0070*/ 	.word	0x0000d4c0


	//   ....[4]....
        /*0074*/ 	.word	0x00017150


	//   ....[5]....
        /*0078*/ 	.word	0x00017190


	//   ....[6]....
        /*007c*/ 	.word	0x000171a0


	//   ....[7]....
        /*0080*/ 	.word	0x000171b0


	//----- nvinfo : EIATTR_SYSCALL_OFFSETS
	.align		4
.L_1484:
        /*0084*/ 	.byte	0x04, 0x46
        /*0086*/ 	.short	(.L_1486 - .L_1485)


	//   ....[0]....
.L_1485:
        /*0088*/ 	.word	0x00001410


	//   ....[1]....
        /*008c*/ 	.word	0x00017580


	//   ....[2]....
        /*0090*/ 	.word	0x00017700


	//   ....[3]....
        /*0094*/ 	.word	0x00017880


	//   ....[4]....
        /*0098*/ 	.word	0x00017a00


	//   ....[5]....
        /*009c*/ 	.word	0x00017dd0


	//   ....[6]....
        /*00a0*/ 	.word	0x00017f50


	//   ....[7]....
        /*00a4*/ 	.word	0x000180d0


	//   ....[8]....
        /*00a8*/ 	.word	0x00018250


	//   ....[9]....
        /*00ac*/ 	.word	0x000186d0


	//   ....[10]....
        /*00b0*/ 	.word	0x00018850


	//   ....[11]....
        /*00b4*/ 	.word	0x000189d0


	//   ....[12]....
        /*00b8*/ 	.word	0x00018b50


	//   ....[13]....
        /*00bc*/ 	.word	0x00018f20


	//   ....[14]....
        /*00c0*/ 	.word	0x000190a0


	//   ....[15]....
        /*00c4*/ 	.word	0x00019220


	//   ....[16]....
        /*00c8*/ 	.word	0x000193a0


	//----- nvinfo : EIATTR_EXIT_INSTR_OFFSETS
	.align		4
.L_1486:
        /*00cc*/ 	.byte	0x04, 0x1c
        /*00ce*/ 	.short	(.L_1488 - .L_1487)


	//   ....[0]....
.L_1487:
        /*00d0*/ 	.word	0x000165e0


	//   ....[1]....
        /*00d4*/ 	.word	0x000172f0


	//   ....[2]....
        /*00d8*/ 	.word	0x00017a70


	//   ....[3]....
        /*00dc*/ 	.word	0x00017ac0


	//   ....[4]....
        /*00e0*/ 	.word	0x000182c0


	//   ....[5]....
        /*00e4*/ 	.word	0x00018390


	//   ....[6]....
        /*00e8*/ 	.word	0x000183c0


	//   ....[7]....
        /*00ec*/ 	.word	0x00018400


	//   ....[8]....
        /*00f0*/ 	.word	0x00018440


	//   ....[9]....
        /*00f4*/ 	.word	0x00018bc0


	//   ....[10]....
        /*00f8*/ 	.word	0x00018c10


	//   ....[11]....
        /*00fc*/ 	.word	0x00019410


	//   ....[12]....
        /*0100*/ 	.word	0x000194e0


	//----- nvinfo : EIATTR_MAX_THREADS
	.align		4
.L_1488:
        /*0104*/ 	.byte	0x04, 0x05
        /*0106*/ 	.short	(.L_1490 - .L_1489)
.L_1489:
        /*0108*/ 	.word	0x00000080
        /*010c*/ 	.word	0x00000001
        /*0110*/ 	.word	0x00000001


	//----- nvinfo : EIATTR_CRS_STACK_SIZE
	.align		4
.L_1490:
        /*0114*/ 	.byte	0x04, 0x1e
        /*0116*/ 	.short	(.L_1492 - .L_1491)
.L_1491:
        /*0118*/ 	.word	0x00000000


	//----- nvinfo : EIATTR_CBANK_PARAM_SIZE
	.align		4
.L_1492:
        /*011c*/ 	.byte	0x03, 0x19
        /*011e*/ 	.short	0x0410


	//----- nvinfo : EIATTR_PARAM_CBANK
	.align		4
        /*0120*/ 	.byte	0x04, 0x0a
        /*0122*/ 	.short	(.L_1494 - .L_1493)
	.align		4
.L_1493:
        /*0124*/ 	.word	index@(.nv.constant0._ZN2at6native13reduce_kernelILi128ELi4ENS0_8ReduceOpIhNS0_14func_wrapper_tIbZZZNS0_14or_kernel_cudaERNS_14TensorIteratorEENKUlvE_clEvENKUlvE_clEvEUlbhE_EEjbLi4ELi4EEEEEvT1_)
        /*0128*/ 	.short	0x0210
        /*012a*/ 	.short	0x0410


	//----- nvinfo : EIATTR_SW_WAR
	.align		4
.L_1494:
        /*012c*/ 	.byte	0x04, 0x36
        /*012e*/ 	.short	(.L_1496 - .L_1495)
.L_1495:
        /*0130*/ 	.word	0x00000008
.L_1496:


//--------------------- .nv.info._ZN2at6native13reduce_kernelILi512ELi1ENS0_8ReduceOpIbNS0_14func_wrapper_tIbZZZNS0_15and_kernel_cudaERNS_14TensorIteratorEENKUlvE_clEvENKUlvE10_clEvEUlbbE_EEjbLi4ELi4EEEEEvT1_ --------------------------
	.section	.nv.info._ZN2at6native13reduce_kernelILi512ELi1ENS0_8ReduceOpIbNS0_14func_wrapper_tIbZZZNS0_15and_kernel_cudaERNS_14TensorIteratorEENKUlvE_clEvENKUlvE10_clEvEUlbbE_EEjbLi4ELi4EEEEEvT1_,"",@"SHT_CUDA_INFO"
	.sectionflags	@""
	.align	4


	//----- nvinfo : EIATTR_CUDA_API_VERSION
	.align		4
        /*0000*/ 	.byte	0x04, 0x37
        /*0002*/ 	.short	(.L_1498 - .L_1497)
.L_1497:
        /*0004*/ 	.word	0x00000082


	//----- nvinfo : EIATTR_KPARAM_INFO
	.align		4
.L_1498:
        /*0008*/ 	.byte	0x04, 0x17
        /*000a*/ 	.short	(.L_1500 - .L_1499)
.L_1499:
        /*000c*/ 	.word	0x00000000
        /*0010*/ 	.short	0x0000
        /*0012*/ 	.short	0x0000
        /*0014*/ 	.byte	0x00, 0xf0, 0x41, 0x10


	//----- nvinfo : EIATTR_SPARSE_MMA_MASK
	.align		4
.L_1500:
        /*0018*/ 	.byte	0x03, 0x50
        /*001a*/ 	.short	0x0000


	//----- nvinfo : EIATTR_MAXREG_COUNT
	.align		4
        /*001c*/ 	.byte	0x03, 0x1b
        /*001e*/ 	.short	0x0020


	//----- nvinfo : EIATTR_NUM_BARRIERS
	.align		4
        /*0020*/ 	.byte	0x02, 0x4c
        /*0022*/ 	.byte	0x01
	.zero		1


	//----- nvinfo : EIATTR_EXTERNS
	.align		4
        /*0024*/ 	.byte	0x04, 0x0f
        /*0026*/ 	.short	(.L_1502 - .L_1501)


	//   ....[0]....
	.align		4
.L_1501:
        /*0028*/ 	.word	index@(__assertfail)


	//----- nvinfo : EIATTR_MERCURY_ISA_VERSION
	.align		4
.L_1502:
        /*002c*/ 	.byte	0x03, 0x5f
        /*002e*/ 	.short	0x0101


	//----- nvinfo : EIATTR_INT_WARP_WIDE_INSTR_OFFSETS
	.align		4
        /*0030*/ 	.byte	0x04, 0x31
        /*0032*/ 	.short	(.L_1504 - .L_1503)


	//   ....[0]....
.L_1503:
        /*0034*/ 	.word	0x0000e1c0


	//   ....[1]....
        /*0038*/ 	.word	0x0000e2b0


	//----- nvinfo : EIATTR_COOP_GROUP_MASK_REGIDS
	.align		4
.L_1504:
        /*003c*/ 	.byte	0x04, 0x29
        /*003e*/ 	.short	(.L_1506 - .L_1505)


	//   ....[0]....
.L_1505:
        /*0040*/ 	.word	0xffffffff


	//   ....[1]....
        /*0044*/ 	.word	0xffffffff


	//----- nvinfo : EIATTR_COOP_GROUP_INSTR_OFFSETS
	.align		4
.L_1506:
        /*0048*/ 	.byte	0x04, 0x28
        /*004a*/ 	.short	(.L_1508 - .L_1507)


	//   ....[0]....
.L_1507:
        /*004c*/ 	.word	0x0000bae0


	//   ....[1]....
        /*0050*/ 	.word	0x0000eac0


	//----- nvinfo : EIATTR_SYSCALL_OFFSETS
	.align		4
.L_1508:
        /*0054*/ 	.byte	0x04, 0x46
        /*0056*/ 	.short	(.L_1510 - .L_1509)


	//   ....[0]....
.L_1509:
        /*0058*/ 	.word	0x0000ed20


	//   ....[1]....
        /*005c*/ 	.word	0x0000efa0


	//   ....[2]....
        /*0060*/ 	.word	0x0000f300


	//   ....[3]....
        /*0064*/ 	.word	0x0000f5a0


	//----- nvinfo : EIATTR_EXIT_INSTR_OFFSETS
	.align		4
.L_1510:
        /*0068*/ 	.byte	0x04, 0x1c
        /*006a*/ 	.short	(.L_1512 - .L_1511)


	//   ....[0]....
.L_1511:
        /*006c*/ 	.word	0x0000e350


	//   ....[1]....
        /*0070*/ 	.word	0x0000eb20


	//   ....[2]....
        /*0074*/ 	.word	0x0000ed90


	//   ....[3]....
        /*0078*/ 	.word	0x0000edb0


	//   ....[4]....
        /*007c*/ 	.word	0x0000f010


	//   ....[5]....
        /*0080*/ 	.word	0x0000f050


	//   ....[6]....
        /*0084*/ 	.word	0x0000f080


	//   ....[7]....
        /*0088*/ 	.word	0x0000f0c0


	//   ....[8]....
        /*008c*/ 	.word	0x0000f100


	//   ....[9]....
        /*0090*/ 	.word	0x0000f370


	//   ....[10]....
        /*0094*/ 	.word	0x0000f390


	//   ....[11]....
        /*0098*/ 	.word	0x0000f5f0


	//   ....[12]....
        /*009c*/ 	.word	0x0000f610


	//----- nvinfo : EIATTR_MAX_THREADS
	.align		4
.L_1512:
        /*00a0*/ 	.byte	0x04, 0x05
        /*00a2*/ 	.short	(.L_1514 - .L_1513)
.L_1513:
        /*00a4*/ 	.word	0x00000200
        /*00a8*/ 	.word	0x00000001
        /*00ac*/ 	.word	0x00000001


	//----- nvinfo : EIATTR_CRS_STACK_SIZE
	.align		4
.L_1514:
        /*00b0*/ 	.byte	0x04, 0x1e
        /*00b2*/ 	.short	(.L_1516 - .L_1515)
.L_1515:
        /*00b4*/ 	.word	0x00000000


	//----- nvinfo : EIATTR_CBANK_PARAM_SIZE
	.align		4
.L_1516:
        /*00b8*/ 	.byte	0x03, 0x19
        /*00ba*/ 	.short	0x0410


	//----- nvinfo : EIATTR_PARAM_CBANK
	.align		4
        /*00bc*/ 	.byte	0x04, 0x0a
        /*00be*/ 	.short	(.L_1518 - .L_1517)
	.align		4
.L_1517:
        /*00c0*/ 	.word	index@(.nv.constant0._ZN2at6native13reduce_kernelILi512ELi1ENS0_8ReduceOpIbNS0_14func_wrapper_tIbZZZNS0_15and_kernel_cudaERNS_14TensorIteratorEENKUlvE_clEvENKUlvE10_clEvEUlbbE_EEjbLi4ELi4EEEEEvT1_)
        /*00c4*/ 	.short	0x0210
        /*00c6*/ 	.short	0x0410


	//----- nvinfo : EIATTR_SW_WAR
	.align		4
.L_1518:
        /*00c8*/ 	.byte	0x04, 0x36
        /*00ca*/ 	.short	(.L_1520 - .L_1519)
.L_1519:
        /*00cc*/ 	.word	0x00000008
.L_1520:


//--------------------- .nv.info._ZN2at6native13reduce_kernelILi256ELi2ENS0_8ReduceOpIbNS0_14func_wrapper_tIbZZZNS0_15and_kernel_cudaERNS_14TensorIteratorEENKUlvE_clEvENKUlvE10_clEvEUlbbE_EEjbLi4ELi4EEEEEvT1_ --------------------------
	.section	.nv.info._ZN2at6native13reduce_kernelILi256ELi2ENS0_8ReduceOpIbNS0_14func_wrapper_tIbZZZNS0_15and_kernel_cudaERNS_14TensorIteratorEENKUlvE_clEvENKUlvE10_clEvEUlbbE_EEjbLi4ELi4EEEEEvT1_,"",@"SHT_CUDA_INFO"
	.sectionflags	@""
	.align	4


	//----- nvinfo : EIATTR_CUDA_API_VERSION
	.align		4
        /*0000*/ 	.byte	0x04, 0x37
        /*0002*/ 	.short	(.L_1522 - .L_1521)
.L_1521:
        /*0004*/ 	.word	0x00000082


	//----- nvinfo : EIATTR_KPARAM_INFO
	.align		4
.L_1522:
        /*0008*/ 	.byte	0x04, 0x17
        /*000a*/ 	.short	(.L_1524 - .L_1523)
.L_1523:
        /*000c*/ 	.word	0x00000000
        /*0010*/ 	.short	0x0000
        /*0012*/ 	.short	0x0000
        /*0014*/ 	.byte	0x00, 0xf0, 0x41, 0x10


	//----- nvinfo : EIATTR_SPARSE_MMA_MASK
	.align		4
.L_1524:
        /*0018*/ 	.byte	0x03, 0x50
        /*001a*/ 	.short	0x0000


	//----- nvinfo : EIATTR_MAXREG_COUNT
	.align		4
        /*001c*/ 	.byte	0x03, 0x1b
        /*001e*/ 	.short	0x0040


	//----- nvinfo : EIATTR_NUM_BARRIERS
	.align		4
        /*0020*/ 	.byte	0x02, 0x4c
        /*0022*/ 	.byte	0x01
	.zero		1


	//----- nvinfo : EIATTR_EXTERNS
	.align		4
        /*0024*/ 	.byte	0x04, 0x0f
        /*0026*/ 	.short	(.L_1526 - .L_1525)


	//   ....[0]....
	.align		4
.L_1525:
        /*0028*/ 	.word	index@(__assertfail)


	//----- nvinfo : EIATTR_MERCURY_ISA_VERSION
	.align		4
.L_1526:
        /*002c*/ 	.byte	0x03, 0x5f
        /*002e*/ 	.short	0x0101


	//----- nvinfo : EIATTR_INT_WARP_WIDE_INSTR_OFFSETS
	.align		4
        /*0030*/ 	.byte	0x04, 0x31
        /*0032*/ 	.short	(.L_1528 - .L_1527)


	//   ....[0]....
.L_1527:
        /*0034*/ 	.word	0x00011a20


	//   ....[1]....
        /*0038*/ 	.word	0x00011b10


	//----- nvinfo : EIATTR_COOP_GROUP_MASK_REGIDS
	.align		4
.L_1528:
        /*003c*/ 	.byte	0x04, 0x29
        /*003e*/ 	.short	(.L_1530 - .L_1529)


	//   ....[0]....
.L_1529:
        /*0040*/ 	.word	0xffffffff


	//   ....[1]....
        /*0044*/ 	.word	0xffffffff


	//   ....[2]....
        /*0048*/ 	.word	0xffffffff


	//   ....[3]....
        /*004c*/ 	.word	0xffffffff


	//----- nvinfo : EIATTR_COOP_GROUP_INSTR_OFFSETS
	.align		4
.L_1530:
        /*0050*/ 	.byte	0x04, 0x28
        /*0052*/ 	.short	(.L_1532 - .L_1531)


	//   ....[0]....
.L_1531:
        /*0054*/ 	.word	0x0000d080


	//   ....[1]....
        /*0058*/ 	.word	0x0000d0a0


	//   ....[2]....
        /*005c*/ 	.word	0x00012540


	//   ....[3]....
        /*0060*/ 	.word	0x00012560


	//----- nvinfo : EIATTR_SYSCALL_OFFSETS
	.align		4
.L_1532:
        /*0064*/ 	.byte	0x04, 0x46
        /*0066*/ 	.short	(.L_1534 - .L_1533)


	//   ....[0]....
.L_1533:
        /*0068*/ 	.word	0x00001490


	//   ....[1]....
        /*006c*/ 	.word	0x00012830


	//   ....[2]....
        /*0070*/ 	.word	0x000129b0


	//   ....[3]....
        /*0074*/ 	.word	0x00012cc0


	//   ....[4]....
        /*0078*/ 	.word	0x00012e40


	//   ....[5]....
        /*007c*/ 	.word	0x00013220


	//   ....[6]....
        /*0080*/ 	.word	0x000133a0


	//   ....[7]....
        /*0084*/ 	.word	0x000136b0


	//   ....[8]....
        /*0088*/ 	.word	0x00013830


	//----- nvinfo : EIATTR_EXIT_INSTR_OFFSETS
	.align		4
.L_1534:
        /*008c*/ 	.byte	0x04, 0x1c
        /*008e*/ 	.short	(.L_1536 - .L_1535)


	//   ....[0]....
.L_1535:
        /*0090*/ 	.word	0x00011bd0


	//   ....[1]....
        /*0094*/ 	.word	0x000125e0


	//   ....[2]....
        /*0098*/ 	.word	0x00012a20


	//   ....[3]....
        /*009c*/ 	.word	0x00012a50


	//   ....[4]....
        /*00a0*/ 	.word	0x00012eb0


	//   ....[5]....
        /*00a4*/ 	.word	0x00012f20


	//   ....[6]....
        /*00a8*/ 	.word	0x00012f50


	//   ....[7]....
        /*00ac*/ 	.word	0x00012f90


	//   ....[8]....
        /*00b0*/ 	.word	0x00012fd0


	//   ....[9]....
        /*00b4*/ 	.word	0x00013410


	//   ....[10]....
        /*00b8*/ 	.word	0x00013440


	//   ....[11]....
        /*00bc*/ 	.word	0x000138a0


	//   ....[12]....
        /*00c0*/ 	.word	0x00013910


	//----- nvinfo : EIATTR_MAX_THREADS
	.align		4
.L_1536:
        /*00c4*/ 	.byte	0x04, 0x05
        /*00c6*/ 	.short	(.L_1538 - .L_1537)
.L_1537:
        /*00c8*/ 	.word	0x00000100
        /*00cc*/ 	.word	0x00000001
        /*00d0*/ 	.word	0x00000001


	//----- nvinfo : EIATTR_CRS_STACK_SIZE
	.align		4
.L_1538:
        /*00d4*/ 	.byte	0x04, 0x1e
        /*00d6*/ 	.short	(.L_1540 - .L_1539)
.L_1539:
        /*00d8*/ 	.word	0x00000000


	//----- nvinfo : EIATTR_CBANK_PARAM_SIZE
	.align		4
.L_1540:
        /*00dc*/ 	.byte	0x03, 0x19
        /*00de*/ 	.short	0x0410


	//----- nvinfo : EIATTR_PARAM_CBANK
	.align		4
        /*00e0*/ 	.byte	0x04, 0x0a
        /*00e2*/ 	.short	(.L_1542 - .L_1541)
	.align		4
.L_1541:
        /*00e4*/ 	.word	index@(.nv.constant0._ZN2at6native13reduce_kernelILi256ELi2ENS0_8ReduceOpIbNS0_14func_wrapper_tIbZZZNS0_15and_kernel_cudaERNS_14TensorIteratorEENKUlvE_clEvENKUlvE10_clEvEUlbbE_EEjbLi4ELi4EEEEEvT1_)
        /*00e8*/ 	.short	0x0210
        /*00ea*/ 	.short	0x0410


	//----- nvinfo : EIATTR_SW_WAR
	.align		4
.L_1542:
        /*00ec*/ 	.byte	0x04, 0x36
        /*00ee*/ 	.short	(.L_1544 - .L_1543)
.L_1543:
        /*00f0*/ 	.word	0x00000008
.L_1544:


//--------------------- .nv.info._ZN2at6native13reduce_kernelILi128ELi4ENS0_8ReduceOpIbNS0_14func_wrapper_tIbZZZNS0_15and_kernel_cudaERNS_14TensorIteratorEENKUlvE_clEvENKUlvE10_clEvEUlbbE_EEjbLi4ELi4EEEEEvT1_ --------------------------
	.section	.nv.info._ZN2at6native13reduce_kernelILi128ELi4ENS0_8ReduceOpIbNS0_14func_wrapper_tIbZZZNS0_15and_kernel_cudaERNS_14TensorIteratorEENKUlvE_clEvENKUlvE10_clEvEUlbbE_EEjbLi4ELi4EEEEEvT1_,"",@"SHT_CUDA_INFO"
	.sectionflags	@""
	.align	4


	//----- nvinfo : EIATTR_CUDA_API_VERSION
	.align		4
        /*0000*/ 	.byte	0x04, 0x37
        /*0002*/ 	.short	(.L_1546 - .L_1545)
.L_1545:
        /*0004*/ 	.word	0x00000082


	//----- nvinfo : EIATTR_KPARAM_INFO
	.align		4
.L_1546:
        /*0008*/ 	.byte	0x04, 0x17
        /*000a*/ 	.short	(.L_1548 - .L_1547)
.L_1547:
        /*000c*/ 	.word	0x00000000
        /*0010*/ 	.short	0x0000
        /*0012*/ 	.short	0x0000
        /*0014*/ 	.byte	0x00, 0xf0, 0x41, 0x10


	//----- nvinfo : EIATTR_SPARSE_MMA_MASK
	.align		4
.L_1548:
        /*0018*/ 	.byte	0x03, 0x50
        /*001a*/ 	.short	0x0000


	//----- nvinfo : EIATTR_MAXREG_COUNT
	.align		4
        /*001c*/ 	.byte	0x03, 0x1b
        /*001e*/ 	.short	0x0080


	//----- nvinfo : EIATTR_NUM_BARRIERS
	.align		4
        /*0020*/ 	.byte	0x02, 0x4c
        /*0022*/ 	.byte	0x01
	.zero		1


	//----- nvinfo : EIATTR_EXTERNS
	.align		4
        /*0024*/ 	.byte	0x04, 0x0f
        /*0026*/ 	.short	(.L_1550 - .L_1549)


	//   ....[0]....
	.align		4
.L_1549:
        /*0028*/ 	.word	index@(__assertfail)


	//----- nvinfo : EIATTR_MERCURY_ISA_VERSION
	.align		4
.L_1550:
        /*002c*/ 	.byte	0x03, 0x5f
        /*002e*/ 	.short	0x0101


	//----- nvinfo : EIATTR_INT_WARP_WIDE_INSTR_OFFSETS
	.align		4
        /*0030*/ 	.byte	0x04, 0x31
        /*0032*/ 	.short	(.L_1552 - .L_1551)


	//   ....[0]....
.L_1551:
        /*0034*/ 	.word	0x00018180


	//   ....[1]....
        /*0038*/ 	.word	0x00018270


	//----- nvinfo : EIATTR_COOP_GROUP_MASK_REGIDS
	.align		4
.L_1552:
        /*003c*/ 	.byte	0x04, 0x29
        /*003e*/ 	.short	(.L_1554 - .L_1553)


	//   ....[0]....
.L_1553:
        /*0040*/ 	.word	0xffffffff


	//   ....[1]....
        /*0044*/ 	.word	0xffffffff


	//   ....[2]....
        /*0048*/ 	.word	0xffffffff


	//   ....[3]....
        /*004c*/ 	.word	0xffffffff


	//   ....[4]....
        /*0050*/ 	.word	0xffffffff


	//   ....[5]....
        /*0054*/ 	.word	0xffffffff


	//   ....[6]....
        /*0058*/ 	.word	0xffffffff


	//   ....[7]....
        /*005c*/ 	.word	0xffffffff


	//----- nvinfo : EIATTR_COOP_GROUP_INSTR_OFFSETS
	.align		4
.L_1554:
        /*0060*/ 	.byte	0x04, 0x28
        /*0062*/ 	.short	(.L_1556 - .L_1555)


	//   ....[0]....
.L_1555:
        /*0064*/ 	.word	0x0000f220


	//   ....[1]....
        /*0068*/ 	.word	0x0000f250


	//   ....[2]....
        /*006c*/ 	.word	0x0000f280


	//   ....[3]....
        /*0070*/ 	.word	0x0000f290


	//   ....[4]....
        /*0074*/ 	.word	0x00018fd0


	//   ....[5]....
        /*0078*/ 	.word	0x00019000


	//   ....[6]....
        /*007c*/ 	.word	0x00019030


	//   ....[7]....
        /*0080*/ 	.word	0x00019040


	//----- nvinfo : EIATTR_SYSCALL_OFFSETS
	.align		4
.L_1556:
        /*0084*/ 	.byte	0x04, 0x46
        /*0086*/ 	.short	(.L_1558 - .L_1557)


	//   ....[0]....
.L_1557:
        /*0088*/ 	.word	0x00001410


	//   ....[1]....
        /*008c*/ 	.word	0x000193d0


	//   ....[2]....
        /*0090*/ 	.word	0x00019550


	//   ....[3]....
        /*0094*/ 	.word	0x000196d0


	//   ....[4]....
        /*0098*/ 	.word	0x00019850


	//   ....[5]....
        /*009c*/ 	.word	0x00019c60


	//   ....[6]....
        /*00a0*/ 	.word	0x00019de0


	//   ....[7]....
        /*00a4*/ 	.word	0x00019f60


	//   ....[8]....
        /*00a8*/ 	.word	0x0001a0e0


	//   ....[9]....
        /*00ac*/ 	.word	0x0001a5a0


	//   ....[10]....
        /*00b0*/ 	.word	0x0001a720


	//   ....[11]....
        /*00b4*/ 	.word	0x0001a8a0


	//   ....[12]....
        /*00b8*/ 	.word	0x0001aa20


	//   ....[13]....
        /*00bc*/ 	.word	0x0001ae30


	//   ....[14]....
        /*00c0*/ 	.word	0x0001afb0


	//   ....[15]....
        /*00c4*/ 	.word	0x0001b130


	//   ....[16]....
        /*00c8*/ 	.word	0x0001b2b0


	//----- nvinfo : EIATTR_EXIT_INSTR_OFFSETS
	.align		4
.L_1558:
        /*00cc*/ 	.byte	0x04, 0x1c
        /*00ce*/ 	.short	(.L_1560 - .L_1559)


	//   ....[0]....
.L_1559:
        /*00d0*/ 	.word	0x00018330


	//   ....[1]....
        /*00d4*/ 	.word	0x00019100


	//   ....[2]....
        /*00d8*/ 	.word	0x000198c0


	//   ....[3]....
        /*00dc*/ 	.word	0x00019910


	//   ....[4]....
        /*00e0*/ 	.word	0x0001a150


	//   ....[5]....
        /*00e4*/ 	.word	0x0001a220


	//   ....[6]....
        /*00e8*/ 	.word	0x0001a250


	//   ....[7]....
        /*00ec*/ 	.word	0x0001a290


	//   ....[8]....
        /*00f0*/ 	.word	0x0001a2d0


	//   ....[9]....
        /*00f4*/ 	.word	0x0001aa90


	//   ....[10]....
        /*00f8*/ 	.word	0x0001aae0


	//   ....[11]....
        /*00fc*/ 	.word	0x0001b320


	//   ....[12]....
        /*0100*/ 	.word	0x0001b3f0


	//----- nvinfo : EIATTR_MAX_THREADS
	.align		4
.L_1560:
        /*0104*/ 	.byte	0x04, 0x05
        /*0106*/ 	.short	(.L_1562 - .L_1561)
.L_1561:
        /*0108*/ 	.word	0x00000080
        /*010c*/ 	.word	0x00000001
        /*0110*/ 	.word	0x00000001


	//----- nvinfo : EIATTR_CRS_STACK_SIZE
	.align		4
.L_1562:
        /*0114*/ 	.byte	0x04, 0x1e
        /*0116*/ 	.short	(.L_1564 - .L_1563)
.L_1563:
        /*0118*/ 	.word	0x00000000


	//----- nvinfo : EIATTR_CBANK_PARAM_SIZE
	.align		4
.L_1564:
        /*011c*/ 	.byte	0x03, 0x19
        /*011e*/ 	.short	0x0410


	//----- nvinfo : EIATTR_PARAM_CBANK
	.align		4
        /*0120*/ 	.byte	0x04, 0x0a
        /*0122*/ 	.short	(.L_1566 - .L_1565)
	.align		4
.L_1565:
        /*0124*/ 	.word	index@(.nv.constant0._ZN2at6native13reduce_kernelILi128ELi4ENS0_8ReduceOpIbNS0_14func_wrapper_tIbZZZNS0_15and_kernel_cudaERNS_14TensorIteratorEENKUlvE_clEvENKUlvE10_clEvEUlbbE_EEjbLi4ELi4EEEEEvT1_)
        /*0128*/ 	.short	0x0210
        /*012a*/ 	.short	0x0410


	//----- nvinfo : EIATTR_SW_WAR
	.align		4
.L_1566:
        /*012c*/ 	.byte	0x04, 0x36
        /*012e*/ 	.short	(.L_1568 - .L_1567)
.L_1567:
        /*0130*/ 	.word	0x00000008
.L_1568:


//--------------------- .nv.info._ZN2at6native13reduce_kernelILi512ELi1ENS0_8ReduceOpIN3c108BFloat16ENS0_14func_wrapper_tIbZZZNS0_15and_kernel_cudaERNS_14TensorIteratorEENKUlvE_clEvENKUlvE9_clEvEUlbS4_E_EEjbLi4ELi4EEEEEvT1_ --------------------------
	.section	.nv.info._ZN2at6native13reduce_kernelILi512ELi1ENS0_8ReduceOpIN3c108BFloat16ENS0_14func_wrapper_tIbZZZNS0_15and_kernel_cudaERNS_14TensorIteratorEENKUlvE_clEvENKUlvE9_clEvEUlbS4_E_EEjbLi4ELi4EEEEEvT1_,"",@"SHT_CUDA_INFO"
	.sectionflags	@""
	.align	4


	//----- nvinfo : EIATTR_CUDA_API_VERSION
	.align		4
        /*0000*/ 	.byte	0x04, 0x37
        /*0002*/ 	.short	(.L_1570 - .L_1569)
.L_1569:
        /*0004*/ 	.word	0x00000082


	//----- nvinfo : EIATTR_KPARAM_INFO
	.align		4
.L_1570:
        /*0008*/ 	.byte	0x04, 0x17
        /*000a*/ 	.short	(.L_1572 - .L_1571)
.L_1571:
        /*000c*/ 	.word	0x00000000
        /*0010*/ 	.short	0x0000
        /*0012*/ 	.short	0x0000
        /*0014*/ 	.byte	0x00, 0xf0, 0x41, 0x10


	//----- nvinfo : EIATTR_SPARSE_MMA_MASK
	.align		4
.L_1572:
        /*0018*/ 	.byte	0x03, 0x50
        /*001a*/ 	.short	0x0000


	//----- nvinfo : EIATTR_MAXREG_COUNT
	.align		4
        /*001c*/ 	.byte	0x03, 0x1b
        /*001e*/ 	.short	0x0020


	//----- nvinfo : EIATTR_NUM_BARRIERS
	.align		4
        /*0020*/ 	.byte	0x02, 0x4c
        /*0022*/ 	.byte	0x01
	.zero		1


	//----- nvinfo : EIATTR_EXTERNS
	.align		4
        /*0024*/ 	.byte	0x04, 0x0f
        /*0026*/ 	.short	(.L_1574 - .L_1573)


	//   ....[0]....
	.align		4
.L_1573:
        /*0028*/ 	.word	index@(__assertfail)


	//----- nvinfo : EIATTR_MERCURY_ISA_VERSION
	.align		4
.L_1574:
        /*002c*/ 	.byte	0x03, 0x5f
        /*002e*/ 	.short	0x0101


	//----- nvinfo : EIATTR_INT_WARP_WIDE_INSTR_OFFSETS
	.align		4
        /*0030*/ 	.byte	0x04, 0x31
        /*0032*/ 	.short	(.L_1576 - .L_1575)


	//   ....[0]....
.L_1575:
        /*0034*/ 	.word	0x0000ea30


	//   ....[1]....
        /*0038*/ 	.word	0x0000eb20


	//----- nvinfo : EIATTR_COOP_GROUP_MASK_REGIDS
	.align		4
.L_1576:
        /*003c*/ 	.byte	0x04, 0x29
        /*003e*/ 	.short	(.L_1578 - .L_1577)


	//   ....[0]....
.L_1577:
        /*0040*/ 	.word	0xffffffff


	//   ....[1]....
        /*0044*/ 	.word	0xffffffff


	//----- nvinfo : EIATTR_COOP_GROUP_INSTR_OFFSETS
	.align		4
.L_1578:
        /*0048*/ 	.byte	0x04, 0x28
        /*004a*/ 	.short	(.L_1580 - .L_1579)


	//   ....[0]....
.L_1579:
        /*004c*/ 	.word	0x0000c320


	//   ....[1]....
        /*0050*/ 	.word	0x0000f530


	//----- nvinfo : EIATTR_SYSCALL_OFFSETS
	.align		4
.L_1580:
        /*0054*/ 	.byte	0x04, 0x46
        /*0056*/ 	.short	(.L_1582 - .L_1581)


	//   ....[0]....
.L_1581:
        /*0058*/ 	.word	0x0000f830


	//   ....[1]....
        /*005c*/ 	.word	0x0000fb00


	//   ....[2]....
        /*0060*/ 	.word	0x0000feb0


	//   ....[3]....
        /*0064*/ 	.word	0x000101a0


	//----- nvinfo : EIATTR_EXIT_INSTR_OFFSETS
	.align		4
.L_1582:
        /*0068*/ 	.byte	0x04, 0x1c
        /*006a*/ 	.short	(.L_1584 - .L_1583)


	//   ....[0]....
.L_1583:
        /*006c*/ 	.word	0x0000ebe0


	//   ....[1]....
        /*0070*/ 	.word	0x0000f5e0


	//   ....[2]....
        /*0074*/ 	.word	0x0000f8a0


	//   ....[3]....
        /*0078*/ 	.word	0x0000f8c0


	//   ....[4]....
        /*007c*/ 	.word	0x0000fb70


	//   ....[5]....
        /*0080*/ 	.word	0x0000fbb0


	//   ....[6]....
        /*0084*/ 	.word	0x0000fbe0


	//   ....[7]....
        /*0088*/ 	.word	0x0000fc20


	//   ....[8]....
        /*008c*/ 	.word	0x0000fc60


	//   ....[9]....
        /*0090*/ 	.word	0x0000ff20


	//   ....[10]....
        /*0094*/ 	.word	0x0000ff40


	//   ....[11]....
        /*0098*/ 	.word	0x000101f0


	//   ....[12]....
        /*009c*/ 	.word	0x00010210


	//----- nvinfo : EIATTR_MAX_THREADS
	.align		4
.L_1584:
        /*00a0*/ 	.byte	0x04, 0x05
        /*00a2*/ 	.short	(.L_1586 - .L_1585)
.L_1585:
        /*00a4*/ 	.word	0x00000200
        /*00a8*/ 	.word	0x00000001
        /*00ac*/ 	.word	0x00000001


	//----- nvinfo : EIATTR_CRS_STACK_SIZE
	.align		4
.L_1586:
        /*00b0*/ 	.byte	0x04, 0x1e
        /*00b2*/ 	.short	(.L_1588 - .L_1587)
.L_1587:
        /*00b4*/ 	.word	0x00000000


	//----- nvinfo : EIATTR_CBANK_PARAM_SIZE
	.align		4
.L_1588:
        /*00b8*/ 	.byte	0x03, 0x19
        /*00ba*/ 	.short	0x0410


	//----- nvinfo : EIATTR_PARAM_CBANK
	.align		4
        /*00bc*/ 	.byte	0x04, 0x0a
        /*00be*/ 	.short	(.L_1590 - .L_1589)
	.align		4
.L_1589:
        /*00c0*/ 	.word	index@(.nv.constant0._ZN2at6native13reduce_kernelILi512ELi1ENS0_8ReduceOpIN3c108BFloat16ENS0_14func_wrapper_tIbZZZNS0_15and_kernel_cudaERNS_14TensorIteratorEENKUlvE_clEvENKUlvE9_clEvEUlbS4_E_EEjbLi4ELi4EEEEEvT1_)
        /*00c4*/ 	.short	0x0210
        /*00c6*/ 	.short	0x0410


	//----- nvinfo : EIATTR_SW_WAR
	.align		4
.L_1590:
        /*00c8*/ 	.byte	0x04, 0x36
        /*00ca*/ 	.short	(.L_1592 - .L_1591)
.L_1591:
        /*00cc*/ 	.word	0x00000008
.L_1592:


//--------------------- .nv.info._ZN2at6native13reduce_kernelILi256ELi2ENS0_8ReduceOpIN3c108BFloat16ENS0_14func_wrapper_tIbZZZNS0_15and_kernel_cudaERNS_14TensorIteratorEENKUlvE_clEvENKUlvE9_clEvEUlbS4_E_EEjbLi4ELi4EEEEEvT1_ --------------------------
	.section	.nv.info._ZN2at6native13reduce_kernelILi256ELi2ENS0_8ReduceOpIN3c108BFloat16ENS0_14func_wrapper_tIbZZZNS0_15and_kernel_cudaERNS_14TensorIteratorEENKUlvE_clEvENKUlvE9_clEvEUlbS4_E_EEjbLi4ELi4EEEEEvT1_,"",@"SHT_CUDA_INFO"
	.sectionflags	@""
	.align	4


	//----- nvinfo : EIATTR_CUDA_API_VERSION
	.align		4
        /*0000*/ 	.byte	0x04, 0x37
        /*0002*/ 	.short	(.L_1594 - .L_1593)
.L_1593:
        /*0004*/ 	.word	0x00000082


	//----- nvinfo : EIATTR_KPARAM_INFO
	.align		4
.L_1594:
        /*0008*/ 	.byte	0x04, 0x17
        /*000a*/ 	.short	(.L_1596 - .L_1595)
.L_1595:
        /*000c*/ 	.word	0x00000000
        /*0010*/ 	.short	0x0000
        /*0012*/ 	.short	0x0000
        /*0014*/ 	.byte	0x00, 0xf0, 0x41, 0x10


	//----- nvinfo : EIATTR_SPARSE_MMA_MASK
	.align		4
.L_1596:
        /*0018*/ 	.byte	0x03, 0x50
        /*001a*/ 	.short	0x0000


	//----- nvinfo : EIATTR_MAXREG_COUNT
	.align		4
        /*001c*/ 	.byte	0x03, 0x1b
        /*001e*/ 	.short	0x0040


	//----- nvinfo : EIATTR_NUM_BARRIERS
	.align		4
        /*0020*/ 	.byte	0x02, 0x4c
        /*0022*/ 	.byte	0x01
	.zero		1


	//----- nvinfo : EIATTR_EXTERNS
	.align		4
        /*0024*/ 	.byte	0x04, 0x0f
        /*0026*/ 	.short	(.L_1598 - .L_1597)


	//   ....[0]....
	.align		4
.L_1597:
        /*0028*/ 	.word	index@(__assertfail)


	//----- nvinfo : EIATTR_MERCURY_ISA_VERSION
	.align		4
.L_1598:
        /*002c*/ 	.byte	0x03, 0x5f
        /*002e*/ 	.short	0x0101


	//----- nvinfo : EIATTR_INT_WARP_WIDE_INSTR_OFFSETS
	.align		4
        /*0030*/ 	.byte	0x04, 0x31
        /*0032*/ 	.short	(.L_1600 - .L_1599)


	//   ....[0]....
.L_1599:
        /*0034*/ 	.word	0x00012580


	//   ....[1]....
        /*0038*/ 	.word	0x00012670


	//----- nvinfo : EIATTR_COOP_GROUP_MASK_REGIDS
	.align		4
.L_1600:
        /*003c*/ 	.byte	0x04, 0x29
        /*003e*/ 	.short	(.L_1602 - .L_1601)


	//   ....[0]....
.L_1601:
        /*0040*/ 	.word	0xffffffff


	//   ....[1]....
        /*0044*/ 	.word	0xffffffff


	//   ....[2]....
        /*0048*/ 	.word	0xffffffff


	//   ....[3]....
        /*004c*/ 	.word	0xffffffff


	//----- nvinfo : EIATTR_COOP_GROUP_INSTR_OFFSETS
	.align		4
.L_1602:
        /*0050*/ 	.byte	0x04, 0x28
        /*0052*/ 	.short	(.L_1604 - .L_1603)


	//   ....[0]....
.L_1603:
        /*0054*/ 	.word	0x0000db20


	//   ....[1]....
        /*0058*/ 	.word	0x0000db50


	//   ....[2]....
        /*005c*/ 	.word	0x00013340


	//   ....[3]....
        /*0060*/ 	.word	0x00013370


	//----- nvinfo : EIATTR_SYSCALL_OFFSETS
	.align		4
.L_1604:
        /*0064*/ 	.byte	0x04, 0x46
        /*0066*/ 	.short	(.L_1606 - .L_1605)


	//   ....[0]....
.L_1605:
        /*0068*/ 	.word	0x00001490


	//   ....[1]....
        /*006c*/ 	.word	0x000137b0


	//   ....[2]....
        /*0070*/ 	.word	0x00013930


	//   ....[3]....
        /*0074*/ 	.word	0x00013ce0


	//   ....[4]....
        /*0078*/ 	.word	0x00013e60


	//   ....[5]....
        /*007c*/ 	.word	0x000142f0


	//   ....[6]....
        /*0080*/ 	.word	0x00014470


	//   ....[7]....
        /*0084*/ 	.word	0x00014820


	//   ....[8]....
        /*0088*/ 	.word	0x000149a0


	//----- nvinfo : EIATTR_EXIT_INSTR_OFFSETS
	.align		4
.L_1606:
        /*008c*/ 	.byte	0x04, 0x1c
        /*008e*/ 	.short	(.L_1608 - .L_1607)


	//   ....[0]....
.L_1607:
        /*0090*/ 	.word	0x00012730


	//   ....[1]....
        /*0094*/ 	.word	0x000134b0


	//   ....[2]....
        /*0098*/ 	.word	0x000139a0


	//   ....[3]....
        /*009c*/ 	.word	0x000139d0


	//   ....[4]....
        /*00a0*/ 	.word	0x00013ed0


	//   ....[5]....
        /*00a4*/ 	.word	0x00013f40


	//   ....[6]....
        /*00a8*/ 	.word	0x00013f70


	//   ....[7]....
        /*00ac*/ 	.word	0x00013fb0


	//   ....[8]....
        /*00b0*/ 	.word	0x00013ff0


	//   ....[9]....
        /*00b4*/ 	.word	0x000144e0


	//   ....[10]....
        /*00b8*/ 	.word	0x00014510


	//   ....[11]....
        /*00bc*/ 	.word	0x00014a10


	//   ....[12]....
        /*00c0*/ 	.word	0x00014a80


	//----- nvinfo : EIATTR_MAX_THREADS
	.align		4
.L_1608:
        /*00c4*/ 	.byte	0x04, 0x05
        /*00c6*/ 	.short	(.L_1610 - .L_1609)
.L_1609:
        /*00c8*/ 	.word	0x00000100
        /*00cc*/ 	.word	0x00000001
        /*00d0*/ 	.word	0x00000001


	//----- nvinfo : EIATTR_CRS_STACK_SIZE
	.align		4
.L_1610:
        /*00d4*/ 	.byte	0x04, 0x1e
        /*00d6*/ 	.short	(.L_1612 - .L_1611)
.L_1611:
        /*00d8*/ 	.word	0x00000000


	//----- nvinfo : EIATTR_CBANK_PARAM_SIZE
	.align		4
.L_1612:
        /*00dc*/ 	.byte	0x03, 0x19
        /*00de*/ 	.short	0x0410


	//----- nvinfo : EIATTR_PARAM_CBANK
	.align		4
        /*00e0*/ 	.byte	0x04, 0x0a
        /*00e2*/ 	.short	(.L_1614 - .L_1613)
	.align		4
.L_1613:
        /*00e4*/ 	.word	index@(.nv.constant0._ZN2at6native13reduce_kernelILi256ELi2ENS0_8ReduceOpIN3c108BFloat16ENS0_14func_wrapper_tIbZZZNS0_15and_kernel_cudaERNS_14TensorIteratorEENKUlvE_clEvENKUlvE9_clEvEUlbS4_E_EEjbLi4ELi4EEEEEvT1_)
        /*00e8*/ 	.short	0x0210
        /*00ea*/ 	.short	0x0410


	//----- nvinfo : EIATTR_SW_WAR
	.align		4
.L_1614:
        /*00ec*/ 	.byte	0x04, 0x36
        /*00ee*/ 	.short	(.L_1616 - .L_1615)
.L_1615:
        /*00f0*/ 	.word	0x00000008
.L_1616:


//--------------------- .nv.info._ZN2at6native13reduce_kernelILi128ELi4ENS0_8ReduceOpIN3c108BFloat16ENS0_14func_wrapper_tIbZZZNS0_15and_kernel_cudaERNS_14TensorIteratorEENKUlvE_clEvENKUlvE9_clEvEUlbS4_E_EEjbLi4ELi4EEEEEvT1_ --------------------------
	.section	.nv.info._ZN2at6native13reduce_kernelILi128ELi4ENS0_8ReduceOpIN3c108BFloat16ENS0_14func_wrapper_tIbZZZNS0_15and_kernel_cudaERNS_14TensorIteratorEENKUlvE_clEvENKUlvE9_clEvEUlbS4_E_EEjbLi4ELi4EEEEEvT1_,"",@"SHT_CUDA_INFO"
	.sectionflags	@""
	.align	4


	//----- nvinfo : EIATTR_CUDA_API_VERSION
	.align		4
        /*0000*/ 	.byte	0x04, 0x37
        /*0002*/ 	.short	(.L_1618 - .L_1617)
.L_1617:
        /*0004*/ 	.word	0x00000082


	//----- nvinfo : EIATTR_KPARAM_INFO
	.align		4
.L_1618:
        /*0008*/ 	.byte	0x04, 0x17
        /*000a*/ 	.short	(.L_1620 - .L_1619)
.L_1619:
        /*000c*/ 	.word	0x00000000
        /*0010*/ 	.short	0x0000
        /*0012*/ 	.short	0x0000
        /*0014*/ 	.byte	0x00, 0xf0, 0x41, 0x10


	//----- nvinfo : EIATTR_SPARSE_MMA_MASK
	.align		4
.L_1620:
        /*0018*/ 	.byte	0x03, 0x50
        /*001a*/ 	.short	0x0000


	//----- nvinfo : EIATTR_MAXREG_COUNT
	.align		4
        /*001c*/ 	.byte	0x03, 0x1b
        /*001e*/ 	.short	0x0080


	//----- nvinfo : EIATTR_NUM_BARRIERS
	.align		4
        /*0020*/ 	.byte	0x02, 0x4c
        /*0022*/ 	.byte	0x01
	.zero		1


	//----- nvinfo : EIATTR_EXTERNS
	.align		4
        /*0024*/ 	.byte	0x04, 0x0f
        /*0026*/ 	.short	(.L_1622 - .L_1621)


	//   ....[0]....
	.align		4
.L_1621:
        /*0028*/ 	.word	index@(__assertfail)


	//----- nvinfo : EIATTR_MERCURY_ISA_VERSION
	.align		4
.L_1622:
        /*002c*/ 	.byte	0x03, 0x5f
        /*002e*/ 	.short	0x0101


	//----- nvinfo : EIATTR_INT_WARP_WIDE_INSTR_OFFSETS
	.align		4
        /*0030*/ 	.byte	0x04, 0x31
        /*0032*/ 	.short	(.L_1624 - .L_1623)


	//   ....[0]....
.L_1623:
        /*0034*/ 	.word	0x00019530


	//   ....[1]....
        /*0038*/ 	.word	0x00019620


	//----- nvinfo : EIATTR_COOP_GROUP_MASK_REGIDS
	.align		4
.L_1624:
        /*003c*/ 	.byte	0x04, 0x29
        /*003e*/ 	.short	(.L_1626 - .L_1625)


	//   ....[0]....
.L_1625:
        /*0040*/ 	.word	0xffffffff


	//   ....[1]....
        /*0044*/ 	.word	0xffffffff


	//   ....[2]....
        /*0048*/ 	.word	0xffffffff


	//   ....[3]....
        /*004c*/ 	.word	0xffffffff


	//   ....[4]....
        /*0050*/ 	.word	0xffffffff


	//   ....[5]....
        /*0054*/ 	.word	0xffffffff


	//   ....[6]....
        /*0058*/ 	.word	0xffffffff


	//   ....[7]....
        /*005c*/ 	.word	0xffffffff


	//----- nvinfo : EIATTR_COOP_GROUP_INSTR_OFFSETS
	.align		4
.L_1626:
        /*0060*/ 	.byte	0x04, 0x28
        /*0062*/ 	.short	(.L_1628 - .L_1627)


	//   ....[0]....
.L_1627:
        /*0064*/ 	.word	0x00010410


	//   ....[1]....
        /*0068*/ 	.word	0x00010440


	//   ....[2]....
        /*006c*/ 	.word	0x00010470


	//   ....[3]....
        /*0070*/ 	.word	0x000104a0


	//   ....[4]....
        /*0074*/ 	.word	0x0001a890


	//   ....[5]....
        /*0078*/ 	.word	0x0001a8c0


	//   ....[6]....
        /*007c*/ 	.word	0x0001a8f0


	//   ....[7]....
        /*0080*/ 	.word	0x0001a930


	//----- nvinfo : EIATTR_SYSCALL_OFFSETS
	.align		4
.L_1628:
        /*0084*/ 	.byte	0x04, 0x46
        /*0086*/ 	.short	(.L_1630 - .L_1629)


	//   ....[0]....
.L_1629:
        /*0088*/ 	.word	0x00001410


	//   ....[1]....
        /*008c*/ 	.word	0x0001afc0


	//   ....[2]....
        /*0090*/ 	.word	0x0001b140


	//   ....[3]....
        /*0094*/ 	.word	0x0001b2c0


	//   ....[4]....
        /*0098*/ 	.word	0x0001b440


	//   ....[5]....
        /*009c*/ 	.word	0x0001b980


	//   ....[6]....
        /*00a0*/ 	.word	0x0001bb00


	//   ....[7]....
        /*00a4*/ 	.word	0x0001bc80


	//   ....[8]....
        /*00a8*/ 	.word	0x0001be00


	//   ....[9]....
        /*00ac*/ 	.word	0x0001c420


	//   ....[10]....
        /*00b0*/ 	.word	0x0001c5a0


	//   ....[11]....
        /*00b4*/ 	.word	0x0001c720


	//   ....[12]....
        /*00b8*/ 	.word	0x0001c8a0


	//   ....[13]....
        /*00bc*/ 	.word	0x0001cde0


	//   ....[14]....
        /*00c0*/ 	.word	0x0001cf60


	//   ....[15]....
        /*00c4*/ 	.word	0x0001d0e0


	//   ....[16]....
        /*00c8*/ 	.word	0x0001d260


	//----- nvinfo : EIATTR_EXIT_INSTR_OFFSETS
	.align		4
.L_1630:
        /*00cc*/ 	.byte	0x04, 0x1c
        /*00ce*/ 	.short	(.L_1632 - .L_1631)


	//   ....[0]....
.L_1631:
        /*00d0*/ 	.word	0x000196e0


	//   ....[1]....
        /*00d4*/ 	.word	0x0001ab90


	//   ....[2]....
        /*00d8*/ 	.word	0x0001b4b0


	//   ....[3]....
        /*00dc*/ 	.word	0x0001b500


	//   ....[4]....
        /*00e0*/ 	.word	0x0001be70


	//   ....[5]....
        /*00e4*/ 	.word	0x0001bf40


	//   ....[6]....
        /*00e8*/ 	.word	0x0001bf70


	//   ....[7]....
        /*00ec*/ 	.word	0x0001bfb0


	//   ....[8]....
        /*00f0*/ 	.word	0x0001bff0


	//   ....[9]....
        /*00f4*/ 	.word	0x0001c910


	//   ....[10]....
        /*00f8*/ 	.word	0x0001c960


	//   ....[11]....
        /*00fc*/ 	.word	0x0001d2d0


	//   ....[12]....
        /*0100*/ 	.word	0x0001d3a0


	//----- nvinfo : EIATTR_MAX_THREADS
	.align		4
.L_1632:
        /*0104*/ 	.byte	0x04, 0x05
        /*0106*/ 	.short	(.L_1634 - .L_1633)
.L_1633:
        /*0108*/ 	.word	0x00000080
        /*010c*/ 	.word	0x00000001
        /*0110*/ 	.word	0x00000001


	//----- nvinfo : EIATTR_CRS_STACK_SIZE
	.align		4
.L_1634:
        /*0114*/ 	.byte	0x04, 0x1e
        /*0116*/ 	.short	(.L_1636 - .L_1635)
.L_1635:
        /*0118*/ 	.word	0x00000000


	//----- nvinfo : EIATTR_CBANK_PARAM_SIZE
	.align		4
.L_1636:
        /*011c*/ 	.byte	0x03, 0x19
        /*011e*/ 	.short	0x0410


	//----- nvinfo : EIATTR_PARAM_CBANK
	.align		4
        /*0120*/ 	.byte	0x04, 0x0a
        /*0122*/ 	.short	(.L_1638 - .L_1637)
	.align		4
.L_1637:
        /*0124*/ 	.word	index@(.nv.constant0._ZN2at6native13reduce_kernelILi128ELi4ENS0_8ReduceOpIN3c108BFloat16ENS0_14func_wrapper_tIbZZZNS0_15and_kernel_cudaERNS_14TensorIteratorEENKUlvE_clEvENKUlvE9_clEvEUlbS4_E_EEjbLi4ELi4EEEEEvT1_)
        /*0128*/ 	.short	0x0210
        /*012a*/ 	.short	0x0410


	//----- nvinfo : EIATTR_SW_WAR
	.align		4
.L_1638:
        /*012c*/ 	.byte	0x04, 0x36
        /*012e*/ 	.short	(.L_1640 - .L_1639)
.L_1639:
        /*0130*/ 	.word	0x00000008
.L_1640:


//--------------------- .nv.info._ZN2at6native13reduce_kernelILi512ELi1ENS0_8ReduceOpIN3c104HalfENS0_14func_wrapper_tIbZZZNS0_15and_kernel_cudaERNS_14TensorIteratorEENKUlvE_clEvENKUlvE8_clEvEUlbS4_E_EEjbLi4ELi4EEEEEvT1_ --------------------------
	.section	.nv.info._ZN2at6native13reduce_kernelILi512ELi1ENS0_8ReduceOpIN3c104HalfENS0_14func_wrapper_tIbZZZNS0_15and_kernel_cudaERNS_14TensorIteratorEENKUlvE_clEvENKUlvE8_clEvEUlbS4_E_EEjbLi4ELi4EEEEEvT1_,"",@"SHT_CUDA_INFO"
	.sectionflags	@""
	.align	4


	//----- nvinfo : EIATTR_CUDA_API_VERSION
	.align		4
        /*0000*/ 	.byte	0x04, 0x37
        /*0002*/ 	.short	(.L_1642 - .L_1641)
.L_1641:
        /*0004*/ 	.word	0x00000082


	//----- nvinfo : EIATTR_KPARAM_INFO
	.align		4
.L_1642:
        /*0008*/ 	.byte	0x04, 0x17
        /*000a*/ 	.short	(.L_1644 - .L_1643)
.L_1643:
        /*000c*/ 	.word	0x00000000
        /*0010*/ 	.short	0x0000
        /*0012*/ 	.short	0x0000
        /*0014*/ 	.byte	0x00, 0xf0, 0x41, 0x10


	//----- nvinfo : EIATTR_SPARSE_MMA_MASK
	.align		4
.L_1644:
        /*0018*/ 	.byte	0x03, 0x50
        /*001a*/ 	.short	0x0000


	//----- nvinfo : EIATTR_MAXREG_COUNT
	.align		4
        /*001c*/ 	.byte	0x03, 0x1b
        /*001e*/ 	.short	0x0020


	//----- nvinfo : EIATTR_NUM_BARRIERS
	.align		4
        /*0020*/ 	.byte	0x02, 0x4c
        /*0022*/ 	.byte	0x01
	.zero		1


	//----- nvinfo : EIATTR_EXTERNS
	.align		4
        /*0024*/ 	.byte	0x04, 0x0f
        /*0026*/ 	.short	(.L_1646 - .L_1645)


	//   ....[0]....
	.align		4
.L_1645:
        /*0028*/ 	.word	index@(__assertfail)


	//----- nvinfo : EIATTR_MERCURY_ISA_VERSION
	.align		4
.L_1646:
        /*002c*/ 	.byte	0x03, 0x5f
        /*002e*/ 	.short	0x0101


	//----- nvinfo : EIATTR_INT_WARP_WIDE_INSTR_OFFSETS
	.align		4
        /*0030*/ 	.byte	0x04, 0x31
        /*0032*/ 	.short	(.L_1648 - .L_1647)


	//   ....[0]....
.L_1647:
        /*0034*/ 	.word	0x0000ea00


	//   ....[1]....
        /*0038*/ 	.word	0x0000eaf0


	//----- nvinfo : EIATTR_COOP_GROUP_MASK_REGIDS
	.align		4
.L_1648:
        /*003c*/ 	.byte	0x04, 0x29
        /*003e*/ 	.short	(.L_1650 - .L_1649)


	//   ....[0]....
.L_1649:
        /*0040*/ 	.word	0xffffffff


	//   ....[1]....
        /*0044*/ 	.word	0xffffffff


	//----- nvinfo : EIATTR_COOP_GROUP_INSTR_OFFSETS
	.align		4
.L_1650:
        /*0048*/ 	.byte	0x04, 0x28
        /*004a*/ 	.short	(.L_1652 - .L_1651)


	//   ....[0]....
.L_1651:
        /*004c*/ 	.word	0x0000c2f0


	//   ....[1]....
        /*0050*/ 	.word	0x0000f500


	//----- nvinfo : EIATTR_SYSCALL_OFFSETS
	.align		4
.L_1652:
        /*0054*/ 	.byte	0x04, 0x46
        /*0056*/ 	.short	(.L_1654 - .L_1653)


	//   ....[0]....
.L_1653:
        /*0058*/ 	.word	0x0000f800


	//   ....[1]....
        /*005c*/ 	.word	0x0000fad0


	//   ....[2]....
        /*0060*/ 	.word	0x0000fe80


	//   ....[3]....
        /*0064*/ 	.word	0x00010170


	//----- nvinfo : EIATTR_EXIT_INSTR_OFFSETS
	.align		4
.L_1654:
        /*0068*/ 	.byte	0x04, 0x1c
        /*006a*/ 	.short	(.L_1656 - .L_1655)


	//   ....[0]....
.L_1655:
        /*006c*/ 	.word	0x0000ebb0


	//   ....[1]....
        /*0070*/ 	.word	0x0000f5b0


	//   ....[2]....
        /*0074*/ 	.word	0x0000f870


	//   ....[3]....
        /*0078*/ 	.word	0x0000f890


	//   ....[4]....
        /*007c*/ 	.word	0x0000fb40


	//   ....[5]....
        /*0080*/ 	.word	0x0000fb80


	//   ....[6]....
        /*0084*/ 	.word	0x0000fbb0


	//   ....[7]....
        /*0088*/ 	.word	0x0000fbf0


	//   ....[8]....
        /*008c*/ 	.word	0x0000fc30


	//   ....[9]....
        /*0090*/ 	.word	0x0000fef0


	//   ....[10]....
        /*0094*/ 	.word	0x0000ff10


	//   ....[11]....
        /*0098*/ 	.word	0x000101c0


	//   ....[12]....
        /*009c*/ 	.word	0x000101e0


	//----- nvinfo : EIATTR_MAX_THREADS
	.align		4
.L_1656:
        /*00a0*/ 	.byte	0x04, 0x05
        /*00a2*/ 	.short	(.L_1658 - .L_1657)
.L_1657:
        /*00a4*/ 	.word	0x00000200
        /*00a8*/ 	.word	0x00000001
        /*00ac*/ 	.word	0x00000001


	//----- nvinfo : EIATTR_CRS_STACK_SIZE
	.align		4
.L_1658:
        /*00b0*/ 	.byte	0x04, 0x1e
        /*00b2*/ 	.short	(.L_1660 - .L_1659)
.L_1659:
        /*00b4*/ 	.word	0x00000000


	//----- nvinfo : EIATTR_CBANK_PARAM_SIZE
	.align		4
.L_1660:
        /*00b8*/ 	.byte	0x03, 0x19
        /*00ba*/ 	.short	0x0410


	//----- nvinfo : EIATTR_PARAM_CBANK
	.align		4
        /*00bc*/ 	.byte	0x04, 0x0a
        /*00be*/ 	.short	(.L_1662 - .L_1661)
	.align		4
.L_1661:
        /*00c0*/ 	.word	index@(.nv.constant0._ZN2at6native13reduce_kernelILi512ELi1ENS0_8ReduceOpIN3c104HalfENS0_14func_wrapper_tIbZZZNS0_15and_kernel_cudaERNS_14TensorIteratorEENKUlvE_clEvENKUlvE8_clEvEUlbS4_E_EEjbLi4ELi4EEEEEvT1_)
        /*00c4*/ 	.short	0x0210
        /*00c6*/ 	.short	0x0410


	//----- nvinfo : EIATTR_SW_WAR
	.align		4
.L_1662:
        /*00c8*/ 	.byte	0x04, 0x36
        /*00ca*/ 	.short	(.L_1664 - .L_1663)
.L_1663:
        /*00cc*/ 	.word	0x00000008
.L_1664:


//--------------------- .nv.info._ZN2at6native13reduce_kernelILi256ELi2ENS0_8ReduceOpIN3c104HalfENS0_14func_wrapper_tIbZZZNS0_15and_kernel_cudaERNS_14TensorIteratorEENKUlvE_clEvENKUlvE8_clEvEUlbS4_E_EEjbLi4ELi4EEEEEvT1_ --------------------------
	.section	.nv.info._ZN2at6native13reduce_kernelILi256ELi2ENS0_8ReduceOpIN3c104HalfENS0_14func_wrapper_tIbZZZNS0_15and_kernel_cudaERNS_14TensorIteratorEENKUlvE_clEvENKUlvE8_clEvEUlbS4_E_EEjbLi4ELi4EEEEEvT1_,"",@"SHT_CUDA_INFO"
	.sectionflags	@""
	.align	4


	//----- nvinfo : EIATTR_CUDA_API_VERSION
	.align		4
        /*0000*/ 	.byte	0x04, 0x37
        /*0002*/ 	.short	(.L_1666 - .L_1665)
.L_1665:
        /*0004*/ 	.word	0x00000082


	//----- nvinfo : EIATTR_KPARAM_INFO
	.align		4
.L_1666:
        /*0008*/ 	.byte	0x04, 0x17
        /*000a*/ 	.short	(.L_1668 - .L_1667)
.L_1667:
        /*000c*/ 	.word	0x00000000
        /*0010*/ 	.short	0x0000
        /*0012*/ 	.short	0x0000
        /*0014*/ 	.byte	0x00, 0xf0, 0x41, 0x10


	//----- nvinfo : EIATTR_SPARSE_MMA_MASK
	.align		4
.L_1668:
        /*0018*/ 	.byte	0x03, 0x50
        /*001a*/ 	.short	0x0000


	//----- nvinfo : EIATTR_MAXREG_COUNT
	.align		4
        /*001c*/ 	.byte	0x03, 0x1b
        /*001e*/ 	.short	0x0040


	//----- nvinfo : EIATTR_NUM_BARRIERS
	.align		4
        /*0020*/ 	.byte	0x02, 0x4c
        /*0022*/ 	.byte	0x01
	.zero		1


	//----- nvinfo : EIATTR_EXTERNS
	.align		4
        /*0024*/ 	.byte	0x04, 0x0f
        /*0026*/ 	.short	(.L_1670 - .L_1669)


	//   ....[0]....
	.align		4
.L_1669:
        /*0028*/ 	.word	index@(__assertfail)


	//----- nvinfo : EIATTR_MERCURY_ISA_VERSION
	.align		4
.L_1670:
        /*002c*/ 	.byte	0x03, 0x5f
        /*002e*/ 	.short	0x0101


	//----- nvinfo : EIATTR_INT_WARP_WIDE_INSTR_OFFSETS
	.align		4
        /*0030*/ 	.byte	0x04, 0x31
        /*0032*/ 	.short	(.L_1672 - .L_1671)


	//   ....[0]....
.L_1671:
        /*0034*/ 	.word	0x000124b0


	//   ....[1]....
        /*0038*/ 	.word	0x000125a0


	//----- nvinfo : EIATTR_COOP_GROUP_MASK_REGIDS
	.align		4
.L_1672:
        /*003c*/ 	.byte	0x04, 0x29
        /*003e*/ 	.short	(.L_1674 - .L_1673)


	//   ....[0]....
.L_1673:
        /*0040*/ 	.word	0xffffffff


	//   ....[1]....
        /*0044*/ 	.word	0xffffffff


	//   ....[2]....
        /*0048*/ 	.word	0xffffffff


	//   ....[3]....
        /*004c*/ 	.word	0xffffffff


	//----- nvinfo : EIATTR_COOP_GROUP_INSTR_OFFSETS
	.align		4
.L_1674:
        /*0050*/ 	.byte	0x04, 0x28
        /*0052*/ 	.short	(.L_1676 - .L_1675)


	//   ....[0]....
.L_1675:
        /*0054*/ 	.word	0x0000da50


	//   ....[1]....
        /*0058*/ 	.word	0x0000da80


	//   ....[2]....
        /*005c*/ 	.word	0x00013270


	//   ....[3]....
        /*0060*/ 	.word	0x000132a0


	//----- nvinfo : EIATTR_SYSCALL_OFFSETS
	.align		4
.L_1676:
        /*0064*/ 	.byte	0x04, 0x46
        /*0066*/ 	.short	(.L_1678 - .L_1677)


	//   ....[0]....
.L_1677:
        /*0068*/ 	.word	0x00001490


	//   ....[1]....
        /*006c*/ 	.word	0x000136e0


	//   ....[2]....
        /*0070*/ 	.word	0x00013860


	//   ....[3]....
        /*0074*/ 	.word	0x00013c10


	//   ....[4]....
        /*0078*/ 	.word	0x00013d90


	//   ....[5]....
        /*007c*/ 	.word	0x00014220


	//   ....[6]....
        /*0080*/ 	.word	0x000143a0


	//   ....[7]....
        /*0084*/ 	.word	0x00014750


	//   ....[8]....
        /*0088*/ 	.word	0x000148d0


	//----- nvinfo : EIATTR_EXIT_INSTR_OFFSETS
	.align		4
.L_1678:
        /*008c*/ 	.byte	0x04, 0x1c
        /*008e*/ 	.short	(.L_1680 - .L_1679)


	//   ....[0]....
.L_1679:
        /*0090*/ 	.word	0x00012660


	//   ....[1]....
        /*0094*/ 	.word	0x000133e0


	//   ....[2]....
        /*0098*/ 	.word	0x000138d0


	//   ....[3]....
        /*009c*/ 	.word	0x00013900


	//   ....[4]....
        /*00a0*/ 	.word	0x00013e00


	//   ....[5]....
        /*00a4*/ 	.word	0x00013e70


	//   ....[6]....
        /*00a8*/ 	.word	0x00013ea0


	//   ....[7]....
        /*00ac*/ 	.word	0x00013ee0


	//   ....[8]....
        /*00b0*/ 	.word	0x00013f20


	//   ....[9]....
        /*00b4*/ 	.word	0x00014410


	//   ....[10]....
        /*00b8*/ 	.word	0x00014440


	//   ....[11]....
        /*00bc*/ 	.word	0x00014940


	//   ....[12]....
        /*00c0*/ 	.word	0x000149b0


	//----- nvinfo : EIATTR_MAX_THREADS
	.align		4
.L_1680:
        /*00c4*/ 	.byte	0x04, 0x05
        /*00c6*/ 	.short	(.L_1682 - .L_1681)
.L_1681:
        /*00c8*/ 	.word	0x00000100
        /*00cc*/ 	.word	0x00000001
        /*00d0*/ 	.word	0x00000001


	//----- nvinfo : EIATTR_CRS_STACK_SIZE
	.align		4
.L_1682:
        /*00d4*/ 	.byte	0x04, 0x1e
        /*00d6*/ 	.short	(.L_1684 - .L_1683)
.L_1683:
        /*00d8*/ 	.word	0x00000000


	//----- nvinfo : EIATTR_CBANK_PARAM_SIZE
	.align		4
.L_1684:
        /*00dc*/ 	.byte	0x03, 0x19
        /*00de*/ 	.short	0x0410


	//----- nvinfo : EIATTR_PARAM_CBANK
	.align		4
        /*00e0*/ 	.byte	0x04, 0x0a
        /*00e2*/ 	.short	(.L_1686 - .L_1685)
	.align		4
.L_1685:
        /*00e4*/ 	.word	index@(.nv.constant0._ZN2at6native13reduce_kernelILi256ELi2ENS0_8ReduceOpIN3c104HalfENS0_14func_wrapper_tIbZZZNS0_15and_kernel_cudaERNS_14TensorIteratorEENKUlvE_clEvENKUlvE8_clEvEUlbS4_E_EEjbLi4ELi4EEEEEvT1_)
        /*00e8*/ 	.short	0x0210
        /*00ea*/ 	.short	0x0410


	//----- nvinfo : EIATTR_SW_WAR
	.align		4
.L_1686:
        /*00ec*/ 	.byte	0x04, 0x36
        /*00ee*/ 	.short	(.L_1688 - .L_1687)
.L_1687:
        /*00f0*/ 	.word	0x00000008
.L_1688:


//--------------------- .nv.info._ZN2at6native13reduce_kernelILi128ELi4ENS0_8ReduceOpIN3c104HalfENS0_14func_wrapper_tIbZZZNS0_15and_kernel_cudaERNS_14TensorIteratorEENKUlvE_clEvENKUlvE8_clEvEUlbS4_E_EEjbLi4ELi4EEEEEvT1_ --------------------------
	.section	.nv.info._ZN2at6native13reduce_kernelILi128ELi4ENS0_8ReduceOpIN3c104HalfENS0_14func_wrapper_tIbZZZNS0_15and_kernel_cudaERNS_14TensorIteratorEENKUlvE_clEvENKUlvE8_clEvEUlbS4_E_EEjbLi4ELi4EEEEEvT1_,"",@"SHT_CUDA_INFO"
	.sectionflags	@""
	.align	4


	//----- nvinfo : EIATTR_CUDA_API_VERSION
	.align		4
        /*0000*/ 	.byte	0x04, 0x37
        /*0002*/ 	.short	(.L_1690 - .L_1689)
.L_1689:
        /*0004*/ 	.word	0x00000082


	//----- nvinfo : EIATTR_KPARAM_INFO
	.align		4
.L_1690:
        /*0008*/ 	.byte	0x04, 0x17
        /*000a*/ 	.short	(.L_1692 - .L_1691)
.L_1691:
        /*000c*/ 	.word	0x00000000
        /*0010*/ 	.short	0x0000
        /*0012*/ 	.short	0x0000
        /*0014*/ 	.byte	0x00, 0xf0, 0x41, 0x10


	//----- nvinfo : EIATTR_SPARSE_MMA_MASK
	.align		4
.L_1692:
        /*0018*/ 	.byte	0x03, 0x50
        /*001a*/ 	.short	0x0000


	//----- nvinfo : EIATTR_MAXREG_COUNT
	.align		4
        /*001c*/ 	.byte	0x03, 0x1b
        /*001e*/ 	.short	0x0080


	//----- nvinfo : EIATTR_NUM_BARRIERS
	.align		4
        /*0020*/ 	.byte	0x02, 0x4c
        /*0022*/ 	.byte	0x01
	.zero		1


	//----- nvinfo : EIATTR_EXTERNS
	.align		4
        /*0024*/ 	.byte	0x04, 0x0f
        /*0026*/ 	.short	(.L_1694 - .L_1693)


	//   ....[0]....
	.align		4
.L_1693:
        /*0028*/ 	.word	index@(__assertfail)


	//----- nvinfo : EIATTR_MERCURY_ISA_VERSION
	.align		4
.L_1694:
        /*002c*/ 	.byte	0x03, 0x5f
        /*002e*/ 	.short	0x0101


	//----- nvinfo : EIATTR_INT_WARP_WIDE_INSTR_OFFSETS
	.align		4
        /*0030*/ 	.byte	0x04, 0x31
        /*0032*/ 	.short	(.L_1696 - .L_1695)


	//   ....[0]....
.L_1695:
        /*0034*/ 	.word	0x00019260


	//   ....[1]....
        /*0038*/ 	.word	0x00019350


	//----- nvinfo : EIATTR_COOP_GROUP_MASK_REGIDS
	.align		4
.L_1696:
        /*003c*/ 	.byte	0x04, 0x29
        /*003e*/ 	.short	(.L_1698 - .L_1697)


	//   ....[0]....
.L_1697:
        /*0040*/ 	.word	0xffffffff


	//   ....[1]....
        /*0044*/ 	.word	0xffffffff


	//   ....[2]....
        /*0048*/ 	.word	0xffffffff


	//   ....[3]....
        /*004c*/ 	.word	0xffffffff


	//   ....[4]....
        /*0050*/ 	.word	0xffffffff


	//   ....[5]....
        /*0054*/ 	.word	0xffffffff


	//   ....[6]....
        /*0058*/ 	.word	0xffffffff


	//   ....[7]....
        /*005c*/ 	.word	0xffffffff


	//----- nvinfo : EIATTR_COOP_GROUP_INSTR_OFFSETS
	.align		4
.L_1698:
        /*0060*/ 	.byte	0x04, 0x28
        /*0062*/ 	.short	(.L_1700 - .L_1699)


	//   ....[0]....
.L_1699:
        /*0064*/ 	.word	0x00010160


	//   ....[1]....
        /*0068*/ 	.word	0x00010190


	//   ....[2]....
        /*006c*/ 	.word	0x000101c0


	//   ....[3]....
        /*0070*/ 	.word	0x000101f0


	//   ....[4]....
        /*0074*/ 	.word	0x0001a5e0


	//   ....[5]....
        /*0078*/ 	.word	0x0001a610


	//   ....[6]....
        /*007c*/ 	.word	0x0001a640


	//   ....[7]....
        /*0080*/ 	.word	0x0001a670


	//----- nvinfo : EIATTR_SYSCALL_OFFSETS
	.align		4
.L_1700:
        /*0084*/ 	.byte	0x04, 0x46
        /*0086*/ 	.short	(.L_1702 - .L_1701)


	//   ....[0]....
.L_1701:
        /*0088*/ 	.word	0x00001410


	//   ....[1]....
        /*008c*/ 	.word	0x0001acf0


	//   ....[2]....
        /*0090*/ 	.word	0x0001ae70


	//   ....[3]....
        /*0094*/ 	.word	0x0001aff0


	//   ....[4]....
        /*0098*/ 	.word	0x0001b170


	//   ....[5]....
        /*009c*/ 	.word	0x0001b6b0


	//   ....[6]....
        /*00a0*/ 	.word	0x0001b830


	//   ....[7]....
        /*00a4*/ 	.word	0x0001b9b0


	//   ....[8]....
        /*00a8*/ 	.word	0x0001bb30


	//   ....[9]....
        /*00ac*/ 	.word	0x0001c150


	//   ....[10]....
        /*00b0*/ 	.word	0x0001c2d0


	//   ....[11]....
        /*00b4*/ 	.word	0x0001c450


	//   ....[12]....
        /*00b8*/ 	.word	0x0001c5d0


	//   ....[13]....
        /*00bc*/ 	.word	0x0001cb10


	//   ....[14]....
        /*00c0*/ 	.word	0x0001cc90


	//   ....[15]....
        /*00c4*/ 	.word	0x0001ce10


	//   ....[16]....
        /*00c8*/ 	.word	0x0001cf90


	//----- nvinfo : EIATTR_EXIT_INSTR_OFFSETS
	.align		4
.L_1702:
        /*00cc*/ 	.byte	0x04, 0x1c
        /*00ce*/ 	.short	(.L_1704 - .L_1703)


	//   ....[0]....
.L_1703:
        /*00d0*/ 	.word	0x00019410


	//   ....[1]....
        /*00d4*/ 	.word	0x0001a8c0


	//   ....[2]....
        /*00d8*/ 	.word	0x0001b1e0


	//   ....[3]....
        /*00dc*/ 	.word	0x0001b230


	//   ....[4]....
        /*00e0*/ 	.word	0x0001bba0


	//   ....[5]....
        /*00e4*/ 	.word	0x0001bc70


	//   ....[6]....
        /*00e8*/ 	.word	0x0001bca0


	//   ....[7]....
        /*00ec*/ 	.word	0x0001bce0


	//   ....[8]....
        /*00f0*/ 	.word	0x0001bd20


	//   ....[9]....
        /*00f4*/ 	.word	0x0001c640


	//   ....[10]....
        /*00f8*/ 	.word	0x0001c690


	//   ....[11]....
        /*00fc*/ 	.word	0x0001d000


	//   ....[12]....
        /*0100*/ 	.word	0x0001d0d0


	//----- nvinfo : EIATTR_MAX_THREADS
	.align		4
.L_1704:
        /*0104*/ 	.byte	0x04, 0x05
        /*0106*/ 	.short	(.L_1706 - .L_1705)
.L_1705:
        /*0108*/ 	.word	0x00000080
        /*010c*/ 	.word	0x00000001
        /*0110*/ 	.word	0x00000001


	//----- nvinfo : EIATTR_CRS_STACK_SIZE
	.align		4
.L_1706:
        /*0114*/ 	.byte	0x04, 0x1e
        /*0116*/ 	.short	(.L_1708 - .L_1707)
.L_1707:
        /*0118*/ 	.word	0x00000000


	//----- nvinfo : EIATTR_CBANK_PARAM_SIZE
	.align		4
.L_1708:
        /*011c*/ 	.byte	0x03, 0x19
        /*011e*/ 	.short	0x0410


	//----- nvinfo : EIATTR_PARAM_CBANK
	.align		4
        /*0120*/ 	.byte	0x04, 0x0a
        /*0122*/ 	.short	(.L_1710 - .L_1709)
	.align		4
.L_1709:
        /*0124*/ 	.word	index@(.nv.constant0._ZN2at6native13reduce_kernelILi128ELi4ENS0_8ReduceOpIN3c104HalfENS0_14func_wrapper_tIbZZZNS0_15and_kernel_cudaERNS_14TensorIteratorEENKUlvE_clEvENKUlvE8_clEvEUlbS4_E_EEjbLi4ELi4EEEEEvT1_)
        /*0128*/ 	.short	0x0210
        /*012a*/ 	.short	0x0410


	//----- nvinfo : EIATTR_SW_WAR
	.align		4
.L_1710:
        /*012c*/ 	.byte	0x04, 0x36
        /*012e*/ 	.short	(.L_1712 - .L_1711)
.L_1711:
        /*0130*/ 	.word	0x00000008
.L_1712:


//--------------------- .nv.info._ZN2at6native13reduce_kernelILi512ELi1ENS0_8ReduceOpIN3c107complexIfEENS0_14func_wrapper_tIbZZZNS0_15and_kernel_cudaERNS_14TensorIteratorEENKUlvE_clEvENKUlvE7_clEvEUlbS5_E_EEjbLi4ELi4EEEEEvT1_ --------------------------
	.section	.nv.info._ZN2at6native13reduce_kernelILi512ELi1ENS0_8ReduceOpIN3c107complexIfEENS0_14func_wrapper_tIbZZZNS0_15and_kernel_cudaERNS_14TensorIteratorEENKUlvE_clEvENKUlvE7_clEvEUlbS5_E_EEjbLi4ELi4EEEEEvT1_,"",@"SHT_CUDA_INFO"
	.sectionflags	@""
	.align	4


	//----- nvinfo : EIATTR_CUDA_API_VERSION
	.align		4
        /*0000*/ 	.byte	0x04, 0x37
        /*0002*/ 	.short	(.L_1714 - .L_1713)
.L_1713:
        /*0004*/ 	.word	0x00000082


	//----- nvinfo : EIATTR_KPARAM_INFO
	.align		4
.L_1714:
        /*0008*/ 	.byte	0x04, 0x17
        /*000a*/ 	.short	(.L_1716 - .L_1715)
.L_1715:
        /*000c*/ 	.word	0x00000000
        /*0010*/ 	.short	0x0000
        /*0012*/ 	.short	0x0000
        /*0014*/ 	.byte	0x00, 0xf0, 0x41, 0x10


	//----- nvinfo : EIATTR_SPARSE_MMA_MASK
	.align		4
.L_1716:
        /*0018*/ 	.byte	0x03, 0x50
        /*001a*/ 	.short	0x0000


	//----- nvinfo : EIATTR_MAXREG_COUNT
	.align		4
        /*001c*/ 	.byte	0x03, 0x1b
        /*001e*/ 	.short	0x0020


	//----- nvinfo : EIATTR_NUM_BARRIERS
	.align		4
        /*0020*/ 	.byte	0x02, 0x4c
        /*0022*/ 	.byte	0x01
	.zero		1


	//----- nvinfo : EIATTR_EXTERNS
	.align		4
        /*0024*/ 	.byte	0x04, 0x0f
        /*0026*/ 	.short	(.L_1718 - .L_1717)


	//   ....[0]....
	.align		4
.L_1717:
        /*0028*/ 	.word	index@(__assertfail)


	//----- nvinfo : EIATTR_MERCURY_ISA_VERSION
	.align		4
.L_1718:
        /*002c*/ 	.byte	0x03, 0x5f
        /*002e*/ 	.short	0x0101


	//----- nvinfo : EIATTR_INT_WARP_WIDE_INSTR_OFFSETS
	.align		4
        /*0030*/ 	.byte	0x04, 0x31
        /*0032*/ 	.short	(.L_1720 - .L_1719)


	//   ....[0]....
.L_1719:
        /*0034*/ 	.word	0x0000e250


	//   ....[1]....
        /*0038*/ 	.word	0x0000e340


	//----- nvinfo : EIATTR_COOP_GROUP_MASK_REGIDS
	.align		4
.L_1720:
        /*003c*/ 	.byte	0x04, 0x29
        /*003e*/ 	.short	(.L_1722 - .L_1721)


	//   ....[0]....
.L_1721:
        /*0040*/ 	.word	0xffffffff


	//   ....[1]....
        /*0044*/ 	.word	0xffffffff


	//----- nvinfo : EIATTR_COOP_GROUP_INSTR_OFFSETS
	.align		4
.L_1722:
        /*0048*/ 	.byte	0x04, 0x28
        /*004a*/ 	.short	(.L_1724 - .L_1723)


	//   ....[0]....
.L_1723:
        /*004c*/ 	.word	0x0000bb70


	//   ....[1]....
        /*0050*/ 	.word	0x0000eb50


	//----- nvinfo : EIATTR_SYSCALL_OFFSETS
	.align		4
.L_1724:
        /*0054*/ 	.byte	0x04, 0x46
        /*0056*/ 	.short	(.L_1726 - .L_1725)


	//   ....[0]....
.L_1725:
        /*0058*/ 	.word	0x0000edb0


	//   ....[1]....
        /*005c*/ 	.word	0x0000f030


	//   ....[2]....
        /*0060*/ 	.word	0x0000f390


	//   ....[3]....
        /*0064*/ 	.word	0x0000f630


	//----- nvinfo : EIATTR_EXIT_INSTR_OFFSETS
	.align		4
.L_1726:
        /*0068*/ 	.byte	0x04, 0x1c
        /*006a*/ 	.short	(.L_1728 - .L_1727)


	//   ....[0]....
.L_1727:
        /*006c*/ 	.word	0x0000e3e0


	//   ....[1]....
        /*0070*/ 	.word	0x0000ebb0


	//   ....[2]....
        /*0074*/ 	.word	0x0000ee20


	//   ....[3]....
        /*0078*/ 	.word	0x0000ee40


	//   ....[4]....
        /*007c*/ 	.word	0x0000f0a0


	//   ....[5]....
        /*0080*/ 	.word	0x0000f0e0


	//   ....[6]....
        /*0084*/ 	.word	0x0000f110


	//   ....[7]....
        /*0088*/ 	.word	0x0000f150


	//   ....[8]....
        /*008c*/ 	.word	0x0000f190


	//   ....[9]....
        /*0090*/ 	.word	0x0000f400


	//   ....[10]....
        /*0094*/ 	.word	0x0000f420


	//   ....[11]....
        /*0098*/ 	.word	0x0000f680


	//   ....[12]....
        /*009c*/ 	.word	0x0000f6a0


	//----- nvinfo : EIATTR_MAX_THREADS
	.align		4
.L_1728:
        /*00a0*/ 	.byte	0x04, 0x05
        /*00a2*/ 	.short	(.L_1730 - .L_1729)
.L_1729:
        /*00a4*/ 	.word	0x00000200
        /*00a8*/ 	.word	0x00000001
        /*00ac*/ 	.word	0x00000001


	//----- nvinfo : EIATTR_CRS_STACK_SIZE
	.align		4
.L_1730:
        /*00b0*/ 	.byte	0x04, 0x1e
        /*00b2*/ 	.short	(.L_1732 - .L_1731)
.L_1731:
        /*00b4*/ 	.word	0x00000000


	//----- nvinfo : EIATTR_CBANK_PARAM_SIZE
	.align		4
.L_1732:
        /*00b8*/ 	.byte	0x03, 0x19
        /*00ba*/ 	.short	0x0410


	//----- nvinfo : EIATTR_PARAM_CBANK
	.align		4
        /*00bc*/ 	.byte	0x04, 0x0a
        /*00be*/ 	.short	(.L_1734 - .L_1733)
	.align		4
.L_1733:
        /*00c0*/ 	.word	index@(.nv.constant0._ZN2at6native13reduce_kernelILi512ELi1ENS0_8ReduceOpIN3c107complexIfEENS0_14func_wrapper_tIbZZZNS0_15and_kernel_cudaERNS_14TensorIteratorEENKUlvE_clEvENKUlvE7_clEvEUlbS5_E_EEjbLi4ELi4EEEEEvT1_)
        /*00c4*/ 	.short	0x0210
        /*00c6*/ 	.short	0x0410


	//----- nvinfo : EIATTR_SW_WAR
	.align		4
.L_1734:
        /*00c8*/ 	.byte	0x04, 0x36
        /*00ca*/ 	.short	(.L_1736 - .L_1735)
.L_1735:
        /*00cc*/ 	.word	0x00000008
.L_1736:


//--------------------- .nv.info._ZN2at6native13reduce_kernelILi256ELi2ENS0_8ReduceOpIN3c107complexIfEENS0_14func_wrapper_tIbZZZNS0_15and_kernel_cudaERNS_14TensorIteratorEENKUlvE_clEvENKUlvE7_clEvEUlbS5_E_EEjbLi4ELi4EEEEEvT1_ --------------------------
	.section	.nv.info._ZN2at6native13reduce_kernelILi256ELi2ENS0_8ReduceOpIN3c107complexIfEENS0_14func_wrapper_tIbZZZNS0_15and_kernel_cudaERNS_14TensorIteratorEENKUlvE_clEvENKUlvE7_clEvEUlbS5_E_EEjbLi4ELi4EEEEEvT1_,"",@"SHT_CUDA_INFO"
	.sectionflags	@""
	.align	4


	//----- nvinfo : EIATTR_CUDA_API_VERSION
	.align		4
        /*0000*/ 	.byte	0x04, 0x37
        /*0002*/ 	.short	(.L_1738 - .L_1737)
.L_1737:
        /*0004*/ 	.word	0x00000082


	//----- nvinfo : EIATTR_KPARAM_INFO
	.align		4
.L_1738:
        /*0008*/ 	.byte	0x04, 0x17
        /*000a*/ 	.short	(.L_1740 - .L_1739)
.L_1739:
        /*000c*/ 	.word	0x00000000
        /*0010*/ 	.short	0x0000
        /*0012*/ 	.short	0x0000
        /*0014*/ 	.byte	0x00, 0xf0, 0x41, 0x10


	//----- nvinfo : EIATTR_SPARSE_MMA_MASK
	.align		4
.L_1740:
        /*0018*/ 	.byte	0x03, 0x50
        /*001a*/ 	.short	0x0000


	//----- nvinfo : EIATTR_MAXREG_COUNT
	.align		4
        /*001c*/ 	.byte	0x03, 0x1b
        /*001e*/ 	.short	0x0040


	//----- nvinfo : EIATTR_NUM_BARRIERS
	.align		4
        /*0020*/ 	.byte	0x02, 0x4c
        /*0022*/ 	.byte	0x01
	.zero		1


	//----- nvinfo : EIATTR_EXTERNS
	.align		4
        /*0024*/ 	.byte	0x04, 0x0f
        /*0026*/ 	.short	(.L_1742 - .L_1741)


	//   ....[0]....
	.align		4
.L_1741:
        /*0028*/ 	.word	index@(__assertfail)


	//----- nvinfo : EIATTR_MERCURY_ISA_VERSION
	.align		4
.L_1742:
        /*002c*/ 	.byte	0x03, 0x5f
        /*002e*/ 	.short	0x0101


	//----- nvinfo : EIATTR_INT_WARP_WIDE_INSTR_OFFSETS
	.align		4
        /*0030*/ 	.byte	0x04, 0x31
        /*0032*/ 	.short	(.L_1744 - .L_1743)


	//   ....[0]....
.L_1743:
        /*0034*/ 	.word	0x00011570


	//   ....[1]....
        /*0038*/ 	.word	0x00011660


	//----- nvinfo : EIATTR_COOP_GROUP_MASK_REGIDS
	.align		4
.L_1744:
        /*003c*/ 	.byte	0x04, 0x29
        /*003e*/ 	.short	(.L_1746 - .L_1745)


	//   ....[0]....
.L_1745:
        /*0040*/ 	.word	0xffffffff


	//   ....[1]....
        /*0044*/ 	.word	0xffffffff


	//   ....[2]....
        /*0048*/ 	.word	0xffffffff


	//   ....[3]....
        /*004c*/ 	.word	0xffffffff


	//----- nvinfo : EIATTR_COOP_GROUP_INSTR_OFFSETS
	.align		4
.L_1746:
        /*0050*/ 	.byte	0x04, 0x28
        /*0052*/ 	.short	(.L_1748 - .L_1747)


	//   ....[0]....
.L_1747:
        /*0054*/ 	.word	0x0000cbe0


	//   ....[1]....
        /*0058*/ 	.word	0x0000cc00


	//   ....[2]....
        /*005c*/ 	.word	0x00012080


	//   ....[3]....
        /*0060*/ 	.word	0x000120a0


	//----- nvinfo : EIATTR_SYSCALL_OFFSETS
	.align		4
.L_1748:
        /*0064*/ 	.byte	0x04, 0x46
        /*0066*/ 	.short	(.L_1750 - .L_1749)


	//   ....[0]....
.L_1749:
        /*0068*/ 	.word	0x00001490


	//   ....[1]....
        /*006c*/ 	.word	0x00012370


	//   ....[2]....
        /*0070*/ 	.word	0x000124f0


	//   ....[3]....
        /*0074*/ 	.word	0x00012800


	//   ....[4]....
        /*0078*/ 	.word	0x00012980


	//   ....[5]....
        /*007c*/ 	.word	0x00012d60


	//   ....[6]....
        /*0080*/ 	.word	0x00012ee0


	//   ....[7]....
        /*0084*/ 	.word	0x000131f0


	//   ....[8]....
        /*0088*/ 	.word	0x00013370


	//----- nvinfo : EIATTR_EXIT_INSTR_OFFSETS
	.align		4
.L_1750:
        /*008c*/ 	.byte	0x04, 0x1c
        /*008e*/ 	.short	(.L_1752 - .L_1751)


	//   ....[0]....
.L_1751:
        /*0090*/ 	.word	0x00011720


	//   ....[1]....
        /*0094*/ 	.word	0x00012120


	//   ....[2]....
        /*0098*/ 	.word	0x00012560


	//   ....[3]....
        /*009c*/ 	.word	0x00012590


	//   ....[4]....
        /*00a0*/ 	.word	0x000129f0


	//   ....[5]....
        /*00a4*/ 	.word	0x00012a60


	//   ....[6]....
        /*00a8*/ 	.word	0x00012a90


	//   ....[7]....
        /*00ac*/ 	.word	0x00012ad0


	//   ....[8]....
        /*00b0*/ 	.word	0x00012b10


	//   ....[9]....
        /*00b4*/ 	.word	0x00012f50


	//   ....[10]....
        /*00b8*/ 	.word	0x00012f80


	//   ....[11]....
        /*00bc*/ 	.word	0x000133e0


	//   ....[12]....
        /*00c0*/ 	.word	0x00013450


	//----- nvinfo : EIATTR_MAX_THREADS
	.align		4
.L_1752:
        /*00c4*/ 	.byte	0x04, 0x05
        /*00c6*/ 	.short	(.L_1754 - .L_1753)
.L_1753:
        /*00c8*/ 	.word	0x00000100
        /*00cc*/ 	.word	0x00000001
        /*00d0*/ 	.word	0x00000001


	//----- nvinfo : EIATTR_CRS_STACK_SIZE
	.align		4
.L_1754:
        /*00d4*/ 	.byte	0x04, 0x1e
        /*00d6*/ 	.short	(.L_1756 - .L_1755)
.L_1755:
        /*00d8*/ 	.word	0x00000000


	//----- nvinfo : EIATTR_CBANK_PARAM_SIZE
	.align		4
.L_1756:
        /*00dc*/ 	.byte	0x03, 0x19
        /*00de*/ 	.short	0x0410


	//----- nvinfo : EIATTR_PARAM_CBANK
	.align		4
        /*00e0*/ 	.byte	0x04, 0x0a
        /*00e2*/ 	.short	(.L_1758 - .L_1757)
	.align		4
.L_1757:
        /*00e4*/ 	.word	index@(.nv.constant0._ZN2at6native13reduce_kernelILi256ELi2ENS0_8ReduceOpIN3c107complexIfEENS0_14func_wrapper_tIbZZZNS0_15and_kernel_cudaERNS_14TensorIteratorEENKUlvE_clEvENKUlvE7_clEvEUlbS5_E_EEjbLi4ELi4EEEEEvT1_)
        /*00e8*/ 	.short	0x0210
        /*00ea*/ 	.short	0x0410


	//----- nvinfo : EIATTR_SW_WAR
	.align		4
.L_1758:
        /*00ec*/ 	.byte	0x04, 0x36
        /*00ee*/ 	.short	(.L_1760 - .L_1759)
.L_1759:
        /*00f0*/ 	.word	0x00000008
.L_1760:


//--------------------- .nv.info._ZN2at6native13reduce_kernelILi128ELi4ENS0_8ReduceOpIN3c107complexIfEENS0_14func_wrapper_tIbZZZNS0_15and_kernel_cudaERNS_14TensorIteratorEENKUlvE_clEvENKUlvE7_clEvEUlbS5_E_EEjbLi4ELi4EEEEEvT1_ --------------------------
	.section	.nv.info._ZN2at6native13reduce_kernelILi128ELi4ENS0_8ReduceOpIN3c107complexIfEENS0_14func_wrapper_tIbZZZNS0_15and_kernel_cudaERNS_14TensorIteratorEENKUlvE_clEvENKUlvE7_clEvEUlbS5_E_EEjbLi4ELi4EEEEEvT1_,"",@"SHT_CUDA_INFO"
	.sectionflags	@""
	.align	4


	//----- nvinfo : EIATTR_CUDA_API_VERSION
	.align		4
        /*0000*/ 	.byte	0x04, 0x37
        /*0002*/ 	.short	(.L_1762 - .L_1761)
.L_1761:
        /*0004*/ 	.word	0x00000082


	//----- nvinfo : EIATTR_KPARAM_INFO
	.align		4
.L_1762:
        /*0008*/ 	.byte	0x04, 0x17
        /*000a*/ 	.short	(.L_1764 - .L_1763)
.L_1763:
        /*000c*/ 	.word	0x00000000
        /*0010*/ 	.short	0x0000
        /*0012*/ 	.short	0x0000
        /*0014*/ 	.byte	0x00, 0xf0, 0x41, 0x10


	//----- nvinfo : EIATTR_SPARSE_MMA_MASK
	.align		4
.L_1764:
        /*0018*/ 	.byte	0x03, 0x50
        /*001a*/ 	.short	0x0000


	//----- nvinfo : EIATTR_MAXREG_COUNT
	.align		4
        /*001c*/ 	.byte	0x03, 0x1b
        /*001e*/ 	.short	0x0080


	//----- nvinfo : EIATTR_NUM_BARRIERS
	.align		4
        /*0020*/ 	.byte	0x02, 0x4c
        /*0022*/ 	.byte	0x01
	.zero		1


	//----- nvinfo : EIATTR_EXTERNS
	.align		4
        /*0024*/ 	.byte	0x04, 0x0f
        /*0026*/ 	.short	(.L_1766 - .L_1765)


	//   ....[0]....
	.align		4
.L_1765:
        /*0028*/ 	.word	index@(__assertfail)


	//----- nvinfo : EIATTR_MERCURY_ISA_VERSION
	.align		4
.L_1766:
        /*002c*/ 	.byte	0x03, 0x5f
        /*002e*/ 	.short	0x0101


	//----- nvinfo : EIATTR_INT_WARP_WIDE_INSTR_OFFSETS
	.align		4
        /*0030*/ 	.byte	0x04, 0x31
        /*0032*/ 	.short	(.L_1768 - .L_1767)


	//   ....[0]....
.L_1767:
        /*0034*/ 	.word	0x00017be0


	//   ....[1]....
        /*0038*/ 	.word	0x00017cd0


	//----- nvinfo : EIATTR_COOP_GROUP_MASK_REGIDS
	.align		4
.L_1768:
        /*003c*/ 	.byte	0x04, 0x29
        /*003e*/ 	.short	(.L_1770 - .L_1769)


	//   ....[0]....
.L_1769:
        /*0040*/ 	.word	0xffffffff


	//   ....[1]....
        /*0044*/ 	.word	0xffffffff


	//   ....[2]....
        /*0048*/ 	.word	0xffffffff


	//   ....[3]....
        /*004c*/ 	.word	0xffffffff


	//   ....[4]....
        /*0050*/ 	.word	0xffffffff


	//   ....[5]....
        /*0054*/ 	.word	0xffffffff


	//   ....[6]....
        /*0058*/ 	.word	0xffffffff


	//   ....[7]....
        /*005c*/ 	.word	0xffffffff


	//----- nvinfo : EIATTR_COOP_GROUP_INSTR_OFFSETS
	.align		4
.L_1770:
        /*0060*/ 	.byte	0x04, 0x28
        /*0062*/ 	.short	(.L_1772 - .L_1771)


	//   ....[0]....
.L_1771:
        /*0064*/ 	.word	0x0000ec90


	//   ....[1]....
        /*0068*/ 	.word	0x0000ecc0


	//   ....[2]....
        /*006c*/ 	.word	0x0000ecf0


	//   ....[3]....
        /*0070*/ 	.word	0x0000ed00


	//   ....[4]....
        /*0074*/ 	.word	0x00018a30


	//   ....[5]....
        /*0078*/ 	.word	0x00018a60


	//   ....[6]....
        /*007c*/ 	.word	0x00018a90


	//   ....[7]....
        /*0080*/ 	.word	0x00018aa0


	//----- nvinfo : EIATTR_SYSCALL_OFFSETS
	.align		4
.L_1772:
        /*0084*/ 	.byte	0x04, 0x46
        /*0086*/ 	.short	(.L_1774 - .L_1773)


	//   ....[0]....
.L_1773:
        /*0088*/ 	.word	0x00001410


	//   ....[1]....
        /*008c*/ 	.word	0x00018e30


	//   ....[2]....
        /*0090*/ 	.word	0x00018fb0


	//   ....[3]....
        /*0094*/ 	.word	0x00019130


	//   ....[4]....
        /*0098*/ 	.word	0x000192b0


	//   ....[5]....
        /*009c*/ 	.word	0x000196c0


	//   ....[6]....
        /*00a0*/ 	.word	0x00019840


	//   ....[7]....
        /*00a4*/ 	.word	0x000199c0


	//   ....[8]....
        /*00a8*/ 	.word	0x00019b40


	//   ....[9]....
        /*00ac*/ 	.word	0x0001a000


	//   ....[10]....
        /*00b0*/ 	.word	0x0001a180


	//   ....[11]....
        /*00b4*/ 	.word	0x0001a300


	//   ....[12]....
        /*00b8*/ 	.word	0x0001a480


	//   ....[13]....
        /*00bc*/ 	.word	0x0001a890


	//   ....[14]....
        /*00c0*/ 	.word	0x0001aa10


	//   ....[15]....
        /*00c4*/ 	.word	0x0001ab90


	//   ....[16]....
        /*00c8*/ 	.word	0x0001ad10


	//----- nvinfo : EIATTR_EXIT_INSTR_OFFSETS
	.align		4
.L_1774:
        /*00cc*/ 	.byte	0x04, 0x1c
        /*00ce*/ 	.short	(.L_1776 - .L_1775)


	//   ....[0]....
.L_1775:
        /*00d0*/ 	.word	0x00017d90


	//   ....[1]....
        /*00d4*/ 	.word	0x00018b60


	//   ....[2]....
        /*00d8*/ 	.word	0x00019320


	//   ....[3]....
        /*00dc*/ 	.word	0x00019370


	//   ....[4]....
        /*00e0*/ 	.word	0x00019bb0


	//   ....[5]....
        /*00e4*/ 	.word	0x00019c80


	//   ....[6]....
        /*00e8*/ 	.word	0x00019cb0


	//   ....[7]....
        /*00ec*/ 	.word	0x00019cf0


	//   ....[8]....
        /*00f0*/ 	.word	0x00019d30


	//   ....[9]....
        /*00f4*/ 	.word	0x0001a4f0


	//   ....[10]....
        /*00f8*/ 	.word	0x0001a540


	//   ....[11]....
        /*00fc*/ 	.word	0x0001ad80


	//   ....[12]....
        /*0100*/ 	.word	0x0001ae50


	//----- nvinfo : EIATTR_MAX_THREADS
	.align		4
.L_1776:
        /*0104*/ 	.byte	0x04, 0x05
        /*0106*/ 	.short	(.L_1778 - .L_1777)
.L_1777:
        /*0108*/ 	.word	0x00000080
        /*010c*/ 	.word	0x00000001
        /*0110*/ 	.word	0x00000001


	//----- nvinfo : EIATTR_CRS_STACK_SIZE
	.align		4
.L_1778:
        /*0114*/ 	.byte	0x04, 0x1e
        /*0116*/ 	.short	(.L_1780 - .L_1779)
.L_1779:
        /*0118*/ 	.word	0x00000000


	//----- nvinfo : EIATTR_CBANK_PARAM_SIZE
	.align		4
.L_1780:
        /*011c*/ 	.byte	0x03, 0x19
        /*011e*/ 	.short	0x0410


	//----- nvinfo : EIATTR_PARAM_CBANK
	.align		4
        /*0120*/ 	.byte	0x04, 0x0a
        /*0122*/ 	.short	(.L_1782 - .L_1781)
	.align		4
.L_1781:
        /*0124*/ 	.word	index@(.nv.constant0._ZN2at6native13reduce_kernelILi128ELi4ENS0_8ReduceOpIN3c107complexIfEENS0_14func_wrapper_tIbZZZNS0_15and_kernel_cudaERNS_14TensorIteratorEENKUlvE_clEvENKUlvE7_clEvEUlbS5_E_EEjbLi4ELi4EEEEEvT1_)
        /*0128*/ 	.short	0x0210
        /*012a*/ 	.short	0x0410


	//----- nvinfo : EIATTR_SW_WAR
	.align		4
.L_1782:
        /*012c*/ 	.byte	0x04, 0x36
        /*012e*/ 	.short	(.L_1784 - .L_1783)
.L_1783:
        /*0130*/ 	.word	0x00000008
.L_1784:


//--------------------- .nv.info._ZN2at6native13reduce_kernelILi256ELi1ENS0_8ReduceOpIN3c107complexIdEENS0_14func_wrapper_tIbZZZNS0_15and_kernel_cudaERNS_14TensorIteratorEENKUlvE_clEvENKUlvE6_clEvEUlbS5_E_EEjbLi4ELi4EEEEEvT1_ --------------------------
	.section	.nv.info._ZN2at6native13reduce_kernelILi256ELi1ENS0_8ReduceOpIN3c107complexIdEENS0_14func_wrapper_tIbZZZNS0_15and_kernel_cudaERNS_14TensorIteratorEENKUlvE_clEvENKUlvE6_clEvEUlbS5_E_EEjbLi4ELi4EEEEEvT1_,"",@"SHT_CUDA_INFO"
	.sectionflags	@""
	.align	4


	//----- nvinfo : EIATTR_CUDA_API_VERSION
	.align		4
        /*0000*/ 	.byte	0x04, 0x37
        /*0002*/ 	.short	(.L_1786 - .L_1785)
.L_1785:
        /*0004*/ 	.word	0x00000082


	//----- nvinfo : EIATTR_KPARAM_INFO
	.align		4
.L_1786:
        /*0008*/ 	.byte	0x04, 0x17
        /*000a*/ 	.short	(.L_1788 - .L_1787)
.L_1787:
        /*000c*/ 	.word	0x00000000
        /*0010*/ 	.short	0x0000
        /*0012*/ 	.short	0x0000
        /*0014*/ 	.byte	0x00, 0xf0, 0x41, 0x10


	//----- nvinfo : EIATTR_SPARSE_MMA_MASK
	.align		4
.L_1788:
        /*0018*/ 	.byte	0x03, 0x50
        /*001a*/ 	.short	0x0000


	//----- nvinfo : EIATTR_MAXREG_COUNT
	.align		4
        /*001c*/ 	.byte	0x03, 0x1b
        /*001e*/ 	.short	0x0040


	//----- nvinfo : EIATTR_NUM_BARRIERS
	.align		4
        /*0020*/ 	.byte	0x02, 0x4c
        /*0022*/ 	.byte	0x01
	.zero		1


	//----- nvinfo : EIATTR_EXTERNS
	.align		4
        /*0024*/ 	.byte	0x04, 0x0f
        /*0026*/ 	.short	(.L_1790 - .L_1789)


	//   ....[0]....
	.align		4
.L_1789:
        /*0028*/ 	.word	index@(__assertfail)


	//----- nvinfo : EIATTR_MERCURY_ISA_VERSION
	.align		4
.L_1790:
        /*002c*/ 	.byte	0x03, 0x5f
        /*002e*/ 	.short	0x0101


	//----- nvinfo : EIATTR_INT_WARP_WIDE_INSTR_OFFSETS
	.align		4
        /*0030*/ 	.byte	0x04, 0x31
        /*0032*/ 	.short	(.L_1792 - .L_1791)


	//   ....[0]....
.L_1791:
        /*0034*/ 	.word	0x0000e3e0


	//   ....[1]....
        /*0038*/ 	.word	0x0000e4d0


	//----- nvinfo : EIATTR_COOP_GROUP_MASK_REGIDS
	.align		4
.L_1792:
        /*003c*/ 	.byte	0x04, 0x29
        /*003e*/ 	.short	(.L_1794 - .L_1793)


	//   ....[0]....
.L_1793:
        /*0040*/ 	.word	0xffffffff


	//   ....[1]....
        /*0044*/ 	.word	0xffffffff


	//----- nvinfo : EIATTR_COOP_GROUP_INSTR_OFFSETS
	.align		4
.L_1794:
        /*0048*/ 	.byte	0x04, 0x28
        /*004a*/ 	.short	(.L_1796 - .L_1795)


	//   ....[0]....
.L_1795:
        /*004c*/ 	.word	0x0000bd00


	//   ....[1]....
        /*0050*/ 	.word	0x0000ecd0


	//----- nvinfo : EIATTR_SYSCALL_OFFSETS
	.align		4
.L_1796:
        /*0054*/ 	.byte	0x04, 0x46
        /*0056*/ 	.short	(.L_1798 - .L_1797)


	//   ....[0]....
.L_1797:
        /*0058*/ 	.word	0x0000ef30


	//   ....[1]....
        /*005c*/ 	.word	0x0000f1b0


	//   ....[2]....
        /*0060*/ 	.word	0x0000f510


	//   ....[3]....
        /*0064*/ 	.word	0x0000f7b0


	//----- nvinfo : EIATTR_EXIT_INSTR_OFFSETS
	.align		4
.L_1798:
        /*0068*/ 	.byte	0x04, 0x1c
        /*006a*/ 	.short	(.L_1800 - .L_1799)


	//   ....[0]....
.L_1799:
        /*006c*/ 	.word	0x0000e570


	//   ....[1]....
        /*0070*/ 	.word	0x0000ed30


	//   ....[2]....
        /*0074*/ 	.word	0x0000efa0


	//   ....[3]....
        /*0078*/ 	.word	0x0000efc0


	//   ....[4]....
        /*007c*/ 	.word	0x0000f220


	//   ....[5]....
        /*0080*/ 	.word	0x0000f260


	//   ....[6]....
        /*0084*/ 	.word	0x0000f290


	//   ....[7]....
        /*0088*/ 	.word	0x0000f2d0


	//   ....[8]....
        /*008c*/ 	.word	0x0000f310


	//   ....[9]....
        /*0090*/ 	.word	0x0000f580


	//   ....[10]....
        /*0094*/ 	.word	0x0000f5a0


	//   ....[11]....
        /*0098*/ 	.word	0x0000f800


	//   ....[12]....
        /*009c*/ 	.word	0x0000f820


	//----- nvinfo : EIATTR_MAX_THREADS
	.align		4
.L_1800:
        /*00a0*/ 	.byte	0x04, 0x05
        /*00a2*/ 	.short	(.L_1802 - .L_1801)
.L_1801:
        /*00a4*/ 	.word	0x00000100
        /*00a8*/ 	.word	0x00000001
        /*00ac*/ 	.word	0x00000001


	//----- nvinfo : EIATTR_CRS_STACK_SIZE
	.align		4
.L_1802:
        /*00b0*/ 	.byte	0x04, 0x1e
        /*00b2*/ 	.short	(.L_1804 - .L_1803)
.L_1803:
        /*00b4*/ 	.word	0x00000000


	//----- nvinfo : EIATTR_CBANK_PARAM_SIZE
	.align		4
.L_1804:
        /*00b8*/ 	.byte	0x03, 0x19
        /*00ba*/ 	.short	0x0410


	//----- nvinfo : EIATTR_PARAM_CBANK
	.align		4
        /*00bc*/ 	.byte	0x04, 0x0a
        /*00be*/ 	.short	(.L_1806 - .L_1805)
	.align		4
.L_1805:
        /*00c0*/ 	.word	index@(.nv.constant0._ZN2at6native13reduce_kernelILi256ELi1ENS0_8ReduceOpIN3c107complexIdEENS0_14func_wrapper_tIbZZZNS0_15and_kernel_cudaERNS_14TensorIteratorEENKUlvE_clEvENKUlvE6_clEvEUlbS5_E_EEjbLi4ELi4EEEEEvT1_)
        /*00c4*/ 	.short	0x0210
        /*00c6*/ 	.short	0x0410


	//----- nvinfo : EIATTR_SW_WAR
	.align		4
.L_1806:
        /*00c8*/ 	.byte	0x04, 0x36
        /*00ca*/ 	.short	(.L_1808 - .L_1807)
.L_1807:
        /*00cc*/ 	.word	0x00000008
.L_1808:


//--------------------- .nv.info._ZN2at6native13reduce_kernelILi128ELi2ENS0_8ReduceOpIN3c107complexIdEENS0_14func_wrapper_tIbZZZNS0_15and_kernel_cudaERNS_14TensorIteratorEENKUlvE_clEvENKUlvE6_clEvEUlbS5_E_EEjbLi4ELi4EEEEEvT1_ --------------------------
	.section	.nv.info._ZN2at6native13reduce_kernelILi128ELi2ENS0_8ReduceOpIN3c107complexIdEENS0_14func_wrapper_tIbZZZNS0_15and_kernel_cudaERNS_14TensorIteratorEENKUlvE_clEvENKUlvE6_clEvEUlbS5_E_EEjbLi4ELi4EEEEEvT1_,"",@"SHT_CUDA_INFO"
	.sectionflags	@""
	.align	4


	//----- nvinfo : EIATTR_CUDA_API_VERSION
	.align		4
        /*0000*/ 	.byte	0x04, 0x37
        /*0002*/ 	.short	(.L_1810 - .L_1809)
.L_1809:
        /*0004*/ 	.word	0x00000082


	//----- nvinfo : EIATTR_KPARAM_INFO
	.align		4
.L_1810:
        /*0008*/ 	.byte	0x04, 0x17
        /*000a*/ 	.short	(.L_1812 - .L_1811)
.L_1811:
        /*000c*/ 	.word	0x00000000
        /*0010*/ 	.short	0x0000
        /*0012*/ 	.short	0x0000
        /*0014*/ 	.byte	0x00, 0xf0, 0x41, 0x10


	//----- nvinfo : EIATTR_SPARSE_MMA_MASK
	.align		4
.L_1812:
        /*0018*/ 	.byte	0x03, 0x50
        /*001a*/ 	.short	0x0000


	//----- nvinfo : EIATTR_MAXREG_COUNT
	.align		4
        /*001c*/ 	.byte	0x03, 0x1b
        /*001e*/ 	.short	0x0080


	//----- nvinfo : EIATTR_NUM_BARRIERS
	.align		4
        /*0020*/ 	.byte	0x02, 0x4c
        /*0022*/ 	.byte	0x01
	.zero		1


	//----- nvinfo : EIATTR_EXTERNS
	.align		4
        /*0024*/ 	.byte	0x04, 0x0f
        /*0026*/ 	.short	(.L_1814 - .L_1813)


	//   ....[0]....
	.align		4
.L_1813:
        /*0028*/ 	.word	index@(__assertfail)


	//----- nvinfo : EIATTR_MERCURY_ISA_VERSION
	.align		4
.L_1814:
        /*002c*/ 	.byte	0x03, 0x5f
        /*002e*/ 	.short	0x0101


	//----- nvinfo : EIATTR_INT_WARP_WIDE_INSTR_OFFSETS
	.align		4
        /*0030*/ 	.byte	0x04, 0x31
        /*0032*/ 	.short	(.L_1816 - .L_1815)


	//   ....[0]....
.L_1815:
        /*0034*/ 	.word	0x00011680


	//   ....[1]....
        /*0038*/ 	.word	0x00011770


	//----- nvinfo : EIATTR_COOP_GROUP_MASK_REGIDS
	.align		4
.L_1816:
        /*003c*/ 	.byte	0x04, 0x29
        /*003e*/ 	.short	(.L_1818 - .L_1817)


	//   ....[0]....
.L_1817:
        /*0040*/ 	.word	0xffffffff


	//   ....[1]....
        /*0044*/ 	.word	0xffffffff


	//   ....[2]....
        /*0048*/ 	.word	0xffffffff


	//   ....[3]....
        /*004c*/ 	.word	0xffffffff


	//----- nvinfo : EIATTR_COOP_GROUP_INSTR_OFFSETS
	.align		4
.L_1818:
        /*0050*/ 	.byte	0x04, 0x28
        /*0052*/ 	.short	(.L_1820 - .L_1819)


	//   ....[0]....
.L_1819:
        /*0054*/ 	.word	0x0000ccd0


	//   ....[1]....
        /*0058*/ 	.word	0x0000ccf0


	//   ....[2]....
        /*005c*/ 	.word	0x00012190


	//   ....[3]....
        /*0060*/ 	.word	0x000121b0


	//----- nvinfo : EIATTR_SYSCALL_OFFSETS
	.align		4
.L_1820:
        /*0064*/ 	.byte	0x04, 0x46
        /*0066*/ 	.short	(.L_1822 - .L_1821)


	//   ....[0]....
.L_1821:
        /*0068*/ 	.word	0x00001410


	//   ....[1]....
        /*006c*/ 	.word	0x00012480


	//   ....[2]....
        /*0070*/ 	.word	0x00012600


	//   ....[3]....
        /*0074*/ 	.word	0x00012910


	//   ....[4]....
        /*0078*/ 	.word	0x00012a90


	//   ....[5]....
        /*007c*/ 	.word	0x00012e70


	//   ....[6]....
        /*0080*/ 	.word	0x00012ff0


	//   ....[7]....
        /*0084*/ 	.word	0x00013300


	//   ....[8]....
        /*0088*/ 	.word	0x00013480


	//----- nvinfo : EIATTR_EXIT_INSTR_OFFSETS
	.align		4
.L_1822:
        /*008c*/ 	.byte	0x04, 0x1c
        /*008e*/ 	.short	(.L_1824 - .L_1823)


	//   ....[0]....
.L_1823:
        /*0090*/ 	.word	0x00011830


	//   ....[1]....
        /*0094*/ 	.word	0x00012230


	//   ....[2]....
        /*0098*/ 	.word	0x00012670


	//   ....[3]....
        /*009c*/ 	.word	0x000126a0


	//   ....[4]....
        /*00a0*/ 	.word	0x00012b00


	//   ....[5]....
        /*00a4*/ 	.word	0x00012b70


	//   ....[6]....
        /*00a8*/ 	.word	0x00012ba0


	//   ....[7]....
        /*00ac*/ 	.word	0x00012be0


	//   ....[8]....
        /*00b0*/ 	.word	0x00012c20


	//   ....[9]....
        /*00b4*/ 	.word	0x00013060


	//   ....[10]....
        /*00b8*/ 	.word	0x00013090


	//   ....[11]....
        /*00bc*/ 	.word	0x000134f0


	//   ....[12]....
        /*00c0*/ 	.word	0x00013560


	//----- nvinfo : EIATTR_MAX_THREADS
	.align		4
.L_1824:
        /*00c4*/ 	.byte	0x04, 0x05
        /*00c6*/ 	.short	(.L_1826 - .L_1825)
.L_1825:
        /*00c8*/ 	.word	0x00000080
        /*00cc*/ 	.word	0x00000001
        /*00d0*/ 	.word	0x00000001


	//----- nvinfo : EIATTR_CRS_STACK_SIZE
	.align		4
.L_1826:
        /*00d4*/ 	.byte	0x04, 0x1e
        /*00d6*/ 	.short	(.L_1828 - .L_1827)
.L_1827:
        /*00d8*/ 	.word	0x00000000


	//----- nvinfo : EIATTR_CBANK_PARAM_SIZE
	.align		4
.L_1828:
        /*00dc*/ 	.byte	0x03, 0x19
        /*00de*/ 	.short	0x0410


	//----- nvinfo : EIATTR_PARAM_CBANK
	.align		4
        /*00e0*/ 	.byte	0x04, 0x0a
        /*00e2*/ 	.short	(.L_1830 - .L_1829)
	.align		4
.L_1829:
        /*00e4*/ 	.word	index@(.nv.constant0._ZN2at6native13reduce_kernelILi128ELi2ENS0_8ReduceOpIN3c107complexIdEENS0_14func_wrapper_tIbZZZNS0_15and_kernel_cudaERNS_14TensorIteratorEENKUlvE_clEvENKUlvE6_clEvEUlbS5_E_EEjbLi4ELi4EEEEEvT1_)
        /*00e8*/ 	.short	0x0210
        /*00ea*/ 	.short	0x0410


	//----- nvinfo : EIATTR_SW_WAR
	.align		4
.L_1830:
        /*00ec*/ 	.byte	0x04, 0x36
        /*00ee*/ 	.short	(.L_1832 - .L_1831)
.L_1831:
        /*00f0*/ 	.word	0x00000008
.L_1832:


//--------------------- .nv.info._ZN2at6native13reduce_kernelILi64ELi4ENS0_8ReduceOpIN3c107complexIdEENS0_14func_wrapper_tIbZZZNS0_15and_kernel_cudaERNS_14TensorIteratorEENKUlvE_clEvENKUlvE6_clEvEUlbS5_E_EEjbLi4ELi4EEEEEvT1_ --------------------------
	.section	.nv.info._ZN2at6native13reduce_kernelILi64ELi4ENS0_8ReduceOpIN3c107complexIdEENS0_14func_wrapper_tIbZZZNS0_15and_kernel_cudaERNS_14TensorIteratorEENKUlvE_clEvENKUlvE6_clEvEUlbS5_E_EEjbLi4ELi4EEEEEvT1_,"",@"SHT_CUDA_INFO"
	.sectionflags	@""
	.align	4


	//----- nvinfo : EIATTR_CUDA_API_VERSION
	.align		4
        /*0000*/ 	.byte	0x04, 0x37
        /*0002*/ 	.short	(.L_1834 - .L_1833)
.L_1833:
        /*0004*/ 	.word	0x00000082


	//----- nvinfo : EIATTR_KPARAM_INFO
	.align		4
.L_1834:
        /*0008*/ 	.byte	0x04, 0x17
        /*000a*/ 	.short	(.L_1836 - .L_1835)
.L_1835:
        /*000c*/ 	.word	0x00000000
        /*0010*/ 	.short	0x0000
        /*0012*/ 	.short	0x0000
        /*0014*/ 	.byte	0x00, 0xf0, 0x41, 0x10


	//----- nvinfo : EIATTR_SPARSE_MMA_MASK
	.align		4
.L_1836:
        /*0018*/ 	.byte	0x03, 0x50
        /*001a*/ 	.short	0x0000


	//----- nvinfo : EIATTR_MAXREG_COUNT
	.align		4
        /*001c*/ 	.byte	0x03, 0x1b
        /*001e*/ 	.short	0x00ff


	//----- nvinfo : EIATTR_NUM_BARRIERS
	.align		4
        /*0020*/ 	.byte	0x02, 0x4c
        /*0022*/ 	.byte	0x01
	.zero		1


	//----- nvinfo : EIATTR_EXTERNS
	.align		4
        /*0024*/ 	.byte	0x04, 0x0f
        /*0026*/ 	.short	(.L_1838 - .L_1837)


	//   ....[0]....
	.align		4
.L_1837:
        /*0028*/ 	.word	index@(__assertfail)


	//----- nvinfo : EIATTR_MERCURY_ISA_VERSION
	.align		4
.L_1838:
        /*002c*/ 	.byte	0x03, 0x5f
        /*002e*/ 	.short	0x0101


	//----- nvinfo : EIATTR_INT_WARP_WIDE_INSTR_OFFSETS
	.align		4
        /*0030*/ 	.byte	0x04, 0x31
        /*0032*/ 	.short	(.L_1840 - .L_1839)


	//   ....[0]....
.L_1839:
        /*0034*/ 	.word	0x000177e0


	//   ....[1]....
        /*0038*/ 	.word	0x000178d0


	//----- nvinfo : EIATTR_COOP_GROUP_MASK_REGIDS
	.align		4
.L_1840:
        /*003c*/ 	.byte	0x04, 0x29
        /*003e*/ 	.short	(.L_1842 - .L_1841)


	//   ....[0]....
.L_1841:
        /*0040*/ 	.word	0xffffffff


	//   ....[1]....
        /*0044*/ 	.word	0xffffffff


	//   ....[2]....
        /*0048*/ 	.word	0xffffffff


	//   ....[3]....
        /*004c*/ 	.word	0xffffffff


	//   ....[4]....
        /*0050*/ 	.word	0xffffffff


	//   ....[5]....
        /*0054*/ 	.word	0xffffffff


	//   ....[6]....
        /*0058*/ 	.word	0xffffffff


	//   ....[7]....
        /*005c*/ 	.word	0xffffffff


	//----- nvinfo : EIATTR_COOP_GROUP_INSTR_OFFSETS
	.align		4
.L_1842:
        /*0060*/ 	.byte	0x04, 0x28
        /*0062*/ 	.short	(.L_1844 - .L_1843)


	//   ....[0]....
.L_1843:
        /*0064*/ 	.word	0x0000e890


	//   ....[1]....
        /*0068*/ 	.word	0x0000e8c0


	//   ....[2]....
        /*006c*/ 	.word	0x0000e8f0


	//   ....[3]....
        /*0070*/ 	.word	0x0000e900


	//   ....[4]....
        /*0074*/ 	.word	0x00018630


	//   ....[5]....
        /*0078*/ 	.word	0x00018660


	//   ....[6]....
        /*007c*/ 	.word	0x00018690


	//   ....[7]....
        /*0080*/ 	.word	0x000186a0


	//----- nvinfo : EIATTR_SYSCALL_OFFSETS
	.align		4
.L_1844:
        /*0084*/ 	.byte	0x04, 0x46
        /*0086*/ 	.short	(.L_1846 - .L_1845)


	//   ....[0]....
.L_1845:
        /*0088*/ 	.word	0x00001410


	//   ....[1]....
        /*008c*/ 	.word	0x00018a30


	//   ....[2]....
        /*0090*/ 	.word	0x00018bb0


	//   ....[3]....
        /*0094*/ 	.word	0x00018d30


	//   ....[4]....
        /*0098*/ 	.word	0x00018eb0


	//   ....[5]....
        /*009c*/ 	.word	0x000192c0


	//   ....[6]....
        /*00a0*/ 	.word	0x00019440


	//   ....[7]....
        /*00a4*/ 	.word	0x000195c0


	//   ....[8]....
        /*00a8*/ 	.word	0x00019740


	//   ....[9]....
        /*00ac*/ 	.word	0x00019c00


	//   ....[10]....
        /*00b0*/ 	.word	0x00019d80


	//   ....[11]....
        /*00b4*/ 	.word	0x00019f00


	//   ....[12]....
        /*00b8*/ 	.word	0x0001a080


	//   ....[13]....
        /*00bc*/ 	.word	0x0001a490


	//   ....[14]....
        /*00c0*/ 	.word	0x0001a610


	//   ....[15]....
        /*00c4*/ 	.word	0x0001a790


	//   ....[16]....
        /*00c8*/ 	.word	0x0001a910


	//----- nvinfo : EIATTR_EXIT_INSTR_OFFSETS
	.align		4
.L_1846:
        /*00cc*/ 	.byte	0x04, 0x1c
        /*00ce*/ 	.short	(.L_1848 - .L_1847)


	//   ....[0]....
.L_1847:
        /*00d0*/ 	.word	0x00017990


	//   ....[1]....
        /*00d4*/ 	.word	0x00018760


	//   ....[2]....
        /*00d8*/ 	.word	0x00018f20


	//   ....[3]....
        /*00dc*/ 	.word	0x00018f70


	//   ....[4]....
        /*00e0*/ 	.word	0x000197b0


	//   ....[5]....
        /*00e4*/ 	.word	0x00019880


	//   ....[6]....
        /*00e8*/ 	.word	0x000198b0


	//   ....[7]....
        /*00ec*/ 	.word	0x000198f0


	//   ....[8]....
        /*00f0*/ 	.word	0x00019930


	//   ....[9]....
        /*00f4*/ 	.word	0x0001a0f0


	//   ....[10]....
        /*00f8*/ 	.word	0x0001a140


	//   ....[11]....
        /*00fc*/ 	.word	0x0001a980


	//   ....[12]....
        /*0100*/ 	.word	0x0001aa50


	//----- nvinfo : EIATTR_MAX_THREADS
	.align		4
.L_1848:
        /*0104*/ 	.byte	0x04, 0x05
        /*0106*/ 	.short	(.L_1850 - .L_1849)
.L_1849:
        /*0108*/ 	.word	0x00000040
        /*010c*/ 	.word	0x00000001
        /*0110*/ 	.word	0x00000001


	//----- nvinfo : EIATTR_CRS_STACK_SIZE
	.align		4
.L_1850:
        /*0114*/ 	.byte	0x04, 0x1e
        /*0116*/ 	.short	(.L_1852 - .L_1851)
.L_1851:
        /*0118*/ 	.word	0x00000000


	//----- nvinfo : EIATTR_CBANK_PARAM_SIZE
	.align		4
.L_1852:
        /*011c*/ 	.byte	0x03, 0x19
        /*011e*/ 	.short	0x0410


	//----- nvinfo : EIATTR_PARAM_CBANK
	.align		4
        /*0120*/ 	.byte	0x04, 0x0a
        /*0122*/ 	.short	(.L_1854 - .L_1853)
	.align		4
.L_1853:
        /*0124*/ 	.word	index@(.nv.constant0._ZN2at6native13reduce_kernelILi64ELi4ENS0_8ReduceOpIN3c107complexIdEENS0_14func_wrapper_tIbZZZNS0_15and_kernel_cudaERNS_14TensorIteratorEENKUlvE_clEvENKUlvE6_clEvEUlbS5_E_EEjbLi4ELi4EEEEEvT1_)
        /*0128*/ 	.short	0x0210
        /*012a*/ 	.short	0x0410


	//----- nvinfo : EIATTR_SW_WAR
	.align		4
.L_1854:
        /*012c*/ 	.byte	0x04, 0x36
        /*012e*/ 	.short	(.L_1856 - .L_1855)
.L_1855:
        /*0130*/ 	.word	0x00000008
.L_1856:


//--------------------- .nv.info._ZN2at6native13reduce_kernelILi512ELi1ENS0_8ReduceOpIfNS0_14func_wrapper_tIbZZZNS0_15and_kernel_cudaERNS_14TensorIteratorEENKUlvE_clEvENKUlvE5_clEvEUlbfE_EEjbLi4ELi4EEEEEvT1_ --------------------------
	.section	.nv.info._ZN2at6native13reduce_kernelILi512ELi1ENS0_8ReduceOpIfNS0_14func_wrapper_tIbZZZNS0_15and_kernel_cudaERNS_14TensorIteratorEENKUlvE_clEvENKUlvE5_clEvEUlbfE_EEjbLi4ELi4EEEEEvT1_,"",@"SHT_CUDA_INFO"
	.sectionflags	@""
	.align	4


	//----- nvinfo : EIATTR_CUDA_API_VERSION
	.align		4
        /*0000*/ 	.byte	0x04, 0x37
        /*0002*/ 	.short	(.L_1858 - .L_1857)
.L_1857:
        /*0004*/ 	.word	0x00000082


	//----- nvinfo : EIATTR_KPARAM_INFO
	.align		4
.L_1858:
        /*0008*/ 	.byte	0x04, 0x17
        /*000a*/ 	.short	(.L_1860 - .L_1859)
.L_1859:
        /*000c*/ 	.word	0x00000000
        /*0010*/ 	.short	0x0000
        /*0012*/ 	.short	0x0000
        /*0014*/ 	.byte	0x00, 0xf0, 0x41, 0x10


	//----- nvinfo : EIATTR_SPARSE_MMA_MASK
	.align		4
.L_1860:
        /*0018*/ 	.byte	0x03, 0x50
        /*001a*/ 	.short	0x0000


	//----- nvinfo : EIATTR_MAXREG_COUNT
	.align		4
        /*001c*/ 	.byte	0x03, 0x1b
        /*001e*/ 	.short	0x0020


	//----- nvinfo : EIATTR_NUM_BARRIERS
	.align		4
        /*0020*/ 	.byte	0x02, 0x4c
        /*0022*/ 	.byte	0x01
	.zero		1


	//----- nvinfo : EIATTR_EXTERNS
	.align		4
        /*0024*/ 	.byte	0x04, 0x0f
        /*0026*/ 	.short	(.L_1862 - .L_1861)


	//   ....[0]....
	.align		4
.L_1861:
        /*0028*/ 	.word	index@(__assertfail)


	//----- nvinfo : EIATTR_MERCURY_ISA_VERSION
	.align		4
.L_1862:
        /*002c*/ 	.byte	0x03, 0x5f
        /*002e*/ 	.short	0x0101


	//----- nvinfo : EIATTR_INT_WARP_WIDE_INSTR_OFFSETS
	.align		4
        /*0030*/ 	.byte	0x04, 0x31
        /*0032*/ 	.short	(.L_1864 - .L_1863)


	//   ....[0]....
.L_1863:
        /*0034*/ 	.word	0x0000e090


	//   ....[1]....
        /*0038*/ 	.word	0x0000e180


	//----- nvinfo : EIATTR_COOP_GROUP_MASK_REGIDS
	.align		4
.L_1864:
        /*003c*/ 	.byte	0x04, 0x29
        /*003e*/ 	.short	(.L_1866 - .L_1865)


	//   ....[0]....
.L_1865:
        /*0040*/ 	.word	0xffffffff


	//   ....[1]....
        /*0044*/ 	.word	0xffffffff


	//----- nvinfo : EIATTR_COOP_GROUP_INSTR_OFFSETS
	.align		4
.L_1866:
        /*0048*/ 	.byte	0x04, 0x28
        /*004a*/ 	.short	(.L_1868 - .L_1867)


	//   ....[0]....
.L_1867:
        /*004c*/ 	.word	0x0000b9b0


	//   ....[1]....
        /*0050*/ 	.word	0x0000e990


	//----- nvinfo : EIATTR_SYSCALL_OFFSETS
	.align		4
.L_1868:
        /*0054*/ 	.byte	0x04, 0x46
        /*0056*/ 	.short	(.L_1870 - .L_1869)


	//   ....[0]....
.L_1869:
        /*0058*/ 	.word	0x0000ebf0


	//   ....[1]....
        /*005c*/ 	.word	0x0000ee70


	//   ....[2]....
        /*0060*/ 	.word	0x0000f1d0


	//   ....[3]....
        /*0064*/ 	.word	0x0000f470


	//----- nvinfo : EIATTR_EXIT_INSTR_OFFSETS
	.align		4
.L_1870:
        /*0068*/ 	.byte	0x04, 0x1c
        /*006a*/ 	.short	(.L_1872 - .L_1871)


	//   ....[0]....
.L_1871:
        /*006c*/ 	.word	0x0000e220


	//   ....[1]....
        /*0070*/ 	.word	0x0000e9f0


	//   ....[2]....
        /*0074*/ 	.word	0x0000ec60


	//   ....[3]....
        /*0078*/ 	.word	0x0000ec80


	//   ....[4]....
        /*007c*/ 	.word	0x0000eee0


	//   ....[5]....
        /*0080*/ 	.word	0x0000ef20


	//   ....[6]....
        /*0084*/ 	.word	0x0000ef50


	//   ....[7]....
        /*0088*/ 	.word	0x0000ef90


	//   ....[8]....
        /*008c*/ 	.word	0x0000efd0


	//   ....[9]....
        /*0090*/ 	.word	0x0000f240


	//   ....[10]....
        /*0094*/ 	.word	0x0000f260


	//   ....[11]....
        /*0098*/ 	.word	0x0000f4c0


	//   ....[12]....
        /*009c*/ 	.word	0x0000f4e0


	//----- nvinfo : EIATTR_MAX_THREADS
	.align		4
.L_1872:
        /*00a0*/ 	.byte	0x04, 0x05
        /*00a2*/ 	.short	(.L_1874 - .L_1873)
.L_1873:
        /*00a4*/ 	.word	0x00000200
        /*00a8*/ 	.word	0x00000001
        /*00ac*/ 	.word	0x00000001


	//----- nvinfo : EIATTR_CRS_STACK_SIZE
	.align		4
.L_1874:
        /*00b0*/ 	.byte	0x04, 0x1e
        /*00b2*/ 	.short	(.L_1876 - .L_1875)
.L_1875:
        /*00b4*/ 	.word	0x00000000


	//----- nvinfo : EIATTR_CBANK_PARAM_SIZE
	.align		4
.L_1876:
        /*00b8*/ 	.byte	0x03, 0x19
        /*00ba*/ 	.short	0x0410


	//----- nvinfo : EIATTR_PARAM_CBANK
	.align		4
        /*00bc*/ 	.byte	0x04, 0x0a
        /*00be*/ 	.short	(.L_1878 - .L_1877)
	.align		4
.L_1877:
        /*00c0*/ 	.word	index@(.nv.constant0._ZN2at6native13reduce_kernelILi512ELi1ENS0_8ReduceOpIfNS0_14func_wrapper_tIbZZZNS0_15and_kernel_cudaERNS_14TensorIteratorEENKUlvE_clEvENKUlvE5_clEvEUlbfE_EEjbLi4ELi4EEEEEvT1_)
        /*00c4*/ 	.short	0x0210
        /*00c6*/ 	.short	0x0410


	//----- nvinfo : EIATTR_SW_WAR
	.align		4
.L_1878:
        /*00c8*/ 	.byte	0x04, 0x36
        /*00ca*/ 	.short	(.L_1880 - .L_1879)
.L_1879:
        /*00cc*/ 	.word	0x00000008
.L_1880:


//--------------------- .nv.info._ZN2at6native13reduce_kernelILi256ELi2ENS0_8ReduceOpIfNS0_14func_wrapper_tIbZZZNS0_15and_kernel_cudaERNS_14TensorIteratorEENKUlvE_clEvENKUlvE5_clEvEUlbfE_EEjbLi4ELi4EEEEEvT1_ --------------------------
	.section	.nv.info._ZN2at6native13reduce_kernelILi256ELi2ENS0_8ReduceOpIfNS0_14func_wrapper_tIbZZZNS0_15and_kernel_cudaERNS_14TensorIteratorEENKUlvE_clEvENKUlvE5_clEvEUlbfE_EEjbLi4ELi4EEEEEvT1_,"",@"SHT_CUDA_INFO"
	.sectionflags	@""
	.align	4


	//----- nvinfo : EIATTR_CUDA_API_VERSION
	.align		4
        /*0000*/ 	.byte	0x04, 0x37
        /*0002*/ 	.short	(.L_1882 - .L_1881)
.L_1881:
        /*0004*/ 	.word	0x00000082


	//----- nvinfo : EIATTR_KPARAM_INFO
	.align		4
.L_1882:
        /*0008*/ 	.byte	0x04, 0x17
        /*000a*/ 	.short	(.L_1884 - .L_1883)
.L_1883:
        /*000c*/ 	.word	0x00000000
        /*0010*/ 	.short	0x0000
        /*0012*/ 	.short	0x0000
        /*0014*/ 	.byte	0x00, 0xf0, 0x41, 0x10


	//----- nvinfo : EIATTR_SPARSE_MMA_MASK
	.align		4
.L_1884:
        /*0018*/ 	.byte	0x03, 0x50
        /*001a*/ 	.short	0x0000


	//----- nvinfo : EIATTR_MAXREG_COUNT
	.align		4
        /*001c*/ 	.byte	0x03, 0x1b
        /*001e*/ 	.short	0x0040


	//----- nvinfo : EIATTR_NUM_BARRIERS
	.align		4
        /*0020*/ 	.byte	0x02, 0x4c
        /*0022*/ 	.byte	0x01
	.zero		1


	//----- nvinfo : EIATTR_EXTERNS
	.align		4
        /*0024*/ 	.byte	0x04, 0x0f
        /*0026*/ 	.short	(.L_1886 - .L_1885)


	//   ....[0]....
	.align		4
.L_1885:
        /*0028*/ 	.word	index@(__assertfail)


	//----- nvinfo : EIATTR_MERCURY_ISA_VERSION
	.align		4
.L_1886:
        /*002c*/ 	.byte	0x03, 0x5f
        /*002e*/ 	.short	0x0101


	//----- nvinfo : EIATTR_INT_WARP_WIDE_INSTR_OFFSETS
	.align		4
        /*0030*/ 	.byte	0x04, 0x31
        /*0032*/ 	.short	(.L_1888 - .L_1887)


	//   ....[0]....
.L_1887:
        /*0034*/ 	.word	0x00011030


	//   ....[1]....
        /*0038*/ 	.word	0x00011120


	//----- nvinfo : EIATTR_COOP_GROUP_MASK_REGIDS
	.align		4
.L_1888:
        /*003c*/ 	.byte	0x04, 0x29
        /*003e*/ 	.short	(.L_1890 - .L_1889)


	//   ....[0]....
.L_1889:
        /*0040*/ 	.word	0xffffffff


	//   ....[1]....
        /*0044*/ 	.word	0xffffffff


	//   ....[2]....
        /*0048*/ 	.word	0xffffffff


	//   ....[3]....
        /*004c*/ 	.word	0xffffffff


	//----- nvinfo : EIATTR_COOP_GROUP_INSTR_OFFSETS
	.align		4
.L_1890:
        /*0050*/ 	.byte	0x04, 0x28
        /*0052*/ 	.short	(.L_1892 - .L_1891)


	//   ....[0]....
.L_1891:
        /*0054*/ 	.word	0x0000c690


	//   ....[1]....
        /*0058*/ 	.word	0x0000c6b0


	//   ....[2]....
        /*005c*/ 	.word	0x00011b50


	//   ....[3]....
        /*0060*/ 	.word	0x00011b70


	//----- nvinfo : EIATTR_SYSCALL_OFFSETS
	.align		4
.L_1892:
        /*0064*/ 	.byte	0x04, 0x46
        /*0066*/ 	.short	(.L_1894 - .L_1893)


	//   ....[0]....
.L_1893:
        /*0068*/ 	.word	0x00001490


	//   ....[1]....
        /*006c*/ 	.word	0x00011e40


	//   ....[2]....
        /*0070*/ 	.word	0x00011fc0


	//   ....[3]....
        /*0074*/ 	.word	0x000122d0


	//   ....[4]....
        /*0078*/ 	.word	0x00012450


	//   ....[5]....
        /*007c*/ 	.word	0x00012830


	//   ....[6]....
        /*0080*/ 	.word	0x000129b0


	//   ....[7]....
        /*0084*/ 	.word	0x00012cc0


	//   ....[8]....
        /*0088*/ 	.word	0x00012e40


	//----- nvinfo : EIATTR_EXIT_INSTR_OFFSETS
	.align		4
.L_1894:
        /*008c*/ 	.byte	0x04, 0x1c
        /*008e*/ 	.short	(.L_1896 - .L_1895)


	//   ....[0]....
.L_1895:
        /*0090*/ 	.word	0x000111e0


	//   ....[1]....
        /*0094*/ 	.word	0x00011bf0


	//   ....[2]....
        /*0098*/ 	.word	0x00012030


	//   ....[3]....
        /*009c*/ 	.word	0x00012060


	//   ....[4]....
        /*00a0*/ 	.word	0x000124c0


	//   ....[5]....
        /*00a4*/ 	.word	0x00012530


	//   ....[6]....
        /*00a8*/ 	.word	0x00012560


	//   ....[7]....
        /*00ac*/ 	.word	0x000125a0


	//   ....[8]....
        /*00b0*/ 	.word	0x000125e0


	//   ....[9]....
        /*00b4*/ 	.word	0x00012a20


	//   ....[10]....
        /*00b8*/ 	.word	0x00012a50


	//   ....[11]....
        /*00bc*/ 	.word	0x00012eb0


	//   ....[12]....
        /*00c0*/ 	.word	0x00012f20


	//----- nvinfo : EIATTR_MAX_THREADS
	.align		4
.L_1896:
        /*00c4*/ 	.byte	0x04, 0x05
        /*00c6*/ 	.short	(.L_1898 - .L_1897)
.L_1897:
        /*00c8*/ 	.word	0x00000100
        /*00cc*/ 	.word	0x00000001
        /*00d0*/ 	.word	0x00000001


	//----- nvinfo : EIATTR_CRS_STACK_SIZE
	.align		4
.L_1898:
        /*00d4*/ 	.byte	0x04, 0x1e
        /*00d6*/ 	.short	(.L_1900 - .L_1899)
.L_1899:
        /*00d8*/ 	.word	0x00000000


	//----- nvinfo : EIATTR_CBANK_PARAM_SIZE
	.align		4
.L_1900:
        /*00dc*/ 	.byte	0x03, 0x19
        /*00de*/ 	.short	0x0410


	//----- nvinfo : EIATTR_PARAM_CBANK
	.align		4
        /*00e0*/ 	.byte	0x04, 0x0a
        /*00e2*/ 	.short	(.L_1902 - .L_1901)
	.align		4
.L_1901:
        /*00e4*/ 	.word	index@(.nv.constant0._ZN2at6native13reduce_kernelILi256ELi2ENS0_8ReduceOpIfNS0_14func_wrapper_tIbZZZNS0_15and_kernel_cudaERNS_14TensorIteratorEENKUlvE_clEvENKUlvE5_clEvEUlbfE_EEjbLi4ELi4EEEEEvT1_)
        /*00e8*/ 	.short	0x0210
        /*00ea*/ 	.short	0x0410


	//----- nvinfo : EIATTR_SW_WAR
	.align		4
.L_1902:
        /*00ec*/ 	.byte	0x04, 0x36
        /*00ee*/ 	.short	(.L_1904 - .L_1903)
.L_1903:
        /*00f0*/ 	.word	0x00000008
.L_1904:


//--------------------- .nv.info._ZN2at6native13reduce_kernelILi128ELi4ENS0_8ReduceOpIfNS0_14func_wrapper_tIbZZZNS0_15and_kernel_cudaERNS_14TensorIteratorEENKUlvE_clEvENKUlvE5_clEvEUlbfE_EEjbLi4ELi4EEEEEvT1_ --------------------------
	.section	.nv.info._ZN2at6native13reduce_kernelILi128ELi4ENS0_8ReduceOpIfNS0_14func_wrapper_tIbZZZNS0_15and_kernel_cudaERNS_14TensorIteratorEENKUlvE_clEvENKUlvE5_clEvEUlbfE_EEjbLi4ELi4EEEEEvT1_,"",@"SHT_CUDA_INFO"
	.sectionflags	@""
	.align	4


	//----- nvinfo : EIATTR_CUDA_API_VERSION
	.align		4
        /*0000*/ 	.byte	0x04, 0x37
        /*0002*/ 	.short	(.L_1906 - .L_1905)
.L_1905:
        /*0004*/ 	.word	0x00000082


	//----- nvinfo : EIATTR_KPARAM_INFO
	.align		4
.L_1906:
        /*0008*/ 	.byte	0x04, 0x17
        /*000a*/ 	.short	(.L_1908 - .L_1907)
.L_1907:
        /*000c*/ 	.word	0x00000000
        /*0010*/ 	.short	0x0000
        /*0012*/ 	.short	0x0000
        /*0014*/ 	.byte	0x00, 0xf0, 0x41, 0x10


	//----- nvinfo : EIATTR_SPARSE_MMA_MASK
	.align		4
.L_1908:
        /*0018*/ 	.byte	0x03, 0x50
        /*001a*/ 	.short	0x0000


	//----- nvinfo : EIATTR_MAXREG_COUNT
	.align		4
        /*001c*/ 	.byte	0x03, 0x1b
        /*001e*/ 	.short	0x0080


	//----- nvinfo : EIATTR_NUM_BARRIERS
	.align		4
        /*0020*/ 	.byte	0x02, 0x4c
        /*0022*/ 	.byte	0x01
	.zero		1


	//----- nvinfo : EIATTR_EXTERNS
	.align		4
        /*0024*/ 	.byte	0x04, 0x0f
        /*0026*/ 	.short	(.L_1910 - .L_1909)


	//   ....[0]....
	.align		4
.L_1909:
        /*0028*/ 	.word	index@(__assertfail)


	//----- nvinfo : EIATTR_MERCURY_ISA_VERSION
	.align		4
.L_1910:
        /*002c*/ 	.byte	0x03, 0x5f
        /*002e*/ 	.short	0x0101


	//----- nvinfo : EIATTR_INT_WARP_WIDE_INSTR_OFFSETS
	.align		4
        /*0030*/ 	.byte	0x04, 0x31
        /*0032*/ 	.short	(.L_1912 - .L_1911)


	//   ....[0]....
.L_1911:
        /*0034*/ 	.word	0x00016750


	//   ....[1]....
        /*0038*/ 	.word	0x00016840


	//----- nvinfo : EIATTR_COOP_GROUP_MASK_REGIDS
	.align		4
.L_1912:
        /*003c*/ 	.byte	0x04, 0x29
        /*003e*/ 	.short	(.L_1914 - .L_1913)


	//   ....[0]....
.L_1913:
        /*0040*/ 	.word	0xffffffff


	//   ....[1]....
        /*0044*/ 	.word	0xffffffff


	//   ....[2]....
        /*0048*/ 	.word	0xffffffff


	//   ....[3]....
        /*004c*/ 	.word	0xffffffff


	//   ....[4]....
        /*0050*/ 	.word	0xffffffff


	//   ....[5]....
        /*0054*/ 	.word	0xffffffff


	//   ....[6]....
        /*0058*/ 	.word	0xffffffff


	//   ....[7]....
        /*005c*/ 	.word	0xffffffff


	//----- nvinfo : EIATTR_COOP_GROUP_INSTR_OFFSETS
	.align		4
.L_1914:
        /*0060*/ 	.byte	0x04, 0x28
        /*0062*/ 	.short	(.L_1916 - .L_1915)


	//   ....[0]....
.L_1915:
        /*0064*/ 	.word	0x0000d810


	//   ....[1]....
        /*0068*/ 	.word	0x0000d840


	//   ....[2]....
        /*006c*/ 	.word	0x0000d870


	//   ....[3]....
        /*0070*/ 	.word	0x0000d880


	//   ....[4]....
        /*0074*/ 	.word	0x000175a0


	//   ....[5]....
        /*0078*/ 	.word	0x000175d0


	//   ....[6]....
        /*007c*/ 	.word	0x00017600


	//   ....[7]....
        /*0080*/ 	.word	0x00017610


	//----- nvinfo : EIATTR_SYSCALL_OFFSETS
	.align		4
.L_1916:
        /*0084*/ 	.byte	0x04, 0x46
        /*0086*/ 	.short	(.L_1918 - .L_1917)


	//   ....[0]....
.L_1917:
        /*0088*/ 	.word	0x00001410


	//   ....[1]....
        /*008c*/ 	.word	0x000179a0


	//   ....[2]....
        /*0090*/ 	.word	0x00017b20


	//   ....[3]....
        /*0094*/ 	.word	0x00017ca0


	//   ....[4]....
        /*0098*/ 	.word	0x00017e20


	//   ....[5]....
        /*009c*/ 	.word	0x00018230


	//   ....[6]....
        /*00a0*/ 	.word	0x000183b0


	//   ....[7]....
        /*00a4*/ 	.word	0x00018530


	//   ....[8]....
        /*00a8*/ 	.word	0x000186b0


	//   ....[9]....
        /*00ac*/ 	.word	0x00018b70


	//   ....[10]....
        /*00b0*/ 	.word	0x00018cf0


	//   ....[11]....
        /*00b4*/ 	.word	0x00018e70


	//   ....[12]....
        /*00b8*/ 	.word	0x00018ff0


	//   ....[13]....
        /*00bc*/ 	.word	0x00019400


	//   ....[14]....
        /*00c0*/ 	.word	0x00019580


	//   ....[15]....
        /*00c4*/ 	.word	0x00019700


	//   ....[16]....
        /*00c8*/ 	.word	0x00019880


	//----- nvinfo : EIATTR_EXIT_INSTR_OFFSETS
	.align		4
.L_1918:
        /*00cc*/ 	.byte	0x04, 0x1c
        /*00ce*/ 	.short	(.L_1920 - .L_1919)


	//   ....[0]....
.L_1919:
        /*00d0*/ 	.word	0x00016900


	//   ....[1]....
        /*00d4*/ 	.word	0x000176d0


	//   ....[2]....
        /*00d8*/ 	.word	0x00017e90


	//   ....[3]....
        /*00dc*/ 	.word	0x00017ee0


	//   ....[4]....
        /*00e0*/ 	.word	0x00018720


	//   ....[5]....
        /*00e4*/ 	.word	0x000187f0


	//   ....[6]....
        /*00e8*/ 	.word	0x00018820


	//   ....[7]....
        /*00ec*/ 	.word	0x00018860


	//   ....[8]....
        /*00f0*/ 	.word	0x000188a0


	//   ....[9]....
        /*00f4*/ 	.word	0x00019060


	//   ....[10]....
        /*00f8*/ 	.word	0x000190b0


	//   ....[11]....
        /*00fc*/ 	.word	0x000198f0


	//   ....[12]....
        /*0100*/ 	.word	0x000199c0


	//----- nvinfo : EIATTR_MAX_THREADS
	.align		4
.L_1920:
        /*0104*/ 	.byte	0x04, 0x05
        /*0106*/ 	.short	(.L_1922 - .L_1921)
.L_1921:
        /*0108*/ 	.word	0x00000080
        /*010c*/ 	.word	0x00000001
        /*0110*/ 	.word	0x00000001


	//----- nvinfo : EIATTR_CRS_STACK_SIZE
	.align		4
.L_1922:
        /*0114*/ 	.byte	0x04, 0x1e
        /*0116*/ 	.short	(.L_1924 - .L_1923)
.L_1923:
        /*0118*/ 	.word	0x00000000


	//----- nvinfo : EIATTR_CBANK_PARAM_SIZE
	.align		4
.L_1924:
        /*011c*/ 	.byte	0x03, 0x19
        /*011e*/ 	.short	0x0410


	//----- nvinfo : EIATTR_PARAM_CBANK
	.align		4
        /*0120*/ 	.byte	0x04, 0x0a
        /*0122*/ 	.short	(.L_1926 - .L_1925)
	.align		4
.L_1925:
        /*0124*/ 	.word	index@(.nv.constant0._ZN2at6native13reduce_kernelILi128ELi4ENS0_8ReduceOpIfNS0_14func_wrapper_tIbZZZNS0_15and_kernel_cudaERNS_14TensorIteratorEENKUlvE_clEvENKUlvE5_clEvEUlbfE_EEjbLi4ELi4EEEEEvT1_)
        /*0128*/ 	.short	0x0210
        /*012a*/ 	.short	0x0410


	//----- nvinfo : EIATTR_SW_WAR
	.align		4
.L_1926:
        /*012c*/ 	.byte	0x04, 0x36
        /*012e*/ 	.short	(.L_1928 - .L_1927)
.L_1927:
        /*0130*/ 	.word	0x00000008
.L_1928:


//--------------------- .nv.info._ZN2at6native13reduce_kernelILi512ELi1ENS0_8ReduceOpIdNS0_14func_wrapper_tIbZZZNS0_15and_kernel_cudaERNS_14TensorIteratorEENKUlvE_clEvENKUlvE4_clEvEUlbdE_EEjbLi4ELi4EEEEEvT1_ --------------------------
	.section	.nv.info._ZN2at6native13reduce_kernelILi512ELi1ENS0_8ReduceOpIdNS0_14func_wrapper_tIbZZZNS0_15and_kernel_cudaERNS_14TensorIteratorEENKUlvE_clEvENKUlvE4_clEvEUlbdE_EEjbLi4ELi4EEEEEvT1_,"",@"SHT_CUDA_INFO"
	.sectionflags	@""
	.align	4


	//----- nvinfo : EIATTR_CUDA_API_VERSION
	.align		4
        /*0000*/ 	.byte	0x04, 0x37
        /*0002*/ 	.short	(.L_1930 - .L_1929)
.L_1929:
        /*0004*/ 	.word	0x00000082


	//----- nvinfo : EIATTR_KPARAM_INFO
	.align		4
.L_1930:
        /*0008*/ 	.byte	0x04, 0x17
        /*000a*/ 	.short	(.L_1932 - .L_1931)
.L_1931:
        /*000c*/ 	.word	0x00000000
        /*0010*/ 	.short	0x0000
        /*0012*/ 	.short	0x0000
        /*0014*/ 	.byte	0x00, 0xf0, 0x41, 0x10


	//----- nvinfo : EIATTR_SPARSE_MMA_MASK
	.align		4
.L_1932:
        /*0018*/ 	.byte	0x03, 0x50
        /*001a*/ 	.short	0x0000


	//----- nvinfo : EIATTR_MAXREG_COUNT
	.align		4
        /*001c*/ 	.byte	0x03, 0x1b
        /*001e*/ 	.short	0x0020


	//----- nvinfo : EIATTR_NUM_BARRIERS
	.align		4
        /*0020*/ 	.byte	0x02, 0x4c
        /*0022*/ 	.byte	0x01
	.zero		1


	//----- nvinfo : EIATTR_EXTERNS
	.align		4
        /*0024*/ 	.byte	0x04, 0x0f
        /*0026*/ 	.short	(.L_1934 - .L_1933)


	//   ....[0]....
	.align		4
.L_1933:
        /*0028*/ 	.word	index@(__assertfail)


	//----- nvinfo : EIATTR_MERCURY_ISA_VERSION
	.align		4
.L_1934:
        /*002c*/ 	.byte	0x03, 0x5f
        /*002e*/ 	.short	0x0101


	//----- nvinfo : EIATTR_INT_WARP_WIDE_INSTR_OFFSETS
	.align		4
        /*0030*/ 	.byte	0x04, 0x31
        /*0032*/ 	.short	(.L_1936 - .L_1935)


	//   ....[0]....
.L_1935:
        /*0034*/ 	.word	0x0000dec0


	//   ....[1]....
        /*0038*/ 	.word	0x0000dfb0


	//----- nvinfo : EIATTR_COOP_GROUP_MASK_REGIDS
	.align		4
.L_1936:
        /*003c*/ 	.byte	0x04, 0x29
        /*003e*/ 	.short	(.L_1938 - .L_1937)


	//   ....[0]....
.L_1937:
        /*0040*/ 	.word	0xffffffff


	//   ....[1]....
        /*0044*/ 	.word	0xffffffff


	//----- nvinfo : EIATTR_COOP_GROUP_INSTR_OFFSETS
	.align		4
.L_1938:
        /*0048*/ 	.byte	0x04, 0x28
        /*004a*/ 	.short	(.L_1940 - .L_1939)


	//   ....[0]....
.L_1939:
        /*004c*/ 	.word	0x0000b7e0


	//   ....[1]....
        /*0050*/ 	.word	0x0000e7c0


	//----- nvinfo : EIATTR_SYSCALL_OFFSETS
	.align		4
.L_1940:
        /*0054*/ 	.byte	0x04, 0x46
        /*0056*/ 	.short	(.L_1942 - .L_1941)


	//   ....[0]....
.L_1941:
        /*0058*/ 	.word	0x0000ea20


	//   ....[1]....
        /*005c*/ 	.word	0x0000eca0


	//   ....[2]....
        /*0060*/ 	.word	0x0000f000


	//   ....[3]....
        /*0064*/ 	.word	0x0000f2a0


	//----- nvinfo : EIATTR_EXIT_INSTR_OFFSETS
	.align		4
.L_1942:
        /*0068*/ 	.byte	0x04, 0x1c
        /*006a*/ 	.short	(.L_1944 - .L_1943)


	//   ....[0]....
.L_1943:
        /*006c*/ 	.word	0x0000e050


	//   ....[1]....
        /*0070*/ 	.word	0x0000e820


	//   ....[2]....
        /*0074*/ 	.word	0x0000ea90


	//   ....[3]....
        /*0078*/ 	.word	0x0000eab0


	//   ....[4]....
        /*007c*/ 	.word	0x0000ed10


	//   ....[5]....
        /*0080*/ 	.word	0x0000ed50


	//   ....[6]....
        /*0084*/ 	.word	0x0000ed80


	//   ....[7]....
        /*0088*/ 	.word	0x0000edc0


	//   ....[8]....
        /*008c*/ 	.word	0x0000ee00


	//   ....[9]....
        /*0090*/ 	.word	0x0000f070


	//   ....[10]....
        /*0094*/ 	.word	0x0000f090


	//   ....[11]....
        /*0098*/ 	.word	0x0000f2f0


	//   ....[12]....
        /*009c*/ 	.word	0x0000f310


	//----- nvinfo : EIATTR_MAX_THREADS
	.align		4
.L_1944:
        /*00a0*/ 	.byte	0x04, 0x05
        /*00a2*/ 	.short	(.L_1946 - .L_1945)
.L_1945:
        /*00a4*/ 	.word	0x00000200
        /*00a8*/ 	.word	0x00000001
        /*00ac*/ 	.word	0x00000001


	//----- nvinfo : EIATTR_CRS_STACK_SIZE
	.align		4
.L_1946:
        /*00b0*/ 	.byte	0x04, 0x1e
        /*00b2*/ 	.short	(.L_1948 - .L_1947)
.L_1947:
        /*00b4*/ 	.word	0x00000000


	//----- nvinfo : EIATTR_CBANK_PARAM_SIZE
	.align		4
.L_1948:
        /*00b8*/ 	.byte	0x03, 0x19
        /*00ba*/ 	.short	0x0410


	//----- nvinfo : EIATTR_PARAM_CBANK
	.align		4
        /*00bc*/ 	.byte	0x04, 0x0a
        /*00be*/ 	.short	(.L_1950 - .L_1949)
	.align		4
.L_1949:
        /*00c0*/ 	.word	index@(.nv.constant0._ZN2at6native13reduce_kernelILi512ELi1ENS0_8ReduceOpIdNS0_14func_wrapper_tIbZZZNS0_15and_kernel_cudaERNS_14TensorIteratorEENKUlvE_clEvENKUlvE4_clEvEUlbdE_EEjbLi4ELi4EEEEEvT1_)
        /*00c4*/ 	.short	0x0210
        /*00c6*/ 	.short	0x0410


	//----- nvinfo : EIATTR_SW_WAR
	.align		4
.L_1950:
        /*00c8*/ 	.byte	0x04, 0x36
        /*00ca*/ 	.short	(.L_1952 - .L_1951)
.L_1951:
        /*00cc*/ 	.word	0x00000008
.L_1952:


//--------------------- .nv.info._ZN2at6native13reduce_kernelILi256ELi2ENS0_8ReduceOpIdNS0_14func_wrapper_tIbZZZNS0_15and_kernel_cudaERNS_14TensorIteratorEENKUlvE_clEvENKUlvE4_clEvEUlbdE_EEjbLi4ELi4EEEEEvT1_ --------------------------
	.section	.nv.info._ZN2at6native13reduce_kernelILi256ELi2ENS0_8ReduceOpIdNS0_14func_wrapper_tIbZZZNS0_15and_kernel_cudaERNS_14TensorIteratorEENKUlvE_clEvENKUlvE4_clEvEUlbdE_EEjbLi4ELi4EEEEEvT1_,"",@"SHT_CUDA_INFO"
	.sectionflags	@""
	.align	4


	//----- nvinfo : EIATTR_CUDA_API_VERSION
	.align		4
        /*0000*/ 	.byte	0x04, 0x37
        /*0002*/ 	.short	(.L_1954 - .L_1953)
.L_1953:
        /*0004*/ 	.word	0x00000082


	//----- nvinfo : EIATTR_KPARAM_INFO
	.align		4
.L_1954:
        /*0008*/ 	.byte	0x04, 0x17
        /*000a*/ 	.short	(.L_1956 - .L_1955)
.L_1955:
        /*000c*/ 	.word	0x00000000
        /*0010*/ 	.short	0x0000
        /*0012*/ 	.short	0x0000
        /*0014*/ 	.byte	0x00, 0xf0, 0x41, 0x10


	//----- nvinfo : EIATTR_SPARSE_MMA_MASK
	.align		4
.L_1956:
        /*0018*/ 	.byte	0x03, 0x50
        /*001a*/ 	.short	0x0000


	//----- nvinfo : EIATTR_MAXREG_COUNT
	.align		4
        /*001c*/ 	.byte	0x03, 0x1b
        /*001e*/ 	.short	0x0040


	//----- nvinfo : EIATTR_NUM_BARRIERS
	.align		4
        /*0020*/ 	.byte	0x02, 0x4c
        /*0022*/ 	.byte	0x01
	.zero		1


	//----- nvinfo : EIATTR_EXTERNS
	.align		4
        /*0024*/ 	.byte	0x04, 0x0f
        /*0026*/ 	.short	(.L_1958 - .L_1957)


	//   ....[0]....
	.align		4
.L_1957:
        /*0028*/ 	.word	index@(__assertfail)


	//----- nvinfo : EIATTR_MERCURY_ISA_VERSION
	.align		4
.L_1958:
        /*002c*/ 	.byte	0x03, 0x5f
        /*002e*/ 	.short	0x0101


	//----- nvinfo : EIATTR_INT_WARP_WIDE_INSTR_OFFSETS
	.align		4
        /*0030*/ 	.byte	0x04, 0x31
        /*0032*/ 	.short	(.L_1960 - .L_1959)


	//   ....[0]....
.L_1959:
        /*0034*/ 	.word	0x00011040


	//   ....[1]....
        /*0038*/ 	.word	0x00011130


	//----- nvinfo : EIATTR_COOP_GROUP_MASK_REGIDS
	.align		4
.L_1960:
        /*003c*/ 	.byte	0x04, 0x29
        /*003e*/ 	.short	(.L_1962 - .L_1961)


	//   ....[0]....
.L_1961:
        /*0040*/ 	.word	0xffffffff


	//   ....[1]....
        /*0044*/ 	.word	0xffffffff


	//   ....[2]....
        /*0048*/ 	.word	0xffffffff


	//   ....[3]....
        /*004c*/ 	.word	0xffffffff


	//----- nvinfo : EIATTR_COOP_GROUP_INSTR_OFFSETS
	.align		4
.L_1962:
        /*0050*/ 	.byte	0x04, 0x28
        /*0052*/ 	.short	(.L_1964 - .L_1963)


	//   ....[0]....
.L_1963:
        /*0054*/ 	.word	0x0000c6b0


	//   ....[1]....
        /*0058*/ 	.word	0x0000c6d0


	//   ....[2]....
        /*005c*/ 	.word	0x00011b50


	//   ....[3]....
        /*0060*/ 	.word	0x00011b70


	//----- nvinfo : EIATTR_SYSCALL_OFFSETS
	.align		4
.L_1964:
        /*0064*/ 	.byte	0x04, 0x46
        /*0066*/ 	.short	(.L_1966 - .L_1965)


	//   ....[0]....
.L_1965:
        /*0068*/ 	.word	0x00001490


	//   ....[1]....
        /*006c*/ 	.word	0x00011e40


	//   ....[2]....
        /*0070*/ 	.word	0x00011fc0


	//   ....[3]....
        /*0074*/ 	.word	0x000122d0


	//   ....[4]....
        /*0078*/ 	.word	0x00012450


	//   ....[5]....
        /*007c*/ 	.word	0x00012830


	//   ....[6]....
        /*0080*/ 	.word	0x000129b0


	//   ....[7]....
        /*0084*/ 	.word	0x00012cc0


	//   ....[8]....
        /*0088*/ 	.word	0x00012e40


	//----- nvinfo : EIATTR_EXIT_INSTR_OFFSETS
	.align		4
.L_1966:
        /*008c*/ 	.byte	0x04, 0x1c
        /*008e*/ 	.short	(.L_1968 - .L_1967)


	//   ....[0]....
.L_1967:
        /*0090*/ 	.word	0x000111f0


	//   ....[1]....
        /*0094*/ 	.word	0x00011bf0


	//   ....[2]....
        /*0098*/ 	.word	0x00012030


	//   ....[3]....
        /*009c*/ 	.word	0x00012060


	//   ....[4]....
        /*00a0*/ 	.word	0x000124c0


	//   ....[5]....
        /*00a4*/ 	.word	0x00012530


	//   ....[6]....
        /*00a8*/ 	.word	0x00012560


	//   ....[7]....
        /*00ac*/ 	.word	0x000125a0


	//   ....[8]....
        /*00b0*/ 	.word	0x000125e0


	//   ....[9]....
        /*00b4*/ 	.word	0x00012a20


	//   ....[10]....
        /*00b8*/ 	.word	0x00012a50


	//   ....[11]....
        /*00bc*/ 	.word	0x00012eb0


	//   ....[12]....
        /*00c0*/ 	.word	0x00012f20


	//----- nvinfo : EIATTR_MAX_THREADS
	.align		4
.L_1968:
        /*00c4*/ 	.byte	0x04, 0x05
        /*00c6*/ 	.short	(.L_1970 - .L_1969)
.L_1969:
        /*00c8*/ 	.word	0x00000100
        /*00cc*/ 	.word	0x00000001
        /*00d0*/ 	.word	0x00000001


	//----- nvinfo : EIATTR_CRS_STACK_SIZE
	.align		4
.L_1970:
        /*00d4*/ 	.byte	0x04, 0x1e
        /*00d6*/ 	.short	(.L_1972 - .L_1971)
.L_1971:
        /*00d8*/ 	.word	0x00000000


	//----- nvinfo : EIATTR_CBANK_PARAM_SIZE
	.align		4
.L_1972:
        /*00dc*/ 	.byte	0x03, 0x19
        /*00de*/ 	.short	0x0410


	//----- nvinfo : EIATTR_PARAM_CBANK
	.align		4
        /*00e0*/ 	.byte	0x04, 0x0a
        /*00e2*/ 	.short	(.L_1974 - .L_1973)
	.align		4
.L_1973:
        /*00e4*/ 	.word	index@(.nv.constant0._ZN2at6native13reduce_kernelILi256ELi2ENS0_8ReduceOpIdNS0_14func_wrapper_tIbZZZNS0_15and_kernel_cudaERNS_14TensorIteratorEENKUlvE_clEvENKUlvE4_clEvEUlbdE_EEjbLi4ELi4EEEEEvT1_)
        /*00e8*/ 	.short	0x0210
        /*00ea*/ 	.short	0x0410


	//----- nvinfo : EIATTR_SW_WAR
	.align		4
.L_1974:
        /*00ec*/ 	.byte	0x04, 0x36
        /*00ee*/ 	.short	(.L_1976 - .L_1975)
.L_1975:
        /*00f0*/ 	.word	0x00000008
.L_1976:


//--------------------- .nv.info._ZN2at6native13reduce_kernelILi128ELi4ENS0_8ReduceOpIdNS0_14func_wrapper_tIbZZZNS0_15and_kernel_cudaERNS_14TensorIteratorEENKUlvE_clEvENKUlvE4_clEvEUlbdE_EEjbLi4ELi4EEEEEvT1_ --------------------------
	.section	.nv.info._ZN2at6native13reduce_kernelILi128ELi4ENS0_8ReduceOpIdNS0_14func_wrapper_tIbZZZNS0_15and_kernel_cudaERNS_14TensorIteratorEENKUlvE_clEvENKUlvE4_clEvEUlbdE_EEjbLi4ELi4EEEEEvT1_,"",@"SHT_CUDA_INFO"
	.sectionflags	@""
	.align	4


	//----- nvinfo : EIATTR_CUDA_API_VERSION
	.align		4
        /*0000*/ 	.byte	0x04, 0x37
        /*0002*/ 	.short	(.L_1978 - .L_1977)
.L_1977:
        /*0004*/ 	.word	0x00000082


	//----- nvinfo : EIATTR_KPARAM_INFO
	.align		4
.L_1978:
        /*0008*/ 	.byte	0x04, 0x17
        /*000a*/ 	.short	(.L_1980 - .L_1979)
.L_1979:
        /*000c*/ 	.word	0x00000000
        /*0010*/ 	.short	0x0000
        /*0012*/ 	.short	0x0000
        /*0014*/ 	.byte	0x00, 0xf0, 0x41, 0x10


	//----- nvinfo : EIATTR_SPARSE_MMA_MASK
	.align		4
.L_1980:
        /*0018*/ 	.byte	0x03, 0x50
        /*001a*/ 	.short	0x0000


	//----- nvinfo : EIATTR_MAXREG_COUNT
	.align		4
        /*001c*/ 	.byte	0x03, 0x1b
        /*001e*/ 	.short	0x0080


	//----- nvinfo : EIATTR_NUM_BARRIERS
	.align		4
        /*0020*/ 	.byte	0x02, 0x4c
        /*0022*/ 	.byte	0x01
	.zero		1


	//----- nvinfo : EIATTR_EXTERNS
	.align		4
        /*0024*/ 	.byte	0x04, 0x0f
        /*0026*/ 	.short	(.L_1982 - .L_1981)


	//   ....[0]....
	.align		4
.L_1981:
        /*0028*/ 	.word	index@(__assertfail)


	//----- nvinfo : EIATTR_MERCURY_ISA_VERSION
	.align		4
.L_1982:
        /*002c*/ 	.byte	0x03, 0x5f
        /*002e*/ 	.short	0x0101


	//----- nvinfo : EIATTR_INT_WARP_WIDE_INSTR_OFFSETS
	.align		4
        /*0030*/ 	.byte	0x04, 0x31
        /*0032*/ 	.short	(.L_1984 - .L_1983)


	//   ....[0]....
.L_1983:
        /*0034*/ 	.word	0x000172a0


	//   ....[1]....
        /*0038*/ 	.word	0x00017390


	//----- nvinfo : EIATTR_COOP_GROUP_MASK_REGIDS
	.align		4
.L_1984:
        /*003c*/ 	.byte	0x04, 0x29
        /*003e*/ 	.short	(.L_1986 - .L_1985)


	//   ....[0]....
.L_1985:
        /*0040*/ 	.word	0xffffffff


	//   ....[1]....
        /*0044*/ 	.word	0xffffffff


	//   ....[2]....
        /*0048*/ 	.word	0xffffffff


	//   ....[3]....
        /*004c*/ 	.word	0xffffffff


	//   ....[4]....
        /*0050*/ 	.word	0xffffffff


	//   ....[5]....
        /*0054*/ 	.word	0xffffffff


	//   ....[6]....
        /*0058*/ 	.word	0xffffffff


	//   ....[7]....
        /*005c*/ 	.word	0xffffffff


	//----- nvinfo : EIATTR_COOP_GROUP_INSTR_OFFSETS
	.align		4
.L_1986:
        /*0060*/ 	.byte	0x04, 0x28
        /*0062*/ 	.short	(.L_1988 - .L_1987)


	//   ....[0]....
.L_1987:
        /*0064*/ 	.word	0x0000e350


	//   ....[1]....
        /*0068*/ 	.word	0x0000e380


	//   ....[2]....
        /*006c*/ 	.word	0x0000e3b0


	//   ....[3]....
        /*0070*/ 	.word	0x0000e3c0


	//   ....[4]....
        /*0074*/ 	.word	0x000180f0


	//   ....[5]....
        /*0078*/ 	.word	0x00018120


	//   ....[6]....
        /*007c*/ 	.word	0x00018150


	//   ....[7]....
        /*0080*/ 	.word	0x00018160


	//----- nvinfo : EIATTR_SYSCALL_OFFSETS
	.align		4
.L_1988:
        /*0084*/ 	.byte	0x04, 0x46
        /*0086*/ 	.short	(.L_1990 - .L_1989)


	//   ....[0]....
.L_1989:
        /*0088*/ 	.word	0x00001410


	//   ....[1]....
        /*008c*/ 	.word	0x000184f0


	//   ....[2]....
        /*0090*/ 	.word	0x00018670


	//   ....[3]....
        /*0094*/ 	.word	0x000187f0


	//   ....[4]....
        /*0098*/ 	.word	0x00018970


	//   ....[5]....
        /*009c*/ 	.word	0x00018d80


	//   ....[6]....
        /*00a0*/ 	.word	0x00018f00


	//   ....[7]....
        /*00a4*/ 	.word	0x00019080


	//   ....[8]....
        /*00a8*/ 	.word	0x00019200


	//   ....[9]....
        /*00ac*/ 	.word	0x000196c0


	//   ....[10]....
        /*00b0*/ 	.word	0x00019840


	//   ....[11]....
        /*00b4*/ 	.word	0x000199c0


	//   ....[12]....
        /*00b8*/ 	.word	0x00019b40


	//   ....[13]....
        /*00bc*/ 	.word	0x00019f50


	//   ....[14]....
        /*00c0*/ 	.word	0x0001a0d0


	//   ....[15]....
        /*00c4*/ 	.word	0x0001a250


	//   ....[16]....
        /*00c8*/ 	.word	0x0001a3d0


	//----- nvinfo : EIATTR_EXIT_INSTR_OFFSETS
	.align		4
.L_1990:
        /*00cc*/ 	.byte	0x04, 0x1c
        /*00ce*/ 	.short	(.L_1992 - .L_1991)


	//   ....[0]....
.L_1991:
        /*00d0*/ 	.word	0x00017450


	//   ....[1]....
        /*00d4*/ 	.word	0x00018220


	//   ....[2]....
        /*00d8*/ 	.word	0x000189e0


	//   ....[3]....
        /*00dc*/ 	.word	0x00018a30


	//   ....[4]....
        /*00e0*/ 	.word	0x00019270


	//   ....[5]....
        /*00e4*/ 	.word	0x00019340


	//   ....[6]....
        /*00e8*/ 	.word	0x00019370


	//   ....[7]....
        /*00ec*/ 	.word	0x000193b0


	//   ....[8]....
        /*00f0*/ 	.word	0x000193f0


	//   ....[9]....
        /*00f4*/ 	.word	0x00019bb0


	//   ....[10]....
        /*00f8*/ 	.word	0x00019c00


	//   ....[11]....
        /*00fc*/ 	.word	0x0001a440


	//   ....[12]....
        /*0100*/ 	.word	0x0001a510


	//----- nvinfo : EIATTR_MAX_THREADS
	.align		4
.L_1992:
        /*0104*/ 	.byte	0x04, 0x05
        /*0106*/ 	.short	(.L_1994 - .L_1993)
.L_1993:
        /*0108*/ 	.word	0x00000080
        /*010c*/ 	.word	0x00000001
        /*0110*/ 	.word	0x00000001


	//----- nvinfo : EIATTR_CRS_STACK_SIZE
	.align		4
.L_1994:
        /*0114*/ 	.byte	0x04, 0x1e
        /*0116*/ 	.short	(.L_1996 - .L_1995)
.L_1995:
        /*0118*/ 	.word	0x00000000


	//----- nvinfo : EIATTR_CBANK_PARAM_SIZE
	.align		4
.L_1996:
        /*011c*/ 	.byte	0x03, 0x19
        /*011e*/ 	.short	0x0410


	//----- nvinfo : EIATTR_PARAM_CBANK
	.align		4
        /*0120*/ 	.byte	0x04, 0x0a
        /*0122*/ 	.short	(.L_1998 - .L_1997)
	.align		4
.L_1997:
        /*0124*/ 	.word	index@(.nv.constant0._ZN2at6native13reduce_kernelILi128ELi4ENS0_8ReduceOpIdNS0_14func_wrapper_tIbZZZNS0_15and_kernel_cudaERNS_14TensorIteratorEENKUlvE_clEvENKUlvE4_clEvEUlbdE_EEjbLi4ELi4EEEEEvT1_)
        /*0128*/ 	.short	0x0210
        /*012a*/ 	.short	0x0410


	//----- nvinfo : EIATTR_SW_WAR
	.align		4
.L_1998:
        /*012c*/ 	.byte	0x04, 0x36
        /*012e*/ 	.short	(.L_2000 - .L_1999)
.L_1999:
        /*0130*/ 	.word	0x00000008
.L_2000:


//--------------------- .nv.info._ZN2at6native13reduce_kernelILi512ELi1ENS0_8ReduceOpIsNS0_14func_wrapper_tIbZZZNS0_15and_kernel_cudaERNS_14TensorIteratorEENKUlvE_clEvENKUlvE3_clEvEUlbsE_EEjbLi4ELi4EEEEEvT1_ --------------------------
	.section	.nv.info._ZN2at6native13reduce_kernelILi512ELi1ENS0_8ReduceOpIsNS0_14func_wrapper_tIbZZZNS0_15and_kernel_cudaERNS_14TensorIteratorEENKUlvE_clEvENKUlvE3_clEvEUlbsE_EEjbLi4ELi4EEEEEvT1_,"",@"SHT_CUDA_INFO"
	.sectionflags	@""
	.align	4


	//----- nvinfo : EIATTR_CUDA_API_VERSION
	.align		4
        /*0000*/ 	.byte	0x04, 0x37
        /*0002*/ 	.short	(.L_2002 - .L_2001)
.L_2001:
        /*0004*/ 	.word	0x00000082


	//----- nvinfo : EIATTR_KPARAM_INFO
	.align		4
.L_2002:
        /*0008*/ 	.byte	0x04, 0x17
        /*000a*/ 	.short	(.L_2004 - .L_2003)
.L_2003:
        /*000c*/ 	.word	0x00000000
        /*0010*/ 	.short	0x0000
        /*0012*/ 	.short	0x0000
        /*0014*/ 	.byte	0x00, 0xf0, 0x41, 0x10


	//----- nvinfo : EIATTR_SPARSE_MMA_MASK
	.align		4
.L_2004:
        /*0018*/ 	.byte	0x03, 0x50
        /*001a*/ 	.short	0x0000


	//----- nvinfo : EIATTR_MAXREG_COUNT
	.align		4
        /*001c*/ 	.byte	0x03, 0x1b
        /*001e*/ 	.short	0x0020


	//----- nvinfo : EIATTR_NUM_BARRIERS
	.align		4
        /*0020*/ 	.byte	0x02, 0x4c
        /*0022*/ 	.byte	0x01
	.zero		1


	//----- nvinfo : EIATTR_EXTERNS
	.align		4
        /*0024*/ 	.byte	0x04, 0x0f
        /*0026*/ 	.short	(.L_2006 - .L_2005)


	//   ....[0]....
	.align		4
.L_2005:
        /*0028*/ 	.word	index@(__assertfail)


	//----- nvinfo : EIATTR_MERCURY_ISA_VERSION
	.align		4
.L_2006:
        /*002c*/ 	.byte	0x03, 0x5f
        /*002e*/ 	.short	0x0101


	//----- nvinfo : EIATTR_INT_WARP_WIDE_INSTR_OFFSETS
	.align		4
        /*0030*/ 	.byte	0x04, 0x31
        /*0032*/ 	.short	(.L_2008 - .L_2007)


	//   ....[0]....
.L_2007:
        /*0034*/ 	.word	0x0000e050


	//   ....[1]....
        /*0038*/ 	.word	0x0000e140


	//----- nvinfo : EIATTR_COOP_GROUP_MASK_REGIDS
	.align		4
.L_2008:
        /*003c*/ 	.byte	0x04, 0x29
        /*003e*/ 	.short	(.L_2010 - .L_2009)


	//   ....[0]....
.L_2009:
        /*0040*/ 	.word	0xffffffff


	//   ....[1]....
        /*0044*/ 	.word	0xffffffff


	//----- nvinfo : EIATTR_COOP_GROUP_INSTR_OFFSETS
	.align		4
.L_2010:
        /*0048*/ 	.byte	0x04, 0x28
        /*004a*/ 	.short	(.L_2012 - .L_2011)


	//   ....[0]....
.L_2011:
        /*004c*/ 	.word	0x0000b970


	//   ....[1]....
        /*0050*/ 	.word	0x0000e950


	//----- nvinfo : EIATTR_SYSCALL_OFFSETS
	.align		4
.L_2012:
        /*0054*/ 	.byte	0x04, 0x46
        /*0056*/ 	.short	(.L_2014 - .L_2013)


	//   ....[0]....
.L_2013:
        /*0058*/ 	.word	0x0000ebb0


	//   ....[1]....
        /*005c*/ 	.word	0x0000ee30


	//   ....[2]....
        /*0060*/ 	.word	0x0000f190


	//   ....[3]....
        /*0064*/ 	.word	0x0000f430


	//----- nvinfo : EIATTR_EXIT_INSTR_OFFSETS
	.align		4
.L_2014:
        /*0068*/ 	.byte	0x04, 0x1c
        /*006a*/ 	.short	(.L_2016 - .L_2015)


	//   ....[0]....
.L_2015:
        /*006c*/ 	.word	0x0000e1e0


	//   ....[1]....
        /*0070*/ 	.word	0x0000e9b0


	//   ....[2]....
        /*0074*/ 	.word	0x0000ec20


	//   ....[3]....
        /*0078*/ 	.word	0x0000ec40


	//   ....[4]....
        /*007c*/ 	.word	0x0000eea0


	//   ....[5]....
        /*0080*/ 	.word	0x0000eee0


	//   ....[6]....
        /*0084*/ 	.word	0x0000ef10


	//   ....[7]....
        /*0088*/ 	.word	0x0000ef50


	//   ....[8]....
        /*008c*/ 	.word	0x0000ef90


	//   ....[9]....
        /*0090*/ 	.word	0x0000f200


	//   ....[10]....
        /*0094*/ 	.word	0x0000f220


	//   ....[11]....
        /*0098*/ 	.word	0x0000f480


	//   ....[12]....
        /*009c*/ 	.word	0x0000f4a0


	//----- nvinfo : EIATTR_MAX_THREADS
	.align		4
.L_2016:
        /*00a0*/ 	.byte	0x04, 0x05
        /*00a2*/ 	.short	(.L_2018 - .L_2017)
.L_2017:
        /*00a4*/ 	.word	0x00000200
        /*00a8*/ 	.word	0x00000001
        /*00ac*/ 	.word	0x00000001


	//----- nvinfo : EIATTR_CRS_STACK_SIZE
	.align		4
.L_2018:
        /*00b0*/ 	.byte	0x04, 0x1e
        /*00b2*/ 	.short	(.L_2020 - .L_2019)
.L_2019:
        /*00b4*/ 	.word	0x00000000


	//----- nvinfo : EIATTR_CBANK_PARAM_SIZE
	.align		4
.L_2020:
        /*00b8*/ 	.byte	0x03, 0x19
        /*00ba*/ 	.short	0x0410


	//----- nvinfo : EIATTR_PARAM_CBANK
	.align		4
        /*00bc*/ 	.byte	0x04, 0x0a
        /*00be*/ 	.short	(.L_2022 - .L_2021)
	.align		4
.L_2021:
        /*00c0*/ 	.word	index@(.nv.constant0._ZN2at6native13reduce_kernelILi512ELi1ENS0_8ReduceOpIsNS0_14func_wrapper_tIbZZZNS0_15and_kernel_cudaERNS_14TensorIteratorEENKUlvE_clEvENKUlvE3_clEvEUlbsE_EEjbLi4ELi4EEEEEvT1_)
        /*00c4*/ 	.short	0x0210
        /*00c6*/ 	.short	0x0410


	//----- nvinfo : EIATTR_SW_WAR
	.align		4
.L_2022:
        /*00c8*/ 	.byte	0x04, 0x36
        /*00ca*/ 	.short	(.L_2024 - .L_2023)
.L_2023:
        /*00cc*/ 	.word	0x00000008
.L_2024:


//--------------------- .nv.info._ZN2at6native13reduce_kernelILi256ELi2ENS0_8ReduceOpIsNS0_14func_wrapper_tIbZZZNS0_15and_kernel_cudaERNS_14TensorIteratorEENKUlvE_clEvENKUlvE3_clEvEUlbsE_EEjbLi4ELi4EEEEEvT1_ --------------------------
	.section	.nv.info._ZN2at6native13reduce_kernelILi256ELi2ENS0_8ReduceOpIsNS0_14func_wrapper_tIbZZZNS0_15and_kernel_cudaERNS_14TensorIteratorEENKUlvE_clEvENKUlvE3_clEvEUlbsE_EEjbLi4ELi4EEEEEvT1_,"",@"SHT_CUDA_INFO"
	.sectionflags	@""
	.align	4


	//----- nvinfo : EIATTR_CUDA_API_VERSION
	.align		4
        /*0000*/ 	.byte	0x04, 0x37
        /*0002*/ 	.short	(.L_2026 - .L_2025)
.L_2025:
        /*0004*/ 	.word	0x00000082


	//----- nvinfo : EIATTR_KPARAM_INFO
	.align		4
.L_2026:
        /*0008*/ 	.byte	0x04, 0x17
        /*000a*/ 	.short	(.L_2028 - .L_2027)
.L_2027:
        /*000c*/ 	.word	0x00000000
        /*0010*/ 	.short	0x0000
        /*0012*/ 	.short	0x0000
        /*0014*/ 	.byte	0x00, 0xf0, 0x41, 0x10


	//----- nvinfo : EIATTR_SPARSE_MMA_MASK
	.align		4
.L_2028:
        /*0018*/ 	.byte	0x03, 0x50
        /*001a*/ 	.short	0x0000


	//----- nvinfo : EIATTR_MAXREG_COUNT
	.align		4
        /*001c*/ 	.byte	0x03, 0x1b
        /*001e*/ 	.short	0x0040


	//----- nvinfo : EIATTR_NUM_BARRIERS
	.align		4
        /*0020*/ 	.byte	0x02, 0x4c
        /*0022*/ 	.byte	0x01
	.zero		1


	//----- nvinfo : EIATTR_EXTERNS
	.align		4
        /*0024*/ 	.byte	0x04, 0x0f
        /*0026*/ 	.short	(.L_2030 - .L_2029)


	//   ....[0]....
	.align		4
.L_2029:
        /*0028*/ 	.word	index@(__assertfail)


	//----- nvinfo : EIATTR_MERCURY_ISA_VERSION
	.align		4
.L_2030:
        /*002c*/ 	.byte	0x03, 0x5f
        /*002e*/ 	.short	0x0101


	//----- nvinfo : EIATTR_INT_WARP_WIDE_INSTR_OFFSETS
	.align		4
        /*0030*/ 	.byte	0x04, 0x31
        /*0032*/ 	.short	(.L_2032 - .L_2031)


	//   ....[0]....
.L_2031:
        /*0034*/ 	.word	0x00011200


	//   ....[1]....
        /*0038*/ 	.word	0x000112f0


	//----- nvinfo : EIATTR_COOP_GROUP_MASK_REGIDS
	.align		4
.L_2032:
        /*003c*/ 	.byte	0x04, 0x29
        /*003e*/ 	.short	(.L_2034 - .L_2033)


	//   ....[0]....
.L_2033:
        /*0040*/ 	.word	0xffffffff


	//   ....[1]....
        /*0044*/ 	.word	0xffffffff


	//   ....[2]....
        /*0048*/ 	.word	0xffffffff


	//   ....[3]....
        /*004c*/ 	.word	0xffffffff


	//----- nvinfo : EIATTR_COOP_GROUP_INSTR_OFFSETS
	.align		4
.L_2034:
        /*0050*/ 	.byte	0x04, 0x28
        /*0052*/ 	.short	(.L_2036 - .L_2035)


	//   ....[0]....
.L_2035:
        /*0054*/ 	.word	0x0000c860


	//   ....[1]....
        /*0058*/ 	.word	0x0000c880


	//   ....[2]....
        /*005c*/ 	.word	0x00011d20


	//   ....[3]....
        /*0060*/ 	.word	0x00011d40


	//----- nvinfo : EIATTR_SYSCALL_OFFSETS
	.align		4
.L_2036:
        /*0064*/ 	.byte	0x04, 0x46
        /*0066*/ 	.short	(.L_2038 - .L_2037)


	//   ....[0]....
.L_2037:
        /*0068*/ 	.word	0x00001490


	//   ....[1]....
        /*006c*/ 	.word	0x00012010


	//   ....[2]....
        /*0070*/ 	.word	0x00012190


	//   ....[3]....
        /*0074*/ 	.word	0x000124a0


	//   ....[4]....
        /*0078*/ 	.word	0x00012620


	//   ....[5]....
        /*007c*/ 	.word	0x00012a00


	//   ....[6]....
        /*0080*/ 	.word	0x00012b80


	//   ....[7]....
        /*0084*/ 	.word	0x00012e90


	//   ....[8]....
        /*0088*/ 	.word	0x00013010


	//----- nvinfo : EIATTR_EXIT_INSTR_OFFSETS
	.align		4
.L_2038:
        /*008c*/ 	.byte	0x04, 0x1c
        /*008e*/ 	.short	(.L_2040 - .L_2039)


	//   ....[0]....
.L_2039:
        /*0090*/ 	.word	0x000113b0


	//   ....[1]....
        /*0094*/ 	.word	0x00011dc0


	//   ....[2]....
        /*0098*/ 	.word	0x00012200


	//   ....[3]....
        /*009c*/ 	.word	0x00012230


	//   ....[4]....
        /*00a0*/ 	.word	0x00012690


	//   ....[5]....
        /*00a4*/ 	.word	0x00012700


	//   ....[6]....
        /*00a8*/ 	.word	0x00012730


	//   ....[7]....
        /*00ac*/ 	.word	0x00012770


	//   ....[8]....
        /*00b0*/ 	.word	0x000127b0


	//   ....[9]....
        /*00b4*/ 	.word	0x00012bf0


	//   ....[10]....
        /*00b8*/ 	.word	0x00012c20


	//   ....[11]....
        /*00bc*/ 	.word	0x00013080


	//   ....[12]....
        /*00c0*/ 	.word	0x000130f0


	//----- nvinfo : EIATTR_MAX_THREADS
	.align		4
.L_2040:
        /*00c4*/ 	.byte	0x04, 0x05
        /*00c6*/ 	.short	(.L_2042 - .L_2041)
.L_2041:
        /*00c8*/ 	.word	0x00000100
        /*00cc*/ 	.word	0x00000001
        /*00d0*/ 	.word	0x00000001


	//----- nvinfo : EIATTR_CRS_STACK_SIZE
	.align		4
.L_2042:
        /*00d4*/ 	.byte	0x04, 0x1e
        /*00d6*/ 	.short	(.L_2044 - .L_2043)
.L_2043:
        /*00d8*/ 	.word	0x00000000


	//----- nvinfo : EIATTR_CBANK_PARAM_SIZE
	.align		4
.L_2044:
        /*00dc*/ 	.byte	0x03, 0x19
        /*00de*/ 	.short	0x0410


	//----- nvinfo : EIATTR_PARAM_CBANK
	.align		4
        /*00e0*/ 	.byte	0x04, 0x0a
        /*00e2*/ 	.short	(.L_2046 - .L_2045)
	.align		4
.L_2045:
        /*00e4*/ 	.word	index@(.nv.constant0._ZN2at6native13reduce_kernelILi256ELi2ENS0_8ReduceOpIsNS0_14func_wrapper_tIbZZZNS0_15and_kernel_cudaERNS_14TensorIteratorEENKUlvE_clEvENKUlvE3_clEvEUlbsE_EEjbLi4ELi4EEEEEvT1_)
        /*00e8*/ 	.short	0x0210
        /*00ea*/ 	.short	0x0410


	//----- nvinfo : EIATTR_SW_WAR
	.align		4
.L_2046:
        /*00ec*/ 	.byte	0x04, 0x36
        /*00ee*/ 	.short	(.L_2048 - .L_2047)
.L_2047:
        /*00f0*/ 	.word	0x00000008
.L_2048:


//--------------------- .nv.info._ZN2at6native13reduce_kernelILi128ELi4ENS0_8ReduceOpIsNS0_14func_wrapper_tIbZZZNS0_15and_kernel_cudaERNS_14TensorIteratorEENKUlvE_clEvENKUlvE3_clEvEUlbsE_EEjbLi4ELi4EEEEEvT1_ --------------------------
	.section	.nv.info._ZN2at6native13reduce_kernelILi128ELi4ENS0_8ReduceOpIsNS0_14func_wrapper_tIbZZZNS0_15and_kernel_cudaERNS_14TensorIteratorEENKUlvE_clEvENKUlvE3_clEvEUlbsE_EEjbLi4ELi4EEEEEvT1_,"",@"SHT_CUDA_INFO"
	.sectionflags	@""
	.align	4


	//----- nvinfo : EIATTR_CUDA_API_VERSION
	.align		4
        /*0000*/ 	.byte	0x04, 0x37
        /*0002*/ 	.short	(.L_2050 - .L_2049)
.L_2049:
        /*0004*/ 	.word	0x00000082


	//----- nvinfo : EIATTR_KPARAM_INFO
	.align		4
.L_2050:
        /*0008*/ 	.byte	0x04, 0x17
        /*000a*/ 	.short	(.L_2052 - .L_2051)
.L_2051:
        /*000c*/ 	.word	0x00000000
        /*0010*/ 	.short	0x0000
        /*0012*/ 	.short	0x0000
        /*0014*/ 	.byte	0x00, 0xf0, 0x41, 0x10


	//----- nvinfo : EIATTR_SPARSE_MMA_MASK
	.align		4
.L_2052:
        /*0018*/ 	.byte	0x03, 0x50
        /*001a*/ 	.short	0x0000


	//----- nvinfo : EIATTR_MAXREG_COUNT
	.align		4
        /*001c*/ 	.byte	0x03, 0x1b
        /*001e*/ 	.short	0x0080


	//----- nvinfo : EIATTR_NUM_BARRIERS
	.align		4
        /*0020*/ 	.byte	0x02, 0x4c
        /*0022*/ 	.byte	0x01
	.zero		1


	//----- nvinfo : EIATTR_EXTERNS
	.align		4
        /*0024*/ 	.byte	0x04, 0x0f
        /*0026*/ 	.short	(.L_2054 - .L_2053)


	//   ....[0]....
	.align		4
.L_2053:
        /*0028*/ 	.word	index@(__assertfail)


	//----- nvinfo : EIATTR_MERCURY_ISA_VERSION
	.align		4
.L_2054:
        /*002c*/ 	.byte	0x03, 0x5f
        /*002e*/ 	.short	0x0101


	//----- nvinfo : EIATTR_INT_WARP_WIDE_INSTR_OFFSETS
	.align		4
        /*0030*/ 	.byte	0x04, 0x31
        /*0032*/ 	.short	(.L_2056 - .L_2055)


	//   ....[0]....
.L_2055:
        /*0034*/ 	.word	0x00017020


	//   ....[1]....
        /*0038*/ 	.word	0x00017110


	//----- nvinfo : EIATTR_COOP_GROUP_MASK_REGIDS
	.align		4
.L_2056:
        /*003c*/ 	.byte	0x04, 0x29
        /*003e*/ 	.short	(.L_2058 - .L_2057)


	//   ....[0]....
.L_2057:
        /*0040*/ 	.word	0xffffffff


	//   ....[1]....
        /*0044*/ 	.word	0xffffffff


	//   ....[2]....
        /*0048*/ 	.word	0xffffffff


	//   ....[3]....
        /*004c*/ 	.word	0xffffffff


	//   ....[4]....
        /*0050*/ 	.word	0xffffffff


	//   ....[5]....
        /*0054*/ 	.word	0xffffffff


	//   ....[6]....
        /*0058*/ 	.word	0xffffffff


	//   ....[7]....
        /*005c*/ 	.word	0xffffffff


	//----- nvinfo : EIATTR_COOP_GROUP_INSTR_OFFSETS
	.align		4
.L_2058:
        /*0060*/ 	.byte	0x04, 0x28
        /*0062*/ 	.short	(.L_2060 - .L_2059)


	//   ....[0]....
.L_2059:
        /*0064*/ 	.word	0x0000e0c0


	//   ....[1]....
        /*0068*/ 	.word	0x0000e0f0


	//   ....[2]....
        /*006c*/ 	.word	0x0000e120


	//   ....[3]....
        /*0070*/ 	.word	0x0000e130


	//   ....[4]....
        /*0074*/ 	.word	0x00017e70


	//   ....[5]....
        /*0078*/ 	.word	0x00017ea0


	//   ....[6]....
        /*007c*/ 	.word	0x00017ed0


	//   ....[7]....
        /*0080*/ 	.word	0x00017ee0


	//----- nvinfo : EIATTR_SYSCALL_OFFSETS
	.align		4
.L_2060:
        /*0084*/ 	.byte	0x04, 0x46
        /*0086*/ 	.short	(.L_2062 - .L_2061)


	//   ....[0]....
.L_2061:
        /*0088*/ 	.word	0x00001410


	//   ....[1]....
        /*008c*/ 	.word	0x00018270


	//   ....[2]....
        /*0090*/ 	.word	0x000183f0


	//   ....[3]....
        /*0094*/ 	.word	0x00018570


	//   ....[4]....
        /*0098*/ 	.word	0x000186f0


	//   ....[5]....
        /*009c*/ 	.word	0x00018b00


	//   ....[6]....
        /*00a0*/ 	.word	0x00018c80


	//   ....[7]....
        /*00a4*/ 	.word	0x00018e00


	//   ....[8]....
        /*00a8*/ 	.word	0x00018f80


	//   ....[9]....
        /*00ac*/ 	.word	0x00019440


	//   ....[10]....
        /*00b0*/ 	.word	0x000195c0


	//   ....[11]....
        /*00b4*/ 	.word	0x00019740


	//   ....[12]....
        /*00b8*/ 	.word	0x000198c0


	//   ....[13]....
        /*00bc*/ 	.word	0x00019cd0


	//   ....[14]....
        /*00c0*/ 	.word	0x00019e50


	//   ....[15]....
        /*00c4*/ 	.word	0x00019fd0


	//   ....[16]....
        /*00c8*/ 	.word	0x0001a150


	//----- nvinfo : EIATTR_EXIT_INSTR_OFFSETS
	.align		4
.L_2062:
        /*00cc*/ 	.byte	0x04, 0x1c
        /*00ce*/ 	.short	(.L_2064 - .L_2063)


	//   ....[0]....
.L_2063:
        /*00d0*/ 	.word	0x000171d0


	//   ....[1]....
        /*00d4*/ 	.word	0x00017fa0


	//   ....[2]....
        /*00d8*/ 	.word	0x00018760


	//   ....[3]....
        /*00dc*/ 	.word	0x000187b0


	//   ....[4]....
        /*00e0*/ 	.word	0x00018ff0


	//   ....[5]....
        /*00e4*/ 	.word	0x000190c0


	//   ....[6]....
        /*00e8*/ 	.word	0x000190f0


	//   ....[7]....
        /*00ec*/ 	.word	0x00019130


	//   ....[8]....
        /*00f0*/ 	.word	0x00019170


	//   ....[9]....
        /*00f4*/ 	.word	0x00019930


	//   ....[10]....
        /*00f8*/ 	.word	0x00019980


	//   ....[11]....
        /*00fc*/ 	.word	0x0001a1c0


	//   ....[12]....
        /*0100*/ 	.word	0x0001a290


	//----- nvinfo : EIATTR_MAX_THREADS
	.align		4
.L_2064:
        /*0104*/ 	.byte	0x04, 0x05
        /*0106*/ 	.short	(.L_2066 - .L_2065)
.L_2065:
        /*0108*/ 	.word	0x00000080
        /*010c*/ 	.word	0x00000001
        /*0110*/ 	.word	0x00000001


	//----- nvinfo : EIATTR_CRS_STACK_SIZE
	.align		4
.L_2066:
        /*0114*/ 	.byte	0x04, 0x1e
        /*0116*/ 	.short	(.L_2068 - .L_2067)
.L_2067:
        /*0118*/ 	.word	0x00000000


	//----- nvinfo : EIATTR_CBANK_PARAM_SIZE
	.align		4
.L_2068:
        /*011c*/ 	.byte	0x03, 0x19
        /*011e*/ 	.short	0x0410


	//----- nvinfo : EIATTR_PARAM_CBANK
	.align		4
        /*0120*/ 	.byte	0x04, 0x0a
        /*0122*/ 	.short	(.L_2070 - .L_2069)
	.align		4
.L_2069:
        /*0124*/ 	.word	index@(.nv.constant0._ZN2at6native13reduce_kernelILi128ELi4ENS0_8ReduceOpIsNS0_14func_wrapper_tIbZZZNS0_15and_kernel_cudaERNS_14TensorIteratorEENKUlvE_clEvENKUlvE3_clEvEUlbsE_EEjbLi4ELi4EEEEEvT1_)
        /*0128*/ 	.short	0x0210
        /*012a*/ 	.short	0x0410


	//----- nvinfo : EIATTR_SW_WAR
	.align		4
.L_2070:
        /*012c*/ 	.byte	0x04, 0x36
        /*012e*/ 	.short	(.L_2072 - .L_2071)
.L_2071:
        /*0130*/ 	.word	0x00000008
.L_2072:


//--------------------- .nv.info._ZN2at6native13reduce_kernelILi512ELi1ENS0_8ReduceOpIlNS0_14func_wrapper_tIbZZZNS0_15and_kernel_cudaERNS_14TensorIteratorEENKUlvE_clEvENKUlvE2_clEvEUlblE_EEjbLi4ELi4EEEEEvT1_ --------------------------
	.section	.nv.info._ZN2at6native13reduce_kernelILi512ELi1ENS0_8ReduceOpIlNS0_14func_wrapper_tIbZZZNS0_15and_kernel_cudaERNS_14TensorIteratorEENKUlvE_clEvENKUlvE2_clEvEUlblE_EEjbLi4ELi4EEEEEvT1_,"",@"SHT_CUDA_INFO"
	.sectionflags	@""
	.align	4


	//----- nvinfo : EIATTR_CUDA_API_VERSION
	.align		4
        /*0000*/ 	.byte	0x04, 0x37
        /*0002*/ 	.short	(.L_2074 - .L_2073)
.L_2073:
        /*0004*/ 	.word	0x00000082


	//----- nvinfo : EIATTR_KPARAM_INFO
	.align		4
.L_2074:
        /*0008*/ 	.byte	0x04, 0x17
        /*000a*/ 	.short	(.L_2076 - .L_2075)
.L_2075:
        /*000c*/ 	.word	0x00000000
        /*0010*/ 	.short	0x0000
        /*0012*/ 	.short	0x0000
        /*0014*/ 	.byte	0x00, 0xf0, 0x41, 0x10


	//----- nvinfo : EIATTR_SPARSE_MMA_MASK
	.align		4
.L_2076:
        /*0018*/ 	.byte	0x03, 0x50
        /*001a*/ 	.short	0x0000


	//----- nvinfo : EIATTR_MAXREG_COUNT
	.align		4
        /*001c*/ 	.byte	0x03, 0x1b
        /*001e*/ 	.short	0x0020


	//----- nvinfo : EIATTR_NUM_BARRIERS
	.align		4
        /*0020*/ 	.byte	0x02, 0x4c
        /*0022*/ 	.byte	0x01
	.zero		1


	//----- nvinfo : EIATTR_EXTERNS
	.align		4
        /*0024*/ 	.byte	0x04, 0x0f
        /*0026*/ 	.short	(.L_2078 - .L_2077)


	//   ....[0]....
	.align		4
.L_2077:
        /*0028*/ 	.word	index@(__assertfail)


	//----- nvinfo : EIATTR_MERCURY_ISA_VERSION
	.align		4
.L_2078:
        /*002c*/ 	.byte	0x03, 0x5f
        /*002e*/ 	.short	0x0101


	//----- nvinfo : EIATTR_INT_WARP_WIDE_INSTR_OFFSETS
	.align		4
        /*0030*/ 	.byte	0x04, 0x31
        /*0032*/ 	.short	(.L_2080 - .L_2079)


	//   ....[0]....
.L_2079:
        /*0034*/ 	.word	0x0000e090


	//   ....[1]....
        /*0038*/ 	.word	0x0000e180


	//----- nvinfo : EIATTR_COOP_GROUP_MASK_REGIDS
	.align		4
.L_2080:
        /*003c*/ 	.byte	0x04, 0x29
        /*003e*/ 	.short	(.L_2082 - .L_2081)


	//   ....[0]....
.L_2081:
        /*0040*/ 	.word	0xffffffff


	//   ....[1]....
        /*0044*/ 	.word	0xffffffff


	//----- nvinfo : EIATTR_COOP_GROUP_INSTR_OFFSETS
	.align		4
.L_2082:
        /*0048*/ 	.byte	0x04, 0x28
        /*004a*/ 	.short	(.L_2084 - .L_2083)


	//   ....[0]....
.L_2083:
        /*004c*/ 	.word	0x0000b9b0


	//   ....[1]....
        /*0050*/ 	.word	0x0000e990


	//----- nvinfo : EIATTR_SYSCALL_OFFSETS
	.align		4
.L_2084:
        /*0054*/ 	.byte	0x04, 0x46
        /*0056*/ 	.short	(.L_2086 - .L_2085)


	//   ....[0]....
.L_2085:
        /*0058*/ 	.word	0x0000ebf0


	//   ....[1]....
        /*005c*/ 	.word	0x0000ee70


	//   ....[2]....
        /*0060*/ 	.word	0x0000f1d0


	//   ....[3]....
        /*0064*/ 	.word	0x0000f470


	//----- nvinfo : EIATTR_EXIT_INSTR_OFFSETS
	.align		4
.L_2086:
        /*0068*/ 	.byte	0x04, 0x1c
        /*006a*/ 	.short	(.L_2088 - .L_2087)


	//   ....[0]....
.L_2087:
        /*006c*/ 	.word	0x0000e220


	//   ....[1]....
        /*0070*/ 	.word	0x0000e9f0


	//   ....[2]....
        /*0074*/ 	.word	0x0000ec60


	//   ....[3]....
        /*0078*/ 	.word	0x0000ec80


	//   ....[4]....
        /*007c*/ 	.word	0x0000eee0


	//   ....[5]....
        /*0080*/ 	.word	0x0000ef20


	//   ....[6]....
        /*0084*/ 	.word	0x0000ef50


	//   ....[7]....
        /*0088*/ 	.word	0x0000ef90


	//   ....[8]....
        /*008c*/ 	.word	0x0000efd0


	//   ....[9]....
        /*0090*/ 	.word	0x0000f240


	//   ....[10]....
        /*0094*/ 	.word	0x0000f260


	//   ....[11]....
        /*0098*/ 	.word	0x0000f4c0


	//   ....[12]....
        /*009c*/ 	.word	0x0000f4e0


	//----- nvinfo : EIATTR_MAX_THREADS
	.align		4
.L_2088:
        /*00a0*/ 	.byte	0x04, 0x05
        /*00a2*/ 	.short	(.L_2090 - .L_2089)
.L_2089:
        /*00a4*/ 	.word	0x00000200
        /*00a8*/ 	.word	0x00000001
        /*00ac*/ 	.word	0x00000001


	//----- nvinfo : EIATTR_CRS_STACK_SIZE
	.align		4
.L_2090:
        /*00b0*/ 	.byte	0x04, 0x1e
        /*00b2*/ 	.short	(.L_2092 - .L_2091)
.L_2091:
        /*00b4*/ 	.word	0x00000000


	//----- nvinfo : EIATTR_CBANK_PARAM_SIZE
	.align		4
.L_2092:
        /*00b8*/ 	.byte	0x03, 0x19
        /*00ba*/ 	.short	0x0410


	//----- nvinfo : EIATTR_PARAM_CBANK
	.align		4
        /*00bc*/ 	.byte	0x04, 0x0a
        /*00be*/ 	.short	(.L_2094 - .L_2093)
	.align		4
.L_2093:
        /*00c0*/ 	.word	index@(.nv.constant0._ZN2at6native13reduce_kernelILi512ELi1ENS0_8ReduceOpIlNS0_14func_wrapper_tIbZZZNS0_15and_kernel_cudaERNS_14TensorIteratorEENKUlvE_clEvENKUlvE2_clEvEUlblE_EEjbLi4ELi4EEEEEvT1_)
        /*00c4*/ 	.short	0x0210
        /*00c6*/ 	.short	0x0410


	//----- nvinfo : EIATTR_SW_WAR
	.align		4
.L_2094:
        /*00c8*/ 	.byte	0x04, 0x36
        /*00ca*/ 	.short	(.L_2096 - .L_2095)
.L_2095:
        /*00cc*/ 	.word	0x00000008
.L_2096:


//--------------------- .nv.info._ZN2at6native13reduce_kernelILi256ELi2ENS0_8ReduceOpIlNS0_14func_wrapper_tIbZZZNS0_15and_kernel_cudaERNS_14TensorIteratorEENKUlvE_clEvENKUlvE2_clEvEUlblE_EEjbLi4ELi4EEEEEvT1_ --------------------------
	.section	.nv.info._ZN2at6native13reduce_kernelILi256ELi2ENS0_8ReduceOpIlNS0_14func_wrapper_tIbZZZNS0_15and_kernel_cudaERNS_14TensorIteratorEENKUlvE_clEvENKUlvE2_clEvEUlblE_EEjbLi4ELi4EEEEEvT1_,"",@"SHT_CUDA_INFO"
	.sectionflags	@""
	.align	4


	//----- nvinfo : EIATTR_CUDA_API_VERSION
	.align		4
        /*0000*/ 	.byte	0x04, 0x37
        /*0002*/ 	.short	(.L_2098 - .L_2097)
.L_2097:
        /*0004*/ 	.word	0x00000082


	//----- nvinfo : EIATTR_KPARAM_INFO
	.align		4
.L_2098:
        /*0008*/ 	.byte	0x04, 0x17
        /*000a*/ 	.short	(.L_2100 - .L_2099)
.L_2099:
        /*000c*/ 	.word	0x00000000
        /*0010*/ 	.short	0x0000
        /*0012*/ 	.short	0x0000
        /*0014*/ 	.byte	0x00, 0xf0, 0x41, 0x10


	//----- nvinfo : EIATTR_SPARSE_MMA_MASK
	.align		4
.L_2100:
        /*0018*/ 	.byte	0x03, 0x50
        /*001a*/ 	.short	0x0000


	//----- nvinfo : EIATTR_MAXREG_COUNT
	.align		4
        /*001c*/ 	.byte	0x03, 0x1b
        /*001e*/ 	.short	0x0040


	//----- nvinfo : EIATTR_NUM_BARRIERS
	.align		4
        /*0020*/ 	.byte	0x02, 0x4c
        /*0022*/ 	.byte	0x01
	.zero		1


	//----- nvinfo : EIATTR_EXTERNS
	.align		4
        /*0024*/ 	.byte	0x04, 0x0f
        /*0026*/ 	.short	(.L_2102 - .L_2101)


	//   ....[0]....
	.align		4
.L_2101:
        /*0028*/ 	.word	index@(__assertfail)


	//----- nvinfo : EIATTR_MERCURY_ISA_VERSION
	.align		4
.L_2102:
        /*002c*/ 	.byte	0x03, 0x5f
        /*002e*/ 	.short	0x0101


	//----- nvinfo : EIATTR_INT_WARP_WIDE_INSTR_OFFSETS
	.align		4
        /*0030*/ 	.byte	0x04, 0x31
        /*0032*/ 	.short	(.L_2104 - .L_2103)


	//   ....[0]....
.L_2103:
        /*0034*/ 	.word	0x00011420


	//   ....[1]....
        /*0038*/ 	.word	0x00011510


	//----- nvinfo : EIATTR_COOP_GROUP_MASK_REGIDS
	.align		4
.L_2104:
        /*003c*/ 	.byte	0x04, 0x29
        /*003e*/ 	.short	(.L_2106 - .L_2105)


	//   ....[0]....
.L_2105:
        /*0040*/ 	.word	0xffffffff


	//   ....[1]....
        /*0044*/ 	.word	0xffffffff


	//   ....[2]....
        /*0048*/ 	.word	0xffffffff


	//   ....[3]....
        /*004c*/ 	.word	0xffffffff


	//----- nvinfo : EIATTR_COOP_GROUP_INSTR_OFFSETS
	.align		4
.L_2106:
        /*0050*/ 	.byte	0x04, 0x28
        /*0052*/ 	.short	(.L_2108 - .L_2107)


	//   ....[0]....
.L_2107:
        /*0054*/ 	.word	0x0000ca90


	//   ....[1]....
        /*0058*/ 	.word	0x0000cab0


	//   ....[2]....
        /*005c*/ 	.word	0x00011f30


	//   ....[3]....
        /*0060*/ 	.word	0x00011f50


	//----- nvinfo : EIATTR_SYSCALL_OFFSETS
	.align		4
.L_2108:
        /*0064*/ 	.byte	0x04, 0x46
        /*0066*/ 	.short	(.L_2110 - .L_2109)


	//   ....[0]....
.L_2109:
        /*0068*/ 	.word	0x00001490


	//   ....[1]....
        /*006c*/ 	.word	0x00012220


	//   ....[2]....
        /*0070*/ 	.word	0x000123a0


	//   ....[3]....
        /*0074*/ 	.word	0x000126b0


	//   ....[4]....
        /*0078*/ 	.word	0x00012830


	//   ....[5]....
        /*007c*/ 	.word	0x00012c10


	//   ....[6]....
        /*0080*/ 	.word	0x00012d90


	//   ....[7]....
        /*0084*/ 	.word	0x000130a0


	//   ....[8]....
        /*0088*/ 	.word	0x00013220


	//----- nvinfo : EIATTR_EXIT_INSTR_OFFSETS
	.align		4
.L_2110:
        /*008c*/ 	.byte	0x04, 0x1c
        /*008e*/ 	.short	(.L_2112 - .L_2111)


	//   ....[0]....
.L_2111:
        /*0090*/ 	.word	0x000115d0


	//   ....[1]....
        /*0094*/ 	.word	0x00011fd0


	//   ....[2]....
        /*0098*/ 	.word	0x00012410


	//   ....[3]....
        /*009c*/ 	.word	0x00012440


	//   ....[4]....
        /*00a0*/ 	.word	0x000128a0


	//   ....[5]....
        /*00a4*/ 	.word	0x00012910


	//   ....[6]....
        /*00a8*/ 	.word	0x00012940


	//   ....[7]....
        /*00ac*/ 	.word	0x00012980


	//   ....[8]....
        /*00b0*/ 	.word	0x000129c0


	//   ....[9]....
        /*00b4*/ 	.word	0x00012e00


	//   ....[10]....
        /*00b8*/ 	.word	0x00012e30


	//   ....[11]....
        /*00bc*/ 	.word	0x00013290


	//   ....[12]....
        /*00c0*/ 	.word	0x00013300


	//----- nvinfo : EIATTR_MAX_THREADS
	.align		4
.L_2112:
        /*00c4*/ 	.byte	0x04, 0x05
        /*00c6*/ 	.short	(.L_2114 - .L_2113)
.L_2113:
        /*00c8*/ 	.word	0x00000100
        /*00cc*/ 	.word	0x00000001
        /*00d0*/ 	.word	0x00000001


	//----- nvinfo : EIATTR_CRS_STACK_SIZE
	.align		4
.L_2114:
        /*00d4*/ 	.byte	0x04, 0x1e
        /*00d6*/ 	.short	(.L_2116 - .L_2115)
.L_2115:
        /*00d8*/ 	.word	0x00000000


	//----- nvinfo : EIATTR_CBANK_PARAM_SIZE
	.align		4
.L_2116:
        /*00dc*/ 	.byte	0x03, 0x19
        /*00de*/ 	.short	0x0410


	//----- nvinfo : EIATTR_PARAM_CBANK
	.align		4
        /*00e0*/ 	.byte	0x04, 0x0a
        /*00e2*/ 	.short	(.L_2118 - .L_2117)
	.align		4
.L_2117:
        /*00e4*/ 	.word	index@(.nv.constant0._ZN2at6native13reduce_kernelILi256ELi2ENS0_8ReduceOpIlNS0_14func_wrapper_tIbZZZNS0_15and_kernel_cudaERNS_14TensorIteratorEENKUlvE_clEvENKUlvE2_clEvEUlblE_EEjbLi4ELi4EEEEEvT1_)
        /*00e8*/ 	.short	0x0210
        /*00ea*/ 	.short	0x0410


	//----- nvinfo : EIATTR_SW_WAR
	.align		4
.L_2118:
        /*00ec*/ 	.byte	0x04, 0x36
        /*00ee*/ 	.short	(.L_2120 - .L_2119)
.L_2119:
        /*00f0*/ 	.word	0x00000008
.L_2120:


//--------------------- .nv.info._ZN2at6native13reduce_kernelILi128ELi4ENS0_8ReduceOpIlNS0_14func_wrapper_tIbZZZNS0_15and_kernel_cudaERNS_14TensorIteratorEENKUlvE_clEvENKUlvE2_clEvEUlblE_EEjbLi4ELi4EEEEEvT1_ --------------------------
	.section	.nv.info._ZN2at6native13reduce_kernelILi128ELi4ENS0_8ReduceOpIlNS0_14func_wrapper_tIbZZZNS0_15and_kernel_cudaERNS_14TensorIteratorEENKUlvE_clEvENKUlvE2_clEvEUlblE_EEjbLi4ELi4EEEEEvT1_,"",@"SHT_CUDA_INFO"
	.sectionflags	@""
	.align	4


	//----- nvinfo : EIATTR_CUDA_API_VERSION
	.align		4
        /*0000*/ 	.byte	0x04, 0x37
        /*0002*/ 	.short	(.L_2122 - .L_2121)
.L_2121:
        /*0004*/ 	.word	0x00000082


	//----- nvinfo : EIATTR_KPARAM_INFO
	.align		4
.L_2122:
        /*0008*/ 	.byte	0x04, 0x17
        /*000a*/ 	.short	(.L_2124 - .L_2123)
.L_2123:
        /*000c*/ 	.word	0x00000000
        /*0010*/ 	.short	0x0000
        /*0012*/ 	.short	0x0000
        /*0014*/ 	.byte	0x00, 0xf0, 0x41, 0x10


	//----- nvinfo : EIATTR_SPARSE_MMA_MASK
	.align		4
.L_2124:
        /*0018*/ 	.byte	0x03, 0x50
        /*001a*/ 	.short	0x0000


	//----- nvinfo : EIATTR_MAXREG_COUNT
	.align		4
        /*001c*/ 	.byte	0x03, 0x1b
        /*001e*/ 	.short	0x0080


	//----- nvinfo : EIATTR_NUM_BARRIERS
	.align		4
        /*0020*/ 	.byte	0x02, 0x4c
        /*0022*/ 	.byte	0x01
	.zero		1


	//----- nvinfo : EIATTR_EXTERNS
	.align		4
        /*0024*/ 	.byte	0x04, 0x0f
        /*0026*/ 	.short	(.L_2126 - .L_2125)


	//   ....[0]....
	.align		4
.L_2125:
        /*0028*/ 	.word	index@(__assertfail)


	//----- nvinfo : EIATTR_MERCURY_ISA_VERSION
	.align		4
.L_2126:
        /*002c*/ 	.byte	0x03, 0x5f
        /*002e*/ 	.short	0x0101


	//----- nvinfo : EIATTR_INT_WARP_WIDE_INSTR_OFFSETS
	.align		4
        /*0030*/ 	.byte	0x04, 0x31
        /*0032*/ 	.short	(.L_2128 - .L_2127)


	//   ....[0]....
.L_2127:
        /*0034*/ 	.word	0x00017da0


	//   ....[1]....
        /*0038*/ 	.word	0x00017e90


	//----- nvinfo : EIATTR_COOP_GROUP_MASK_REGIDS
	.align		4
.L_2128:
        /*003c*/ 	.byte	0x04, 0x29
        /*003e*/ 	.short	(.L_2130 - .L_2129)


	//   ....[0]....
.L_2129:
        /*0040*/ 	.word	0xffffffff


	//   ....[1]....
        /*0044*/ 	.word	0xffffffff


	//   ....[2]....
        /*0048*/ 	.word	0xffffffff


	//   ....[3]....
        /*004c*/ 	.word	0xffffffff


	//   ....[4]....
        /*0050*/ 	.word	0xffffffff


	//   ....[5]....
        /*0054*/ 	.word	0xffffffff


	//   ....[6]....
        /*0058*/ 	.word	0xffffffff


	//   ....[7]....
        /*005c*/ 	.word	0xffffffff


	//----- nvinfo : EIATTR_COOP_GROUP_INSTR_OFFSETS
	.align		4
.L_2130:
        /*0060*/ 	.byte	0x04, 0x28
        /*0062*/ 	.short	(.L_2132 - .L_2131)


	//   ....[0]....
.L_2131:
        /*0064*/ 	.word	0x0000ee50


	//   ....[1]....
        /*0068*/ 	.word	0x0000ee80


	//   ....[2]....
        /*006c*/ 	.word	0x0000eeb0


	//   ....[3]....
        /*0070*/ 	.word	0x0000eec0


	//   ....[4]....
        /*0074*/ 	.word	0x00018bf0


	//   ....[5]....
        /*0078*/ 	.word	0x00018c20


	//   ....[6]....
        /*007c*/ 	.word	0x00018c50


	//   ....[7]....
        /*0080*/ 	.word	0x00018c60


	//----- nvinfo : EIATTR_SYSCALL_OFFSETS
	.align		4
.L_2132:
        /*0084*/ 	.byte	0x04, 0x46
        /*0086*/ 	.short	(.L_2134 - .L_2133)


	//   ....[0]....
.L_2133:
        /*0088*/ 	.word	0x00001410


	//   ....[1]....
        /*008c*/ 	.word	0x00018ff0


	//   ....[2]....
        /*0090*/ 	.word	0x00019170


	//   ....[3]....
        /*0094*/ 	.word	0x000192f0


	//   ....[4]....
        /*0098*/ 	.word	0x00019470


	//   ....[5]....
        /*009c*/ 	.word	0x00019880


	//   ....[6]....
        /*00a0*/ 	.word	0x00019a00


	//   ....[7]....
        /*00a4*/ 	.word	0x00019b80


	//   ....[8]....
        /*00a8*/ 	.word	0x00019d00


	//   ....[9]....
        /*00ac*/ 	.word	0x0001a1c0


	//   ....[10]....
        /*00b0*/ 	.word	0x0001a340


	//   ....[11]....
        /*00b4*/ 	.word	0x0001a4c0


	//   ....[12]....
        /*00b8*/ 	.word	0x0001a640


	//   ....[13]....
        /*00bc*/ 	.word	0x0001aa50


	//   ....[14]....
        /*00c0*/ 	.word	0x0001abd0


	//   ....[15]....
        /*00c4*/ 	.word	0x0001ad50


	//   ....[16]....
        /*00c8*/ 	.word	0x0001aed0


	//----- nvinfo : EIATTR_EXIT_INSTR_OFFSETS
	.align		4
.L_2134:
        /*00cc*/ 	.byte	0x04, 0x1c
        /*00ce*/ 	.short	(.L_2136 - .L_2135)


	//   ....[0]....
.L_2135:
        /*00d0*/ 	.word	0x00017f50


	//   ....[1]....
        /*00d4*/ 	.word	0x00018d20


	//   ....[2]....
        /*00d8*/ 	.word	0x000194e0


	//   ....[3]....
        /*00dc*/ 	.word	0x00019530


	//   ....[4]....
        /*00e0*/ 	.word	0x00019d70


	//   ....[5]....
        /*00e4*/ 	.word	0x00019e40


	//   ....[6]....
        /*00e8*/ 	.word	0x00019e70


	//   ....[7]....
        /*00ec*/ 	.word	0x00019eb0


	//   ....[8]....
        /*00f0*/ 	.word	0x00019ef0


	//   ....[9]....
        /*00f4*/ 	.word	0x0001a6b0


	//   ....[10]....
        /*00f8*/ 	.word	0x0001a700


	//   ....[11]....
        /*00fc*/ 	.word	0x0001af40


	//   ....[12]....
        /*0100*/ 	.word	0x0001b010


	//----- nvinfo : EIATTR_MAX_THREADS
	.align		4
.L_2136:
        /*0104*/ 	.byte	0x04, 0x05
        /*0106*/ 	.short	(.L_2138 - .L_2137)
.L_2137:
        /*0108*/ 	.word	0x00000080
        /*010c*/ 	.word	0x00000001
        /*0110*/ 	.word	0x00000001


	//----- nvinfo : EIATTR_CRS_STACK_SIZE
	.align		4
.L_2138:
        /*0114*/ 	.byte	0x04, 0x1e
        /*0116*/ 	.short	(.L_2140 - .L_2139)
.L_2139:
        /*0118*/ 	.word	0x00000000


	//----- nvinfo : EIATTR_CBANK_PARAM_SIZE
	.align		4
.L_2140:
        /*011c*/ 	.byte	0x03, 0x19
        /*011e*/ 	.short	0x0410


	//----- nvinfo : EIATTR_PARAM_CBANK
	.align		4
        /*0120*/ 	.byte	0x04, 0x0a
        /*0122*/ 	.short	(.L_2142 - .L_2141)
	.align		4
.L_2141:
        /*0124*/ 	.word	index@(.nv.constant0._ZN2at6native13reduce_kernelILi128ELi4ENS0_8ReduceOpIlNS0_14func_wrapper_tIbZZZNS0_15and_kernel_cudaERNS_14TensorIteratorEENKUlvE_clEvENKUlvE2_clEvEUlblE_EEjbLi4ELi4EEEEEvT1_)
        /*0128*/ 	.short	0x0210
        /*012a*/ 	.short	0x0410


	//----- nvinfo : EIATTR_SW_WAR
	.align		4
.L_2142:
        /*012c*/ 	.byte	0x04, 0x36
        /*012e*/ 	.short	(.L_2144 - .L_2143)
.L_2143:
        /*0130*/ 	.word	0x00000008
.L_2144:


//--------------------- .nv.info._ZN2at6native13reduce_kernelILi512ELi1ENS0_8ReduceOpIiNS0_14func_wrapper_tIbZZZNS0_15and_kernel_cudaERNS_14TensorIteratorEENKUlvE_clEvENKUlvE1_clEvEUlbiE_EEjbLi4ELi4EEEEEvT1_ --------------------------
	.section	.nv.info._ZN2at6native13reduce_kernelILi512ELi1ENS0_8ReduceOpIiNS0_14func_wrapper_tIbZZZNS0_15and_kernel_cudaERNS_14TensorIteratorEENKUlvE_clEvENKUlvE1_clEvEUlbiE_EEjbLi4ELi4EEEEEvT1_,"",@"SHT_CUDA_INFO"
	.sectionflags	@""
	.align	4


	//----- nvinfo : EIATTR_CUDA_API_VERSION
	.align		4
        /*0000*/ 	.byte	0x04, 0x37
        /*0002*/ 	.short	(.L_2146 - .L_2145)
.L_2145:
        /*0004*/ 	.word	0x00000082


	//----- nvinfo : EIATTR_KPARAM_INFO
	.align		4
.L_2146:
        /*0008*/ 	.byte	0x04, 0x17
        /*000a*/ 	.short	(.L_2148 - .L_2147)
.L_2147:
        /*000c*/ 	.word	0x00000000
        /*0010*/ 	.short	0x0000
        /*0012*/ 	.short	0x0000
        /*0014*/ 	.byte	0x00, 0xf0, 0x41, 0x10


	//----- nvinfo : EIATTR_SPARSE_MMA_MASK
	.align		4
.L_2148:
        /*0018*/ 	.byte	0x03, 0x50
        /*001a*/ 	.short	0x0000


	//----- nvinfo : EIATTR_MAXREG_COUNT
	.align		4
        /*001c*/ 	.byte	0x03, 0x1b
        /*001e*/ 	.short	0x0020


	//----- nvinfo : EIATTR_NUM_BARRIERS
	.align		4
        /*0020*/ 	.byte	0x02, 0x4c
        /*0022*/ 	.byte	0x01
	.zero		1


	//----- nvinfo : EIATTR_EXTERNS
	.align		4
        /*0024*/ 	.byte	0x04, 0x0f
        /*0026*/ 	.short	(.L_2150 - .L_2149)


	//   ....[0]....
	.align		4
.L_2149:
        /*0028*/ 	.word	index@(__assertfail)


	//----- nvinfo : EIATTR_MERCURY_ISA_VERSION
	.align		4
.L_2150:
        /*002c*/ 	.byte	0x03, 0x5f
        /*002e*/ 	.short	0x0101


	//----- nvinfo : EIATTR_INT_WARP_WIDE_INSTR_OFFSETS
	.align		4
        /*0030*/ 	.byte	0x04, 0x31
        /*0032*/ 	.short	(.L_2152 - .L_2151)


	//   ....[0]....
.L_2151:
        /*0034*/ 	.word	0x0000df50


	//   ....[1]....
        /*0038*/ 	.word	0x0000e040


	//----- nvinfo : EIATTR_COOP_GROUP_MASK_REGIDS
	.align		4
.L_2152:
        /*003c*/ 	.byte	0x04, 0x29
        /*003e*/ 	.short	(.L_2154 - .L_2153)


	//   ....[0]....
.L_2153:
        /*0040*/ 	.word	0xffffffff


	//   ....[1]....
        /*0044*/ 	.word	0xffffffff


	//----- nvinfo : EIATTR_COOP_GROUP_INSTR_OFFSETS
	.align		4
.L_2154:
        /*0048*/ 	.byte	0x04, 0x28
        /*004a*/ 	.short	(.L_2156 - .L_2155)


	//   ....[0]....
.L_2155:
        /*004c*/ 	.word	0x0000b870


	//   ....[1]....
        /*0050*/ 	.word	0x0000e850


	//----- nvinfo : EIATTR_SYSCALL_OFFSETS
	.align		4
.L_2156:
        /*0054*/ 	.byte	0x04, 0x46
        /*0056*/ 	.short	(.L_2158 - .L_2157)


	//   ....[0]....
.L_2157:
        /*0058*/ 	.word	0x0000eab0


	//   ....[1]....
        /*005c*/ 	.word	0x0000ed30


	//   ....[2]....
        /*0060*/ 	.word	0x0000f090


	//   ....[3]....
        /*0064*/ 	.word	0x0000f330


	//----- nvinfo : EIATTR_EXIT_INSTR_OFFSETS
	.align		4
.L_2158:
        /*0068*/ 	.byte	0x04, 0x1c
        /*006a*/ 	.short	(.L_2160 - .L_2159)


	//   ....[0]....
.L_2159:
        /*006c*/ 	.word	0x0000e0e0


	//   ....[1]....
        /*0070*/ 	.word	0x0000e8b0


	//   ....[2]....
        /*0074*/ 	.word	0x0000eb20


	//   ....[3]....
        /*0078*/ 	.word	0x0000eb40


	//   ....[4]....
        /*007c*/ 	.word	0x0000eda0


	//   ....[5]....
        /*0080*/ 	.word	0x0000ede0


	//   ....[6]....
        /*0084*/ 	.word	0x0000ee10


	//   ....[7]....
        /*0088*/ 	.word	0x0000ee50


	//   ....[8]....
        /*008c*/ 	.word	0x0000ee90


	//   ....[9]....
        /*0090*/ 	.word	0x0000f100


	//   ....[10]....
        /*0094*/ 	.word	0x0000f120


	//   ....[11]....
        /*0098*/ 	.word	0x0000f380


	//   ....[12]....
        /*009c*/ 	.word	0x0000f3a0


	//----- nvinfo : EIATTR_MAX_THREADS
	.align		4
.L_2160:
        /*00a0*/ 	.byte	0x04, 0x05
        /*00a2*/ 	.short	(.L_2162 - .L_2161)
.L_2161:
        /*00a4*/ 	.word	0x00000200
        /*00a8*/ 	.word	0x00000001
        /*00ac*/ 	.word	0x00000001


	//----- nvinfo : EIATTR_CRS_STACK_SIZE
	.align		4
.L_2162:
        /*00b0*/ 	.byte	0x04, 0x1e
        /*00b2*/ 	.short	(.L_2164 - .L_2163)
.L_2163:
        /*00b4*/ 	.word	0x00000000


	//----- nvinfo : EIATTR_CBANK_PARAM_SIZE
	.align		4
.L_2164:
        /*00b8*/ 	.byte	0x03, 0x19
        /*00ba*/ 	.short	0x0410


	//----- nvinfo : EIATTR_PARAM_CBANK
	.align		4
        /*00bc*/ 	.byte	0x04, 0x0a
        /*00be*/ 	.short	(.L_2166 - .L_2165)
	.align		4
.L_2165:
        /*00c0*/ 	.word	index@(.nv.constant0._ZN2at6native13reduce_kernelILi512ELi1ENS0_8ReduceOpIiNS0_14func_wrapper_tIbZZZNS0_15and_kernel_cudaERNS_14TensorIteratorEENKUlvE_clEvENKUlvE1_clEvEUlbiE_EEjbLi4ELi4EEEEEvT1_)
        /*00c4*/ 	.short	0x0210
        /*00c6*/ 	.short	0x0410


	//----- nvinfo : EIATTR_SW_WAR
	.align		4
.L_2166:
        /*00c8*/ 	.byte	0x04, 0x36
        /*00ca*/ 	.short	(.L_2168 - .L_2167)
.L_2167:
        /*00cc*/ 	.word	0x00000008
.L_2168:


//--------------------- .nv.info._ZN2at6native13reduce_kernelILi256ELi2ENS0_8ReduceOpIiNS0_14func_wrapper_tIbZZZNS0_15and_kernel_cudaERNS_14TensorIteratorEENKUlvE_clEvENKUlvE1_clEvEUlbiE_EEjbLi4ELi4EEEEEvT1_ --------------------------
	.section	.nv.info._ZN2at6native13reduce_kernelILi256ELi2ENS0_8ReduceOpIiNS0_14func_wrapper_tIbZZZNS0_15and_kernel_cudaERNS_14TensorIteratorEENKUlvE_clEvENKUlvE1_clEvEUlbiE_EEjbLi4ELi4EEEEEvT1_,"",@"SHT_CUDA_INFO"
	.sectionflags	@""
	.align	4


	//----- nvinfo : EIATTR_CUDA_API_VERSION
	.align		4
        /*0000*/ 	.byte	0x04, 0x37
        /*0002*/ 	.short	(.L_2170 - .L_2169)
.L_2169:
        /*0004*/ 	.word	0x00000082


	//----- nvinfo : EIATTR_KPARAM_INFO
	.align		4
.L_2170:
        /*0008*/ 	.byte	0x04, 0x17
        /*000a*/ 	.short	(.L_2172 - .L_2171)
.L_2171:
        /*000c*/ 	.word	0x00000000
        /*0010*/ 	.short	0x0000
        /*0012*/ 	.short	0x0000
        /*0014*/ 	.byte	0x00, 0xf0, 0x41, 0x10


	//----- nvinfo : EIATTR_SPARSE_MMA_MASK
	.align		4
.L_2172:
        /*0018*/ 	.byte	0x03, 0x50
        /*001a*/ 	.short	0x0000


	//----- nvinfo : EIATTR_MAXREG_COUNT
	.align		4
        /*001c*/ 	.byte	0x03, 0x1b
        /*001e*/ 	.short	0x0040


	//----- nvinfo : EIATTR_NUM_BARRIERS
	.align		4
        /*0020*/ 	.byte	0x02, 0x4c
        /*0022*/ 	.byte	0x01
	.zero		1


	//----- nvinfo : EIATTR_EXTERNS
	.align		4
        /*0024*/ 	.byte	0x04, 0x0f
        /*0026*/ 	.short	(.L_2174 - .L_2173)


	//   ....[0]....
	.align		4
.L_2173:
        /*0028*/ 	.word	index@(__assertfail)


	//----- nvinfo : EIATTR_MERCURY_ISA_VERSION
	.align		4
.L_2174:
        /*002c*/ 	.byte	0x03, 0x5f
        /*002e*/ 	.short	0x0101


	//----- nvinfo : EIATTR_INT_WARP_WIDE_INSTR_OFFSETS
	.align		4
        /*0030*/ 	.byte	0x04, 0x31
        /*0032*/ 	.short	(.L_2176 - .L_2175)


	//   ....[0]....
.L_2175:
        /*0034*/ 	.word	0x00011210


	//   ....[1]....
        /*0038*/ 	.word	0x00011300


	//----- nvinfo : EIATTR_COOP_GROUP_MASK_REGIDS
	.align		4
.L_2176:
        /*003c*/ 	.byte	0x04, 0x29
        /*003e*/ 	.short	(.L_2178 - .L_2177)


	//   ....[0]....
.L_2177:
        /*0040*/ 	.word	0xffffffff


	//   ....[1]....
        /*0044*/ 	.word	0xffffffff


	//   ....[2]....
        /*0048*/ 	.word	0xffffffff


	//   ....[3]....
        /*004c*/ 	.word	0xffffffff


	//----- nvinfo : EIATTR_COOP_GROUP_INSTR_OFFSETS
	.align		4
.L_2178:
        /*0050*/ 	.byte	0x04, 0x28
        /*0052*/ 	.short	(.L_2180 - .L_2179)


	//   ....[0]....
.L_2179:
        /*0054*/ 	.word	0x0000c870


	//   ....[1]....
        /*0058*/ 	.word	0x0000c890


	//   ....[2]....
        /*005c*/ 	.word	0x00011d30


	//   ....[3]....
        /*0060*/ 	.word	0x00011d50


	//----- nvinfo : EIATTR_SYSCALL_OFFSETS
	.align		4
.L_2180:
        /*0064*/ 	.byte	0x04, 0x46
        /*0066*/ 	.short	(.L_2182 - .L_2181)


	//   ....[0]....
.L_2181:
        /*0068*/ 	.word	0x00001490


	//   ....[1]....
        /*006c*/ 	.word	0x00012020


	//   ....[2]....
        /*0070*/ 	.word	0x000121a0


	//   ....[3]....
        /*0074*/ 	.word	0x000124b0


	//   ....[4]....
        /*0078*/ 	.word	0x00012630


	//   ....[5]....
        /*007c*/ 	.word	0x00012a10


	//   ....[6]....
        /*0080*/ 	.word	0x00012b90


	//   ....[7]....
        /*0084*/ 	.word	0x00012ea0


	//   ....[8]....
        /*0088*/ 	.word	0x00013020


	//----- nvinfo : EIATTR_EXIT_INSTR_OFFSETS
	.align		4
.L_2182:
        /*008c*/ 	.byte	0x04, 0x1c
        /*008e*/ 	.short	(.L_2184 - .L_2183)


	//   ....[0]....
.L_2183:
        /*0090*/ 	.word	0x000113c0


	//   ....[1]....
        /*0094*/ 	.word	0x00011dd0


	//   ....[2]....
        /*0098*/ 	.word	0x00012210


	//   ....[3]....
        /*009c*/ 	.word	0x00012240


	//   ....[4]....
        /*00a0*/ 	.word	0x000126a0


	//   ....[5]....
        /*00a4*/ 	.word	0x00012710


	//   ....[6]....
        /*00a8*/ 	.word	0x00012740


	//   ....[7]....
        /*00ac*/ 	.word	0x00012780


	//   ....[8]....
        /*00b0*/ 	.word	0x000127c0


	//   ....[9]....
        /*00b4*/ 	.word	0x00012c00


	//   ....[10]....
        /*00b8*/ 	.word	0x00012c30


	//   ....[11]....
        /*00bc*/ 	.word	0x00013090


	//   ....[12]....
        /*00c0*/ 	.word	0x00013100


	//----- nvinfo : EIATTR_MAX_THREADS
	.align		4
.L_2184:
        /*00c4*/ 	.byte	0x04, 0x05
        /*00c6*/ 	.short	(.L_2186 - .L_2185)
.L_2185:
        /*00c8*/ 	.word	0x00000100
        /*00cc*/ 	.word	0x00000001
        /*00d0*/ 	.word	0x00000001


	//----- nvinfo : EIATTR_CRS_STACK_SIZE
	.align		4
.L_2186:
        /*00d4*/ 	.byte	0x04, 0x1e
        /*00d6*/ 	.short	(.L_2188 - .L_2187)
.L_2187:
        /*00d8*/ 	.word	0x00000000


	//----- nvinfo : EIATTR_CBANK_PARAM_SIZE
	.align		4
.L_2188:
        /*00dc*/ 	.byte	0x03, 0x19
        /*00de*/ 	.short	0x0410


	//----- nvinfo : EIATTR_PARAM_CBANK
	.align		4
        /*00e0*/ 	.byte	0x04, 0x0a
        /*00e2*/ 	.short	(.L_2190 - .L_2189)
	.align		4
.L_2189:
        /*00e4*/ 	.word	index@(.nv.constant0._ZN2at6native13reduce_kernelILi256ELi2ENS0_8ReduceOpIiNS0_14func_wrapper_tIbZZZNS0_15and_kernel_cudaERNS_14TensorIteratorEENKUlvE_clEvENKUlvE1_clEvEUlbiE_EEjbLi4ELi4EEEEEvT1_)
        /*00e8*/ 	.short	0x0210
        /*00ea*/ 	.short	0x0410


	//----- nvinfo : EIATTR_SW_WAR
	.align		4
.L_2190:
        /*00ec*/ 	.byte	0x04, 0x36
        /*00ee*/ 	.short	(.L_2192 - .L_2191)
.L_2191:
        /*00f0*/ 	.word	0x00000008
.L_2192:


//--------------------- .nv.info._ZN2at6native13reduce_kernelILi128ELi4ENS0_8ReduceOpIiNS0_14func_wrapper_tIbZZZNS0_15and_kernel_cudaERNS_14TensorIteratorEENKUlvE_clEvENKUlvE1_clEvEUlbiE_EEjbLi4ELi4EEEEEvT1_ --------------------------
	.section	.nv.info._ZN2at6native13reduce_kernelILi128ELi4ENS0_8ReduceOpIiNS0_14func_wrapper_tIbZZZNS0_15and_kernel_cudaERNS_14TensorIteratorEENKUlvE_clEvENKUlvE1_clEvEUlbiE_EEjbLi4ELi4EEEEEvT1_,"",@"SHT_CUDA_INFO"
	.sectionflags	@""
	.align	4


	//----- nvinfo : EIATTR_CUDA_API_VERSION
	.align		4
        /*0000*/ 	.byte	0x04, 0x37
        /*0002*/ 	.short	(.L_2194 - .L_2193)
.L_2193:
        /*0004*/ 	.word	0x00000082


	//----- nvinfo : EIATTR_KPARAM_INFO
	.align		4
.L_2194:
        /*0008*/ 	.byte	0x04, 0x17
        /*000a*/ 	.short	(.L_2196 - .L_2195)
.L_2195:
        /*000c*/ 	.word	0x00000000
        /*0010*/ 	.short	0x0000
        /*0012*/ 	.short	0x0000
        /*0014*/ 	.byte	0x00, 0xf0, 0x41, 0x10


	//----- nvinfo : EIATTR_SPARSE_MMA_MASK
	.align		4
.L_2196:
        /*0018*/ 	.byte	0x03, 0x50
        /*001a*/ 	.short	0x0000


	//----- nvinfo : EIATTR_MAXREG_COUNT
	.align		4
        /*001c*/ 	.byte	0x03, 0x1b
        /*001e*/ 	.short	0x0080


	//----- nvinfo : EIATTR_NUM_BARRIERS
	.align		4
        /*0020*/ 	.byte	0x02, 0x4c
        /*0022*/ 	.byte	0x01
	.zero		1


	//----- nvinfo : EIATTR_EXTERNS
	.align		4
        /*0024*/ 	.byte	0x04, 0x0f
        /*0026*/ 	.short	(.L_2198 - .L_2197)


	//   ....[0]....
	.align		4
.L_2197:
        /*0028*/ 	.word	index@(__assertfail)


	//----- nvinfo : EIATTR_MERCURY_ISA_VERSION
	.align		4
.L_2198:
        /*002c*/ 	.byte	0x03, 0x5f
        /*002e*/ 	.short	0x0101


	//----- nvinfo : EIATTR_INT_WARP_WIDE_INSTR_OFFSETS
	.align		4
        /*0030*/ 	.byte	0x04, 0x31
        /*0032*/ 	.short	(.L_2200 - .L_2199)


	//   ....[0]....
.L_2199:
        /*0034*/ 	.word	0x00017100


	//   ....[1]....
        /*0038*/ 	.word	0x000171f0


	//----- nvinfo : EIATTR_COOP_GROUP_MASK_REGIDS
	.align		4
.L_2200:
        /*003c*/ 	.byte	0x04, 0x29
        /*003e*/ 	.short	(.L_2202 - .L_2201)


	//   ....[0]....
.L_2201:
        /*0040*/ 	.word	0xffffffff


	//   ....[1]....
        /*0044*/ 	.word	0xffffffff


	//   ....[2]....
        /*0048*/ 	.word	0xffffffff


	//   ....[3]....
        /*004c*/ 	.word	0xffffffff


	//   ....[4]....
        /*0050*/ 	.word	0xffffffff


	//   ....[5]....
        /*0054*/ 	.word	0xffffffff


	//   ....[6]....
        /*0058*/ 	.word	0xffffffff


	//   ....[7]....
        /*005c*/ 	.word	0xffffffff


	//----- nvinfo : EIATTR_COOP_GROUP_INSTR_OFFSETS
	.align		4
.L_2202:
        /*0060*/ 	.byte	0x04, 0x28
        /*0062*/ 	.short	(.L_2204 - .L_2203)


	//   ....[0]....
.L_2203:
        /*0064*/ 	.word	0x0000e1c0


	//   ....[1]....
        /*0068*/ 	.word	0x0000e1f0


	//   ....[2]....
        /*006c*/ 	.word	0x0000e220


	//   ....[3]....
        /*0070*/ 	.word	0x0000e230


	//   ....[4]....
        /*0074*/ 	.word	0x00017f50


	//   ....[5]....
        /*0078*/ 	.word	0x00017f80


	//   ....[6]....
        /*007c*/ 	.word	0x00017fb0


	//   ....[7]....
        /*0080*/ 	.word	0x00017fc0


	//----- nvinfo : EIATTR_SYSCALL_OFFSETS
	.align		4
.L_2204:
        /*0084*/ 	.byte	0x04, 0x46
        /*0086*/ 	.short	(.L_2206 - .L_2205)


	//   ....[0]....
.L_2205:
        /*0088*/ 	.word	0x00001410


	//   ....[1]....
        /*008c*/ 	.word	0x00018350


	//   ....[2]....
        /*0090*/ 	.word	0x000184d0


	//   ....[3]....
        /*0094*/ 	.word	0x00018650


	//   ....[4]....
        /*0098*/ 	.word	0x000187d0


	//   ....[5]....
        /*009c*/ 	.word	0x00018be0


	//   ....[6]....
        /*00a0*/ 	.word	0x00018d60


	//   ....[7]....
        /*00a4*/ 	.word	0x00018ee0


	//   ....[8]....
        /*00a8*/ 	.word	0x00019060


	//   ....[9]....
        /*00ac*/ 	.word	0x00019520


	//   ....[10]....
        /*00b0*/ 	.word	0x000196a0


	//   ....[11]....
        /*00b4*/ 	.word	0x00019820


	//   ....[12]....
        /*00b8*/ 	.word	0x000199a0


	//   ....[13]....
        /*00bc*/ 	.word	0x00019db0


	//   ....[14]....
        /*00c0*/ 	.word	0x00019f30


	//   ....[15]....
        /*00c4*/ 	.word	0x0001a0b0


	//   ....[16]....
        /*00c8*/ 	.word	0x0001a230


	//----- nvinfo : EIATTR_EXIT_INSTR_OFFSETS
	.align		4
.L_2206:
        /*00cc*/ 	.byte	0x04, 0x1c
        /*00ce*/ 	.short	(.L_2208 - .L_2207)


	//   ....[0]....
.L_2207:
        /*00d0*/ 	.word	0x000172b0


	//   ....[1]....
        /*00d4*/ 	.word	0x00018080


	//   ....[2]....
        /*00d8*/ 	.word	0x00018840


	//   ....[3]....
        /*00dc*/ 	.word	0x00018890


	//   ....[4]....
        /*00e0*/ 	.word	0x000190d0


	//   ....[5]....
        /*00e4*/ 	.word	0x000191a0


	//   ....[6]....
        /*00e8*/ 	.word	0x000191d0


	//   ....[7]....
        /*00ec*/ 	.word	0x00019210


	//   ....[8]....
        /*00f0*/ 	.word	0x00019250


	//   ....[9]....
        /*00f4*/ 	.word	0x00019a10


	//   ....[10]....
        /*00f8*/ 	.word	0x00019a60


	//   ....[11]....
        /*00fc*/ 	.word	0x0001a2a0


	//   ....[12]....
        /*0100*/ 	.word	0x0001a370


	//----- nvinfo : EIATTR_MAX_THREADS
	.align		4
.L_2208:
        /*0104*/ 	.byte	0x04, 0x05
        /*0106*/ 	.short	(.L_2210 - .L_2209)
.L_2209:
        /*0108*/ 	.word	0x00000080
        /*010c*/ 	.word	0x00000001
        /*0110*/ 	.word	0x00000001


	//----- nvinfo : EIATTR_CRS_STACK_SIZE
	.align		4
.L_2210:
        /*0114*/ 	.byte	0x04, 0x1e
        /*0116*/ 	.short	(.L_2212 - .L_2211)
.L_2211:
        /*0118*/ 	.word	0x00000000


	//----- nvinfo : EIATTR_CBANK_PARAM_SIZE
	.align		4
.L_2212:
        /*011c*/ 	.byte	0x03, 0x19
        /*011e*/ 	.short	0x0410


	//----- nvinfo : EIATTR_PARAM_CBANK
	.align		4
        /*0120*/ 	.byte	0x04, 0x0a
        /*0122*/ 	.short	(.L_2214 - .L_2213)
	.align		4
.L_2213:
        /*0124*/ 	.word	index@(.nv.constant0._ZN2at6native13reduce_kernelILi128ELi4ENS0_8ReduceOpIiNS0_14func_wrapper_tIbZZZNS0_15and_kernel_cudaERNS_14TensorIteratorEENKUlvE_clEvENKUlvE1_clEvEUlbiE_EEjbLi4ELi4EEEEEvT1_)
        /*0128*/ 	.short	0x0210
        /*012a*/ 	.short	0x0410


	//----- nvinfo : EIATTR_SW_WAR
	.align		4
.L_2214:
        /*012c*/ 	.byte	0x04, 0x36
        /*012e*/ 	.short	(.L_2216 - .L_2215)
.L_2215:
        /*0130*/ 	.word	0x00000008
.L_2216:


//--------------------- .nv.info._ZN2at6native13reduce_kernelILi512ELi1ENS0_8ReduceOpIaNS0_14func_wrapper_tIbZZZNS0_15and_kernel_cudaERNS_14TensorIteratorEENKUlvE_clEvENKUlvE0_clEvEUlbaE_EEjbLi4ELi4EEEEEvT1_ --------------------------
	.section	.nv.info._ZN2at6native13reduce_kernelILi512ELi1ENS0_8ReduceOpIaNS0_14func_wrapper_tIbZZZNS0_15and_kernel_cudaERNS_14TensorIteratorEENKUlvE_clEvENKUlvE0_clEvEUlbaE_EEjbLi4ELi4EEEEEvT1_,"",@"SHT_CUDA_INFO"
	.sectionflags	@""
	.align	4


	//----- nvinfo : EIATTR_CUDA_API_VERSION
	.align		4
        /*0000*/ 	.byte	0x04, 0x37
        /*0002*/ 	.short	(.L_2218 - .L_2217)
.L_2217:
        /*0004*/ 	.word	0x00000082


	//----- nvinfo : EIATTR_KPARAM_INFO
	.align		4
.L_2218:
        /*0008*/ 	.byte	0x04, 0x17
        /*000a*/ 	.short	(.L_2220 - .L_2219)
.L_2219:
        /*000c*/ 	.word	0x00000000
        /*0010*/ 	.short	0x0000
        /*0012*/ 	.short	0x0000
        /*0014*/ 	.byte	0x00, 0xf0, 0x41, 0x10


	//----- nvinfo : EIATTR_SPARSE_MMA_MASK
	.align		4
.L_2220:
        /*0018*/ 	.byte	0x03, 0x50
        /*001a*/ 	.short	0x0000


	//----- nvinfo : EIATTR_MAXREG_COUNT
	.align		4
        /*001c*/ 	.byte	0x03, 0x1b
        /*001e*/ 	.short	0x0020


	//----- nvinfo : EIATTR_NUM_BARRIERS
	.align		4
        /*0020*/ 	.byte	0x02, 0x4c
        /*0022*/ 	.byte	0x01
	.zero		1


	//----- nvinfo : EIATTR_EXTERNS
	.align		4
        /*0024*/ 	.byte	0x04, 0x0f
        /*0026*/ 	.short	(.L_2222 - .L_2221)


	//   ....[0]....
	.align		4
.L_2221:
        /*0028*/ 	.word	index@(__assertfail)


	//----- nvinfo : EIATTR_MERCURY_ISA_VERSION
	.align		4
.L_2222:
        /*002c*/ 	.byte	0x03, 0x5f
        /*002e*/ 	.short	0x0101


	//----- nvinfo : EIATTR_INT_WARP_WIDE_INSTR_OFFSETS
	.align		4
        /*0030*/ 	.byte	0x04, 0x31
        /*0032*/ 	.short	(.L_2224 - .L_2223)


	//   ....[0]....
.L_2223:
        /*0034*/ 	.word	0x0000e120


	//   ....[1]....
        /*0038*/ 	.word	0x0000e210


	//----- nvinfo : EIATTR_COOP_GROUP_MASK_REGIDS
	.align		4
.L_2224:
        /*003c*/ 	.byte	0x04, 0x29
        /*003e*/ 	.short	(.L_2226 - .L_2225)


	//   ....[0]....
.L_2225:
        /*0040*/ 	.word	0xffffffff


	//   ....[1]....
        /*0044*/ 	.word	0xffffffff


	//----- nvinfo : EIATTR_COOP_GROUP_INSTR_OFFSETS
	.align		4
.L_2226:
        /*0048*/ 	.byte	0x04, 0x28
        /*004a*/ 	.short	(.L_2228 - .L_2227)


	//   ....[0]....
.L_2227:
        /*004c*/ 	.word	0x0000ba40


	//   ....[1]....
        /*0050*/ 	.word	0x0000ea20


	//----- nvinfo : EIATTR_SYSCALL_OFFSETS
	.align		4
.L_2228:
        /*0054*/ 	.byte	0x04, 0x46
        /*0056*/ 	.short	(.L_2230 - .L_2229)


	//   ....[0]....
.L_2229:
        /*0058*/ 	.word	0x0000ec80


	//   ....[1]....
        /*005c*/ 	.word	0x0000ef00


	//   ....[2]....
        /*0060*/ 	.word	0x0000f260


	//   ....[3]....
        /*0064*/ 	.word	0x0000f500


	//----- nvinfo : EIATTR_EXIT_INSTR_OFFSETS
	.align		4
.L_2230:
        /*0068*/ 	.byte	0x04, 0x1c
        /*006a*/ 	.short	(.L_2232 - .L_2231)


	//   ....[0]....
.L_2231:
        /*006c*/ 	.word	0x0000e2b0


	//   ....[1]....
        /*0070*/ 	.word	0x0000ea80


	//   ....[2]....
        /*0074*/ 	.word	0x0000ecf0


	//   ....[3]....
        /*0078*/ 	.word	0x0000ed10


	//   ....[4]....
        /*007c*/ 	.word	0x0000ef70


	//   ....[5]....
        /*0080*/ 	.word	0x0000efb0


	//   ....[6]....
        /*0084*/ 	.word	0x0000efe0


	//   ....[7]....
        /*0088*/ 	.word	0x0000f020


	//   ....[8]....
        /*008c*/ 	.word	0x0000f060


	//   ....[9]....
        /*0090*/ 	.word	0x0000f2d0


	//   ....[10]....
        /*0094*/ 	.word	0x0000f2f0


	//   ....[11]....
        /*0098*/ 	.word	0x0000f550


	//   ....[12]....
        /*009c*/ 	.word	0x0000f570


	//----- nvinfo : EIATTR_MAX_THREADS
	.align		4
.L_2232:
        /*00a0*/ 	.byte	0x04, 0x05
        /*00a2*/ 	.short	(.L_2234 - .L_2233)
.L_2233:
        /*00a4*/ 	.word	0x00000200
        /*00a8*/ 	.word	0x00000001
        /*00ac*/ 	.word	0x00000001


	//----- nvinfo : EIATTR_CRS_STACK_SIZE
	.align		4
.L_2234:
        /*00b0*/ 	.byte	0x04, 0x1e
        /*00b2*/ 	.short	(.L_2236 - .L_2235)
.L_2235:
        /*00b4*/ 	.word	0x00000000


	//----- nvinfo : EIATTR_CBANK_PARAM_SIZE
	.align		4
.L_2236:
        /*00b8*/ 	.byte	0x03, 0x19
        /*00ba*/ 	.short	0x0410


	//----- nvinfo : EIATTR_PARAM_CBANK
	.align		4
        /*00bc*/ 	.byte	0x04, 0x0a
        /*00be*/ 	.short	(.L_2238 - .L_2237)
	.align		4
.L_2237:
        /*00c0*/ 	.word	index@(.nv.constant0._ZN2at6native13reduce_kernelILi512ELi1ENS0_8ReduceOpIaNS0_14func_wrapper_tIbZZZNS0_15and_kernel_cudaERNS_14TensorIteratorEENKUlvE_clEvENKUlvE0_clEvEUlbaE_EEjbLi4ELi4EEEEEvT1_)
        /*00c4*/ 	.short	0x0210
        /*00c6*/ 	.short	0x0410


	//----- nvinfo : EIATTR_SW_WAR
	.align		4
.L_2238:
        /*00c8*/ 	.byte	0x04, 0x36
        /*00ca*/ 	.short	(.L_2240 - .L_2239)
.L_2239:
        /*00cc*/ 	.word	0x00000008
.L_2240:


//--------------------- .nv.info._ZN2at6native13reduce_kernelILi256ELi2ENS0_8ReduceOpIaNS0_14func_wrapper_tIbZZZNS0_15and_kernel_cudaERNS_14TensorIteratorEENKUlvE_clEvENKUlvE0_clEvEUlbaE_EEjbLi4ELi4EEEEEvT1_ --------------------------
	.section	.nv.info._ZN2at6native13reduce_kernelILi256ELi2ENS0_8ReduceOpIaNS0_14func_wrapper_tIbZZZNS0_15and_kernel_cudaERNS_14TensorIteratorEENKUlvE_clEvENKUlvE0_clEvEUlbaE_EEjbLi4ELi4EEEEEvT1_,"",@"SHT_CUDA_INFO"
	.sectionflags	@""
	.align	4


	//----- nvinfo : EIATTR_CUDA_API_VERSION
	.align		4
        /*0000*/ 	.byte	0x04, 0x37
        /*0002*/ 	.short	(.L_2242 - .L_2241)
.L_2241:
        /*0004*/ 	.word	0x00000082


	//----- nvinfo : EIATTR_KPARAM_INFO
	.align		4
.L_2242:
        /*0008*/ 	.byte	0x04, 0x17
        /*000a*/ 	.short	(.L_2244 - .L_2243)
.L_2243:
        /*000c*/ 	.word	0x00000000
        /*0010*/ 	.short	0x0000
        /*0012*/ 	.short	0x0000
        /*0014*/ 	.byte	0x00, 0xf0, 0x41, 0x10


	//----- nvinfo : EIATTR_SPARSE_MMA_MASK
	.align		4
.L_2244:
        /*0018*/ 	.byte	0x03, 0x50
        /*001a*/ 	.short	0x0000


	//----- nvinfo : EIATTR_MAXREG_COUNT
	.align		4
        /*001c*/ 	.byte	0x03, 0x1b
        /*001e*/ 	.short	0x0040


	//----- nvinfo : EIATTR_NUM_BARRIERS
	.align		4
        /*0020*/ 	.byte	0x02, 0x4c
        /*0022*/ 	.byte	0x01
	.zero		1


	//----- nvinfo : EIATTR_EXTERNS
	.align		4
        /*0024*/ 	.byte	0x04, 0x0f
        /*0026*/ 	.short	(.L_2246 - .L_2245)


	//   ....[0]....
	.align		4
.L_2245:
        /*0028*/ 	.word	index@(__assertfail)


	//----- nvinfo : EIATTR_MERCURY_ISA_VERSION
	.align		4
.L_2246:
        /*002c*/ 	.byte	0x03, 0x5f
        /*002e*/ 	.short	0x0101


	//----- nvinfo : EIATTR_INT_WARP_WIDE_INSTR_OFFSETS
	.align		4
        /*0030*/ 	.byte	0x04, 0x31
        /*0032*/ 	.short	(.L_2248 - .L_2247)


	//   ....[0]....
.L_2247:
        /*0034*/ 	.word	0x000112c0


	//   ....[1]....
        /*0038*/ 	.word	0x000113b0


	//----- nvinfo : EIATTR_COOP_GROUP_MASK_REGIDS
	.align		4
.L_2248:
        /*003c*/ 	.byte	0x04, 0x29
        /*003e*/ 	.short	(.L_2250 - .L_2249)


	//   ....[0]....
.L_2249:
        /*0040*/ 	.word	0xffffffff


	//   ....[1]....
        /*0044*/ 	.word	0xffffffff


	//   ....[2]....
        /*0048*/ 	.word	0xffffffff


	//   ....[3]....
        /*004c*/ 	.word	0xffffffff


	//----- nvinfo : EIATTR_COOP_GROUP_INSTR_OFFSETS
	.align		4
.L_2250:
        /*0050*/ 	.byte	0x04, 0x28
        /*0052*/ 	.short	(.L_2252 - .L_2251)


	//   ....[0]....
.L_2251:
        /*0054*/ 	.word	0x0000c920


	//   ....[1]....
        /*0058*/ 	.word	0x0000c940


	//   ....[2]....
        /*005c*/ 	.word	0x00011de0


	//   ....[3]....
        /*0060*/ 	.word	0x00011e00


	//----- nvinfo : EIATTR_SYSCALL_OFFSETS
	.align		4
.L_2252:
        /*0064*/ 	.byte	0x04, 0x46
        /*0066*/ 	.short	(.L_2254 - .L_2253)


	//   ....[0]....
.L_2253:
        /*0068*/ 	.word	0x00001490


	//   ....[1]....
        /*006c*/ 	.word	0x000120d0


	//   ....[2]....
        /*0070*/ 	.word	0x00012250


	//   ....[3]....
        /*0074*/ 	.word	0x00012560


	//   ....[4]....
        /*0078*/ 	.word	0x000126e0


	//   ....[5]....
        /*007c*/ 	.word	0x00012ac0


	//   ....[6]....
        /*0080*/ 	.word	0x00012c40


	//   ....[7]....
        /*0084*/ 	.word	0x00012f50


	//   ....[8]....
        /*0088*/ 	.word	0x000130d0


	//----- nvinfo : EIATTR_EXIT_INSTR_OFFSETS
	.align		4
.L_2254:
        /*008c*/ 	.byte	0x04, 0x1c
        /*008e*/ 	.short	(.L_2256 - .L_2255)


	//   ....[0]....
.L_2255:
        /*0090*/ 	.word	0x00011470


	//   ....[1]....
        /*0094*/ 	.word	0x00011e80


	//   ....[2]....
        /*0098*/ 	.word	0x000122c0


	//   ....[3]....
        /*009c*/ 	.word	0x000122f0


	//   ....[4]....
        /*00a0*/ 	.word	0x00012750


	//   ....[5]....
        /*00a4*/ 	.word	0x000127c0


	//   ....[6]....
        /*00a8*/ 	.word	0x000127f0


	//   ....[7]....
        /*00ac*/ 	.word	0x00012830


	//   ....[8]....
        /*00b0*/ 	.word	0x00012870


	//   ....[9]....
        /*00b4*/ 	.word	0x00012cb0


	//   ....[10]....
        /*00b8*/ 	.word	0x00012ce0


	//   ....[11]....
        /*00bc*/ 	.word	0x00013140


	//   ....[12]....
        /*00c0*/ 	.word	0x000131b0


	//----- nvinfo : EIATTR_MAX_THREADS
	.align		4
.L_2256:
        /*00c4*/ 	.byte	0x04, 0x05
        /*00c6*/ 	.short	(.L_2258 - .L_2257)
.L_2257:
        /*00c8*/ 	.word	0x00000100
        /*00cc*/ 	.word	0x00000001
        /*00d0*/ 	.word	0x00000001


	//----- nvinfo : EIATTR_CRS_STACK_SIZE
	.align		4
.L_2258:
        /*00d4*/ 	.byte	0x04, 0x1e
        /*00d6*/ 	.short	(.L_2260 - .L_2259)
.L_2259:
        /*00d8*/ 	.word	0x00000000


	//----- nvinfo : EIATTR_CBANK_PARAM_SIZE
	.align		4
.L_2260:
        /*00dc*/ 	.byte	0x03, 0x19
        /*00de*/ 	.short	0x0410


	//----- nvinfo : EIATTR_PARAM_CBANK
	.align		4
        /*00e0*/ 	.byte	0x04, 0x0a
        /*00e2*/ 	.short	(.L_2262 - .L_2261)
	.align		4
.L_2261:
        /*00e4*/ 	.word	index@(.nv.constant0._ZN2at6native13reduce_kernelILi256ELi2ENS0_8ReduceOpIaNS0_14func_wrapper_tIbZZZNS0_15and_kernel_cudaERNS_14TensorIteratorEENKUlvE_clEvENKUlvE0_clEvEUlbaE_EEjbLi4ELi4EEEEEvT1_)
        /*00e8*/ 	.short	0x0210
        /*00ea*/ 	.short	0x0410


	//----- nvinfo : EIATTR_SW_WAR
	.align		4
.L_2262:
        /*00ec*/ 	.byte	0x04, 0x36
        /*00ee*/ 	.short	(.L_2264 - .L_2263)
.L_2263:
        /*00f0*/ 	.word	0x00000008
.L_2264:


//--------------------- .nv.info._ZN2at6native13reduce_kernelILi128ELi4ENS0_8ReduceOpIaNS0_14func_wrapper_tIbZZZNS0_15and_kernel_cudaERNS_14TensorIteratorEENKUlvE_clEvENKUlvE0_clEvEUlbaE_EEjbLi4ELi4EEEEEvT1_ --------------------------
	.section	.nv.info._ZN2at6native13reduce_kernelILi128ELi4ENS0_8ReduceOpIaNS0_14func_wrapper_tIbZZZNS0_15and_kernel_cudaERNS_14TensorIteratorEENKUlvE_clEvENKUlvE0_clEvEUlbaE_EEjbLi4ELi4EEEEEvT1_,"",@"SHT_CUDA_INFO"
	.sectionflags	@""
	.align	4


	//----- nvinfo : EIATTR_CUDA_API_VERSION
	.align		4
        /*0000*/ 	.byte	0x04, 0x37
        /*0002*/ 	.short	(.L_2266 - .L_2265)
.L_2265:
        /*0004*/ 	.word	0x00000082


	//----- nvinfo : EIATTR_KPARAM_INFO
	.align		4
.L_2266:
        /*0008*/ 	.byte	0x04, 0x17
        /*000a*/ 	.short	(.L_2268 - .L_2267)
.L_2267:
        /*000c*/ 	.word	0x00000000
        /*0010*/ 	.short	0x0000
        /*0012*/ 	.short	0x0000
        /*0014*/ 	.byte	0x00, 0xf0, 0x41, 0x10


	//----- nvinfo : EIATTR_SPARSE_MMA_MASK
	.align		4
.L_2268:
        /*0018*/ 	.byte	0x03, 0x50
        /*001a*/ 	.short	0x0000


	//----- nvinfo : EIATTR_MAXREG_COUNT
	.align		4
        /*001c*/ 	.byte	0x03, 0x1b
        /*001e*/ 	.short	0x0080


	//----- nvinfo : EIATTR_NUM_BARRIERS
	.align		4
        /*0020*/ 	.byte	0x02, 0x4c
        /*0022*/ 	.byte	0x01
	.zero		1


	//----- nvinfo : EIATTR_EXTERNS
	.align		4
        /*0024*/ 	.byte	0x04, 0x0f
        /*0026*/ 	.short	(.L_2270 - .L_2269)


	//   ....[0]....
	.align		4
.L_2269:
        /*0028*/ 	.word	index@(__assertfail)


	//----- nvinfo : EIATTR_MERCURY_ISA_VERSION
	.align		4
.L_2270:
        /*002c*/ 	.byte	0x03, 0x5f
        /*002e*/ 	.short	0x0101


	//----- nvinfo : EIATTR_INT_WARP_WIDE_INSTR_OFFSETS
	.align		4
        /*0030*/ 	.byte	0x04, 0x31
        /*0032*/ 	.short	(.L_2272 - .L_2271)


	//   ....[0]....
.L_2271:
        /*0034*/ 	.word	0x00016f80


	//   ....[1]....
        /*0038*/ 	.word	0x00017070


	//----- nvinfo : EIATTR_COOP_GROUP_MASK_REGIDS
	.align		4
.L_2272:
        /*003c*/ 	.byte	0x04, 0x29
        /*003e*/ 	.short	(.L_2274 - .L_2273)


	//   ....[0]....
.L_2273:
        /*0040*/ 	.word	0xffffffff


	//   ....[1]....
        /*0044*/ 	.word	0xffffffff


	//   ....[2]....
        /*0048*/ 	.word	0xffffffff


	//   ....[3]....
        /*004c*/ 	.word	0xffffffff


	//   ....[4]....
        /*0050*/ 	.word	0xffffffff


	//   ....[5]....
        /*0054*/ 	.word	0xffffffff


	//   ....[6]....
        /*0058*/ 	.word	0xffffffff


	//   ....[7]....
        /*005c*/ 	.word	0xffffffff


	//----- nvinfo : EIATTR_COOP_GROUP_INSTR_OFFSETS
	.align		4
.L_2274:
        /*0060*/ 	.byte	0x04, 0x28
        /*0062*/ 	.short	(.L_2276 - .L_2275)


	//   ....[0]....
.L_2275:
        /*0064*/ 	.word	0x0000e020


	//   ....[1]....
        /*0068*/ 	.word	0x0000e050


	//   ....[2]....
        /*006c*/ 	.word	0x0000e080


	//   ....[3]....
        /*0070*/ 	.word	0x0000e090


	//   ....[4]....
        /*0074*/ 	.word	0x00017dd0


	//   ....[5]....
        /*0078*/ 	.word	0x00017e00


	//   ....[6]....
        /*007c*/ 	.word	0x00017e30


	//   ....[7]....
        /*0080*/ 	.word	0x00017e40


	//----- nvinfo : EIATTR_SYSCALL_OFFSETS
	.align		4
.L_2276:
        /*0084*/ 	.byte	0x04, 0x46
        /*0086*/ 	.short	(.L_2278 - .L_2277)


	//   ....[0]....
.L_2277:
        /*0088*/ 	.word	0x00001410


	//   ....[1]....
        /*008c*/ 	.word	0x000181d0


	//   ....[2]....
        /*0090*/ 	.word	0x00018350


	//   ....[3]....
        /*0094*/ 	.word	0x000184d0


	//   ....[4]....
        /*0098*/ 	.word	0x00018650


	//   ....[5]....
        /*009c*/ 	.word	0x00018a60


	//   ....[6]....
        /*00a0*/ 	.word	0x00018be0


	//   ....[7]....
        /*00a4*/ 	.word	0x00018d60


	//   ....[8]....
        /*00a8*/ 	.word	0x00018ee0


	//   ....[9]....
        /*00ac*/ 	.word	0x000193a0


	//   ....[10]....
        /*00b0*/ 	.word	0x00019520


	//   ....[11]....
        /*00b4*/ 	.word	0x000196a0


	//   ....[12]....
        /*00b8*/ 	.word	0x00019820


	//   ....[13]....
        /*00bc*/ 	.word	0x00019c30


	//   ....[14]....
        /*00c0*/ 	.word	0x00019db0


	//   ....[15]....
        /*00c4*/ 	.word	0x00019f30


	//   ....[16]....
        /*00c8*/ 	.word	0x0001a0b0


	//----- nvinfo : EIATTR_EXIT_INSTR_OFFSETS
	.align		4
.L_2278:
        /*00cc*/ 	.byte	0x04, 0x1c
        /*00ce*/ 	.short	(.L_2280 - .L_2279)


	//   ....[0]....
.L_2279:
        /*00d0*/ 	.word	0x00017130


	//   ....[1]....
        /*00d4*/ 	.word	0x00017f00


	//   ....[2]....
        /*00d8*/ 	.word	0x000186c0


	//   ....[3]....
        /*00dc*/ 	.word	0x00018710


	//   ....[4]....
        /*00e0*/ 	.word	0x00018f50


	//   ....[5]....
        /*00e4*/ 	.word	0x00019020


	//   ....[6]....
        /*00e8*/ 	.word	0x00019050


	//   ....[7]....
        /*00ec*/ 	.word	0x00019090


	//   ....[8]....
        /*00f0*/ 	.word	0x000190d0


	//   ....[9]....
        /*00f4*/ 	.word	0x00019890


	//   ....[10]....
        /*00f8*/ 	.word	0x000198e0


	//   ....[11]....
        /*00fc*/ 	.word	0x0001a120


	//   ....[12]....
        /*0100*/ 	.word	0x0001a1f0


	//----- nvinfo : EIATTR_MAX_THREADS
	.align		4
.L_2280:
        /*0104*/ 	.byte	0x04, 0x05
        /*0106*/ 	.short	(.L_2282 - .L_2281)
.L_2281:
        /*0108*/ 	.word	0x00000080
        /*010c*/ 	.word	0x00000001
        /*0110*/ 	.word	0x00000001


	//----- nvinfo : EIATTR_CRS_STACK_SIZE
	.align		4
.L_2282:
        /*0114*/ 	.byte	0x04, 0x1e
        /*0116*/ 	.short	(.L_2284 - .L_2283)
.L_2283:
        /*0118*/ 	.word	0x00000000


	//----- nvinfo : EIATTR_CBANK_PARAM_SIZE
	.align		4
.L_2284:
        /*011c*/ 	.byte	0x03, 0x19
        /*011e*/ 	.short	0x0410


	//----- nvinfo : EIATTR_PARAM_CBANK
	.align		4
        /*0120*/ 	.byte	0x04, 0x0a
        /*0122*/ 	.short	(.L_2286 - .L_2285)
	.align		4
.L_2285:
        /*0124*/ 	.word	index@(.nv.constant0._ZN2at6native13reduce_kernelILi128ELi4ENS0_8ReduceOpIaNS0_14func_wrapper_tIbZZZNS0_15and_kernel_cudaERNS_14TensorIteratorEENKUlvE_clEvENKUlvE0_clEvEUlbaE_EEjbLi4ELi4EEEEEvT1_)
        /*0128*/ 	.short	0x0210
        /*012a*/ 	.short	0x0410


	//----- nvinfo : EIATTR_SW_WAR
	.align		4
.L_2286:
        /*012c*/ 	.byte	0x04, 0x36
        /*012e*/ 	.short	(.L_2288 - .L_2287)
.L_2287:
        /*0130*/ 	.word	0x00000008
.L_2288:


//--------------------- .nv.info._ZN2at6native13reduce_kernelILi512ELi1ENS0_8ReduceOpIhNS0_14func_wrapper_tIbZZZNS0_15and_kernel_cudaERNS_14TensorIteratorEENKUlvE_clEvENKUlvE_clEvEUlbhE_EEjbLi4ELi4EEEEEvT1_ --------------------------
	.section	.nv.info._ZN2at6native13reduce_kernelILi512ELi1ENS0_8ReduceOpIhNS0_14func_wrapper_tIbZZZNS0_15and_kernel_cudaERNS_14TensorIteratorEENKUlvE_clEvENKUlvE_clEvEUlbhE_EEjbLi4ELi4EEEEEvT1_,"",@"SHT_CUDA_INFO"
	.sectionflags	@""
	.align	4


	//----- nvinfo : EIATTR_CUDA_API_VERSION
	.align		4
        /*0000*/ 	.byte	0x04, 0x37
        /*0002*/ 	.short	(.L_2290 - .L_2289)
.L_2289:
        /*0004*/ 	.word	0x00000082


	//----- nvinfo : EIATTR_KPARAM_INFO
	.align		4
.L_2290:
        /*0008*/ 	.byte	0x04, 0x17
        /*000a*/ 	.short	(.L_2292 - .L_2291)
.L_2291:
        /*000c*/ 	.word	0x00000000
        /*0010*/ 	.short	0x0000
        /*0012*/ 	.short	0x0000
        /*0014*/ 	.byte	0x00, 0xf0, 0x41, 0x10


	//----- nvinfo : EIATTR_SPARSE_MMA_MASK
	.align		4
.L_2292:
        /*0018*/ 	.byte	0x03, 0x50
        /*001a*/ 	.short	0x0000


	//----- nvinfo : EIATTR_MAXREG_COUNT
	.align		4
        /*001c*/ 	.byte	0x03, 0x1b
        /*001e*/ 	.short	0x0020


	//----- nvinfo : EIATTR_NUM_BARRIERS
	.align		4
        /*0020*/ 	.byte	0x02, 0x4c
        /*0022*/ 	.byte	0x01
	.zero		1


	//----- nvinfo : EIATTR_EXTERNS
	.align		4
        /*0024*/ 	.byte	0x04, 0x0f
        /*0026*/ 	.short	(.L_2294 - .L_2293)


	//   ....[0]....
	.align		4
.L_2293:
        /*0028*/ 	.word	index@(__assertfail)


	//----- nvinfo : EIATTR_MERCURY_ISA_VERSION
	.align		4
.L_2294:
        /*002c*/ 	.byte	0x03, 0x5f
        /*002e*/ 	.short	0x0101


	//----- nvinfo : EIATTR_INT_WARP_WIDE_INSTR_OFFSETS
	.align		4
        /*0030*/ 	.byte	0x04, 0x31
        /*0032*/ 	.short	(.L_2296 - .L_2295)


	//   ....[0]....
.L_2295:
        /*0034*/ 	.word	0x0000e120


	//   ....[1]....
        /*0038*/ 	.word	0x0000e210


	//----- nvinfo : EIATTR_COOP_GROUP_MASK_REGIDS
	.align		4
.L_2296:
        /*003c*/ 	.byte	0x04, 0x29
        /*003e*/ 	.short	(.L_2298 - .L_2297)


	//   ....[0]....
.L_2297:
        /*0040*/ 	.word	0xffffffff


	//   ....[1]....
        /*0044*/ 	.word	0xffffffff


	//----- nvinfo : EIATTR_COOP_GROUP_INSTR_OFFSETS
	.align		4
.L_2298:
        /*0048*/ 	.byte	0x04, 0x28
        /*004a*/ 	.short	(.L_2300 - .L_2299)


	//   ....[0]....
.L_2299:
        /*004c*/ 	.word	0x0000ba40


	//   ....[1]....
        /*0050*/ 	.word	0x0000ea20


	//----- nvinfo : EIATTR_SYSCALL_OFFSETS
	.align		4
.L_2300:
        /*0054*/ 	.byte	0x04, 0x46
        /*0056*/ 	.short	(.L_2302 - .L_2301)


	//   ....[0]....
.L_2301:
        /*0058*/ 	.word	0x0000ec80


	//   ....[1]....
        /*005c*/ 	.word	0x0000ef00


	//   ....[2]....
        /*0060*/ 	.word	0x0000f260


	//   ....[3]....
        /*0064*/ 	.word	0x0000f500


	//----- nvinfo : EIATTR_EXIT_INSTR_OFFSETS
	.align		4
.L_2302:
        /*0068*/ 	.byte	0x04, 0x1c
        /*006a*/ 	.short	(.L_2304 - .L_2303)


	//   ....[0]....
.L_2303:
        /*006c*/ 	.word	0x0000e2b0


	//   ....[1]....
        /*0070*/ 	.word	0x0000ea80


	//   ....[2]....
        /*0074*/ 	.word	0x0000ecf0


	//   ....[3]....
        /*0078*/ 	.word	0x0000ed10


	//   ....[4]....
        /*007c*/ 	.word	0x0000ef70


	//   ....[5]....
        /*0080*/ 	.word	0x0000efb0


	//   ....[6]....
        /*0084*/ 	.word	0x0000efe0


	//   ....[7]....
        /*0088*/ 	.word	0x0000f020


	//   ....[8]....
        /*008c*/ 	.word	0x0000f060


	//   ....[9]....
        /*0090*/ 	.word	0x0000f2d0


	//   ....[10]....
        /*0094*/ 	.word	0x0000f2f0


	//   ....[11]....
        /*0098*/ 	.word	0x0000f550


	//   ....[12]....
        /*009c*/ 	.word	0x0000f570


	//----- nvinfo : EIATTR_MAX_THREADS
	.align		4
.L_2304:
        /*00a0*/ 	.byte	0x04, 0x05
        /*00a2*/ 	.short	(.L_2306 - .L_2305)
.L_2305:
        /*00a4*/ 	.word	0x00000200
        /*00a8*/ 	.word	0x00000001
        /*00ac*/ 	.word	0x00000001


	//----- nvinfo : EIATTR_CRS_STACK_SIZE
	.align		4
.L_2306:
        /*00b0*/ 	.byte	0x04, 0x1e
        /*00b2*/ 	.short	(.L_2308 - .L_2307)
.L_2307:
        /*00b4*/ 	.word	0x00000000


	//----- nvinfo : EIATTR_CBANK_PARAM_SIZE
	.align		4
.L_2308:
        /*00b8*/ 	.byte	0x03, 0x19
        /*00ba*/ 	.short	0x0410


	//----- nvinfo : EIATTR_PARAM_CBANK
	.align		4
        /*00bc*/ 	.byte	0x04, 0x0a
        /*00be*/ 	.short	(.L_2310 - .L_2309)
	.align		4
.L_2309:
        /*00c0*/ 	.word	index@(.nv.constant0._ZN2at6native13reduce_kernelILi512ELi1ENS0_8ReduceOpIhNS0_14func_wrapper_tIbZZZNS0_15and_kernel_cudaERNS_14TensorIteratorEENKUlvE_clEvENKUlvE_clEvEUlbhE_EEjbLi4ELi4EEEEEvT1_)
        /*00c4*/ 	.short	0x0210
        /*00c6*/ 	.short	0x0410


	//----- nvinfo : EIATTR_SW_WAR
	.align		4
.L_2310:
        /*00c8*/ 	.byte	0x04, 0x36
        /*00ca*/ 	.short	(.L_2312 - .L_2311)
.L_2311:
        /*00cc*/ 	.word	0x00000008
.L_2312:


//--------------------- .nv.info._ZN2at6native13reduce_kernelILi256ELi2ENS0_8ReduceOpIhNS0_14func_wrapper_tIbZZZNS0_15and_kernel_cudaERNS_14TensorIteratorEENKUlvE_clEvENKUlvE_clEvEUlbhE_EEjbLi4ELi4EEEEEvT1_ --------------------------
	.section	.nv.info._ZN2at6native13reduce_kernelILi256ELi2ENS0_8ReduceOpIhNS0_14func_wrapper_tIbZZZNS0_15and_kernel_cudaERNS_14TensorIteratorEENKUlvE_clEvENKUlvE_clEvEUlbhE_EEjbLi4ELi4EEEEEvT1_,"",@"SHT_CUDA_INFO"
	.sectionflags	@""
	.align	4


	//----- nvinfo : EIATTR_CUDA_API_VERSION
	.align		4
        /*0000*/ 	.byte	0x04, 0x37
        /*0002*/ 	.short	(.L_2314 - .L_2313)
.L_2313:
        /*0004*/ 	.word	0x00000082


	//----- nvinfo : EIATTR_KPARAM_INFO
	.align		4
.L_2314:
        /*0008*/ 	.byte	0x04, 0x17
        /*000a*/ 	.short	(.L_2316 - .L_2315)
.L_2315:
        /*000c*/ 	.word	0x00000000
        /*0010*/ 	.short	0x0000
        /*0012*/ 	.short	0x0000
        /*0014*/ 	.byte	0x00, 0xf0, 0x41, 0x10


	//----- nvinfo : EIATTR_SPARSE_MMA_MASK
	.align		4
.L_2316:
        /*0018*/ 	.byte	0x03, 0x50
        /*001a*/ 	.short	0x0000


	//----- nvinfo : EIATTR_MAXREG_COUNT
	.align		4
        /*001c*/ 	.byte	0x03, 0x1b
        /*001e*/ 	.short	0x0040


	//----- nvinfo : EIATTR_NUM_BARRIERS
	.align		4
        /*0020*/ 	.byte	0x02, 0x4c
        /*0022*/ 	.byte	0x01
	.zero		1


	//----- nvinfo : EIATTR_EXTERNS
	.align		4
        /*0024*/ 	.byte	0x04, 0x0f
        /*0026*/ 	.short	(.L_2318 - .L_2317)


	//   ....[0]....
	.align		4
.L_2317:
        /*0028*/ 	.word	index@(__assertfail)


	//----- nvinfo : EIATTR_MERCURY_ISA_VERSION
	.align		4
.L_2318:
        /*002c*/ 	.byte	0x03, 0x5f
        /*002e*/ 	.short	0x0101


	//----- nvinfo : EIATTR_INT_WARP_WIDE_INSTR_OFFSETS
	.align		4
        /*0030*/ 	.byte	0x04, 0x31
        /*0032*/ 	.short	(.L_2320 - .L_2319)


	//   ....[0]....
.L_2319:
        /*0034*/ 	.word	0x000112c0


	//   ....[1]....
        /*0038*/ 	.word	0x000113b0


	//----- nvinfo : EIATTR_COOP_GROUP_MASK_REGIDS
	.align		4
.L_2320:
        /*003c*/ 	.byte	0x04, 0x29
        /*003e*/ 	.short	(.L_2322 - .L_2321)


	//   ....[0]....
.L_2321:
        /*0040*/ 	.word	0xffffffff


	//   ....[1]....
        /*0044*/ 	.word	0xffffffff


	//   ....[2]....
        /*0048*/ 	.word	0xffffffff


	//   ....[3]....
        /*004c*/ 	.word	0xffffffff


	//----- nvinfo : EIATTR_COOP_GROUP_INSTR_OFFSETS
	.align		4
.L_2322:
        /*0050*/ 	.byte	0x04, 0x28
        /*0052*/ 	.short	(.L_2324 - .L_2323)


	//   ....[0]....
.L_2323:
        /*0054*/ 	.word	0x0000c920


	//   ....[1]....
        /*0058*/ 	.word	0x0000c940


	//   ....[2]....
        /*005c*/ 	.word	0x00011de0


	//   ....[3]....
        /*0060*/ 	.word	0x00011e00


	//----- nvinfo : EIATTR_SYSCALL_OFFSETS
	.align		4
.L_2324:
        /*0064*/ 	.byte	0x04, 0x46
        /*0066*/ 	.short	(.L_2326 - .L_2325)


	//   ....[0]....
.L_2325:
        /*0068*/ 	.word	0x00001490


	//   ....[1]....
        /*006c*/ 	.word	0x000120d0


	//   ....[2]....
        /*0070*/ 	.word	0x00012250


	//   ....[3]....
        /*0074*/ 	.word	0x00012560


	//   ....[4]....
        /*0078*/ 	.word	0x000126e0


	//   ....[5]....
        /*007c*/ 	.word	0x00012ac0


	//   ....[6]....
        /*0080*/ 	.word	0x00012c40


	//   ....[7]....
        /*0084*/ 	.word	0x00012f50


	//   ....[8]....
        /*0088*/ 	.word	0x000130d0


	//----- nvinfo : EIATTR_EXIT_INSTR_OFFSETS
	.align		4
.L_2326:
        /*008c*/ 	.byte	0x04, 0x1c
        /*008e*/ 	.short	(.L_2328 - .L_2327)


	//   ....[0]....
.L_2327:
        /*0090*/ 	.word	0x00011470


	//   ....[1]....
        /*0094*/ 	.word	0x00011e80


	//   ....[2]....
        /*0098*/ 	.word	0x000122c0


	//   ....[3]....
        /*009c*/ 	.word	0x000122f0


	//   ....[4]....
        /*00a0*/ 	.word	0x00012750


	//   ....[5]....
        /*00a4*/ 	.word	0x000127c0


	//   ....[6]....
        /*00a8*/ 	.word	0x000127f0


	//   ....[7]....
        /*00ac*/ 	.word	0x00012830


	//   ....[8]....
        /*00b0*/ 	.word	0x00012870


	//   ....[9]....
        /*00b4*/ 	.word	0x00012cb0


	//   ....[10]....
        /*00b8*/ 	.word	0x00012ce0


	//   ....[11]....
        /*00bc*/ 	.word	0x00013140


	//   ....[12]....
        /*00c0*/ 	.word	0x000131b0


	//----- nvinfo : EIATTR_MAX_THREADS
	.align		4
.L_2328:
        /*00c4*/ 	.byte	0x04, 0x05
        /*00c6*/ 	.short	(.L_2330 - .L_2329)
.L_2329:
        /*00c8*/ 	.word	0x00000100
        /*00cc*/ 	.word	0x00000001
        /*00d0*/ 	.word	0x00000001


	//----- nvinfo : EIATTR_CRS_STACK_SIZE
	.align		4
.L_2330:
        /*00d4*/ 	.byte	0x04, 0x1e
        /*00d6*/ 	.short	(.L_2332 - .L_2331)
.L_2331:
        /*00d8*/ 	.word	0x00000000


	//----- nvinfo : EIATTR_CBANK_PARAM_SIZE
	.align		4
.L_2332:
        /*00dc*/ 	.byte	0x03, 0x19
        /*00de*/ 	.short	0x0410


	//----- nvinfo : EIATTR_PARAM_CBANK
	.align		4
        /*00e0*/ 	.byte	0x04, 0x0a
        /*00e2*/ 	.short	(.L_2334 - .L_2333)
	.align		4
.L_2333:
        /*00e4*/ 	.word	index@(.nv.constant0._ZN2at6native13reduce_kernelILi256ELi2ENS0_8ReduceOpIhNS0_14func_wrapper_tIbZZZNS0_15and_kernel_cudaERNS_14TensorIteratorEENKUlvE_clEvENKUlvE_clEvEUlbhE_EEjbLi4ELi4EEEEEvT1_)
        /*00e8*/ 	.short	0x0210
        /*00ea*/ 	.short	0x0410


	//----- nvinfo : EIATTR_SW_WAR
	.align		4
.L_2334:
        /*00ec*/ 	.byte	0x04, 0x36
        /*00ee*/ 	.short	(.L_2336 - .L_2335)
.L_2335:
        /*00f0*/ 	.word	0x00000008
.L_2336:


//--------------------- .nv.info._ZN2at6native13reduce_kernelILi128ELi4ENS0_8ReduceOpIhNS0_14func_wrapper_tIbZZZNS0_15and_kernel_cudaERNS_14TensorIteratorEENKUlvE_clEvENKUlvE_clEvEUlbhE_EEjbLi4ELi4EEEEEvT1_ --------------------------
	.section	.nv.info._ZN2at6native13reduce_kernelILi128ELi4ENS0_8ReduceOpIhNS0_14func_wrapper_tIbZZZNS0_15and_kernel_cudaERNS_14TensorIteratorEENKUlvE_clEvENKUlvE_clEvEUlbhE_EEjbLi4ELi4EEEEEvT1_,"",@"SHT_CUDA_INFO"
	.sectionflags	@""
	.align	4


	//----- nvinfo : EIATTR_CUDA_API_VERSION
	.align		4
        /*0000*/ 	.byte	0x04, 0x37
        /*0002*/ 	.short	(.L_2338 - .L_2337)
.L_2337:
        /*0004*/ 	.word	0x00000082


	//----- nvinfo : EIATTR_KPARAM_INFO
	.align		4
.L_2338:
        /*0008*/ 	.byte	0x04, 0x17
        /*000a*/ 	.short	(.L_2340 - .L_2339)
.L_2339:
        /*000c*/ 	.word	0x00000000
        /*0010*/ 	.short	0x0000
        /*0012*/ 	.short	0x0000
        /*0014*/ 	.byte	0x00, 0xf0, 0x41, 0x10


	//----- nvinfo : EIATTR_SPARSE_MMA_MASK
	.align		4
.L_2340:
        /*0018*/ 	.byte	0x03, 0x50
        /*001a*/ 	.short	0x0000


	//----- nvinfo : EIATTR_MAXREG_COUNT
	.align		4
        /*001c*/ 	.byte	0x03, 0x1b
        /*001e*/ 	.short	0x0080


	//----- nvinfo : EIATTR_NUM_BARRIERS
	.align		4
        /*0020*/ 	.byte	0x02, 0x4c
        /*0022*/ 	.byte	0x01
	.zero		1


	//----- nvinfo : EIATTR_EXTERNS
	.align		4
        /*0024*/ 	.byte	0x04, 0x0f
        /*0026*/ 	.short	(.L_2342 - .L_2341)


	//   ....[0]....
	.align		4
.L_2341:
        /*0028*/ 	.word	index@(__assertfail)


	//----- nvinfo : EIATTR_MERCURY_ISA_VERSION
	.align		4
.L_2342:
        /*002c*/ 	.byte	0x03, 0x5f
        /*002e*/ 	.short	0x0101


	//----- nvinfo : EIATTR_INT_WARP_WIDE_INSTR_OFFSETS
	.align		4
        /*0030*/ 	.byte	0x04, 0x31
        /*0032*/ 	.short	(.L_2344 - .L_2343)


	//   ....[0]....
.L_2343:
        /*0034*/ 	.word	0x00016f80


	//   ....[1]....
        /*0038*/ 	.word	0x00017070


	//----- nvinfo : EIATTR_COOP_GROUP_MASK_REGIDS
	.align		4
.L_2344:
        /*003c*/ 	.byte	0x04, 0x29
        /*003e*/ 	.short	(.L_2346 - .L_2345)


	//   ....[0]....
.L_2345:
        /*0040*/ 	.word	0xffffffff


	//   ....[1]....
        /*0044*/ 	.word	0xffffffff


	//   ....[2]....
        /*0048*/ 	.word	0xffffffff


	//   ....[3]....
        /*004c*/ 	.word	0xffffffff


	//   ....[4]....
        /*0050*/ 	.word	0xffffffff


	//   ....[5]....
        /*0054*/ 	.word	0xffffffff


	//   ....[6]....
        /*0058*/ 	.word	0xffffffff


	//   ....[7]....
        /*005c*/ 	.word	0xffffffff


	//----- nvinfo : EIATTR_COOP_GROUP_INSTR_OFFSETS
	.align		4
.L_2346:
        /*0060*/ 	.byte	0x04, 0x28
        /*0062*/ 	.short	(.L_2348 - .L_2347)


	//   ....[0]....
.L_2347:
        /*0064*/ 	.word	0x0000e020


	//   ....[1]....
        /*0068*/ 	.word	0x0000e050


	//   ....[2]....
        /*006c*/ 	.word	0x0000e080


	//   ....[3]....
        /*0070*/ 	.word	0x0000e090


	//   ....[4]....
        /*0074*/ 	.word	0x00017dd0


	//   ....[5]....
        /*0078*/ 	.word	0x00017e00


	//   ....[6]....
        /*007c*/ 	.word	0x00017e30


	//   ....[7]....
        /*0080*/ 	.word	0x00017e40


	//----- nvinfo : EIATTR_SYSCALL_OFFSETS
	.align		4
.L_2348:
        /*0084*/ 	.byte	0x04, 0x46
        /*0086*/ 	.short	(.L_2350 - .L_2349)


	//   ....[0]....
.L_2349:
        /*0088*/ 	.word	0x00001410


	//   ....[1]....
        /*008c*/ 	.word	0x000181d0


	//   ....[2]....
        /*0090*/ 	.word	0x00018350


	//   ....[3]....
        /*0094*/ 	.word	0x000184d0


	//   ....[4]....
        /*0098*/ 	.word	0x00018650


	//   ....[5]....
        /*009c*/ 	.word	0x00018a60


	//   ....[6]....
        /*00a0*/ 	.word	0x00018be0


	//   ....[7]....
        /*00a4*/ 	.word	0x00018d60


	//   ....[8]....
        /*00a8*/ 	.word	0x00018ee0


	//   ....[9]....
        /*00ac*/ 	.word	0x000193a0


	//   ....[10]....
        /*00b0*/ 	.word	0x00019520


	//   ....[11]....
        /*00b4*/ 	.word	0x000196a0


	//   ....[12]....
        /*00b8*/ 	.word	0x00019820


	//   ....[13]....
        /*00bc*/ 	.word	0x00019c30


	//   ....[14]....
        /*00c0*/ 	.word	0x00019db0


	//   ....[15]....
        /*00c4*/ 	.word	0x00019f30


	//   ....[16]....
        /*00c8*/ 	.word	0x0001a0b0


	//----- nvinfo : EIATTR_EXIT_INSTR_OFFSETS
	.align		4
.L_2350:
        /*00cc*/ 	.byte	0x04, 0x1c
        /*00ce*/ 	.short	(.L_2352 - .L_2351)


	//   ....[0]....
.L_2351:
        /*00d0*/ 	.word	0x00017130


	//   ....[1]....
        /*00d4*/ 	.word	0x00017f00


	//   ....[2]....
        /*00d8*/ 	.word	0x000186c0


	//   ....[3]....
        /*00dc*/ 	.word	0x00018710


	//   ....[4]....
        /*00e0*/ 	.word	0x00018f50


	//   ....[5]....
        /*00e4*/ 	.word	0x00019020


	//   ....[6]....
        /*00e8*/ 	.word	0x00019050


	//   ....[7]....
        /*00ec*/ 	.word	0x00019090


	//   ....[8]....
        /*00f0*/ 	.word	0x000190d0


	//   ....[9]....
        /*00f4*/ 	.word	0x00019890


	//   ....[10]....
        /*00f8*/ 	.word	0x000198e0


	//   ....[11]....
        /*00fc*/ 	.word	0x0001a120


	//   ....[12]....
        /*0100*/ 	.word	0x0001a1f0


	//----- nvinfo : EIATTR_MAX_THREADS
	.align		4
.L_2352:
        /*0104*/ 	.byte	0x04, 0x05
        /*0106*/ 	.short	(.L_2354 - .L_2353)
.L_2353:
        /*0108*/ 	.word	0x00000080
        /*010c*/ 	.word	0x00000001
        /*0110*/ 	.word	0x00000001


	//----- nvinfo : EIATTR_CRS_STACK_SIZE
	.align		4
.L_2354:
        /*0114*/ 	.byte	0x04, 0x1e
        /*0116*/ 	.short	(.L_2356 - .L_2355)
.L_2355:
        /*0118*/ 	.word	0x00000000


	//----- nvinfo : EIATTR_CBANK_PARAM_SIZE
	.align		4
.L_2356:
        /*011c*/ 	.byte	0x03, 0x19
        /*011e*/ 	.short	0x0410


	//----- nvinfo : EIATTR_PARAM_CBANK
	.align		4
        /*0120*/ 	.byte	0x04, 0x0a
        /*0122*/ 	.short	(.L_2358 - .L_2357)
	.align		4
.L_2357:
        /*0124*/ 	.word	index@(.nv.constant0._ZN2at6native13reduce_kernelILi128ELi4ENS0_8ReduceOpIhNS0_14func_wrapper_tIbZZZNS0_15and_kernel_cudaERNS_14TensorIteratorEENKUlvE_clEvENKUlvE_clEvEUlbhE_EEjbLi4ELi4EEEEEvT1_)
        /*0128*/ 	.short	0x0210
        /*012a*/ 	.short	0x0410


	//----- nvinfo : EIATTR_SW_WAR
	.align		4
.L_2358:
        /*012c*/ 	.byte	0x04, 0x36
        /*012e*/ 	.short	(.L_2360 - .L_2359)
.L_2359:
        /*0130*/ 	.word	0x00000008
.L_2360:


//--------------------- .nv.callgraph             --------------------------
	.section	.nv.callgraph,"",@"SHT_CUDA_CALLGRAPH"
	.align	4
	.sectionentsize	8
	.align		4
        /*0000*/ 	.word	0x00000000
	.align		4
        /*0004*/ 	.word	0xffffffff
	.align		4
        /*0008*/ 	.word	index@(_ZN2at6native13reduce_kernelILi512ELi1ENS0_8ReduceOpIbNS0_14func_wrapper_tIbZZZNS0_14or_kernel_cudaERNS_14TensorIteratorEENKUlvE_clEvENKUlvE10_clEvEUlbbE_EEjbLi4ELi4EEEEEvT1_)
	.align		4
        /*000c*/ 	.word	index@(__assertfail)
	.align		4
        /*0010*/ 	.word	index@(_ZN2at6native13reduce_kernelILi256ELi2ENS0_8ReduceOpIbNS0_14func_wrapper_tIbZZZNS0_14or_kernel_cudaERNS_14TensorIteratorEENKUlvE_clEvENKUlvE10_clEvEUlbbE_EEjbLi4ELi4EEEEEvT1_)
	.align		4
        /*0014*/ 	.word	index@(__assertfail)
	.align		4
        /*0018*/ 	.word	index@(_ZN2at6native13reduce_kernelILi128ELi4ENS0_8ReduceOpIbNS0_14func_wrapper_tIbZZZNS0_14or_kernel_cudaERNS_14TensorIteratorEENKUlvE_clEvENKUlvE10_clEvEUlbbE_EEjbLi4ELi4EEEEEvT1_)
	.align		4
        /*001c*/ 	.word	index@(__assertfail)
	.align		4
        /*0020*/ 	.word	index@(_ZN2at6native13reduce_kernelILi512ELi1ENS0_8ReduceOpIN3c108BFloat16ENS0_14func_wrapper_tIbZZZNS0_14or_kernel_cudaERNS_14TensorIteratorEENKUlvE_clEvENKUlvE9_clEvEUlbS4_E_EEjbLi4ELi4EEEEEvT1_)
	.align		4
        /*0024*/ 	.word	index@(__assertfail)
	.align		4
        /*0028*/ 	.word	index@(_ZN2at6native13reduce_kernelILi256ELi2ENS0_8ReduceOpIN3c108BFloat16ENS0_14func_wrapper_tIbZZZNS0_14or_kernel_cudaERNS_14TensorIteratorEENKUlvE_clEvENKUlvE9_clEvEUlbS4_E_EEjbLi4ELi4EEEEEvT1_)
	.align		4
        /*002c*/ 	.word	index@(__assertfail)
	.align		4
        /*0030*/ 	.word	index@(_ZN2at6native13reduce_kernelILi128ELi4ENS0_8ReduceOpIN3c108BFloat16ENS0_14func_wrapper_tIbZZZNS0_14or_kernel_cudaERNS_14TensorIteratorEENKUlvE_clEvENKUlvE9_clEvEUlbS4_E_EEjbLi4ELi4EEEEEvT1_)
	.align		4
        /*0034*/ 	.word	index@(__assertfail)
	.align		4
        /*0038*/ 	.word	index@(_ZN2at6native13reduce_kernelILi512ELi1ENS0_8ReduceOpIN3c104HalfENS0_14func_wrapper_tIbZZZNS0_14or_kernel_cudaERNS_14TensorIteratorEENKUlvE_clEvENKUlvE8_clEvEUlbS4_E_EEjbLi4ELi4EEEEEvT1_)
	.align		4
        /*003c*/ 	.word	index@(__assertfail)
	.align		4
        /*0040*/ 	.word	index@(_ZN2at6native13reduce_kernelILi256ELi2ENS0_8ReduceOpIN3c104HalfENS0_14func_wrapper_tIbZZZNS0_14or_kernel_cudaERNS_14TensorIteratorEENKUlvE_clEvENKUlvE8_clEvEUlbS4_E_EEjbLi4ELi4EEEEEvT1_)
	.align		4
        /*0044*/ 	.word	index@(__assertfail)
	.align		4
        /*0048*/ 	.word	index@(_ZN2at6native13reduce_kernelILi128ELi4ENS0_8ReduceOpIN3c104HalfENS0_14func_wrapper_tIbZZZNS0_14or_kernel_cudaERNS_14TensorIteratorEENKUlvE_clEvENKUlvE8_clEvEUlbS4_E_EEjbLi4ELi4EEEEEvT1_)
	.align		4
        /*004c*/ 	.word	index@(__assertfail)
	.align		4
        /*0050*/ 	.word	index@(_ZN2at6native13reduce_kernelILi512ELi1ENS0_8ReduceOpIN3c107complexIfEENS0_14func_wrapper_tIbZZZNS0_14or_kernel_cudaERNS_14TensorIteratorEENKUlvE_clEvENKUlvE7_clEvEUlbS5_E_EEjbLi4ELi4EEEEEvT1_)
	.align		4
        /*0054*/ 	.word	index@(__assertfail)
	.align		4
        /*0058*/ 	.word	index@(_ZN2at6native13reduce_kernelILi256ELi2ENS0_8ReduceOpIN3c107complexIfEENS0_14func_wrapper_tIbZZZNS0_14or_kernel_cudaERNS_14TensorIteratorEENKUlvE_clEvENKUlvE7_clEvEUlbS5_E_EEjbLi4ELi4EEEEEvT1_)
	.align		4
        /*005c*/ 	.word	index@(__assertfail)
	.align		4
        /*0060*/ 	.word	index@(_ZN2at6native13reduce_kernelILi128ELi4ENS0_8ReduceOpIN3c107complexIfEENS0_14func_wrapper_tIbZZZNS0_14or_kernel_cudaERNS_14TensorIteratorEENKUlvE_clEvENKUlvE7_clEvEUlbS5_E_EEjbLi4ELi4EEEEEvT1_)
	.align		4
        /*0064*/ 	.word	index@(__assertfail)
	.align		4
        /*0068*/ 	.word	index@(_ZN2at6native13reduce_kernelILi256ELi1ENS0_8ReduceOpIN3c107complexIdEENS0_14func_wrapper_tIbZZZNS0_14or_kernel_cudaERNS_14TensorIteratorEENKUlvE_clEvENKUlvE6_clEvEUlbS5_E_EEjbLi4ELi4EEEEEvT1_)
	.align		4
        /*006c*/ 	.word	index@(__assertfail)
	.align		4
        /*0070*/ 	.word	index@(_ZN2at6native13reduce_kernelILi128ELi2ENS0_8ReduceOpIN3c107complexIdEENS0_14func_wrapper_tIbZZZNS0_14or_kernel_cudaERNS_14TensorIteratorEENKUlvE_clEvENKUlvE6_clEvEUlbS5_E_EEjbLi4ELi4EEEEEvT1_)
	.align		4
        /*0074*/ 	.word	index@(__assertfail)
	.align		4
        /*0078*/ 	.word	index@(_ZN2at6native13reduce_kernelILi64ELi4ENS0_8ReduceOpIN3c107complexIdEENS0_14func_wrapper_tIbZZZNS0_14or_kernel_cudaERNS_14TensorIteratorEENKUlvE_clEvENKUlvE6_clEvEUlbS5_E_EEjbLi4ELi4EEEEEvT1_)
	.align		4
        /*007c*/ 	.word	index@(__assertfail)
	.align		4
        /*0080*/ 	.word	index@(_ZN2at6native13reduce_kernelILi512ELi1ENS0_8ReduceOpIfNS0_14func_wrapper_tIbZZZNS0_14or_kernel_cudaERNS_14TensorIteratorEENKUlvE_clEvENKUlvE5_clEvEUlbfE_EEjbLi4ELi4EEEEEvT1_)
	.align		4
        /*0084*/ 	.word	index@(__assertfail)
	.align		4
        /*0088*/ 	.word	index@(_ZN2at6native13reduce_kernelILi256ELi2ENS0_8ReduceOpIfNS0_14func_wrapper_tIbZZZNS0_14or_kernel_cudaERNS_14TensorIteratorEENKUlvE_clEvENKUlvE5_clEvEUlbfE_EEjbLi4ELi4EEEEEvT1_)
	.align		4
        /*008c*/ 	.word	index@(__assertfail)
	.align		4
        /*0090*/ 	.word	index@(_ZN2at6native13reduce_kernelILi128ELi4ENS0_8ReduceOpIfNS0_14func_wrapper_tIbZZZNS0_14or_kernel_cudaERNS_14TensorIteratorEENKUlvE_clEvENKUlvE5_clEvEUlbfE_EEjbLi4ELi4EEEEEvT1_)
	.align		4
        /*0094*/ 	.word	index@(__assertfail)
	.align		4
        /*0098*/ 	.word	index@(_ZN2at6native13reduce_kernelILi512ELi1ENS0_8ReduceOpIdNS0_14func_wrapper_tIbZZZNS0_14or_kernel_cudaERNS_14TensorIteratorEENKUlvE_clEvENKUlvE4_clEvEUlbdE_EEjbLi4ELi4EEEEEvT1_)
	.align		4
        /*009c*/ 	.word	index@(__assertfail)
	.align		4
        /*00a0*/ 	.word	index@(_ZN2at6native13reduce_kernelILi256ELi2ENS0_8ReduceOpIdNS0_14func_wrapper_tIbZZZNS0_14or_kernel_cudaERNS_14TensorIteratorEENKUlvE_clEvENKUlvE4_clEvEUlbdE_EEjbLi4ELi4EEEEEvT1_)
	.align		4
        /*00a4*/ 	.word	index@(__assertfail)
	.align		4
        /*00a8*/ 	.word	index@(_ZN2at6native13reduce_kernelILi128ELi4ENS0_8ReduceOpIdNS0_14func_wrapper_tIbZZZNS0_14or_kernel_cudaERNS_14TensorIteratorEENKUlvE_clEvENKUlvE4_clEvEUlbdE_EEjbLi4ELi4EEEEEvT1_)
	.align		4
        /*00ac*/ 	.word	index@(__assertfail)
	.align		4
        /*00b0*/ 	.word	index@(_ZN2at6native13reduce_kernelILi512ELi1ENS0_8ReduceOpIsNS0_14func_wrapper_tIbZZZNS0_14or_kernel_cudaERNS_14TensorIteratorEENKUlvE_clEvENKUlvE3_clEvEUlbsE_EEjbLi4ELi4EEEEEvT1_)
	.align		4
        /*00b4*/ 	.word	index@(__assertfail)
	.align		4
        /*00b8*/ 	.word	index@(_ZN2at6native13reduce_kernelILi256ELi2ENS0_8ReduceOpIsNS0_14func_wrapper_tIbZZZNS0_14or_kernel_cudaERNS_14TensorIteratorEENKUlvE_clEvENKUlvE3_clEvEUlbsE_EEjbLi4ELi4EEEEEvT1_)
	.align		4
        /*00bc*/ 	.word	index@(__assertfail)
	.align		4
        /*00c0*/ 	.word	index@(_ZN2at6native13reduce_kernelILi128ELi4ENS0_8ReduceOpIsNS0_14func_wrapper_tIbZZZNS0_14or_kernel_cudaERNS_14TensorIteratorEENKUlvE_clEvENKUlvE3_clEvEUlbsE_EEjbLi4ELi4EEEEEvT1_)
	.align		4
        /*00c4*/ 	.word	index@(__assertfail)
	.align		4
        /*00c8*/ 	.word	index@(_ZN2at6native13reduce_kernelILi512ELi1ENS0_8ReduceOpIlNS0_14func_wrapper_tIbZZZNS0_14or_kernel_cudaERNS_14TensorIteratorEENKUlvE_clEvENKUlvE2_clEvEUlblE_EEjbLi4ELi4EEEEEvT1_)
	.align		4
        /*00cc*/ 	.word	index@(__assertfail)
	.align		4
        /*00d0*/ 	.word	index@(_ZN2at6native13reduce_kernelILi256ELi2ENS0_8ReduceOpIlNS0_14func_wrapper_tIbZZZNS0_14or_kernel_cudaERNS_14TensorIteratorEENKUlvE_clEvENKUlvE2_clEvEUlblE_EEjbLi4ELi4EEEEEvT1_)
	.align		4
        /*00d4*/ 	.word	index@(__assertfail)
	.align		4
        /*00d8*/ 	.word	index@(_ZN2at6native13reduce_kernelILi128ELi4ENS0_8ReduceOpIlNS0_14func_wrapper_tIbZZZNS0_14or_kernel_cudaERNS_14TensorIteratorEENKUlvE_clEvENKUlvE2_clEvEUlblE_EEjbLi4ELi4EEEEEvT1_)
	.align		4
        /*00dc*/ 	.word	index@(__assertfail)
	.align		4
        /*00e0*/ 	.word	index@(_ZN2at6native13reduce_kernelILi512ELi1ENS0_8ReduceOpIiNS0_14func_wrapper_tIbZZZNS0_14or_kernel_cudaERNS_14TensorIteratorEENKUlvE_clEvENKUlvE1_clEvEUlbiE_EEjbLi4ELi4EEEEEvT1_)
	.align		4
        /*00e4*/ 	.word	index@(__assertfail)
	.align		4
        /*00e8*/ 	.word	index@(_ZN2at6native13reduce_kernelILi256ELi2ENS0_8ReduceOpIiNS0_14func_wrapper_tIbZZZNS0_14or_kernel_cudaERNS_14TensorIteratorEENKUlvE_clEvENKUlvE1_clEvEUlbiE_EEjbLi4ELi4EEEEEvT1_)
	.align		4
        /*00ec*/ 	.word	index@(__assertfail)
	.align		4
        /*00f0*/ 	.word	index@(_ZN2at6native13reduce_kernelILi128ELi4ENS0_8ReduceOpIiNS0_14func_wrapper_tIbZZZNS0_14or_kernel_cudaERNS_14TensorIteratorEENKUlvE_clEvENKUlvE1_clEvEUlbiE_EEjbLi4ELi4EEEEEvT1_)
	.align		4
        /*00f4*/ 	.word	index@(__assertfail)
	.align		4
        /*00f8*/ 	.word	index@(_ZN2at6native13reduce_kernelILi512ELi1ENS0_8ReduceOpIaNS0_14func_wrapper_tIbZZZNS0_14or_kernel_cudaERNS_14TensorIteratorEENKUlvE_clEvENKUlvE0_clEvEUlbaE_EEjbLi4ELi4EEEEEvT1_)
	.align		4
        /*00fc*/ 	.word	index@(__assertfail)
	.align		4
        /*0100*/ 	.word	index@(_ZN2at6native13reduce_kernelILi256ELi2ENS0_8ReduceOpIaNS0_14func_wrapper_tIbZZZNS0_14or_kernel_cudaERNS_14TensorIteratorEENKUlvE_clEvENKUlvE0_clEvEUlbaE_EEjbLi4ELi4EEEEEvT1_)
	.align		4
        /*0104*/ 	.word	index@(__assertfail)
	.align		4
        /*0108*/ 	.word	index@(_ZN2at6native13reduce_kernelILi128ELi4ENS0_8ReduceOpIaNS0_14func_wrapper_tIbZZZNS0_14or_kernel_cudaERNS_14TensorIteratorEENKUlvE_clEvENKUlvE0_clEvEUlbaE_EEjbLi4ELi4EEEEEvT1_)
	.align		4
        /*010c*/ 	.word	index@(__assertfail)
	.align		4
        /*0110*/ 	.word	index@(_ZN2at6native13reduce_kernelILi512ELi1ENS0_8ReduceOpIhNS0_14func_wrapper_tIbZZZNS0_14or_kernel_cudaERNS_14TensorIteratorEENKUlvE_clEvENKUlvE_clEvEUlbhE_EEjbLi4ELi4EEEEEvT1_)
	.align		4
        /*0114*/ 	.word	index@(__assertfail)
	.align		4
        /*0118*/ 	.word	index@(_ZN2at6native13reduce_kernelILi256ELi2ENS0_8ReduceOpIhNS0_14func_wrapper_tIbZZZNS0_14or_kernel_cudaERNS_14TensorIteratorEENKUlvE_clEvENKUlvE_clEvEUlbhE_EEjbLi4ELi4EEEEEvT1_)
	.align		4
        /*011c*/ 	.word	index@(__assertfail)
	.align		4
        /*0120*/ 	.word	index@(_ZN2at6native13reduce_kernelILi128ELi4ENS0_8ReduceOpIhNS0_14func_wrapper_tIbZZZNS0_14or_kernel_cudaERNS_14TensorIteratorEENKUlvE_clEvENKUlvE_clEvEUlbhE_EEjbLi4ELi4EEEEEvT1_)
	.align		4
        /*0124*/ 	.word	index@(__assertfail)
	.align		4
        /*0128*/ 	.word	index@(_ZN2at6native13reduce_kernelILi512ELi1ENS0_8ReduceOpIbNS0_14func_wrapper_tIbZZZNS0_15and_kernel_cudaERNS_14TensorIteratorEENKUlvE_clEvENKUlvE10_clEvEUlbbE_EEjbLi4ELi4EEEEEvT1_)
	.align		4
        /*012c*/ 	.word	index@(__assertfail)
	.align		4
        /*0130*/ 	.word	index@(_ZN2at6native13reduce_kernelILi256ELi2ENS0_8ReduceOpIbNS0_14func_wrapper_tIbZZZNS0_15and_kernel_cudaERNS_14TensorIteratorEENKUlvE_clEvENKUlvE10_clEvEUlbbE_EEjbLi4ELi4EEEEEvT1_)
	.align		4
        /*0134*/ 	.word	index@(__assertfail)
	.align		4
        /*0138*/ 	.word	index@(_ZN2at6native13reduce_kernelILi128ELi4ENS0_8ReduceOpIbNS0_14func_wrapper_tIbZZZNS0_15and_kernel_cudaERNS_14TensorIteratorEENKUlvE_clEvENKUlvE10_clEvEUlbbE_EEjbLi4ELi4EEEEEvT1_)
	.align		4
        /*013c*/ 	.word	index@(__assertfail)
	.align		4
        /*0140*/ 	.word	index@(_ZN2at6native13reduce_kernelILi512ELi1ENS0_8ReduceOpIN3c108BFloat16ENS0_14func_wrapper_tIbZZZNS0_15and_kernel_cudaERNS_14TensorIteratorEENKUlvE_clEvENKUlvE9_clEvEUlbS4_E_EEjbLi4ELi4EEEEEvT1_)
	.align		4
        /*0144*/ 	.word	index@(__assertfail)
	.align		4
        /*0148*/ 	.word	index@(_ZN2at6native13reduce_kernelILi256ELi2ENS0_8ReduceOpIN3c108BFloat16ENS0_14func_wrapper_tIbZZZNS0_15and_kernel_cudaERNS_14TensorIteratorEENKUlvE_clEvENKUlvE9_clEvEUlbS4_E_EEjbLi4ELi4EEEEEvT1_)
	.align		4
        /*014c*/ 	.word	index@(__assertfail)
	.align		4
        /*0150*/ 	.word	index@(_ZN2at6native13reduce_kernelILi128ELi4ENS0_8ReduceOpIN3c108BFloat16ENS0_14func_wrapper_tIbZZZNS0_15and_kernel_cudaERNS_14TensorIteratorEENKUlvE_clEvENKUlvE9_clEvEUlbS4_E_EEjbLi4ELi4EEEEEvT1_)
	.align		4
        /*0154*/ 	.word	index@(__assertfail)
	.align		4
        /*0158*/ 	.word	index@(_ZN2at6native13reduce_kernelILi512ELi1ENS0_8ReduceOpIN3c104HalfENS0_14func_wrapper_tIbZZZNS0_15and_kernel_cudaERNS_14TensorIteratorEENKUlvE_clEvENKUlvE8_clEvEUlbS4_E_EEjbLi4ELi4EEEEEvT1_)
	.align		4
        /*015c*/ 	.word	index@(__assertfail)
	.align		4
        /*0160*/ 	.word	index@(_ZN2at6native13reduce_kernelILi256ELi2ENS0_8ReduceOpIN3c104HalfENS0_14func_wrapper_tIbZZZNS0_15and_kernel_cudaERNS_14TensorIteratorEENKUlvE_clEvENKUlvE8_clEvEUlbS4_E_EEjbLi4ELi4EEEEEvT1_)
	.align		4
        /*0164*/ 	.word	index@(__assertfail)
	.align		4
        /*0168*/ 	.word	index@(_ZN2at6native13reduce_kernelILi128ELi4ENS0_8ReduceOpIN3c104HalfENS0_14func_wrapper_tIbZZZNS0_15and_kernel_cudaERNS_14TensorIteratorEENKUlvE_clEvENKUlvE8_clEvEUlbS4_E_EEjbLi4ELi4EEEEEvT1_)
	.align		4
        /*016c*/ 	.word	index@(__assertfail)
	.align		4
        /*0170*/ 	.word	index@(_ZN2at6native13reduce_kernelILi512ELi1ENS0_8ReduceOpIN3c107complexIfEENS0_14func_wrapper_tIbZZZNS0_15and_kernel_cudaERNS_14TensorIteratorEENKUlvE_clEvENKUlvE7_clEvEUlbS5_E_EEjbLi4ELi4EEEEEvT1_)
	.align		4
        /*0174*/ 	.word	index@(__assertfail)
	.align		4
        /*0178*/ 	.word	index@(_ZN2at6native13reduce_kernelILi256ELi2ENS0_8ReduceOpIN3c107complexIfEENS0_14func_wrapper_tIbZZZNS0_15and_kernel_cudaERNS_14TensorIteratorEENKUlvE_clEvENKUlvE7_clEvEUlbS5_E_EEjbLi4ELi4EEEEEvT1_)
	.align		4
        /*017c*/ 	.word	index@(__assertfail)
	.align		4
        /*0180*/ 	.word	index@(_ZN2at6native13reduce_kernelILi128ELi4ENS0_8ReduceOpIN3c107complexIfEENS0_14func_wrapper_tIbZZZNS0_15and_kernel_cudaERNS_14TensorIteratorEENKUlvE_clEvENKUlvE7_clEvEUlbS5_E_EEjbLi4ELi4EEEEEvT1_)
	.align		4
        /*0184*/ 	.word	index@(__assertfail)
	.align		4
        /*0188*/ 	.word	index@(_ZN2at6native13reduce_kernelILi256ELi1ENS0_8ReduceOpIN3c107complexIdEENS0_14func_wrapper_tIbZZZNS0_15and_kernel_cudaERNS_14TensorIteratorEENKUlvE_clEvENKUlvE6_clEvEUlbS5_E_EEjbLi4ELi4EEEEEvT1_)
	.align		4
        /*018c*/ 	.word	index@(__assertfail)
	.align		4
        /*0190*/ 	.word	index@(_ZN2at6native13reduce_kernelILi128ELi2ENS0_8ReduceOpIN3c107complexIdEENS0_14func_wrapper_tIbZZZNS0_15and_kernel_cudaERNS_14TensorIteratorEENKUlvE_clEvENKUlvE6_clEvEUlbS5_E_EEjbLi4ELi4EEEEEvT1_)
	.align		4
        /*0194*/ 	.word	index@(__assertfail)
	.align		4
        /*0198*/ 	.word	index@(_ZN2at6native13reduce_kernelILi64ELi4ENS0_8ReduceOpIN3c107complexIdEENS0_14func_wrapper_tIbZZZNS0_15and_kernel_cudaERNS_14TensorIteratorEENKUlvE_clEvENKUlvE6_clEvEUlbS5_E_EEjbLi4ELi4EEEEEvT1_)
	.align		4
        /*019c*/ 	.word	index@(__assertfail)
	.align		4
        /*01a0*/ 	.word	index@(_ZN2at6native13reduce_kernelILi512ELi1ENS0_8ReduceOpIfNS0_14func_wrapper_tIbZZZNS0_15and_kernel_cudaERNS_14TensorIteratorEENKUlvE_clEvENKUlvE5_clEvEUlbfE_EEjbLi4ELi4EEEEEvT1_)
	.align		4
        /*01a4*/ 	.word	index@(__assertfail)
	.align		4
        /*01a8*/ 	.word	index@(_ZN2at6native13reduce_kernelILi256ELi2ENS0_8ReduceOpIfNS0_14func_wrapper_tIbZZZNS0_15and_kernel_cudaERNS_14TensorIteratorEENKUlvE_clEvENKUlvE5_clEvEUlbfE_EEjbLi4ELi4EEEEEvT1_)
	.align		4
        /*01ac*/ 	.word	index@(__assertfail)
	.align		4
        /*01b0*/ 	.word	index@(_ZN2at6native13reduce_kernelILi128ELi4ENS0_8ReduceOpIfNS0_14func_wrapper_tIbZZZNS0_15and_kernel_cudaERNS_14TensorIteratorEENKUlvE_clEvENKUlvE5_clEvEUlbfE_EEjbLi4ELi4EEEEEvT1_)
	.align		4
        /*01b4*/ 	.word	index@(__assertfail)
	.align		4
        /*01b8*/ 	.word	index@(_ZN2at6native13reduce_kernelILi512ELi1ENS0_8ReduceOpIdNS0_14func_wrapper_tIbZZZNS0_15and_kernel_cudaERNS_14TensorIteratorEENKUlvE_clEvENKUlvE4_clEvEUlbdE_EEjbLi4ELi4EEEEEvT1_)
	.align		4
        /*01bc*/ 	.word	index@(__assertfail)
	.align		4
        /*01c0*/ 	.word	index@(_ZN2at6native13reduce_kernelILi256ELi2ENS0_8ReduceOpIdNS0_14func_wrapper_tIbZZZNS0_15and_kernel_cudaERNS_14TensorIteratorEENKUlvE_clEvENKUlvE4_clEvEUlbdE_EEjbLi4ELi4EEEEEvT1_)
	.align		4
        /*01c4*/ 	.word	index@(__assertfail)
	.align		4
        /*01c8*/ 	.word	index@(_ZN2at6native13reduce_kernelILi128ELi4ENS0_8ReduceOpIdNS0_14func_wrapper_tIbZZZNS0_15and_kernel_cudaERNS_14TensorIteratorEENKUlvE_clEvENKUlvE4_clEvEUlbdE_EEjbLi4ELi4EEEEEvT1_)
	.align		4
        /*01cc*/ 	.word	index@(__assertfail)
	.align		4
        /*01d0*/ 	.word	index@(_ZN2at6native13reduce_kernelILi512ELi1ENS0_8ReduceOpIsNS0_14func_wrapper_tIbZZZNS0_15and_kernel_cudaERNS_14TensorIteratorEENKUlvE_clEvENKUlvE3_clEvEUlbsE_EEjbLi4ELi4EEEEEvT1_)
	.align		4
        /*01d4*/ 	.word	index@(__assertfail)
	.align		4
        /*01d8*/ 	.word	index@(_ZN2at6native13reduce_kernelILi256ELi2ENS0_8ReduceOpIsNS0_14func_wrapper_tIbZZZNS0_15and_kernel_cudaERNS_14TensorIteratorEENKUlvE_clEvENKUlvE3_clEvEUlbsE_EEjbLi4ELi4EEEEEvT1_)
	.align		4
        /*01dc*/ 	.word	index@(__assertfail)
	.align		4
        /*01e0*/ 	.word	index@(_ZN2at6native13reduce_kernelILi128ELi4ENS0_8ReduceOpIsNS0_14func_wrapper_tIbZZZNS0_15and_kernel_cudaERNS_14TensorIteratorEENKUlvE_clEvENKUlvE3_clEvEUlbsE_EEjbLi4ELi4EEEEEvT1_)
	.align		4
        /*01e4*/ 	.word	index@(__assertfail)
	.align		4
        /*01e8*/ 	.word	index@(_ZN2at6native13reduce_kernelILi512ELi1ENS0_8ReduceOpIlNS0_14func_wrapper_tIbZZZNS0_15and_kernel_cudaERNS_14TensorIteratorEENKUlvE_clEvENKUlvE2_clEvEUlblE_EEjbLi4ELi4EEEEEvT1_)
	.align		4
        /*01ec*/ 	.word	index@(__assertfail)
	.align		4
        /*01f0*/ 	.word	index@(_ZN2at6native13reduce_kernelILi256ELi2ENS0_8ReduceOpIlNS0_14func_wrapper_tIbZZZNS0_15and_kernel_cudaERNS_14TensorIteratorEENKUlvE_clEvENKUlvE2_clEvEUlblE_EEjbLi4ELi4EEEEEvT1_)
	.align		4
        /*01f4*/ 	.word	index@(__assertfail)
	.align		4
        /*01f8*/ 	.word	index@(_ZN2at6native13reduce_kernelILi128ELi4ENS0_8ReduceOpIlNS0_14func_wrapper_tIbZZZNS0_15and_kernel_cudaERNS_14TensorIteratorEENKUlvE_clEvENKUlvE2_clEvEUlblE_EEjbLi4ELi4EEEEEvT1_)
	.align		4
        /*01fc*/ 	.word	index@(__assertfail)
	.align		4
        /*0200*/ 	.word	index@(_ZN2at6native13reduce_kernelILi512ELi1ENS0_8ReduceOpIiNS0_14func_wrapper_tIbZZZNS0_15and_kernel_cudaERNS_14TensorIteratorEENKUlvE_clEvENKUlvE1_clEvEUlbiE_EEjbLi4ELi4EEEEEvT1_)
	.align		4
        /*0204*/ 	.word	index@(__assertfail)
	.align		4
        /*0208*/ 	.word	index@(_ZN2at6native13reduce_kernelILi256ELi2ENS0_8ReduceOpIiNS0_14func_wrapper_tIbZZZNS0_15and_kernel_cudaERNS_14TensorIteratorEENKUlvE_clEvENKUlvE1_clEvEUlbiE_EEjbLi4ELi4EEEEEvT1_)
	.align		4
        /*020c*/ 	.word	index@(__assertfail)
	.align		4
        /*0210*/ 	.word	index@(_ZN2at6native13reduce_kernelILi128ELi4ENS0_8ReduceOpIiNS0_14func_wrapper_tIbZZZNS0_15and_kernel_cudaERNS_14TensorIteratorEENKUlvE_clEvENKUlvE1_clEvEUlbiE_EEjbLi4ELi4EEEEEvT1_)
	.align		4
        /*0214*/ 	.word	index@(__assertfail)
	.align		4
        /*0218*/ 	.word	index@(_ZN2at6native13reduce_kernelILi512ELi1ENS0_8ReduceOpIaNS0_14func_wrapper_tIbZZZNS0_15and_kernel_cudaERNS_14TensorIteratorEENKUlvE_clEvENKUlvE0_clEvEUlbaE_EEjbLi4ELi4EEEEEvT1_)
	.align		4
        /*021c*/ 	.word	index@(__assertfail)
	.align		4
        /*0220*/ 	.word	index@(_ZN2at6native13reduce_kernelILi256ELi2ENS0_8ReduceOpIaNS0_14func_wrapper_tIbZZZNS0_15and_kernel_cudaERNS_14TensorIteratorEENKUlvE_clEvENKUlvE0_clEvEUlbaE_EEjbLi4ELi4EEEEEvT1_)
	.align		4
        /*0224*/ 	.word	index@(__assertfail)
	.align		4
        /*0228*/ 	.word	index@(_ZN2at6native13reduce_kernelILi128ELi4ENS0_8ReduceOpIaNS0_14func_wrapper_tIbZZZNS0_15and_kernel_cudaERNS_14TensorIteratorEENKUlvE_clEvENKUlvE0_clEvEUlbaE_EEjbLi4ELi4EEEEEvT1_)
	.align		4
        /*022c*/ 	.word	index@(__assertfail)
	.align		4
        /*0230*/ 	.word	index@(_ZN2at6native13reduce_kernelILi512ELi1ENS0_8ReduceOpIhNS0_14func_wrapper_tIbZZZNS0_15and_kernel_cudaERNS_14TensorIteratorEENKUlvE_clEvENKUlvE_clEvEUlbhE_EEjbLi4ELi4EEEEEvT1_)
	.align		4
        /*0234*/ 	.word	index@(__assertfail)
	.align		4
        /*0238*/ 	.word	index@(_ZN2at6native13reduce_kernelILi256ELi2ENS0_8ReduceOpIhNS0_14func_wrapper_tIbZZZNS0_15and_kernel_cudaERNS_14TensorIteratorEENKUlvE_clEvENKUlvE_clEvEUlbhE_EEjbLi4ELi4EEEEEvT1_)
	.align		4
        /*023c*/ 	.word	index@(__assertfail)
	.align		4
        /*0240*/ 	.word	index@(_ZN2at6native13reduce_kernelILi128ELi4ENS0_8ReduceOpIhNS0_14func_wrapper_tIbZZZNS0_15and_kernel_cudaERNS_14TensorIteratorEENKUlvE_clEvENKUlvE_clEvEUlbhE_EEjbLi4ELi4EEEEEvT1_)
	.align		4
        /*0244*/ 	.word	index@(__assertfail)
	.align		4
        /*0248*/ 	.word	0x00000000
	.align		4
        /*024c*/ 	.word	0xfffffffe
	.align		4
        /*0250*/ 	.word	0x00000000
	.align		4
        /*0254*/ 	.word	0xfffffffd
	.align		4
        /*0258*/ 	.word	0x00000000
	.align		4
        /*025c*/ 	.word	0xfffffffc


//--------------------- .nv.constant4             --------------------------
	.section	.nv.constant4,"a",@progbits
	.align	8
	.align		8
.nv.constant4:
        /*0000*/ 	.dword	__assertfail
	.align		8
        /*0008*/ 	.dword	__unnamed_1
	.align		8
        /*0010*/ 	.dword	__unnamed_2
	.align		8
        /*0018*/ 	.dword	__unnamed_3
	.align		8
        /*0020*/ 	.dword	__unnamed_4
	.align		8
        /*0028*/ 	.dword	__unnamed_5
	.align		8
        /*0030*/ 	.dword	__unnamed_6
	.align		8
        /*0038*/ 	.dword	__unnamed_7
	.align		8
        /*0040*/ 	.dword	__unnamed_8
	.align		8
        /*0048*/ 	.dword	__unnamed_9
	.align		8
        /*0050*/ 	.dword	__unnamed_10
	.align		8
        /*0058*/ 	.dword	__unnamed_11
	.align		8
        /*0060*/ 	.dword	__unnamed_12
	.align		8
        /*0068*/ 	.dword	__unnamed_13
	.align		8
        /*0070*/ 	.dword	__unnamed_14
	.align		8
        /*0078*/ 	.dword	__unnamed_15
	.align		8
        /*0080*/ 	.dword	__unnamed_16
	.align		8
        /*0088*/ 	.dword	__unnamed_17
	.align		8
        /*0090*/ 	.dword	__unnamed_18
	.align		8
        /*0098*/ 	.dword	__unnamed_19
	.align		8
        /*00a0*/ 	.dword	__unnamed_20
	.align		8
        /*00a8*/ 	.dword	__unnamed_21
	.align		8
        /*00b0*/ 	.dword	__unnamed_22
	.align		8
        /*00b8*/ 	.dword	__unnamed_23
	.align		8
        /*00c0*/ 	.dword	__unnamed_24
	.align		8
        /*00c8*/ 	.dword	__unnamed_25
	.align		8
        /*00d0*/ 	.dword	__unnamed_26
	.align		8
        /*00d8*/ 	.dword	__unnamed_27
	.align		8
        /*00e0*/ 	.dword	__unnamed_28
	.align		8
        /*00e8*/ 	.dword	__unnamed_29
	.align		8
        /*00f0*/ 	.dword	__unnamed_30
	.align		8
        /*00f8*/ 	.dword	__unnamed_31
	.align		8
        /*0100*/ 	.dword	__unnamed_32
	.align		8
        /*0108*/ 	.dword	__unnamed_33
	.align		8
        /*0110*/ 	.dword	__unnamed_34
	.align		8
        /*0118*/ 	.dword	__unnamed_35
	.align		8
        /*0120*/ 	.dword	__unnamed_36
	.align		8
        /*0128*/ 	.dword	__unnamed_37
	.align		8
        /*0130*/ 	.dword	__unnamed_38
	.align		8
        /*0138*/ 	.dword	__unnamed_39
	.align		8
        /*0140*/ 	.dword	__unnamed_40
	.align		8
        /*0148*/ 	.dword	__unnamed_41
	.align		8
        /*0150*/ 	.dword	__unnamed_42
	.align		8
        /*0158*/ 	.dword	__unnamed_43
	.align		8
        /*0160*/ 	.dword	__unnamed_44
	.align		8
        /*0168*/ 	.dword	__unnamed_45
	.align		8
        /*0170*/ 	.dword	__unnamed_46
	.align		8
        /*0178*/ 	.dword	__unnamed_47
	.align		8
        /*0180*/ 	.dword	__unnamed_48
	.align		8
        /*0188*/ 	.dword	__unnamed_49
	.align		8
        /*0190*/ 	.dword	__unnamed_50
	.align		8
        /*0198*/ 	.dword	__unnamed_51
	.align		8
        /*01a0*/ 	.dword	__unnamed_52
	.align		8
        /*01a8*/ 	.dword	__unnamed_53
	.align		8
        /*01b0*/ 	.dword	__unnamed_54
	.align		8
        /*01b8*/ 	.dword	__unnamed_55
	.align		8
        /*01c0*/ 	.dword	__unnamed_56
	.align		8
        /*01c8*/ 	.dword	__unnamed_57
	.align		8
        /*01d0*/ 	.dword	__unnamed_58
	.align		8
        /*01d8*/ 	.dword	__unnamed_59
	.align		8
        /*01e0*/ 	.dword	__unnamed_60
	.align		8
        /*01e8*/ 	.dword	__unnamed_61
	.align		8
        /*01f0*/ 	.dword	__unnamed_62
	.align		8
        /*01f8*/ 	.dword	__unnamed_63
	.align		8
        /*0200*/ 	.dword	__unnamed_64
	.align		8
        /*0208*/ 	.dword	__unnamed_65
	.align		8
        /*0210*/ 	.dword	__unnamed_66
	.align		8
        /*0218*/ 	.dword	__unnamed_67
	.align		8
        /*0220*/ 	.dword	__unnamed_68
	.align		8
        /*0228*/ 	.dword	__unnamed_69
	.align		8
        /*0230*/ 	.dword	__unnamed_70
	.align		8
        /*0238*/ 	.dword	__unnamed_71
	.align		8
        /*0240*/ 	.dword	__unnamed_72
	.align		8
        /*0248*/ 	.dword	__unnamed_73
	.align		8
        /*0250*/ 	.dword	__unnamed_74
	.align		8
        /*0258*/ 	.dword	__unnamed_75
	.align		8
        /*0260*/ 	.dword	__unnamed_76
	.align		8
        /*0268*/ 	.dword	__unnamed_77
	.align		8
        /*0270*/ 	.dword	__unnamed_78
	.align		8
        /*0278*/ 	.dword	__unnamed_79
	.align		8
        /*0280*/ 	.dword	__unnamed_80
	.align		8
        /*0288*/ 	.dword	__unnamed_81
	.align		8
        /*0290*/ 	.dword	__unnamed_82
	.align		8
        /*0298*/ 	.dword	__unnamed_83
	.align		8
        /*02a0*/ 	.dword	__unnamed_84
	.align		8
        /*02a8*/ 	.dword	__unnamed_85
	.align		8
        /*02b0*/ 	.dword	__unnamed_86
	.align		8
        /*02b8*/ 	.dword	__unnamed_87
	.align		8
        /*02c0*/ 	.dword	__unnamed_88
	.align		8
        /*02c8*/ 	.dword	__unnamed_89
	.align		8
        /*02d0*/ 	.dword	__unnamed_90
	.align		8
        /*02d8*/ 	.dword	__unnamed_91
	.align		8
        /*02e0*/ 	.dword	__unnamed_92
	.align		8
        /*02e8*/ 	.dword	__unnamed_93
	.align		8
        /*02f0*/ 	.dword	__unnamed_94
	.align		8
        /*02f8*/ 	.dword	__unnamed_95
	.align		8
        /*0300*/ 	.dword	__unnamed_96
	.align		8
        /*0308*/ 	.dword	__unnamed_97
	.align		8
        /*0310*/ 	.dword	__unnamed_98
	.align		8
        /*0318*/ 	.dword	__unnamed_99
	.align		8
        /*0320*/ 	.dword	__unnamed_100
	.align		8
        /*0328*/ 	.dword	__unnamed_101
	.align		8
        /*0330*/ 	.dword	__unnamed_102
	.align		8
        /*0338*/ 	.dword	__unnamed_103
	.align		8
        /*0340*/ 	.dword	__unnamed_104
	.align		8
        /*0348*/ 	.dword	__unnamed_105
	.align		8
        /*0350*/ 	.dword	__unnamed_106
	.align		8
        /*0358*/ 	.dword	__unnamed_107
	.align		8
        /*0360*/ 	.dword	__unnamed_108
	.align		8
        /*0368*/ 	.dword	__unnamed_109
	.align		8
        /*0370*/ 	.dword	__unnamed_110
	.align		8
        /*0378*/ 	.dword	__unnamed_111
	.align		8
        /*0380*/ 	.dword	__unnamed_112
	.align		8
        /*0388*/ 	.dword	__unnamed_113
	.align		8
        /*0390*/ 	.dword	__unnamed_114
	.align		8
        /*0398*/ 	.dword	__unnamed_115
	.align		8
        /*03a0*/ 	.dword	__unnamed_116
	.align		8
        /*03a8*/ 	.dword	__unnamed_117
	.align		8
        /*03b0*/ 	.dword	__unnamed_118
	.align		8
        /*03b8*/ 	.dword	__unnamed_119
	.align		8
        /*03c0*/ 	.dword	__unnamed_120
	.align		8
        /*03c8*/ 	.dword	__unnamed_121
	.align		8
        /*03d0*/ 	.dword	__unnamed_122
	.align		8
        /*03d8*/ 	.dword	__unnamed_123
	.align		8
        /*03e0*/ 	.dword	__unnamed_124
	.align		8
        /*03e8*/ 	.dword	__unnamed_125
	.align		8
        /*03f0*/ 	.dword	__unnamed_126
	.align		8
        /*03f8*/ 	.dword	__unnamed_127
	.align		8
        /*0400*/ 	.dword	__unnamed_128
	.align		8
        /*0408*/ 	.dword	__unnamed_129
	.align		8
        /*0410*/ 	.dword	__unnamed_130
	.align		8
        /*0418*/ 	.dword	__unnamed_131
	.align		8
        /*0420*/ 	.dword	__unnamed_132
	.align		8
        /*0428*/ 	.dword	__unnamed_133
	.align		8
        /*0430*/ 	.dword	__unnamed_134
	.align		8
        /*0438*/ 	.dword	__unnamed_135
	.align		8
        /*0440*/ 	.dword	__unnamed_136
	.align		8
        /*0448*/ 	.dword	__unnamed_137
	.align		8
        /*0450*/ 	.dword	__unnamed_138
	.align		8
        /*0458*/ 	.dword	__unnamed_139
	.align		8
        /*0460*/ 	.dword	__unnamed_140
	.align		8
        /*0468*/ 	.dword	__unnamed_141
	.align		8
        /*0470*/ 	.dword	__unnamed_142
	.align		8
        /*0478*/ 	.dword	__unnamed_143
	.align		8
        /*0480*/ 	.dword	__unnamed_144
	.align		8
        /*0488*/ 	.dword	__unnamed_145
	.align		8
        /*0490*/ 	.dword	__unnamed_146
	.align		8
        /*0498*/ 	.dword	__unnamed_147
	.align		8
        /*04a0*/ 	.dword	__unnamed_148
	.align		8
        /*04a8*/ 	.dword	__unnamed_149
	.align		8
        /*04b0*/ 	.dword	__unnamed_150
	.align		8
        /*04b8*/ 	.dword	__unnamed_151
	.align		8
        /*04c0*/ 	.dword	__unnamed_152
	.align		8
        /*04c8*/ 	.dword	__unnamed_153
	.align		8
        /*04d0*/ 	.dword	__unnamed_154
	.align		8
        /*04d8*/ 	.dword	__unnamed_155
	.align		8
        /*04e0*/ 	.dword	__unnamed_156
	.align		8
        /*04e8*/ 	.dword	__unnamed_157
	.align		8
        /*04f0*/ 	.dword	__unnamed_158
	.align		8
        /*04f8*/ 	.dword	__unnamed_159
	.align		8
        /*0500*/ 	.dword	__unnamed_160
	.align		8
        /*0508*/ 	.dword	__unnamed_161
	.align		8
        /*0510*/ 	.dword	__unnamed_162
	.align		8
        /*0518*/ 	.dword	__unnamed_163
	.align		8
        /*0520*/ 	.dword	__unnamed_164
	.align		8
        /*0528*/ 	.dword	__unnamed_165
	.align		8
        /*0530*/ 	.dword	__unnamed_166
	.align		8
        /*0538*/ 	.dword	__unnamed_167
	.align		8
        /*0540*/ 	.dword	__unnamed_168
	.align		8
        /*0548*/ 	.dword	_ZN51_INTERNAL_e3e432fe_20_ReduceLogicKernel_cu_066a645d4cuda3std3__45__cpo5beginE
	.align		8
        /*0550*/ 	.dword	_ZN51_INTERNAL_e3e432fe_20_ReduceLogicKernel_cu_066a645d4cuda3std3__45__cpo3endE
	.align		8
        /*0558*/ 	.dword	_ZN51_INTERNAL_e3e432fe_20_ReduceLogicKernel_cu_066a645d4cuda3std3__45__cpo6cbeginE
	.align		8
        /*0560*/ 	.dword	_ZN51_INTERNAL_e3e432fe_20_ReduceLogicKernel_cu_066a645d4cuda3std3__45__cpo4cendE
	.align		8
        /*0568*/ 	.dword	_ZN51_INTERNAL_e3e432fe_20_ReduceLogicKernel_cu_066a645d4cuda3std3__45__cpo6rbeginE
	.align		8
        /*0570*/ 	.dword	_ZN51_INTERNAL_e3e432fe_20_ReduceLogicKernel_cu_066a645d4cuda3std3__45__cpo4rendE
	.align		8
        /*0578*/ 	.dword	_ZN51_INTERNAL_e3e432fe_20_ReduceLogicKernel_cu_066a645d4cuda3std3__45__cpo7crbeginE
	.align		8
        /*0580*/ 	.dword	_ZN51_INTERNAL_e3e432fe_20_ReduceLogicKernel_cu_066a645d4cuda3std3__45__cpo5crendE
	.align		8
        /*0588*/ 	.dword	_ZN51_INTERNAL_e3e432fe_20_ReduceLogicKernel_cu_066a645d4cuda3std3__453_GLOBAL__N__e3e432fe_20_ReduceLogicKernel_cu_066a645d6ignoreE
	.align		8
        /*0590*/ 	.dword	_ZN51_INTERNAL_e3e432fe_20_ReduceLogicKernel_cu_066a645d4cuda3std3__419piecewise_constructE
	.align		8
        /*0598*/ 	.dword	_ZN51_INTERNAL_e3e432fe_20_ReduceLogicKernel_cu_066a645d4cuda3std3__48in_placeE
	.align		8
        /*05a0*/ 	.dword	_ZN51_INTERNAL_e3e432fe_20_ReduceLogicKernel_cu_066a645d4cuda3std3__420unreachable_sentinelE
	.align		8
        /*05a8*/ 	.dword	_ZN51_INTERNAL_e3e432fe_20_ReduceLogicKernel_cu_066a645d4cuda3std6ranges3__45__cpo4swapE
	.align		8
        /*05b0*/ 	.dword	_ZN51_INTERNAL_e3e432fe_20_ReduceLogicKernel_cu_066a645d4cuda3std6ranges3__45__cpo9iter_moveE
	.align		8
        /*05b8*/ 	.dword	_ZN51_INTERNAL_e3e432fe_20_ReduceLogicKernel_cu_066a645d4cuda3std6ranges3__45__cpo5beginE
	.align		8
        /*05c0*/ 	.dword	_ZN51_INTERNAL_e3e432fe_20_ReduceLogicKernel_cu_066a645d4cuda3std6ranges3__45__cpo3endE
	.align		8
        /*05c8*/ 	.dword	_ZN51_INTERNAL_e3e432fe_20_ReduceLogicKernel_cu_066a645d4cuda3std6ranges3__45__cpo6cbeginE
	.align		8
        /*05d0*/ 	.dword	_ZN51_INTERNAL_e3e432fe_20_ReduceLogicKernel_cu_066a645d4cuda3std6ranges3__45__cpo4cendE
	.align		8
        /*05d8*/ 	.dword	_ZN51_INTERNAL_e3e432fe_20_ReduceLogicKernel_cu_066a645d4cuda3std6ranges3__45__cpo7advanceE
	.align		8
        /*05e0*/ 	.dword	_ZN51_INTERNAL_e3e432fe_20_ReduceLogicKernel_cu_066a645d4cuda3std6ranges3__45__cpo9iter_swapE
	.align		8
        /*05e8*/ 	.dword	_ZN51_INTERNAL_e3e432fe_20_ReduceLogicKernel_cu_066a645d4cuda3std6ranges3__45__cpo4nextE
	.align		8
        /*05f0*/ 	.dword	_ZN51_INTERNAL_e3e432fe_20_ReduceLogicKernel_cu_066a645d4cuda3std6ranges3__45__cpo4prevE
	.align		8
        /*05f8*/ 	.dword	_ZN51_INTERNAL_e3e432fe_20_ReduceLogicKernel_cu_066a645d4cuda3std6ranges3__45__cpo4dataE
	.align		8
        /*0600*/ 	.dword	_ZN51_INTERNAL_e3e432fe_20_ReduceLogicKernel_cu_066a645d4cuda3std6ranges3__45__cpo5cdataE
	.align		8
        /*0608*/ 	.dword	_ZN51_INTERNAL_e3e432fe_20_ReduceLogicKernel_cu_066a645d4cuda3std6ranges3__45__cpo4sizeE
	.align		8
        /*0610*/ 	.dword	_ZN51_INTERNAL_e3e432fe_20_ReduceLogicKernel_cu_066a645d4cuda3std6ranges3__45__cpo5ssizeE
	.align		8
        /*0618*/ 	.dword	_ZN51_INTERNAL_e3e432fe_20_ReduceLogicKernel_cu_066a645d4cuda3std6ranges3__45__cpo8distanceE
	.align		8
        /*0620*/ 	.dword	_ZN51_INTERNAL_e3e432fe_20_ReduceLogicKernel_cu_066a645d6thrust23THRUST_300001_SM_900_NS6system6detail10sequential3seqE
	.align		8
        /*0628*/ 	.dword	$str$6
	.align		8
        /*0630*/ 	.dword	$str$7
	.align		8
        /*0638*/ 	.dword	$str$8
	.align		8
        /*0640*/ 	.dword	$str$9
	.align		8
        /*0648*/ 	.dword	$str$10


//--------------------- .text._ZN2at6native13reduce_kernelILi512ELi1ENS0_8ReduceOpIbNS0_14func_wrapper_tIbZZZNS0_14or_kernel_cudaERNS_14TensorIteratorEENKUlvE_clEvENKUlvE10_clEvEUlbbE_EEjbLi4ELi4EEEEEvT1_ --------------------------
	.section	.text._ZN2at6native13reduce_kernelILi512ELi1ENS0_8ReduceOpIbNS0_14func_wrapper_tIbZZZNS0_14or_kernel_cudaERNS_14TensorIteratorEENKUlvE_clEvENKUlvE10_clEvEUlbbE_EEjbLi4ELi4EEEEEvT1_,"ax",@progbits
	.align	128
        .global         _ZN2at6native13reduce_kernelILi512ELi1ENS0_8ReduceOpIbNS0_14func_wrapper_tIbZZZNS0_14or_kernel_cudaERNS_14TensorIteratorEENKUlvE_clEvENKUlvE10_clEvEUlbbE_EEjbLi4ELi4EEEEEvT1_
        .type           _ZN2at6native13reduce_kernelILi512ELi1ENS0_8ReduceOpIbNS0_14func_wrapper_tIbZZZNS0_14or_kernel_cudaERNS_14TensorIteratorEENKUlvE_clEvENKUlvE10_clEvEUlbbE_EEjbLi4ELi4EEEEEvT1_,@function
        .size           _ZN2at6native13reduce_kernelILi512ELi1ENS0_8ReduceOpIbNS0_14func_wrapper_tIbZZZNS0_14or_kernel_cudaERNS_14TensorIteratorEENKUlvE_clEvENKUlvE10_clEvEUlbbE_EEjbLi4ELi4EEEEEvT1_,(.L_x_7536 - _ZN2at6native13reduce_kernelILi512ELi1ENS0_8ReduceOpIbNS0_14func_wrapper_tIbZZZNS0_14or_kernel_cudaERNS_14TensorIteratorEENKUlvE_clEvENKUlvE10_clEvEUlbbE_EEjbLi4ELi4EEEEEvT1_)
        .other          _ZN2at6native13reduce_kernelILi512ELi1ENS0_8ReduceOpIbNS0_14func_wrapper_tIbZZZNS0_14or_kernel_cudaERNS_14TensorIteratorEENKUlvE_clEvENKUlvE10_clEvEUlbbE_EEjbLi4ELi4EEEEEvT1_,@"STO_CUDA_ENTRY STV_DEFAULT"
_ZN2at6native13reduce_kernelILi512ELi1ENS0_8ReduceOpIbNS0_14func_wrapper_tIbZZZNS0_14or_kernel_cudaERNS_14TensorIteratorEENKUlvE_clEvENKUlvE10_clEvEUlbbE_EEjbLi4ELi4EEEEEvT1_:
.text._ZN2at6native13reduce_kernelILi512ELi1ENS0_8ReduceOpIbNS0_14func_wrapper_tIbZZZNS0_14or_kernel_cudaERNS_14TensorIteratorEENKUlvE_clEvENKUlvE10_clEvEUlbbE_EEjbLi4ELi4EEEEEvT1_:
[----:B------:R-:W0:Y:S08]  /*0000*/  LDC R1, c[0x0][0x28] ;  /* 0x00000a00ff017b82 */ /* 0x000e300000000800 */
[----:B------:R-:W1:Y:S01]  /*0010*/  LDC R0, c[0x0][0x3e8] ;  /* 0x0000fa00ff007b82 */ /* 0x000e620000000800 */
[----:B------:R-:W2:Y:S01]  /*0020*/  S2R R2, SR_TID.X ;  /* 0x0000000000027919 */ /* 0x000ea20000002100 */
[----:B------:R-:W-:Y:S01]  /*0030*/  IMAD.MOV.U32 R5, RZ, RZ, RZ ;  /* 0x000000ffff057224 */ /* 0x000fe200078e00ff */
[----:B-1----:R-:W-:-:S13]  /*0040*/  ISETP.NE.AND P0, PT, R0, RZ, PT ;  /* 0x000000ff0000720c */ /* 0x002fda0003f05270 */
[----:B0-2---:R-:W-:Y:S05]  /*0050*/  @!P0 BRA `(.L_x_0) ;  /* 0x0000001000608947 */ /* 0x005fea0003800000 */
[----:B------:R-:W0:Y:S01]  /*0060*/  S2R R4, SR_TID.Y ;  /* 0x0000000000047919 */ /* 0x000e220000002200 */
[----:B------:R-:W1:Y:S01]  /*0070*/  S2UR UR4, SR_CTAID.X ;  /* 0x00000000000479c3 */ /* 0x000e620000002500 */
[----:B------:R-:W-:Y:S01]  /*0080*/  ULDC.64 UR6, c[0x0][0x238] ;  /* 0x00008e0000067ab9 */ /* 0x000fe20000000a00 */
[----:B------:R-:W-:Y:S01]  /*0090*/  ISETP.NE.AND P0, PT, R0, 0x1, PT ;  /* 0x000000010000780c */ /* 0x000fe20003f05270 */
[----:B------:R-:W-:-:S05]  /*00a0*/  IMAD R3, R2, UR6, RZ ;  /* 0x0000000602037c24 */ /* 0x000fca000f8e02ff */
[----:B------:R-:W1:Y:S01]  /*00b0*/  LDC R6, c[0x0][0x224] ;  /* 0x00008900ff067b82 */ /* 0x000e620000000800 */
[----:B0-----:R-:W-:Y:S02]  /*00c0*/  IMAD R3, R4, UR7, R3 ;  /* 0x0000000704037c24 */ /* 0x001fe4000f8e0203 */
[----:B------:R-:W-:Y:S02]  /*00d0*/  IMAD.MOV.U32 R4, RZ, RZ, RZ ;  /* 0x000000ffff047224 */ /* 0x000fe400078e00ff */
[----:B-1----:R-:W-:Y:S01]  /*00e0*/  IMAD R5, R6, UR4, R3 ;  /* 0x0000000406057c24 */ /* 0x002fe2000f8e0203 */
[----:B------:R-:W-:-:S03]  /*00f0*/  ULDC.64 UR4, c[0x0][0x3f0] ;  /* 0x0000fc0000047ab9 */ /* 0x000fc60000000a00 */
[----:B------:R-:W-:Y:S01]  /*0100*/  IMAD.HI.U32 R6, R5, UR4, R4 ;  /* 0x0000000405067c27 */ /* 0x000fe2000f8e0004 */
[----:B------:R-:W-:-:S04]  /*0110*/  ULDC UR4, c[0x0][0x3ec] ;  /* 0x0000fb0000047ab9 */ /* 0x000fc80000000800 */
[----:B------:R-:W-:-:S04]  /*0120*/  SHF.R.U32.HI R7, RZ, UR5, R6 ;  /* 0x00000005ff077c19 */ /* 0x000fc80008011606 */
[----:B------:R-:W-:-:S05]  /*0130*/  IADD3 R3, -R7, RZ, RZ ;  /* 0x000000ff07037210 */ /* 0x000fca0007ffe1ff */
[----:B------:R-:W-:Y:S01]  /*0140*/  IMAD R5, R3, UR4, R5 ;  /* 0x0000000403057c24 */ /* 0x000fe2000f8e0205 */
[----:B------:R-:W-:-:S03]  /*0150*/  ULDC UR4, c[0x0][0x51c] ;  /* 0x0001470000047ab9 */ /* 0x000fc60000000800 */
[----:B------:R-:W-:Y:S01]  /*0160*/  IMAD R5, R5, UR4, RZ ;  /* 0x0000000405057c24 */ /* 0x000fe2000f8e02ff */
[----:B------:R-:W-:Y:S06]  /*0170*/  @!P0 BRA `(.L_x_0) ;  /* 0x0000001000188947 */ /* 0x000fec0003800000 */
[----:B------:R-:W-:Y:S01]  /*0180*/  IMAD.MOV.U32 R6, RZ, RZ, RZ ;  /* 0x000000ffff067224 */ /* 0x000fe200078e00ff */
[----:B------:R-:W-:Y:S01]  /*0190*/  ULDC.64 UR6, c[0x0][0x3f8] ;  /* 0x0000fe0000067ab9 */ /* 0x000fe20000000a00 */
[----:B------:R-:W-:Y:S01]  /*01a0*/  ULDC UR4, c[0x0][0x400] ;  /* 0x0001000000047ab9 */ /* 0x000fe20000000800 */
[----:B------:R-:W-:Y:S01]  /*01b0*/  ISETP.NE.AND P0, PT, R0, 0x2, PT ;  /* 0x000000020000780c */ /* 0x000fe20003f05270 */
[----:B------:R-:W-:-:S05]  /*01c0*/  IMAD.HI.U32 R8, R7, UR7, R6 ;  /* 0x0000000707087c27 */ /* 0x000fca000f8e0006 */
[----:B------:R-:W-:Y:S01]  /*01d0*/  SHF.R.U32.HI R9, RZ, UR4, R8 ;  /* 0x00000004ff097c19 */ /* 0x000fe20008011608 */
[----:B------:R-:W-:-:S04]  /*01e0*/  ULDC UR4, c[0x0][0x524] ;  /* 0x0001490000047ab9 */ /* 0x000fc80000000800 */
[----:B------:R-:W-:-:S04]  /*01f0*/  IMAD.MOV R6, RZ, RZ, -R9 ;  /* 0x000000ffff067224 */ /* 0x000fc800078e0a09 */
[----:B------:R-:W-:-:S04]  /*0200*/  IMAD R6, R6, UR6, R7 ;  /* 0x0000000606067c24 */ /* 0x000fc8000f8e0207 */
[----:B------:R-:W-:Y:S01]  /*0210*/  IMAD R5, R6, UR4, R5 ;  /* 0x0000000406057c24 */ /* 0x000fe2000f8e0205 */
[----:B------:R-:W-:Y:S06]  /*0220*/  @!P0 BRA `(.L_x_0) ;  /* 0x0000000c00ec8947 */ /* 0x000fec0003800000 */
[----:B------:R-:W-:Y:S01]  /*0230*/  HFMA2.MMA R8, -RZ, RZ, 0, 0 ;  /* 0x00000000ff087435 */ /* 0x000fe200000001ff */
[----:B------:R-:W-:Y:S01]  /*0240*/  ULDC.64 UR4, c[0x0][0x408] ;  /* 0x0001020000047ab9 */ /* 0x000fe20000000a00 */
[----:B------:R-:W-:-:S08]  /*0250*/  ISETP.NE.AND P0, PT, R0, 0x3, PT ;  /* 0x000000030000780c */ /* 0x000fd00003f05270 */
[----:B------:R-:W-:Y:S01]  /*0260*/  IMAD.HI.U32 R6, R9, UR4, R8 ;  /* 0x0000000409067c27 */ /* 0x000fe2000f8e0008 */
[----:B------:R-:W-:-:S04]  /*0270*/  ULDC UR4, c[0x0][0x404] ;  /* 0x0001010000047ab9 */ /* 0x000fc80000000800 */
[----:B------:R-:W-:-:S05]  /*0280*/  SHF.R.U32.HI R7, RZ, UR5, R6 ;  /* 0x00000005ff077c19 */ /* 0x000fca0008011606 */
[----:B------:R-:W-:-:S04]  /*0290*/  IMAD.MOV R8, RZ, RZ, -R7 ;  /* 0x000000ffff087224 */ /* 0x000fc800078e0a07 */
[----:B------:R-:W-:Y:S01]  /*02a0*/  IMAD R8, R8, UR4, R9 ;  /* 0x0000000408087c24 */ /* 0x000fe2000f8e0209 */
[----:B------:R-:W-:-:S03]  /*02b0*/  ULDC UR4, c[0x0][0x52c] ;  /* 0x00014b0000047ab9 */ /* 0x000fc60000000800 */
[----:B------:R-:W-:Y:S01]  /*02c0*/  IMAD R5, R8, UR4, R5 ;  /* 0x0000000408057c24 */ /* 0x000fe2000f8e0205 */
[----:B------:R-:W-:Y:S06]  /*02d0*/  @!P0 BRA `(.L_x_0) ;  /* 0x0000000c00c08947 */ /* 0x000fec0003800000 */
[----:B------:R-:W-:Y:S01]  /*02e0*/  IMAD.MOV.U32 R6, RZ, RZ, RZ ;  /* 0x000000ffff067224 */ /* 0x000fe200078e00ff */
[----:B------:R-:W-:Y:S01]  /*02f0*/  ULDC.64 UR6, c[0x0][0x410] ;  /* 0x0001040000067ab9 */ /* 0x000fe20000000a00 */
[----:B------:R-:W-:Y:S01]  /*0300*/  ULDC UR4, c[0x0][0x418] ;  /* 0x0001060000047ab9 */ /* 0x000fe20000000800 */
[----:B------:R-:W-:Y:S01]  /*0310*/  ISETP.NE.AND P0, PT, R0, 0x4, PT ;  /* 0x000000040000780c */ /* 0x000fe20003f05270 */
[----:B------:R-:W-:-:S05]  /*0320*/  IMAD.HI.U32 R8, R7, UR7, R6 ;  /* 0x0000000707087c27 */ /* 0x000fca000f8e0006 */
[----:B------:R-:W-:Y:S01]  /*0330*/  SHF.R.U32.HI R9, RZ, UR4, R8 ;  /* 0x00000004ff097c19 */ /* 0x000fe20008011608 */
[----:B------:R-:W-:-:S03]  /*0340*/  ULDC UR4, c[0x0][0x534] ;  /* 0x00014d0000047ab9 */ /* 0x000fc60000000800 */
[----:B------:R-:W-:-:S05]  /*0350*/  IADD3 R6, -R9, RZ, RZ ;  /* 0x000000ff09067210 */ /* 0x000fca0007ffe1ff */
[----:B------:R-:W-:-:S04]  /*0360*/  IMAD R6, R6, UR6, R7 ;  /* 0x0000000606067c24 */ /* 0x000fc8000f8e0207 */
[----:B------:R-:W-:Y:S01]  /*0370*/  IMAD R5, R6, UR4, R5 ;  /* 0x0000000406057c24 */ /* 0x000fe2000f8e0205 */
[----:B------:R-:W-:Y:S06]  /*0380*/  @!P0 BRA `(.L_x_0) ;  /* 0x0000000c00948947 */ /* 0x000fec0003800000 */
[----:B------:R-:W-:Y:S01]  /*0390*/  IMAD.MOV.U32 R8, RZ, RZ, RZ ;  /* 0x000000ffff087224 */ /* 0x000fe200078e00ff */
[----:B------:R-:W-:Y:S01]  /*03a0*/  ULDC.64 UR4, c[0x0][0x420] ;  /* 0x0001080000047ab9 */ /* 0x000fe20000000a00 */
[----:B------:R-:W-:Y:S02]  /*03b0*/  ISETP.NE.AND P0, PT, R0, 0x5, PT ;  /* 0x000000050000780c */ /* 0x000fe40003f05270 */
        /* <DEDUP_REMOVED lines=8> */
[----:B------:R-:W-:Y:S01]  /*0440*/  MOV R6, RZ ;  /* 0x000000ff00067202 */ /* 0x000fe20000000f00 */
[----:B------:R-:W-:Y:S01]  /*0450*/  ULDC.64 UR6, c[0x0][0x428] ;  /* 0x00010a0000067ab9 */ /* 0x000fe20000000a00 */
[----:B------:R-:W-:Y:S01]  /*0460*/  ULDC UR4, c[0x0][0x430] ;  /* 0x00010c0000047ab9 */ /* 0x000fe20000000800 */
[----:B------:R-:W-:Y:S02]  /*0470*/  ISETP.NE.AND P0, PT, R0, 0x6, PT ;  /* 0x000000060000780c */ /* 0x000fe40003f05270 */
[----:B------:R-:W-:-:S05]  /*0480*/  IMAD.HI.U32 R8, R7, UR7, R6 ;  /* 0x0000000707087c27 */ /* 0x000fca000f8e0006 */
[----:B------:R-:W-:Y:S01]  /*0490*/  SHF.R.U32.HI R9, RZ, UR4, R8 ;  /* 0x00000004ff097c19 */ /* 0x000fe20008011608 */
[----:B------:R-:W-:-:S04]  /*04a0*/  ULDC UR4, c[0x0][0x544] ;  /* 0x0001510000047ab9 */ /* 0x000fc80000000800 */
[----:B------:R-:W-:-:S04]  /*04b0*/  IMAD.MOV R6, RZ, RZ, -R9 ;  /* 0x000000ffff067224 */ /* 0x000fc800078e0a09 */
        /* <DEDUP_REMOVED lines=8> */
[----:B------:R-:W-:-:S04]  /*0540*/  SHF.R.U32.HI R7, RZ, UR5, R6 ;  /* 0x00000005ff077c19 */ /* 0x000fc80008011606 */
[----:B------:R-:W-:-:S05]  /*0550*/  IADD3 R8, -R7, RZ, RZ ;  /* 0x000000ff07087210 */ /* 0x000fca0007ffe1ff */
        /* <DEDUP_REMOVED lines=192> */
[----:B------:R-:W-:-:S03]  /*1160*/  ULDC.64 UR4, c[0x0][0x510] ;  /* 0x0001440000047ab9 */ /* 0x000fc60000000a00 */
[----:B------:R-:W-:Y:S01]  /*1170*/  IMAD.HI.U32 R0, R9, UR4, R8 ;  /* 0x0000000409007c27 */ /* 0x000fe2000f8e0008 */
[----:B------:R-:W-:-:S04]  /*1180*/  ULDC UR4, c[0x0][0x50c] ;  /* 0x0001430000047ab9 */ /* 0x000fc80000000800 */
[----:B------:R-:W-:-:S04]  /*1190*/  SHF.R.U32.HI R0, RZ, UR5, R0 ;  /* 0x00000005ff007c19 */ /* 0x000fc80008011600 */
[----:B------:R-:W-:-:S05]  /*11a0*/  IADD3 R8, -R0, RZ, RZ ;  /* 0x000000ff00087210 */ /* 0x000fca0007ffe1ff */
[----:B------:R-:W-:Y:S01]  /*11b0*/  IMAD R8, R8, UR4, R9 ;  /* 0x0000000408087c24 */ /* 0x000fe2000f8e0209 */
[----:B------:R-:W-:-:S03]  /*11c0*/  ULDC UR4, c[0x0][0x5dc] ;  /* 0x0001770000047ab9 */ /* 0x000fc60000000800 */
[----:B------:R-:W-:-:S07]  /*11d0*/  IMAD R5, R8, UR4, R5 ;  /* 0x0000000408057c24 */ /* 0x000fce000f8e0205 */
.L_x_0:
[----:B------:R-:W0:Y:S01]  /*11e0*/  S2R R3, SR_TID.Y ;  /* 0x0000000000037919 */ /* 0x000e220000002200 */
[----:B------:R-:W1:Y:S01]  /*11f0*/  S2UR UR5, SR_CTAID.X ;  /* 0x00000000000579c3 */ /* 0x000e620000002500 */
[----:B------:R-:W-:Y:S01]  /*1200*/  ULDC UR4, c[0x0][0x22c] ;  /* 0x00008b0000047ab9 */ /* 0x000fe20000000800 */
[----:B------:R-:W-:Y:S01]  /*1210*/  ULDC.64 UR6, c[0x0][0x238] ;  /* 0x00008e0000067ab9 */ /* 0x000fe20000000a00 */
[----:B------:R-:W2:Y:S01]  /*1220*/  S2R R0, SR_CTAID.Y ;  /* 0x0000000000007919 */ /* 0x000ea20000002600 */
[C---:B------:R-:W-:Y:S01]  /*1230*/  IMAD R4, R2.reuse, UR4, RZ ;  /* 0x0000000402047c24 */ /* 0x040fe2000f8e02ff */
[----:B------:R-:W-:Y:S01]  /*1240*/  ULDC.64 UR28, c[0x0][0x230] ;  /* 0x00008c00001c7ab9 */ /* 0x000fe20000000a00 */
[----:B------:R-:W-:Y:S01]  /*1250*/  IMAD R6, R2, UR6, RZ ;  /* 0x0000000602067c24 */ /* 0x000fe2000f8e02ff */
[----:B------:R-:W-:Y:S01]  /*1260*/  ULDC.64 UR36, c[0x0][0x208] ;  /* 0x0000820000247ab9 */ /* 0x000fe20000000a00 */
[----:B------:R-:W1:Y:S01]  /*1270*/  LDC R15, c[0x0][0x224] ;  /* 0x00008900ff0f7b82 */ /* 0x000e620000000800 */
[----:B------:R-:W-:Y:S01]  /*1280*/  BSSY B0, `(.L_x_1) ;  /* 0x0000a40000007945 */ /* 0x000fe20003800000 */
[----:B0-----:R-:W-:-:S02]  /*1290*/  IMAD R21, R3, UR28, R4 ;  /* 0x0000001c03157c24 */ /* 0x001fc4000f8e0204 */
[----:B------:R-:W-:Y:S01]  /*12a0*/  IMAD R6, R3, UR7, R6 ;  /* 0x0000000703067c24 */ /* 0x000fe2000f8e0206 */
[----:B------:R-:W-:Y:S01]  /*12b0*/  ULDC.64 UR6, c[0x0][0x218] ;  /* 0x0000860000067ab9 */ /* 0x000fe20000000a00 */
[----:B--2---:R-:W-:Y:S02]  /*12c0*/  IMAD R21, R0, UR29, R21 ;  /* 0x0000001d00157c24 */ /* 0x004fe4000f8e0215 */
[----:B------:R-:W-:Y:S02]  /*12d0*/  IMAD.U32 R10, RZ, RZ, UR6 ;  /* 0x00000006ff0a7e24 */ /* 0x000fe4000f8e00ff */
[----:B-1----:R-:W-:-:S03]  /*12e0*/  IMAD R15, R15, UR5, R6 ;  /* 0x000000050f0f7c24 */ /* 0x002fc6000f8e0206 */
[----:B------:R-:W-:-:S04]  /*12f0*/  ISETP.GE.U32.AND P0, PT, R21, R10, PT ;  /* 0x0000000a1500720c */ /* 0x000fc80003f06070 */
[----:B------:R-:W-:-:S13]  /*1300*/  ISETP.GE.U32.OR P0, PT, R15, UR7, P0 ;  /* 0x000000070f007c0c */ /* 0x000fda0008706470 */
[----:B------:R-:W-:Y:S05]  /*1310*/  @P0 BRA `(.L_x_2) ;  /* 0x000000a000d80947 */ /* 0x000fea0003800000 */
[----:B------:R-:W-:Y:S01]  /*1320*/  ULDC.U8 UR4, c[0x0][0x24c] ;  /* 0x0000930000047ab9 */ /* 0x000fe20000000000 */
[----:B------:R-:W-:Y:S01]  /*1330*/  IMAD.MOV.U32 R4, RZ, RZ, RZ ;  /* 0x000000ffff047224 */ /* 0x000fe200078e00ff */
[----:B------:R-:W-:-:S13]  /*1340*/  ISETP.NE.AND P0, PT, RZ, UR4, PT ;  /* 0x00000004ff007c0c */ /* 0x000fda000bf05270 */
[----:B------:R-:W-:Y:S05]  /*1350*/  @!P0 BRA `(.L_x_3) ;  /* 0x0000000400d88947 */ /* 0x000fea0003800000 */
[----:B------:R-:W0:Y:S01]  /*1360*/  LDC R6, c[0x0][0x5e0] ;  /* 0x00017800ff067b82 */ /* 0x000e220000000800 */
[----:B------:R-:W-:Y:S01]  /*1370*/  ULDC UR4, c[0x0][0x218] ;  /* 0x0000860000047ab9 */ /* 0x000fe20000000800 */
[----:B------:R-:W-:Y:S01]  /*1380*/  BSSY B1, `(.L_x_4) ;  /* 0x0000029000017945 */ /* 0x000fe20003800000 */
[----:B------:R-:W-:-:S05]  /*1390*/  IMAD.U32 R9, RZ, RZ, UR4 ;  /* 0x00000004ff097e24 */ /* 0x000fca000f8e00ff */
[----:B------:R-:W1:Y:S01]  /*13a0*/  LDC.U8 R7, c[0x0][0x211] ;  /* 0x00008440ff077b82 */ /* 0x000e620000000000 */
[----:B0-----:R-:W-:-:S04]  /*13b0*/  IADD3 R8, R5, R6, RZ ;  /* 0x0000000605087210 */ /* 0x001fc80007ffe0ff */
[----:B------:R-:W-:Y:S02]  /*13c0*/  LOP3.LUT P0, R11, R8, 0x3, RZ, 0xc0, !PT ;  /* 0x00000003080b7812 */ /* 0x000fe4000780c0ff */
[----:B-1----:R-:W-:-:S11]  /*13d0*/  PRMT R8, R7, 0x7610, R8 ;  /* 0x0000761007087816 */ /* 0x002fd60000000008 */
[----:B------:R-:W-:Y:S05]  /*13e0*/  @!P0 BRA `(.L_x_5) ;  /* 0x0000000000888947 */ /* 0x000fea0003800000 */
[C---:B------:R-:W-:Y:S01]  /*13f0*/  ISETP.GE.U32.AND P0, PT, R2.reuse, R11, PT ;  /* 0x0000000b0200720c */ /* 0x040fe20003f06070 */
[----:B------:R-:W-:Y:S01]  /*1400*/  IMAD.MOV R16, RZ, RZ, -R11 ;  /* 0x000000ffff107224 */ /* 0x000fe200078e0a0b */
[----:B------:R-:W-:Y:S02]  /*1410*/  BSSY B2, `(.L_x_6) ;  /* 0x000001c000027945 */ /* 0x000fe40003800000 */
[----:B------:R-:W-:Y:S02]  /*1420*/  ISETP.GT.U32.OR P0, PT, R2, 0x3, !P0 ;  /* 0x000000030200780c */ /* 0x000fe40004704470 */
[----:B------:R-:W-:-:S11]  /*1430*/  SHF.R.S32.HI R17, RZ, 0x1f, R16 ;  /* 0x0000001fff117819 */ /* 0x000fd60000011410 */
[----:B------:R-:W-:Y:S05]  /*1440*/  @P0 BRA `(.L_x_7) ;  /* 0x0000000000600947 */ /* 0x000fea0003800000 */
[----:B------:R-:W-:Y:S01]  /*1450*/  ISETP.NE.AND P0, PT, RZ, UR28, PT ;  /* 0x0000001cff007c0c */ /* 0x000fe2000bf05270 */
[----:B------:R-:W-:Y:S01]  /*1460*/  BSSY B3, `(.L_x_8) ;  /* 0x0000009000037945 */ /* 0x000fe20003800000 */
[----:B------:R-:W-:Y:S02]  /*1470*/  ISETP.NE.AND P1, PT, R3, RZ, PT ;  /* 0x000000ff0300720c */ /* 0x000fe40003f25270 */
[----:B------:R-:W-:-:S11]  /*1480*/  PRMT R9, RZ, 0x7610, R9 ;  /* 0x00007610ff097816 */ /* 0x000fd60000000009 */
[----:B------:R-:W-:Y:S05]  /*1490*/  @P0 BRA P1, `(.L_x_9) ;  /* 0x0000000000140947 */ /* 0x000fea0000800000 */
[----:B------:R-:W-:Y:S01]  /*14a0*/  ISETP.NE.AND P0, PT, RZ, UR29, PT ;  /* 0x0000001dff007c0c */ /* 0x000fe2000bf05270 */
[----:B------:R-:W-:-:S12]  /*14b0*/  HFMA2.MMA R9, -RZ, RZ, 0, 5.9604644775390625e-08 ;  /* 0x00000001ff097435 */ /* 0x000fd800000001ff */
[----:B------:R-:W-:-:S04]  /*14c0*/  @P0 ISETP.NE.AND P1, PT, R0, RZ, PT ;  /* 0x000000ff0000020c */ /* 0x000fc80003f25270 */
[----:B------:R-:W-:-:S04]  /*14d0*/  @P0 SEL R12, RZ, 0x1, P1 ;  /* 0x00000001ff0c0807 */ /* 0x000fc80000800000 */
[----:B------:R-:W-:-:S07]  /*14e0*/  @P0 PRMT R9, R12, 0x7610, R9 ;  /* 0x000076100c090816 */ /* 0x000fce0000000009 */
.L_x_9:
[----:B------:R-:W-:Y:S05]  /*14f0*/  BSYNC B3 ;  /* 0x0000000000037941 */ /* 0x000fea0003800000 */
.L_x_8:
[----:B------:R-:W-:-:S04]  /*1500*/  PRMT R9, R9, 0x9910, RZ ;  /* 0x0000991009097816 */ /* 0x000fc800000000ff */
[----:B------:R-:W-:-:S13]  /*1510*/  ISETP.NE.AND P0, PT, R9, RZ, PT ;  /* 0x000000ff0900720c */ /* 0x000fda0003f05270 */
[----:B------:R-:W-:Y:S05]  /*1520*/  @!P0 BRA `(.L_x_7) ;  /* 0x0000000000288947 */ /* 0x000fea0003800000 */
[----:B------:R-:W-:Y:S01]  /*1530*/  IADD3 R13, P0, P1, R16, R5, R2 ;  /* 0x00000005100d7210 */ /* 0x000fe2000791e002 */
[----:B------:R-:W-:-:S03]  /*1540*/  ULDC UR4, c[0x0][0x5e4] ;  /* 0x0001790000047ab9 */ /* 0x000fc60000000800 */
[----:B------:R-:W-:Y:S02]  /*1550*/  IADD3 R12, P2, R13, R6, RZ ;  /* 0x000000060d0c7210 */ /* 0x000fe40007f5e0ff */
[----:B------:R-:W-:-:S04]  /*1560*/  IADD3.X R9, R17, R4, RZ, P0, P1 ;  /* 0x0000000411097210 */ /* 0x000fc800007e24ff */
[----:B------:R-:W-:-:S05]  /*1570*/  IADD3.X R13, R9, UR4, RZ, P2, !PT ;  /* 0x00000004090d7c10 */ /* 0x000fca00097fe4ff */
[----:B------:R-:W2:Y:S02]  /*1580*/  LDG.E.U8 R12, desc[UR36][R12.64] ;  /* 0x000000240c0c7981 */ /* 0x000ea4000c1e1100 */
[----:B--2---:R-:W-:-:S04]  /*1590*/  ISETP.NE.AND P0, PT, R12, RZ, PT ;  /* 0x000000ff0c00720c */ /* 0x004fc80003f05270 */
[----:B------:R-:W-:-:S04]  /*15a0*/  SEL R9, RZ, 0x1, !P0 ;  /* 0x00000001ff097807 */ /* 0x000fc80004000000 */
[----:B------:R-:W-:-:S04]  /*15b0*/  LOP3.LUT P0, RZ, R8, 0xff, R9, 0xc8, !PT ;  /* 0x000000ff08ff7812 */ /* 0x000fc8000780c809 */
[----:B------:R-:W-:-:S09]  /*15c0*/  SEL R8, RZ, 0x1, !P0 ;  /* 0x00000001ff087807 */ /* 0x000fd20004000000 */
.L_x_7:
[----:B------:R-:W-:Y:S05]  /*15d0*/  BSYNC B2 ;  /* 0x0000000000027941 */ /* 0x000fea0003800000 */
.L_x_6:
[----:B------:R-:W-:Y:S02]  /*15e0*/  IADD3 R5, P0, P1, R5, 0x4, R16 ;  /* 0x0000000405057810 */ /* 0x000fe4000791e010 */
[----:B------:R-:W-:Y:S02]  /*15f0*/  IADD3 R9, R11, -0x4, R10 ;  /* 0xfffffffc0b097810 */ /* 0x000fe40007ffe00a */
[----:B------:R-:W-:-:S09]  /*1600*/  IADD3.X R4, R4, RZ, R17, P0, P1 ;  /* 0x000000ff04047210 */ /* 0x000fd200007e2411 */
.L_x_5:
[----:B------:R-:W-:Y:S05]  /*1610*/  BSYNC B1 ;  /* 0x0000000000017941 */ /* 0x000fea0003800000 */
.L_x_4:
[----:B------:R-:W-:Y:S01]  /*1620*/  LEA R10, R21, 0x3, 0x2 ;  /* 0x00000003150a7811 */ /* 0x000fe200078e10ff */
[----:B------:R-:W-:Y:S01]  /*1630*/  ULDC UR4, c[0x0][0x5e4] ;  /* 0x0001790000047ab9 */ /* 0x000fe20000000800 */
[----:B------:R-:W-:Y:S01]  /*1640*/  IADD3 R6, P3, R5, R6, RZ ;  /* 0x0000000605067210 */ /* 0x000fe20007f7e0ff */
[----:B------:R-:W-:Y:S01]  /*1650*/  BSSY B1, `(.L_x_10) ;  /* 0x0000026000017945 */ /* 0x000fe20003800000 */
[----:B------:R-:W-:Y:S02]  /*1660*/  ISETP.GE.U32.AND P2, PT, R10, R9, PT ;  /* 0x000000090a00720c */ /* 0x000fe40003f46070 */
[C---:B------:R-:W-:Y:S02]  /*1670*/  PRMT R11, R7.reuse, 0x7610, R11 ;  /* 0x00007610070b7816 */ /* 0x040fe4000000000b */
[C---:B------:R-:W-:Y:S02]  /*1680*/  PRMT R10, R7.reuse, 0x7610, R10 ;  /* 0x00007610070a7816 */ /* 0x040fe4000000000a */
[----:B------:R-:W-:-:S02]  /*1690*/  PRMT R5, R7, 0x7610, R5 ;  /* 0x0000761007057816 */ /* 0x000fc40000000005 */
[----:B------:R-:W-:Y:S02]  /*16a0*/  IADD3.X R7, R4, UR4, RZ, P3, !PT ;  /* 0x0000000404077c10 */ /* 0x000fe40009ffe4ff */
[----:B------:R-:W-:Y:S02]  /*16b0*/  ISETP.NE.AND P0, PT, RZ, UR28, PT ;  /* 0x0000001cff007c0c */ /* 0x000fe4000bf05270 */
[----:B------:R-:W-:Y:S01]  /*16c0*/  ISETP.NE.AND P1, PT, R3, RZ, PT ;  /* 0x000000ff0300720c */ /* 0x000fe20003f25270 */
[----:B------:R-:W-:-:S12]  /*16d0*/  @P2 BRA `(.L_x_11) ;  /* 0x0000000000742947 */ /* 0x000fd80003800000 */
[C---:B------:R-:W-:Y:S02]  /*16e0*/  PRMT R10, R11.reuse, 0x7610, R10 ;  /* 0x000076100b0a7816 */ /* 0x040fe4000000000a */
[----:B------:R-:W-:-:S07]  /*16f0*/  PRMT R5, R11, 0x7610, R5 ;  /* 0x000076100b057816 */ /* 0x000fce0000000005 */
.L_x_12:
[----:B------:R-:W-:Y:S01]  /*1700*/  IMAD.WIDE.U32 R12, R21, 0x4, R6 ;  /* 0x00000004150c7825 */ /* 0x000fe200078e0006 */
[----:B------:R-:W-:-:S05]  /*1710*/  ULDC UR4, c[0x0][0x220] ;  /* 0x0000880000047ab9 */ /* 0x000fca0000000800 */
[----:B------:R-:W2:Y:S01]  /*1720*/  LDG.E R12, desc[UR36][R12.64] ;  /* 0x000000240c0c7981 */ /* 0x000ea2000c1e1900 */
[----:B------:R-:W-:-:S05]  /*1730*/  VIADD R21, R21, UR4 ;  /* 0x0000000415157c36 */ /* 0x000fca0008000000 */
[----:B------:R-:W-:-:S04]  /*1740*/  LEA R18, R21, 0x3, 0x2 ;  /* 0x0000000315127811 */ /* 0x000fc800078e10ff */
[----:B------:R-:W-:Y:S02]  /*1750*/  ISETP.GE.U32.AND P2, PT, R18, R9, PT ;  /* 0x000000091200720c */ /* 0x000fe40003f46070 */
[C---:B--2---:R-:W-:Y:S02]  /*1760*/  PRMT R4, R12.reuse, 0x7770, RZ ;  /* 0x000077700c047816 */ /* 0x044fe400000000ff */
[C---:B------:R-:W-:Y:S02]  /*1770*/  PRMT R16, R12.reuse, 0x7771, RZ ;  /* 0x000077710c107816 */ /* 0x040fe400000000ff */
[C---:B------:R-:W-:Y:S02]  /*1780*/  PRMT R17, R12.reuse, 0x7772, RZ ;  /* 0x000077720c117816 */ /* 0x040fe400000000ff */
[----:B------:R-:W-:Y:S02]  /*1790*/  PRMT R18, R12, 0x7773, RZ ;  /* 0x000077730c127816 */ /* 0x000fe400000000ff */
[----:B------:R-:W-:-:S02]  /*17a0*/  ISETP.NE.AND P3, PT, R4, RZ, PT ;  /* 0x000000ff0400720c */ /* 0x000fc40003f65270 */
[----:B------:R-:W-:Y:S02]  /*17b0*/  ISETP.NE.AND P4, PT, R16, RZ, PT ;  /* 0x000000ff1000720c */ /* 0x000fe40003f85270 */
[----:B------:R-:W-:Y:S02]  /*17c0*/  ISETP.NE.AND P5, PT, R17, RZ, PT ;  /* 0x000000ff1100720c */ /* 0x000fe40003fa5270 */
[----:B------:R-:W-:Y:S02]  /*17d0*/  ISETP.NE.AND P6, PT, R18, RZ, PT ;  /* 0x000000ff1200720c */ /* 0x000fe40003fc5270 */
[----:B------:R-:W-:Y:S02]  /*17e0*/  SEL R13, RZ, 0x1, !P3 ;  /* 0x00000001ff0d7807 */ /* 0x000fe40005800000 */
[----:B------:R-:W-:Y:S02]  /*17f0*/  SEL R4, RZ, 0x1, !P4 ;  /* 0x00000001ff047807 */ /* 0x000fe40006000000 */
[----:B------:R-:W-:-:S02]  /*1800*/  SEL R17, RZ, 0x1, !P5 ;  /* 0x00000001ff117807 */ /* 0x000fc40006800000 */
[----:B------:R-:W-:Y:S02]  /*1810*/  SEL R12, RZ, 0x1, !P6 ;  /* 0x00000001ff0c7807 */ /* 0x000fe40007000000 */
[----:B------:R-:W-:Y:S02]  /*1820*/  LOP3.LUT P3, RZ, R8, 0xff, R13, 0xc8, !PT ;  /* 0x000000ff08ff7812 */ /* 0x000fe4000786c80d */
[----:B------:R-:W-:Y:S02]  /*1830*/  LOP3.LUT P4, RZ, R5, 0xff, R4, 0xc8, !PT ;  /* 0x000000ff05ff7812 */ /* 0x000fe4000788c804 */
[----:B------:R-:W-:Y:S02]  /*1840*/  LOP3.LUT P5, RZ, R10, 0xff, R17, 0xc8, !PT ;  /* 0x000000ff0aff7812 */ /* 0x000fe400078ac811 */
[----:B------:R-:W-:Y:S02]  /*1850*/  LOP3.LUT P6, RZ, R11, 0xff, R12, 0xc8, !PT ;  /* 0x000000ff0bff7812 */ /* 0x000fe400078cc80c */
[----:B------:R-:W-:-:S02]  /*1860*/  SEL R8, RZ, 0x1, !P3 ;  /* 0x00000001ff087807 */ /* 0x000fc40005800000 */
[----:B------:R-:W-:Y:S02]  /*1870*/  SEL R5, RZ, 0x1, !P4 ;  /* 0x00000001ff057807 */ /* 0x000fe40006000000 */
[----:B------:R-:W-:Y:S02]  /*1880*/  SEL R10, RZ, 0x1, !P5 ;  /* 0x00000001ff0a7807 */ /* 0x000fe40006800000 */
[----:B------:R-:W-:Y:S01]  /*1890*/  SEL R11, RZ, 0x1, !P6 ;  /* 0x00000001ff0b7807 */ /* 0x000fe20007000000 */
[----:B------:R-:W-:Y:S06]  /*18a0*/  @!P2 BRA `(.L_x_12) ;  /* 0xfffffffc0094a947 */ /* 0x000fec000383ffff */
.L_x_11:
[----:B------:R-:W-:Y:S05]  /*18b0*/  BSYNC B1 ;  /* 0x0000000000017941 */ /* 0x000fea0003800000 */
.L_x_10:
[----:B------:R-:W-:Y:S01]  /*18c0*/  BSSY B1, `(.L_x_13) ;  /* 0x0000008000017945 */ /* 0x000fe20003800000 */
[----:B------:R-:W-:-:S03]  /*18d0*/  PRMT R4, RZ, 0x7610, R4 ;  /* 0x00007610ff047816 */ /* 0x000fc60000000004 */
[----:B------:R-:W-:Y:S05]  /*18e0*/  @P0 BRA P1, `(.L_x_14) ;  /* 0x0000000000140947 */ /* 0x000fea0000800000 */
[----:B------:R-:W-:Y:S01]  /*18f0*/  ISETP.NE.AND P0, PT, RZ, UR29, PT ;  /* 0x0000001dff007c0c */ /* 0x000fe2000bf05270 */
[----:B------:R-:W-:-:S12]  /*1900*/  IMAD.MOV.U32 R4, RZ, RZ, 0x1 ;  /* 0x00000001ff047424 */ /* 0x000fd800078e00ff */
[----:B------:R-:W-:-:S04]  /*1910*/  @P0 ISETP.NE.AND P1, PT, R0, RZ, PT ;  /* 0x000000ff0000020c */ /* 0x000fc80003f25270 */
[----:B------:R-:W-:-:S04]  /*1920*/  @P0 SEL R0, RZ, 0x1, P1 ;  /* 0x00000001ff000807 */ /* 0x000fc80000800000 */
[----:B------:R-:W-:-:S07]  /*1930*/  @P0 PRMT R4, R0, 0x7610, R4 ;  /* 0x0000761000040816 */ /* 0x000fce0000000004 */
.L_x_14:
[----:B------:R-:W-:Y:S05]  /*1940*/  BSYNC B1 ;  /* 0x0000000000017941 */ /* 0x000fea0003800000 */
.L_x_13:
[----:B------:R-:W-:Y:S01]  /*1950*/  PRMT R0, R4, 0x9910, RZ ;  /* 0x0000991004007816 */ /* 0x000fe200000000ff */
[----:B------:R-:W-:Y:S03]  /*1960*/  BSSY B1, `(.L_x_15) ;  /* 0x000000e000017945 */ /* 0x000fe60003800000 */
[----:B------:R-:W-:-:S13]  /*1970*/  ISETP.NE.AND P0, PT, R0, RZ, PT ;  /* 0x000000ff0000720c */ /* 0x000fda0003f05270 */
[----:B------:R-:W-:Y:S05]  /*1980*/  @!P0 BRA `(.L_x_16) ;  /* 0x00000000002c8947 */ /* 0x000fea0003800000 */
[----:B------:R-:W-:-:S04]  /*1990*/  LOP3.LUT R13, R9, 0xfffffffc, RZ, 0xc0, !PT ;  /* 0xfffffffc090d7812 */ /* 0x000fc800078ec0ff */
[----:B------:R-:W-:-:S04]  /*19a0*/  IADD3 R13, R13, R2, RZ ;  /* 0x000000020d0d7210 */ /* 0x000fc80007ffe0ff */
[----:B------:R-:W-:-:S13]  /*19b0*/  ISETP.GE.U32.AND P0, PT, R13, R9, PT ;  /* 0x000000090d00720c */ /* 0x000fda0003f06070 */
[----:B------:R-:W-:Y:S05]  /*19c0*/  @P0 BRA `(.L_x_16) ;  /* 0x00000000001c0947 */ /* 0x000fea0003800000 */
[----:B------:R-:W-:-:S04]  /*19d0*/  IADD3 R6, P0, R13, R6, RZ ;  /* 0x000000060d067210 */ /* 0x000fc80007f1e0ff */
[----:B------:R-:W-:-:S05]  /*19e0*/  LEA.HI.X.SX32 R7, R13, R7, 0x1, P0 ;  /* 0x000000070d077211 */ /* 0x000fca00000f0eff */
[----:B------:R-:W2:Y:S02]  /*19f0*/  LDG.E.U8 R6, desc[UR36][R6.64] ;  /* 0x0000002406067981 */ /* 0x000ea4000c1e1100 */
[----:B--2---:R-:W-:-:S04]  /*1a00*/  ISETP.NE.AND P0, PT, R6, RZ, PT ;  /* 0x000000ff0600720c */ /* 0x004fc80003f05270 */
[----:B------:R-:W-:-:S04]  /*1a10*/  SEL R9, RZ, 0x1, !P0 ;  /* 0x00000001ff097807 */ /* 0x000fc80004000000 */
[----:B------:R-:W-:-:S04]  /*1a20*/  LOP3.LUT P0, RZ, R8, 0xff, R9, 0xc8, !PT ;  /* 0x000000ff08ff7812 */ /* 0x000fc8000780c809 */
[----:B------:R-:W-:-:S09]  /*1a30*/  SEL R8, RZ, 0x1, !P0 ;  /* 0x00000001ff087807 */ /* 0x000fd20004000000 */
.L_x_16:
[----:B------:R-:W-:Y:S05]  /*1a40*/  BSYNC B1 ;  /* 0x0000000000017941 */ /* 0x000fea0003800000 */
.L_x_15:
[----:B------:R-:W-:-:S04]  /*1a50*/  LOP3.LUT P0, RZ, R5, 0xff, R8, 0xc8, !PT ;  /* 0x000000ff05ff7812 */ /* 0x000fc8000780c808 */
[----:B------:R-:W-:-:S04]  /*1a60*/  SEL R5, RZ, 0x1, !P0 ;  /* 0x00000001ff057807 */ /* 0x000fc80004000000 */
[----:B------:R-:W-:-:S04]  /*1a70*/  LOP3.LUT P0, RZ, R10, 0xff, R5, 0xc8, !PT ;  /* 0x000000ff0aff7812 */ /* 0x000fc8000780c805 */
[----:B------:R-:W-:-:S04]  /*1a80*/  SEL R0, RZ, 0x1, !P0 ;  /* 0x00000001ff007807 */ /* 0x000fc80004000000 */
[----:B------:R-:W-:-:S04]  /*1a90*/  LOP3.LUT P0, RZ, R11, 0xff, R0, 0xc8, !PT ;  /* 0x000000ff0bff7812 */ /* 0x000fc8000780c800 */
[----:B------:R-:W-:Y:S01]  /*1aa0*/  SEL R17, RZ, 0x1, !P0 ;  /* 0x00000001ff117807 */ /* 0x000fe20004000000 */
[----:B------:R-:W-:Y:S08]  /*1ab0*/  BRA `(.L_x_2) ;  /* 0x0000009800f07947 */ /* 0x000ff00003800000 */
.L_x_3:
[----:B------:R-:W0:Y:S08]  /*1ac0*/  LDC R12, c[0x0][0x254] ;  /* 0x00009500ff0c7b82 */ /* 0x000e300000000800 */
[----:B------:R-:W1:Y:S01]  /*1ad0*/  LDC R22, c[0x0][0x384] ;  /* 0x0000e100ff167b82 */ /* 0x000e620000000800 */
[----:B0-----:R-:W-:Y:S02]  /*1ae0*/  ISETP.NE.AND P0, PT, R12, 0x1, PT ;  /* 0x000000010c00780c */ /* 0x001fe40003f05270 */
[----:B-1----:R-:W-:-:S13]  /*1af0*/  ISETP.EQ.AND P1, PT, R22, 0x1, PT ;  /* 0x000000011600780c */ /* 0x002fda0003f22270 */
[----:B------:R-:W-:Y:S05]  /*1b00*/  @!P0 BRA P1, `(.L_x_17) ;  /* 0x0000009400108947 */ /* 0x000fea0000800000 */
[----:B------:R-:W-:Y:S01]  /*1b10*/  ULDC UR5, c[0x0][0x220] ;  /* 0x0000880000057ab9 */ /* 0x000fe20000000800 */
[----:B------:R-:W-:Y:S01]  /*1b20*/  ULDC.U8 UR4, c[0x0][0x211] ;  /* 0x0000844000047ab9 */ /* 0x000fe20000000000 */
[----:B------:R-:W-:Y:S01]  /*1b30*/  IMAD.U32 R6, RZ, RZ, UR5 ;  /* 0x00000005ff067e24 */ /* 0x000fe2000f8e00ff */
[----:B------:R-:W-:Y:S01]  /*1b40*/  MOV R11, R21 ;  /* 0x00000015000b7202 */ /* 0x000fe20000000f00 */
[----:B------:R-:W-:Y:S02]  /*1b50*/  IMAD.U32 R0, RZ, RZ, UR4 ;  /* 0x00000004ff007e24 */ /* 0x000fe4000f8e00ff */
[----:B------:R-:W-:Y:S01]  /*1b60*/  IMAD R7, R6, 0x3, R21 ;  /* 0x0000000306077824 */ /* 0x000fe200078e0215 */
[----:B------:R-:W-:Y:S06]  /*1b70*/  @!P0 BRA `(.L_x_18) ;  /* 0x0000008c00148947 */ /* 0x000fec0003800000 */
[----:B------:R-:W-:Y:S01]  /*1b80*/  ISETP.GE.U32.AND P0, PT, R7, R10, PT ;  /* 0x0000000a0700720c */ /* 0x000fe20003f06070 */
[----:B------:R-:W-:Y:S01]  /*1b90*/  BSSY B1, `(.L_x_19) ;  /* 0x000043b000017945 */ /* 0x000fe20003800000 */
[C---:B------:R-:W-:Y:S02]  /*1ba0*/  PRMT R7, R0.reuse, 0x7610, R7 ;  /* 0x0000761000077816 */ /* 0x040fe40000000007 */
[C---:B------:R-:W-:Y:S02]  /*1bb0*/  PRMT R8, R0.reuse, 0x7610, R8 ;  /* 0x0000761000087816 */ /* 0x040fe40000000008 */
[----:B------:R-:W-:-:S07]  /*1bc0*/  PRMT R9, R0, 0x7610, R9 ;  /* 0x0000761000097816 */ /* 0x000fce0000000009 */
[----:B------:R-:W-:Y:S05]  /*1bd0*/  @P0 BRA `(.L_x_20) ;  /* 0x0000004000d80947 */ /* 0x000fea0003800000 */
[----:B------:R-:W0:Y:S01]  /*1be0*/  LDC R16, c[0x0][0x254] ;  /* 0x00009500ff107b82 */ /* 0x000e220000000800 */
[----:B------:R-:W-:Y:S01]  /*1bf0*/  BSSY B2, `(.L_x_21) ;  /* 0x0000433000027945 */ /* 0x000fe20003800000 */
[----:B------:R-:W-:Y:S02]  /*1c00*/  ISETP.NE.AND P0, PT, R12, RZ, PT ;  /* 0x000000ff0c00720c */ /* 0x000fe40003f05270 */
[C---:B------:R-:W-:Y:S02]  /*1c10*/  PRMT R7, R0.reuse, 0x7610, R7 ;  /* 0x0000761000077816 */ /* 0x040fe40000000007 */
[C---:B------:R-:W-:Y:S02]  /*1c20*/  PRMT R8, R0.reuse, 0x7610, R8 ;  /* 0x0000761000087816 */ /* 0x040fe40000000008 */
[----:B------:R-:W-:-:S07]  /*1c30*/  PRMT R9, R0, 0x7610, R9 ;  /* 0x0000761000097816 */ /* 0x000fce0000000009 */
.L_x_26:
[----:B------:R-:W-:Y:S01]  /*1c40*/  ULDC UR4, c[0x0][0x384] ;  /* 0x0000e10000047ab9 */ /* 0x000fe20000000800 */
        /* <DEDUP_REMOVED lines=45> */
[----:B------:R-:W-:Y:S01]  /*1f20*/  ULDC.64 UR30, c[0x0][0x258] ;  /* 0x00009600001e7ab9 */ /* 0x000fe20000000a00 */
[----:B------:R-:W-:Y:S01]  /*1f30*/  ULDC.64 UR32, c[0x0][0x268] ;  /* 0x00009a0000207ab9 */ /* 0x000fe20000000a00 */
[----:B------:R-:W-:Y:S01]  /*1f40*/  ULDC.64 UR34, c[0x0][0x260] ;  /* 0x0000980000227ab9 */ /* 0x000fe20000000a00 */
[----:B------:R-:W-:-:S02]  /*1f50*/  IMAD.MOV.U32 R18, RZ, RZ, RZ ;  /* 0x000000ffff127224 */ /* 0x000fc400078e00ff */
[----:B------:R-:W-:Y:S01]  /*1f60*/  IMAD.MOV.U32 R10, RZ, RZ, RZ ;  /* 0x000000ffff0a7224 */ /* 0x000fe200078e00ff */
[----:B------:R-:W-:Y:S06]  /*1f70*/  @!P0 BRA `(.L_x_22) ;  /* 0x0000000c00c88947 */ /* 0x000fec0003800000 */
[----:B------:R-:W-:Y:S01]  /*1f80*/  HFMA2.MMA R10, -RZ, RZ, 0, 0 ;  /* 0x00000000ff0a7435 */ /* 0x000fe200000001ff */
[----:B0-----:R-:W-:-:S09]  /*1f90*/  ISETP.NE.AND P1, PT, R16, 0x2, PT ;  /* 0x000000021000780c */ /* 0x001fd20003f25270 */
[----:B------:R-:W-:-:S05]  /*1fa0*/  IMAD.HI.U32 R12, R11, UR31, R10 ;  /* 0x0000001f0b0c7c27 */ /* 0x000fca000f8e000a */
[----:B------:R-:W-:Y:S01]  /*1fb0*/  SHF.R.U32.HI R13, RZ, UR34, R12 ;  /* 0x00000022ff0d7c19 */ /* 0x000fe2000801160c */
[----:B------:R-:W-:-:S04]  /*1fc0*/  IMAD.MOV.U32 R12, RZ, RZ, RZ ;  /* 0x000000ffff0c7224 */ /* 0x000fc800078e00ff */
[----:B------:R-:W-:-:S04]  /*1fd0*/  IMAD.HI.U32 R6, R13, UR32, R12 ;  /* 0x000000200d067c27 */ /* 0x000fc8000f8e000c */
[----:B------:R-:W-:Y:S01]  /*1fe0*/  IMAD.MOV R10, RZ, RZ, -R13 ;  /* 0x000000ffff0a7224 */ /* 0x000fe200078e0a0d */
[----:B------:R-:W-:-:S03]  /*1ff0*/  SHF.R.U32.HI R17, RZ, UR33, R6 ;  /* 0x00000021ff117c19 */ /* 0x000fc60008011606 */
[----:B------:R-:W-:Y:S01]  /*2000*/  IMAD R6, R10, UR30, R11 ;  /* 0x0000001e0a067c24 */ /* 0x000fe2000f8e020b */
[----:B------:R-:W-:-:S03]  /*2010*/  IADD3 R12, -R17, RZ, RZ ;  /* 0x000000ff110c7210 */ /* 0x000fc60007ffe1ff */
[----:B------:R-:W-:Y:S02]  /*2020*/  IMAD R6, R6, UR4, RZ ;  /* 0x0000000406067c24 */ /* 0x000fe4000f8e02ff */
[----:B------:R-:W-:-:S04]  /*2030*/  IMAD R13, R12, UR35, R13 ;  /* 0x000000230c0d7c24 */ /* 0x000fc8000f8e020d */
[----:B------:R-:W-:Y:S01]  /*2040*/  IMAD R10, R13, UR42, R6 ;  /* 0x0000002a0d0a7c24 */ /* 0x000fe2000f8e0206 */
[----:B------:R-:W-:Y:S06]  /*2050*/  @!P1 BRA `(.L_x_22) ;  /* 0x0000000c00909947 */ /* 0x000fec0003800000 */
[----:B------:R-:W-:Y:S01]  /*2060*/  IMAD.MOV.U32 R12, RZ, RZ, RZ ;  /* 0x000000ffff0c7224 */ /* 0x000fe200078e00ff */
[----:B------:R-:W-:Y:S01]  /*2070*/  ULDC.64 UR38, c[0x0][0x270] ;  /* 0x00009c0000267ab9 */ /* 0x000fe20000000a00 */
[----:B------:R-:W-:Y:S01]  /*2080*/  IMAD.MOV.U32 R13, RZ, RZ, R17 ;  /* 0x000000ffff0d7224 */ /* 0x000fe200078e0011 */
[----:B------:R-:W-:Y:S01]  /*2090*/  ISETP.NE.AND P1, PT, R16, 0x3, PT ;  /* 0x000000031000780c */ /* 0x000fe20003f25270 */
[----:B------:R-:W-:-:S05]  /*20a0*/  IMAD.HI.U32 R6, R17, UR39, R12 ;  /* 0x0000002711067c27 */ /* 0x000fca000f8e000c */
[----:B------:R-:W-:-:S04]  /*20b0*/  SHF.R.U32.HI R19, RZ, UR44, R6 ;  /* 0x0000002cff137c19 */ /* 0x000fc80008011606 */
[----:B------:R-:W-:-:S05]  /*20c0*/  IADD3 R13, -R19, RZ, RZ ;  /* 0x000000ff130d7210 */ /* 0x000fca0007ffe1ff */
        /* <DEDUP_REMOVED lines=203> */
[----:B------:R-:W-:Y:S01]  /*2d80*/  ISETP.NE.AND P1, PT, R16, 0x18, PT ;  /* 0x000000181000780c */ /* 0x000fe20003f25270 */
[----:B------:R-:W-:Y:S01]  /*2d90*/  IMAD.MOV.U32 R12, RZ, RZ, RZ ;  /* 0x000000ffff0c7224 */ /* 0x000fe200078e00ff */
[----:B------:R-:W-:Y:S01]  /*2da0*/  ULDC.64 UR38, c[0x0][0x370] ;  /* 0x0000dc0000267ab9 */ /* 0x000fe20000000a00 */
[----:B------:R-:W-:Y:S02]  /*2db0*/  IMAD.MOV.U32 R13, RZ, RZ, R17 ;  /* 0x000000ffff0d7224 */ /* 0x000fe400078e0011 */
[----:B------:R-:W-:-:S05]  /*2dc0*/  IMAD.HI.U32 R20, R17, UR38, R12 ;  /* 0x0000002611147c27 */ /* 0x000fca000f8e000c */
[----:B------:R-:W-:-:S03]  /*2dd0*/  SHF.R.U32.HI R21, RZ, UR39, R20 ;  /* 0x00000027ff157c19 */ /* 0x000fc60008011614 */
[----:B------:R-:W0:Y:S01]  /*2de0*/  @P1 LDC.64 R12, c[0x0][0x378] ;  /* 0x0000de00ff0c1b82 */ /* 0x000e220000000a00 */
[----:B------:R-:W-:Y:S01]  /*2df0*/  @P1 MOV R20, RZ ;  /* 0x000000ff00141202 */ /* 0x000fe20000000f00 */
[----:B------:R-:W-:-:S06]  /*2e00*/  IMAD.MOV R6, RZ, RZ, -R21 ;  /* 0x000000ffff067224 */ /* 0x000fcc00078e0a15 */
[----:B------:R-:W1:Y:S01]  /*2e10*/  @P1 LDC R22, c[0x0][0x380] ;  /* 0x0000e000ff161b82 */ /* 0x000e620000000800 */
[----:B------:R-:W-:-:S04]  /*2e20*/  IMAD R17, R6, UR25, R17 ;  /* 0x0000001906117c24 */ /* 0x000fc8000f8e0211 */
[----:B------:R-:W-:-:S03]  /*2e30*/  IMAD R10, R17, UR26, R10 ;  /* 0x0000001a110a7c24 */ /* 0x000fc6000f8e020a */
[----:B------:R-:W2:Y:S01]  /*2e40*/  @P1 LDC R19, c[0x0][0x3e4] ;  /* 0x0000f900ff131b82 */ /* 0x000ea20000000800 */
[----:B0-----:R-:W-:-:S05]  /*2e50*/  @P1 IMAD.HI.U32 R13, R21, R13, R20 ;  /* 0x0000000d150d1227 */ /* 0x001fca00078e0014 */
[----:B-1----:R-:W-:-:S05]  /*2e60*/  @P1 SHF.R.U32.HI R13, RZ, R22, R13 ;  /* 0x00000016ff0d1219 */ /* 0x002fca000001160d */
[----:B------:R-:W-:-:S04]  /*2e70*/  @P1 IMAD.MOV R13, RZ, RZ, -R13 ;  /* 0x000000ffff0d1224 */ /* 0x000fc800078e0a0d */
[----:B------:R-:W-:-:S04]  /*2e80*/  @P1 IMAD R21, R13, R12, R21 ;  /* 0x0000000c0d151224 */ /* 0x000fc800078e0215 */
[----:B--2---:R-:W-:-:S07]  /*2e90*/  @P1 IMAD R10, R21, R19, R10 ;  /* 0x00000013150a1224 */ /* 0x004fce00078e020a */
.L_x_22:
[----:B------:R-:W-:Y:S02]  /*2ea0*/  ULDC UR38, c[0x0][0x220] ;  /* 0x0000880000267ab9 */ /* 0x000fe40000000800 */
[----:B------:R-:W-:Y:S01]  /*2eb0*/  MOV R6, UR38 ;  /* 0x0000002600067c02 */ /* 0x000fe20008000f00 */
[----:B------:R-:W-:Y:S02]  /*2ec0*/  ULDC.64 UR38, c[0x0][0x5e0] ;  /* 0x0001780000267ab9 */ /* 0x000fe40000000a00 */
[----:B------:R-:W-:-:S04]  /*2ed0*/  IADD3 R12, P1, P2, R10, UR38, R5 ;  /* 0x000000260a0c7c10 */ /* 0x000fc8000fa3e005 */
[----:B------:R-:W-:-:S05]  /*2ee0*/  IADD3.X R13, RZ, UR39, R4, P1, P2 ;  /* 0x00000027ff0d7c10 */ /* 0x000fca0008fe4404 */
[----:B------:R-:W2:Y:S01]  /*2ef0*/  LDG.E.U8 R12, desc[UR36][R12.64] ;  /* 0x000000240c0c7981 */ /* 0x000ea2000c1e1100 */
[----:B------:R-:W-:Y:S01]  /*2f00*/  IMAD.IADD R17, R11, 0x1, R6 ;  /* 0x000000010b117824 */ /* 0x000fe200078e0206 */
[----:B--2---:R-:W-:-:S04]  /*2f10*/  ISETP.NE.AND P1, PT, R12, RZ, PT ;  /* 0x000000ff0c00720c */ /* 0x004fc80003f25270 */
[----:B------:R-:W-:Y:S01]  /*2f20*/  SEL R23, RZ, 0x1, !P1 ;  /* 0x00000001ff177807 */ /* 0x000fe20004800000 */
[----:B------:R-:W-:Y:S08]  /*2f30*/  @!P0 BRA `(.L_x_23) ;  /* 0x0000000c00cc8947 */ /* 0x000ff00003800000 */
[----:B------:R-:W-:Y:S01]  /*2f40*/  MOV R11, R17 ;  /* 0x00000011000b7202 */ /* 0x000fe20000000f00 */
[----:B------:R-:W-:Y:S01]  /*2f50*/  IMAD.MOV.U32 R10, RZ, RZ, RZ ;  /* 0x000000ffff0a7224 */ /* 0x000fe200078e00ff */
[----:B0-----:R-:W-:-:S03]  /*2f60*/  ISETP.NE.AND P1, PT, R16, 0x2, PT ;  /* 0x000000021000780c */ /* 0x001fc60003f25270 */
        /* <DEDUP_REMOVED lines=229> */
[----:B------:R-:W-:-:S07]  /*3dc0*/  @P1 MOV R12, RZ ;  /* 0x000000ff000c1202 */ /* 0x000fce0000000f00 */
[----:B------:R-:W1:Y:S08]  /*3dd0*/  @P1 LDC R20, c[0x0][0x380] ;  /* 0x0000e000ff141b82 */ /* 0x000e700000000800 */
[----:B------:R-:W2:Y:S01]  /*3de0*/  @P1 LDC R21, c[0x0][0x3e4] ;  /* 0x0000f900ff151b82 */ /* 0x000ea20000000800 */
[----:B0-----:R-:W-:-:S04]  /*3df0*/  @P1 IMAD.HI.U32 R11, R13, R11, R12 ;  /* 0x0000000b0d0b1227 */ /* 0x001fc800078e000c */
[----:B------:R-:W-:Y:S01]  /*3e00*/  IMAD.MOV R12, RZ, RZ, -R13 ;  /* 0x000000ffff0c7224 */ /* 0x000fe200078e0a0d */
[----:B-1----:R-:W-:-:S03]  /*3e10*/  @P1 SHF.R.U32.HI R11, RZ, R20, R11 ;  /* 0x00000014ff0b1219 */ /* 0x002fc6000001160b */
[----:B------:R-:W-:Y:S02]  /*3e20*/  IMAD R19, R12, UR25, R19 ;  /* 0x000000190c137c24 */ /* 0x000fe4000f8e0213 */
[----:B------:R-:W-:Y:S02]  /*3e30*/  @P1 IMAD.MOV R11, RZ, RZ, -R11 ;  /* 0x000000ffff0b1224 */ /* 0x000fe400078e0a0b */
[----:B------:R-:W-:Y:S02]  /*3e40*/  IMAD R18, R19, UR26, R18 ;  /* 0x0000001a13127c24 */ /* 0x000fe4000f8e0212 */
[----:B------:R-:W-:-:S04]  /*3e50*/  @P1 IMAD R13, R10, R11, R13 ;  /* 0x0000000b0a0d1224 */ /* 0x000fc800078e020d */
[----:B--2---:R-:W-:-:S07]  /*3e60*/  @P1 IMAD R18, R13, R21, R18 ;  /* 0x000000150d121224 */ /* 0x004fce00078e0212 */
.L_x_23:
[----:B------:R-:W-:-:S04]  /*3e70*/  IADD3 R10, P1, P2, R18, UR38, R5 ;  /* 0x00000026120a7c10 */ /* 0x000fc8000fa3e005 */
[----:B------:R-:W-:-:S05]  /*3e80*/  IADD3.X R11, RZ, UR39, R4, P1, P2 ;  /* 0x00000027ff0b7c10 */ /* 0x000fca0008fe4404 */
[----:B------:R-:W2:Y:S01]  /*3e90*/  LDG.E.U8 R10, desc[UR36][R10.64] ;  /* 0x000000240a0a7981 */ /* 0x000ea2000c1e1100 */
[----:B------:R-:W-:Y:S01]  /*3ea0*/  IADD3 R17, R17, R6, RZ ;  /* 0x0000000611117210 */ /* 0x000fe20007ffe0ff */
[----:B------:R-:W-:Y:S02]  /*3eb0*/  IMAD.MOV.U32 R18, RZ, RZ, RZ ;  /* 0x000000ffff127224 */ /* 0x000fe400078e00ff */
[----:B------:R-:W-:Y:S01]  /*3ec0*/  IMAD.MOV.U32 R20, RZ, RZ, RZ ;  /* 0x000000ffff147224 */ /* 0x000fe200078e00ff */
[----:B--2---:R-:W-:-:S04]  /*3ed0*/  ISETP.NE.AND P1, PT, R10, RZ, PT ;  /* 0x000000ff0a00720c */ /* 0x004fc80003f25270 */
[----:B------:R-:W-:Y:S01]  /*3ee0*/  SEL R22, RZ, 0x1, !P1 ;  /* 0x00000001ff167807 */ /* 0x000fe20004800000 */
[----:B------:R-:W-:Y:S08]  /*3ef0*/  @!P0 BRA `(.L_x_24) ;  /* 0x0000000c00d08947 */ /* 0x000ff00003800000 */
[----:B------:R-:W-:Y:S01]  /*3f00*/  HFMA2.MMA R10, -RZ, RZ, 0, 0 ;  /* 0x00000000ff0a7435 */ /* 0x000fe200000001ff */
[----:B------:R-:W-:Y:S01]  /*3f10*/  IMAD.MOV.U32 R11, RZ, RZ, R17 ;  /* 0x000000ffff0b7224 */ /* 0x000fe200078e0011 */
[----:B------:R-:W-:Y:S01]  /*3f20*/  ULDC.64 UR34, c[0x0][0x260] ;  /* 0x0000980000227ab9 */ /* 0x000fe20000000a00 */
[----:B0-----:R-:W-:-:S07]  /*3f30*/  ISETP.NE.AND P1, PT, R16, 0x2, PT ;  /* 0x000000021000780c */ /* 0x001fce0003f25270 */
[----:B------:R-:W-:-:S05]  /*3f40*/  IMAD.HI.U32 R10, R17, UR31, R10 ;  /* 0x0000001f110a7c27 */ /* 0x000fca000f8e000a */
[----:B------:R-:W-:Y:S01]  /*3f50*/  SHF.R.U32.HI R11, RZ, UR34, R10 ;  /* 0x00000022ff0b7c19 */ /* 0x000fe2000801160a */
[----:B------:R-:W-:-:S04]  /*3f60*/  IMAD.MOV.U32 R10, RZ, RZ, RZ ;  /* 0x000000ffff0a7224 */ /* 0x000fc800078e00ff */
[C---:B------:R-:W-:Y:S01]  /*3f70*/  IMAD.HI.U32 R13, R11.reuse, UR32, R10 ;  /* 0x000000200b0d7c27 */ /* 0x040fe2000f8e000a */
[----:B------:R-:W-:-:S04]  /*3f80*/  IADD3 R10, -R11, RZ, RZ ;  /* 0x000000ff0b0a7210 */ /* 0x000fc80007ffe1ff */
[----:B------:R-:W-:Y:S01]  /*3f90*/  SHF.R.U32.HI R13, RZ, UR33, R13 ;  /* 0x00000021ff0d7c19 */ /* 0x000fe2000801160d */
[----:B------:R-:W-:-:S04]  /*3fa0*/  IMAD R10, R10, UR30, R17 ;  /* 0x0000001e0a0a7c24 */ /* 0x000fc8000f8e0211 */
[----:B------:R-:W-:Y:S02]  /*3fb0*/  IMAD.MOV R19, RZ, RZ, -R13 ;  /* 0x000000ffff137224 */ /* 0x000fe400078e0a0d */
[----:B------:R-:W-:Y:S02]  /*3fc0*/  IMAD R10, R10, UR4, RZ ;  /* 0x000000040a0a7c24 */ /* 0x000fe4000f8e02ff */
[----:B------:R-:W-:-:S04]  /*3fd0*/  IMAD R11, R19, UR35, R11 ;  /* 0x00000023130b7c24 */ /* 0x000fc8000f8e020b */
[----:B------:R-:W-:Y:S01]  /*3fe0*/  IMAD R20, R11, UR42, R10 ;  /* 0x0000002a0b147c24 */ /* 0x000fe2000f8e020a */
[----:B------:R-:W-:Y:S06]  /*3ff0*/  @!P1 BRA `(.L_x_24) ;  /* 0x0000000c00909947 */ /* 0x000fec0003800000 */
[----:B------:R-:W-:Y:S01]  /*4000*/  MOV R11, R13 ;  /* 0x0000000d000b7202 */ /* 0x000fe20000000f00 */
[----:B------:R-:W-:Y:S01]  /*4010*/  IMAD.MOV.U32 R10, RZ, RZ, RZ ;  /* 0x000000ffff0a7224 */ /* 0x000fe200078e00ff */
[----:B------:R-:W-:Y:S01]  /*4020*/  ULDC.64 UR34, c[0x0][0x270] ;  /* 0x00009c0000227ab9 */ /* 0x000fe20000000a00 */
[----:B------:R-:W-:Y:S02]  /*4030*/  ISETP.NE.AND P1, PT, R16, 0x3, PT ;  /* 0x000000031000780c */ /* 0x000fe40003f25270 */
[----:B------:R-:W-:-:S05]  /*4040*/  IMAD.HI.U32 R10, R13, UR35, R10 ;  /* 0x000000230d0a7c27 */ /* 0x000fca000f8e000a */
[----:B------:R-:W-:-:S05]  /*4050*/  SHF.R.U32.HI R12, RZ, UR44, R10 ;  /* 0x0000002cff0c7c19 */ /* 0x000fca000801160a */
[----:B------:R-:W-:-:S04]  /*4060*/  IMAD.MOV R10, RZ, RZ, -R12 ;  /* 0x000000ffff0a7224 */ /* 0x000fc800078e0a0c */
        /* <DEDUP_REMOVED lines=203> */
[----:B------:R-:W-:Y:S01]  /*4d20*/  ISETP.NE.AND P1, PT, R16, 0x18, PT ;  /* 0x000000181000780c */ /* 0x000fe20003f25270 */
[----:B------:R-:W-:Y:S01]  /*4d30*/  IMAD.MOV.U32 R10, RZ, RZ, RZ ;  /* 0x000000ffff0a7224 */ /* 0x000fe200078e00ff */
[----:B------:R-:W-:Y:S01]  /*4d40*/  MOV R11, R19 ;  /* 0x00000013000b7202 */ /* 0x000fe20000000f00 */
[----:B------:R-:W-:Y:S02]  /*4d50*/  ULDC.64 UR34, c[0x0][0x370] ;  /* 0x0000dc0000227ab9 */ /* 0x000fe40000000a00 */
[----:B------:R-:W-:-:S05]  /*4d60*/  IMAD.HI.U32 R12, R19, UR34, R10 ;  /* 0x00000022130c7c27 */ /* 0x000fca000f8e000a */
[----:B------:R-:W-:-:S03]  /*4d70*/  SHF.R.U32.HI R13, RZ, UR35, R12 ;  /* 0x00000023ff0d7c19 */ /* 0x000fc6000801160c */
[----:B------:R-:W0:Y:S01]  /*4d80*/  @P1 LDC.64 R10, c[0x0][0x378] ;  /* 0x0000de00ff0a1b82 */ /* 0x000e220000000a00 */
[----:B------:R-:W-:-:S07]  /*4d90*/  @P1 IMAD.MOV.U32 R12, RZ, RZ, RZ ;  /* 0x000000ffff0c1224 */ /* 0x000fce00078e00ff */
[----:B------:R-:W1:Y:S08]  /*4da0*/  @P1 LDC R24, c[0x0][0x380] ;  /* 0x0000e000ff181b82 */ /* 0x000e700000000800 */
[----:B------:R-:W2:Y:S01]  /*4db0*/  @P1 LDC R21, c[0x0][0x3e4] ;  /* 0x0000f900ff151b82 */ /* 0x000ea20000000800 */
[----:B0-----:R-:W-:-:S04]  /*4dc0*/  @P1 IMAD.HI.U32 R11, R13, R11, R12 ;  /* 0x0000000b0d0b1227 */ /* 0x001fc800078e000c */
[----:B------:R-:W-:Y:S01]  /*4dd0*/  IMAD.MOV R12, RZ, RZ, -R13 ;  /* 0x000000ffff0c7224 */ /* 0x000fe200078e0a0d */
[----:B-1----:R-:W-:-:S03]  /*4de0*/  @P1 SHF.R.U32.HI R11, RZ, R24, R11 ;  /* 0x00000018ff0b1219 */ /* 0x002fc6000001160b */
[----:B------:R-:W-:Y:S01]  /*4df0*/  IMAD R19, R12, UR25, R19 ;  /* 0x000000190c137c24 */ /* 0x000fe2000f8e0213 */
[----:B------:R-:W-:-:S03]  /*4e00*/  @P1 IADD3 R11, -R11, RZ, RZ ;  /* 0x000000ff0b0b1210 */ /* 0x000fc60007ffe1ff */
[----:B------:R-:W-:Y:S02]  /*4e10*/  IMAD R20, R19, UR26, R20 ;  /* 0x0000001a13147c24 */ /* 0x000fe4000f8e0214 */
[----:B------:R-:W-:-:S04]  /*4e20*/  @P1 IMAD R10, R10, R11, R13 ;  /* 0x0000000b0a0a1224 */ /* 0x000fc800078e020d */
[----:B--2---:R-:W-:-:S07]  /*4e30*/  @P1 IMAD R20, R10, R21, R20 ;  /* 0x000000150a141224 */ /* 0x004fce00078e0214 */
.L_x_24:
        /* <DEDUP_REMOVED lines=9> */
[----:B------:R-:W-:Y:S01]  /*4ed0*/  ULDC.64 UR34, c[0x0][0x260] ;  /* 0x0000980000227ab9 */ /* 0x000fe20000000a00 */
[----:B0-----:R-:W-:Y:S02]  /*4ee0*/  ISETP.NE.AND P1, PT, R16, 0x2, PT ;  /* 0x000000021000780c */ /* 0x001fe40003f25270 */
        /* <DEDUP_REMOVED lines=202> */
[----:B------:R-:W-:Y:S01]  /*5b90*/  HFMA2.MMA R10, -RZ, RZ, 0, 0 ;  /* 0x00000000ff0a7435 */ /* 0x000fe200000001ff */
[----:B------:R-:W-:Y:S01]  /*5ba0*/  IMAD.MOV.U32 R11, RZ, RZ, R12 ;  /* 0x000000ffff0b7224 */ /* 0x000fe200078e000c */
[----:B------:R-:W-:Y:S01]  /*5bb0*/  ULDC.64 UR4, c[0x0][0x358] ;  /* 0x0000d60000047ab9 */ /* 0x000fe20000000a00 */
[----:B------:R-:W-:-:S07]  /*5bc0*/  ISETP.NE.AND P1, PT, R16, 0x16, PT ;  /* 0x000000161000780c */ /* 0x000fce0003f25270 */
        /* <DEDUP_REMOVED lines=17> */
[----:B------:R-:W-:Y:S01]  /*5ce0*/  IMAD.MOV.U32 R13, RZ, RZ, R19 ;  /* 0x000000ffff0d7224 */ /* 0x000fe200078e0013 */
[----:B------:R-:W-:Y:S01]  /*5cf0*/  MOV R12, RZ ;  /* 0x000000ff000c7202 */ /* 0x000fe20000000f00 */
[----:B------:R-:W-:-:S04]  /*5d00*/  ULDC.64 UR4, c[0x0][0x370] ;  /* 0x0000dc0000047ab9 */ /* 0x000fc80000000a00 */
[----:B------:R-:W-:-:S05]  /*5d10*/  IMAD.HI.U32 R12, R19, UR4, R12 ;  /* 0x00000004130c7c27 */ /* 0x000fca000f8e000c */
[----:B------:R-:W-:Y:S01]  /*5d20*/  SHF.R.U32.HI R13, RZ, UR5, R12 ;  /* 0x00000005ff0d7c19 */ /* 0x000fe2000801160c */
[----:B------:R-:W0:Y:S01]  /*5d30*/  @P1 LDC.64 R10, c[0x0][0x378] ;  /* 0x0000de00ff0a1b82 */ /* 0x000e220000000a00 */
[----:B------:R-:W-:-:S07]  /*5d40*/  @P1 MOV R12, RZ ;  /* 0x000000ff000c1202 */ /* 0x000fce0000000f00 */
        /* <DEDUP_REMOVED lines=10> */
.L_x_25:
[----:B------:R-:W-:Y:S01]  /*5df0*/  IADD3 R18, P1, P2, R18, UR38, R5 ;  /* 0x0000002612127c10 */ /* 0x000fe2000fa3e005 */
[----:B------:R-:W-:Y:S01]  /*5e00*/  IMAD.IADD R11, R17, 0x1, R6 ;  /* 0x00000001110b7824 */ /* 0x000fe200078e0206 */
[----:B------:R-:W-:Y:S02]  /*5e10*/  ULDC UR4, c[0x0][0x218] ;  /* 0x0000860000047ab9 */ /* 0x000fe40000000800 */
[----:B------:R-:W-:-:S05]  /*5e20*/  IADD3.X R19, RZ, UR39, R4, P1, P2 ;  /* 0x00000027ff137c10 */ /* 0x000fca0008fe4404 */
[----:B------:R-:W2:Y:S01]  /*5e30*/  LDG.E.U8 R18, desc[UR36][R18.64] ;  /* 0x0000002412127981 */ /* 0x000ea2000c1e1100 */
[----:B------:R-:W-:Y:S01]  /*5e40*/  IMAD R13, R6, 0x3, R11 ;  /* 0x00000003060d7824 */ /* 0x000fe200078e020b */
[----:B------:R-:W-:Y:S02]  /*5e50*/  MOV R10, UR4 ;  /* 0x00000004000a7c02 */ /* 0x000fe40008000f00 */
[----:B------:R-:W-:Y:S02]  /*5e60*/  LOP3.LUT P2, RZ, R0, 0xff, R23, 0xc8, !PT ;  /* 0x000000ff00ff7812 */ /* 0x000fe4000784c817 */
[----:B------:R-:W-:Y:S02]  /*5e70*/  ISETP.GE.U32.AND P5, PT, R13, R10, PT ;  /* 0x0000000a0d00720c */ /* 0x000fe40003fa6070 */
[----:B------:R-:W-:Y:S02]  /*5e80*/  LOP3.LUT P3, RZ, R8, 0xff, R21, 0xc8, !PT ;  /* 0x000000ff08ff7812 */ /* 0x000fe4000786c815 */
[----:B------:R-:W-:-:S02]  /*5e90*/  SEL R0, RZ, 0x1, !P2 ;  /* 0x00000001ff007807 */ /* 0x000fc40005000000 */
[----:B------:R-:W-:Y:S02]  /*5ea0*/  SEL R8, RZ, 0x1, !P3 ;  /* 0x00000001ff087807 */ /* 0x000fe40005800000 */
[----:B--2---:R-:W-:-:S04]  /*5eb0*/  ISETP.NE.AND P1, PT, R18, RZ, PT ;  /* 0x000000ff1200720c */ /* 0x004fc80003f25270 */
[----:B------:R-:W-:Y:S02]  /*5ec0*/  SEL R12, RZ, 0x1, !P1 ;  /* 0x00000001ff0c7807 */ /* 0x000fe40004800000 */
[----:B------:R-:W-:Y:S02]  /*5ed0*/  LOP3.LUT P1, RZ, R7, 0xff, R22, 0xc8, !PT ;  /* 0x000000ff07ff7812 */ /* 0x000fe4000782c816 */
[----:B------:R-:W-:Y:S02]  /*5ee0*/  LOP3.LUT P4, RZ, R9, 0xff, R12, 0xc8, !PT ;  /* 0x000000ff09ff7812 */ /* 0x000fe4000788c80c */
[----:B------:R-:W-:Y:S02]  /*5ef0*/  SEL R7, RZ, 0x1, !P1 ;  /* 0x00000001ff077807 */ /* 0x000fe40004800000 */
[----:B------:R-:W-:Y:S01]  /*5f00*/  SEL R9, RZ, 0x1, !P4 ;  /* 0x00000001ff097807 */ /* 0x000fe20006000000 */
[----:B------:R-:W-:Y:S08]  /*5f10*/  @!P5 BRA `(.L_x_26) ;  /* 0xffffffbc0048d947 */ /* 0x000ff0000383ffff */
[----:B------:R-:W-:Y:S05]  /*5f20*/  BSYNC B2 ;  /* 0x0000000000027941 */ /* 0x000fea0003800000 */
.L_x_21:
[----:B------:R-:W-:-:S07]  /*5f30*/  PRMT R18, R12, 0x7610, R18 ;  /* 0x000076100c127816 */ /* 0x000fce0000000012 */
.L_x_20:
[----:B------:R-:W-:Y:S05]  /*5f40*/  BSYNC B1 ;  /* 0x0000000000017941 */ /* 0x000fea0003800000 */
.L_x_19:
[----:B------:R-:W-:Y:S01]  /*5f50*/  ISETP.GE.U32.AND P0, PT, R11, R10, PT ;  /* 0x0000000a0b00720c */ /* 0x000fe20003f06070 */
[----:B------:R-:W-:-:S12]  /*5f60*/  BSSY B1, `(.L_x_27) ;  /* 0x000046b000017945 */ /* 0x000fd80003800000 */
[----:B------:R-:W-:Y:S05]  /*5f70*/  @P0 BRA `(.L_x_28) ;  /* 0x0000004400a40947 */ /* 0x000fea0003800000 */
[----:B------:R-:W1:Y:S01]  /*5f80*/  LDC R20, c[0x0][0x254] ;  /* 0x00009500ff147b82 */ /* 0x000e620000000800 */
[----:B------:R-:W-:Y:S01]  /*5f90*/  IMAD.MOV.U32 R19, RZ, RZ, RZ ;  /* 0x000000ffff137224 */ /* 0x000fe200078e00ff */
[----:B-1----:R-:W-:-:S13]  /*5fa0*/  ISETP.NE.AND P1, PT, R20, RZ, PT ;  /* 0x000000ff1400720c */ /* 0x002fda0003f25270 */
[----:B------:R-:W-:Y:S05]  /*5fb0*/  @!P1 BRA `(.L_x_29) ;  /* 0x0000001000449947 */ /* 0x000fea0003800000 */
[----:B------:R-:W-:Y:S01]  /*5fc0*/  HFMA2.MMA R12, -RZ, RZ, 0, 0 ;  /* 0x00000000ff0c7435 */ /* 0x000fe200000001ff */
[----:B------:R-:W-:Y:S01]  /*5fd0*/  IMAD.MOV.U32 R13, RZ, RZ, R11 ;  /* 0x000000ffff0d7224 */ /* 0x000fe200078e000b */
[----:B------:R-:W-:Y:S01]  /*5fe0*/  ULDC.64 UR6, c[0x0][0x258] ;  /* 0x0000960000067ab9 */ /* 0x000fe20000000a00 */
[----:B------:R-:W-:Y:S01]  /*5ff0*/  ULDC UR4, c[0x0][0x260] ;  /* 0x0000980000047ab9 */ /* 0x000fe20000000800 */
[----:B------:R-:W-:-:S06]  /*6000*/  ISETP.NE.AND P2, PT, R20, 0x1, PT ;  /* 0x000000011400780c */ /* 0x000fcc0003f45270 */
[----:B0-----:R-:W-:-:S05]  /*6010*/  IMAD.HI.U32 R16, R11, UR7, R12 ;  /* 0x000000070b107c27 */ /* 0x001fca000f8e000c */
[----:B------:R-:W-:Y:S01]  /*6020*/  SHF.R.U32.HI R17, RZ, UR4, R16 ;  /* 0x00000004ff117c19 */ /* 0x000fe20008011610 */
[----:B------:R-:W-:-:S03]  /*6030*/  ULDC UR4, c[0x0][0x384] ;  /* 0x0000e10000047ab9 */ /* 0x000fc60000000800 */
[----:B------:R-:W-:-:S05]  /*6040*/  IADD3 R12, -R17, RZ, RZ ;  /* 0x000000ff110c7210 */ /* 0x000fca0007ffe1ff */
[----:B------:R-:W-:-:S04]  /*6050*/  IMAD R19, R12, UR6, R11 ;  /* 0x000000060c137c24 */ /* 0x000fc8000f8e020b */
[----:B------:R-:W-:Y:S01]  /*6060*/  IMAD R19, R19, UR4, RZ ;  /* 0x0000000413137c24 */ /* 0x000fe2000f8e02ff */
        /* <DEDUP_REMOVED lines=243> */
[----:B------:R-:W-:Y:S01]  /*6fa0*/  ISETP.NE.AND P2, PT, R20, 0x18, PT ;  /* 0x000000181400780c */ /* 0x000fe20003f45270 */
[----:B------:R-:W-:Y:S01]  /*6fb0*/  IMAD.MOV.U32 R24, RZ, RZ, RZ ;  /* 0x000000ffff187224 */ /* 0x000fe200078e00ff */
[----:B------:R-:W-:-:S03]  /*6fc0*/  ULDC.64 UR4, c[0x0][0x370] ;  /* 0x0000dc0000047ab9 */ /* 0x000fc60000000a00 */
[----:B------:R-:W-:Y:S01]  /*6fd0*/  IMAD.HI.U32 R16, R25, UR4, R24 ;  /* 0x0000000419107c27 */ /* 0x000fe2000f8e0018 */
[----:B------:R-:W-:-:S04]  /*6fe0*/  ULDC UR4, c[0x0][0x36c] ;  /* 0x0000db0000047ab9 */ /* 0x000fc80000000800 */
[----:B------:R-:W-:-:S03]  /*6ff0*/  SHF.R.U32.HI R17, RZ, UR5, R16 ;  /* 0x00000005ff117c19 */ /* 0x000fc60008011610 */
[----:B------:R-:W0:Y:S01]  /*7000*/  @P2 LDC.64 R12, c[0x0][0x378] ;  /* 0x0000de00ff0c2b82 */ /* 0x000e220000000a00 */
[----:B------:R-:W-:Y:S01]  /*7010*/  @P2 MOV R16, RZ ;  /* 0x000000ff00102202 */ /* 0x000fe20000000f00 */
[----:B------:R-:W-:-:S06]  /*7020*/  IMAD.MOV R23, RZ, RZ, -R17 ;  /* 0x000000ffff177224 */ /* 0x000fcc00078e0a11 */
[----:B------:R-:W1:Y:S08]  /*7030*/  @P2 LDC R26, c[0x0][0x380] ;  /* 0x0000e000ff1a2b82 */ /* 0x000e700000000800 */
[----:B------:R-:W2:Y:S01]  /*7040*/  @P2 LDC R24, c[0x0][0x3e4] ;  /* 0x0000f900ff182b82 */ /* 0x000ea20000000800 */
[----:B0-----:R-:W-:-:S04]  /*7050*/  @P2 IMAD.HI.U32 R13, R17, R13, R16 ;  /* 0x0000000d110d2227 */ /* 0x001fc800078e0010 */
[----:B------:R-:W-:Y:S01]  /*7060*/  IMAD R16, R23, UR4, R25 ;  /* 0x0000000417107c24 */ /* 0x000fe2000f8e0219 */
[----:B------:R-:W-:Y:S01]  /*7070*/  ULDC UR4, c[0x0][0x3e0] ;  /* 0x0000f80000047ab9 */ /* 0x000fe20000000800 */
[----:B-1----:R-:W-:Y:S02]  /*7080*/  @P2 SHF.R.U32.HI R13, RZ, R26, R13 ;  /* 0x0000001aff0d2219 */ /* 0x002fe4000001160d */
[----:B------:R-:W-:Y:S02]  /*7090*/  IMAD R19, R16, UR4, R19 ;  /* 0x0000000410137c24 */ /* 0x000fe4000f8e0213 */
[----:B------:R-:W-:-:S05]  /*70a0*/  @P2 IADD3 R13, -R13, RZ, RZ ;  /* 0x000000ff0d0d2210 */ /* 0x000fca0007ffe1ff */
[----:B------:R-:W-:-:S04]  /*70b0*/  @P2 IMAD R12, R12, R13, R17 ;  /* 0x0000000d0c0c2224 */ /* 0x000fc800078e0211 */
[----:B--2---:R-:W-:-:S07]  /*70c0*/  @P2 IMAD R19, R12, R24, R19 ;  /* 0x000000180c132224 */ /* 0x004fce00078e0213 */
.L_x_29:
[----:B0-----:R-:W0:Y:S02]  /*70d0*/  LDC.64 R16, c[0x0][0x5e0] ;  /* 0x00017800ff107b82 */ /* 0x001e240000000a00 */
[----:B0-----:R-:W-:-:S04]  /*70e0*/  IADD3 R12, P2, P3, R19, R16, R5 ;  /* 0x00000010130c7210 */ /* 0x001fc80007b5e005 */
[----:B------:R-:W-:-:S05]  /*70f0*/  IADD3.X R13, RZ, R17, R4, P2, P3 ;  /* 0x00000011ff0d7210 */ /* 0x000fca00017e6404 */
[----:B------:R-:W2:Y:S01]  /*7100*/  LDG.E.U8 R12, desc[UR36][R12.64] ;  /* 0x000000240c0c7981 */ /* 0x000ea2000c1e1100 */
[----:B------:R-:W-:-:S05]  /*7110*/  IMAD.IADD R25, R11, 0x1, R6 ;  /* 0x000000010b197824 */ /* 0x000fca00078e0206 */
[----:B------:R-:W-:Y:S02]  /*7120*/  ISETP.GE.U32.AND P3, PT, R25, R10, PT ;  /* 0x0000000a1900720c */ /* 0x000fe40003f66070 */
[----:B--2---:R-:W-:-:S04]  /*7130*/  ISETP.NE.AND P2, PT, R12, RZ, PT ;  /* 0x000000ff0c00720c */ /* 0x004fc80003f45270 */
[----:B------:R-:W-:-:S07]  /*7140*/  SEL R23, RZ, 0x1, !P2 ;  /* 0x00000001ff177807 */ /* 0x000fce0005000000 */
[----:B------:R-:W-:Y:S05]  /*7150*/  @P3 BRA `(.L_x_28) ;  /* 0x00000034002c3947 */ /* 0x000fea0003800000 */
[----:B------:R-:W-:Y:S01]  /*7160*/  HFMA2.MMA R19, -RZ, RZ, 0, 0 ;  /* 0x00000000ff137435 */ /* 0x000fe200000001ff */
[----:B------:R-:W-:Y:S10]  /*7170*/  @!P1 BRA `(.L_x_30) ;  /* 0x0000001000409947 */ /* 0x000ff40003800000 */
        /* <DEDUP_REMOVED lines=260> */
[----:B------:R-:W-:Y:S01]  /*81c0*/  @P2 IMAD.MOV.U32 R26, RZ, RZ, RZ ;  /* 0x000000ffff1a2224 */ /* 0x000fe200078e00ff */
[----:B------:R-:W-:-:S05]  /*81d0*/  IADD3 R28, -R27, RZ, RZ ;  /* 0x000000ff1b1c7210 */ /* 0x000fca0007ffe1ff */
[----:B------:R-:W-:Y:S01]  /*81e0*/  IMAD R28, R28, UR4, R29 ;  /* 0x000000041c1c7c24 */ /* 0x000fe2000f8e021d */
[----:B------:R-:W1:Y:S01]  /*81f0*/  @P2 LDC R22, c[0x0][0x3e4] ;  /* 0x0000f900ff162b82 */ /* 0x000e620000000800 */
[----:B------:R-:W-:Y:S02]  /*8200*/  ULDC UR4, c[0x0][0x3e0] ;  /* 0x0000f80000047ab9 */ /* 0x000fe40000000800 */
[----:B------:R-:W-:Y:S02]  /*8210*/  IMAD R19, R28, UR4, R19 ;  /* 0x000000041c137c24 */ /* 0x000fe4000f8e0213 */
[----:B0-----:R-:W-:-:S03]  /*8220*/  @P2 IMAD.HI.U32 R13, R27, R13, R26 ;  /* 0x0000000d1b0d2227 */ /* 0x001fc600078e001a */
[----:B------:R-:W0:Y:S02]  /*8230*/  @P2 LDC R26, c[0x0][0x380] ;  /* 0x0000e000ff1a2b82 */ /* 0x000e240000000800 */
[----:B0-----:R-:W-:-:S04]  /*8240*/  @P2 SHF.R.U32.HI R13, RZ, R26, R13 ;  /* 0x0000001aff0d2219 */ /* 0x001fc8000001160d */
[----:B------:R-:W-:-:S05]  /*8250*/  @P2 IADD3 R13, -R13, RZ, RZ ;  /* 0x000000ff0d0d2210 */ /* 0x000fca0007ffe1ff */
[----:B------:R-:W-:-:S04]  /*8260*/  @P2 IMAD R12, R12, R13, R27 ;  /* 0x0000000d0c0c2224 */ /* 0x000fc800078e021b */
[----:B-1----:R-:W-:-:S07]  /*8270*/  @P2 IMAD R19, R12, R22, R19 ;  /* 0x000000160c132224 */ /* 0x002fce00078e0213 */
.L_x_30:
[----:B------:R-:W-:-:S04]  /*8280*/  IADD3 R12, P2, P3, R19, R16, R5 ;  /* 0x00000010130c7210 */ /* 0x000fc80007b5e005 */
[----:B------:R-:W-:-:S05]  /*8290*/  IADD3.X R13, RZ, R17, R4, P2, P3 ;  /* 0x00000011ff0d7210 */ /* 0x000fca00017e6404 */
[----:B------:R-:W2:Y:S01]  /*82a0*/  LDG.E.U8 R12, desc[UR36][R12.64] ;  /* 0x000000240c0c7981 */ /* 0x000ea2000c1e1100 */
[----:B------:R-:W-:-:S05]  /*82b0*/  IMAD.IADD R25, R25, 0x1, R6 ;  /* 0x0000000119197824 */ /* 0x000fca00078e0206 */
[----:B------:R-:W-:Y:S02]  /*82c0*/  ISETP.GE.U32.AND P3, PT, R25, R10, PT ;  /* 0x0000000a1900720c */ /* 0x000fe40003f66070 */
[----:B--2---:R-:W-:-:S04]  /*82d0*/  ISETP.NE.AND P2, PT, R12, RZ, PT ;  /* 0x000000ff0c00720c */ /* 0x004fc80003f45270 */
[----:B------:R-:W-:-:S07]  /*82e0*/  SEL R22, RZ, 0x1, !P2 ;  /* 0x00000001ff167807 */ /* 0x000fce0005000000 */
[----:B------:R-:W-:Y:S05]  /*82f0*/  @P3 BRA `(.L_x_28) ;  /* 0x0000002000c43947 */ /* 0x000fea0003800000 */
[----:B------:R-:W-:Y:S01]  /*8300*/  MOV R19, RZ ;  /* 0x000000ff00137202 */ /* 0x000fe20000000f00 */
        /* <DEDUP_REMOVED lines=269> */
[----:B-1----:R-:W-:-:S04]  /*93e0*/  @P2 SHF.R.U32.HI R13, RZ, R21, R13 ;  /* 0x00000015ff0d2219 */ /* 0x002fc8000001160d */
[----:B------:R-:W-:-:S05]  /*93f0*/  @P2 IADD3 R13, -R13, RZ, RZ ;  /* 0x000000ff0d0d2210 */ /* 0x000fca0007ffe1ff */
[----:B------:R-:W-:-:S04]  /*9400*/  @P2 IMAD R12, R12, R13, R27 ;  /* 0x0000000d0c0c2224 */ /* 0x000fc800078e021b */
[----:B0-----:R-:W-:-:S07]  /*9410*/  @P2 IMAD R19, R12, R26, R19 ;  /* 0x0000001a0c132224 */ /* 0x001fce00078e0213 */
.L_x_31:
        /* <DEDUP_REMOVED lines=271> */
[----:B------:R-:W-:-:S04]  /*a510*/  IMAD.MOV R12, RZ, RZ, -R27 ;  /* 0x000000ffff0c7224 */ /* 0x000fc800078e0a1b */
[----:B------:R-:W-:Y:S01]  /*a520*/  IMAD R13, R12, UR4, R13 ;  /* 0x000000040c0d7c24 */ /* 0x000fe2000f8e020d */
[----:B------:R-:W-:Y:S01]  /*a530*/  ULDC UR4, c[0x0][0x3e0] ;  /* 0x0000f80000047ab9 */ /* 0x000fe20000000800 */
[----:B------:R-:W1:Y:S02]  /*a540*/  @P1 LDC R20, c[0x0][0x380] ;  /* 0x0000e000ff141b82 */ /* 0x000e640000000800 */
[----:B------:R-:W-:-:S06]  /*a550*/  IMAD R24, R13, UR4, R24 ;  /* 0x000000040d187c24 */ /* 0x000fcc000f8e0218 */
[----:B------:R-:W2:Y:S01]  /*a560*/  @P1 LDC R25, c[0x0][0x3e4] ;  /* 0x0000f900ff191b82 */ /* 0x000ea20000000800 */
[----:B0-----:R-:W-:-:S05]  /*a570*/  @P1 IMAD.HI.U32 R19, R27, R19, R26 ;  /* 0x000000131b131227 */ /* 0x001fca00078e001a */
[----:B-1----:R-:W-:-:S04]  /*a580*/  @P1 SHF.R.U32.HI R19, RZ, R20, R19 ;  /* 0x00000014ff131219 */ /* 0x002fc80000011613 */
[----:B------:R-:W-:-:S05]  /*a590*/  @P1 IADD3 R19, -R19, RZ, RZ ;  /* 0x000000ff13131210 */ /* 0x000fca0007ffe1ff */
[----:B------:R-:W-:-:S04]  /*a5a0*/  @P1 IMAD R18, R18, R19, R27 ;  /* 0x0000001312121224 */ /* 0x000fc800078e021b */
[----:B--2---:R-:W-:-:S07]  /*a5b0*/  @P1 IMAD R24, R18, R25, R24 ;  /* 0x0000001912181224 */ /* 0x004fce00078e0218 */
.L_x_32:
[----:B------:R-:W-:-:S04]  /*a5c0*/  IADD3 R16, P1, P2, R24, R16, R5 ;  /* 0x0000001018107210 */ /* 0x000fc80007a3e005 */
[----:B------:R-:W-:-:S05]  /*a5d0*/  IADD3.X R17, RZ, R17, R4, P1, P2 ;  /* 0x00000011ff117210 */ /* 0x000fca0000fe4404 */
[----:B------:R-:W2:Y:S02]  /*a5e0*/  LDG.E.U8 R16, desc[UR36][R16.64] ;  /* 0x0000002410107981 */ /* 0x000ea4000c1e1100 */
[----:B--2---:R-:W-:-:S04]  /*a5f0*/  ISETP.NE.AND P1, PT, R16, RZ, PT ;  /* 0x000000ff1000720c */ /* 0x004fc80003f25270 */
[----:B------:R-:W-:-:S09]  /*a600*/  SEL R18, RZ, 0x1, !P1 ;  /* 0x00000001ff127807 */ /* 0x000fd20004800000 */
.L_x_28:
[----:B------:R-:W-:Y:S05]  /*a610*/  BSYNC B1 ;  /* 0x0000000000017941 */ /* 0x000fea0003800000 */
.L_x_27:
[----:B------:R-:W-:Y:S04]  /*a620*/  BSSY B1, `(.L_x_33) ;  /* 0x0000013000017945 */ /* 0x000fe80003800000 */
[----:B------:R-:W-:Y:S05]  /*a630*/  @P0 BRA `(.L_x_34) ;  /* 0x0000000000440947 */ /* 0x000fea0003800000 */
[----:B------:R-:W-:Y:S01]  /*a640*/  IMAD.IADD R5, R11, 0x1, R6 ;  /* 0x000000010b057824 */ /* 0x000fe200078e0206 */
[----:B------:R-:W-:-:S04]  /*a650*/  LOP3.LUT P0, RZ, R23, 0xff, R0, 0xc8, !PT ;  /* 0x000000ff17ff7812 */ /* 0x000fc8000780c800 */
[----:B------:R-:W-:Y:S02]  /*a660*/  ISETP.GE.U32.AND P1, PT, R5, R10, PT ;  /* 0x0000000a0500720c */ /* 0x000fe40003f26070 */
[----:B------:R-:W-:-:S11]  /*a670*/  SEL R0, RZ, 0x1, !P0 ;  /* 0x00000001ff007807 */ /* 0x000fd60004000000 */
[----:B------:R-:W-:Y:S05]  /*a680*/  @P1 BRA `(.L_x_34) ;  /* 0x0000000000301947 */ /* 0x000fea0003800000 */
[----:B------:R-:W-:Y:S02]  /*a690*/  IADD3 R5, R5, R6, RZ ;  /* 0x0000000605057210 */ /* 0x000fe40007ffe0ff */
[----:B------:R-:W-:Y:S02]  /*a6a0*/  LOP3.LUT P0, RZ, R22, 0xff, R7, 0xc8, !PT ;  /* 0x000000ff16ff7812 */ /* 0x000fe4000780c807 */
[----:B------:R-:W-:Y:S02]  /*a6b0*/  ISETP.GE.U32.AND P1, PT, R5, R10, PT ;  /* 0x0000000a0500720c */ /* 0x000fe40003f26070 */
[----:B------:R-:W-:-:S11]  /*a6c0*/  SEL R7, RZ, 0x1, !P0 ;  /* 0x00000001ff077807 */ /* 0x000fd60004000000 */
[----:B------:R-:W-:Y:S05]  /*a6d0*/  @P1 BRA `(.L_x_34) ;  /* 0x00000000001c1947 */ /* 0x000fea0003800000 */
[----:B------:R-:W-:Y:S01]  /*a6e0*/  IMAD.IADD R5, R5, 0x1, R6 ;  /* 0x0000000105057824 */ /* 0x000fe200078e0206 */
[----:B------:R-:W-:-:S04]  /*a6f0*/  LOP3.LUT P0, RZ, R21, 0xff, R8, 0xc8, !PT ;  /* 0x000000ff15ff7812 */ /* 0x000fc8000780c808 */
[----:B------:R-:W-:Y:S02]  /*a700*/  ISETP.GE.U32.AND P2, PT, R5, R10, PT ;  /* 0x0000000a0500720c */ /* 0x000fe40003f46070 */
[----:B------:R-:W-:-:S11]  /*a710*/  SEL R8, RZ, 0x1, !P0 ;  /* 0x00000001ff087807 */ /* 0x000fd60004000000 */
[----:B------:R-:W-:-:S04]  /*a720*/  @!P2 LOP3.LUT P1, RZ, R18, 0xff, R9, 0xc8, !PT ;  /* 0x000000ff12ffa812 */ /* 0x000fc8000782c809 */
[----:B------:R-:W-:-:S04]  /*a730*/  @!P2 SEL R4, RZ, 0x1, !P1 ;  /* 0x00000001ff04a807 */ /* 0x000fc80004800000 */
[----:B------:R-:W-:-:S07]  /*a740*/  @!P2 PRMT R9, R4, 0x7610, R9 ;  /* 0x000076100409a816 */ /* 0x000fce0000000009 */
.L_x_34:
[----:B------:R-:W-:Y:S05]  /*a750*/  BSYNC B1 ;  /* 0x0000000000017941 */ /* 0x000fea0003800000 */
.L_x_33:
[----:B------:R-:W-:-:S04]  /*a760*/  LOP3.LUT P0, RZ, R7, 0xff, R0, 0xc8, !PT ;  /* 0x000000ff07ff7812 */ /* 0x000fc8000780c800 */
[----:B------:R-:W-:-:S04]  /*a770*/  SEL R5, RZ, 0x1, !P0 ;  /* 0x00000001ff057807 */ /* 0x000fc80004000000 */
[----:B------:R-:W-:-:S04]  /*a780*/  LOP3.LUT P0, RZ, R8, 0xff, R5, 0xc8, !PT ;  /* 0x000000ff08ff7812 */ /* 0x000fc8000780c805 */
[----:B------:R-:W-:-:S04]  /*a790*/  SEL R0, RZ, 0x1, !P0 ;  /* 0x00000001ff007807 */ /* 0x000fc80004000000 */
[----:B------:R-:W-:-:S04]  /*a7a0*/  LOP3.LUT P0, RZ, R9, 0xff, R0, 0xc8, !PT ;  /* 0x000000ff09ff7812 */ /* 0x000fc8000780c800 */
[----:B------:R-:W-:Y:S01]  /*a7b0*/  SEL R17, RZ, 0x1, !P0 ;  /* 0x00000001ff117807 */ /* 0x000fe20004000000 */
[----:B------:R-:W-:Y:S08]  /*a7c0*/  BRA `(.L_x_2) ;  /* 0x0000000c00ac7947 */ /* 0x000ff00003800000 */
.L_x_18:
[----:B------:R-:W-:Y:S01]  /*a7d0*/  ISETP.GE.U32.AND P0, PT, R7, R10, PT ;  /* 0x0000000a0700720c */ /* 0x000fe20003f06070 */
[----:B------:R-:W-:Y:S01]  /*a7e0*/  BSSY B1, `(.L_x_35) ;  /* 0x0000035000017945 */ /* 0x000fe20003800000 */
[C---:B------:R-:W-:Y:S02]  /*a7f0*/  PRMT R7, R0.reuse, 0x7610, R7 ;  /* 0x0000761000077816 */ /* 0x040fe40000000007 */
[C---:B------:R-:W-:Y:S02]  /*a800*/  PRMT R20, R0.reuse, 0x7610, R20 ;  /* 0x0000761000147816 */ /* 0x040fe40000000014 */
[----:B------:R-:W-:-:S07]  /*a810*/  PRMT R21, R0, 0x7610, R21 ;  /* 0x0000761000157816 */ /* 0x000fce0000000015 */
[----:B------:R-:W-:Y:S05]  /*a820*/  @P0 BRA `(.L_x_36) ;  /* 0x0000000000c00947 */ /* 0x000fea0003800000 */
[----:B------:R-:W-:Y:S01]  /*a830*/  BSSY B2, `(.L_x_37) ;  /* 0x000002c000027945 */ /* 0x000fe20003800000 */
[C---:B------:R-:W-:Y:S02]  /*a840*/  PRMT R7, R0.reuse, 0x7610, R7 ;  /* 0x0000761000077816 */ /* 0x040fe40000000007 */
[C---:B------:R-:W-:Y:S02]  /*a850*/  PRMT R20, R0.reuse, 0x7610, R20 ;  /* 0x0000761000147816 */ /* 0x040fe40000000014 */
[----:B------:R-:W-:-:S07]  /*a860*/  PRMT R21, R0, 0x7610, R21 ;  /* 0x0000761000157816 */ /* 0x000fce0000000015 */
.L_x_38:
[-C--:B------:R-:W-:Y:S01]  /*a870*/  IADD3 R9, R6, R11.reuse, RZ ;  /* 0x0000000b06097210 */ /* 0x080fe20007ffe0ff */
[----:B------:R-:W-:Y:S01]  /*a880*/  IMAD R8, R22, R11, RZ ;  /* 0x0000000b16087224 */ /* 0x000fe200078e02ff */
[----:B------:R-:W-:-:S03]  /*a890*/  ULDC.64 UR4, c[0x0][0x5e0] ;  /* 0x0001780000047ab9 */ /* 0x000fc60000000a00 */
[C---:B------:R-:W-:Y:S01]  /*a8a0*/  IMAD.IADD R13, R9.reuse, 0x1, R6 ;  /* 0x00000001090d7824 */ /* 0x040fe200078e0206 */
[--C-:B------:R-:W-:Y:S01]  /*a8b0*/  IADD3 R8, P0, P1, R8, UR4, R5.reuse ;  /* 0x0000000408087c10 */ /* 0x100fe2000f91e005 */
[-C--:B------:R-:W-:Y:S02]  /*a8c0*/  IMAD R12, R9, R22.reuse, RZ ;  /* 0x00000016090c7224 */ /* 0x080fe400078e02ff */
[C---:B------:R-:W-:Y:S01]  /*a8d0*/  IMAD R16, R13.reuse, R22, RZ ;  /* 0x000000160d107224 */ /* 0x040fe200078e02ff */
[----:B------:R-:W-:Y:S02]  /*a8e0*/  IADD3 R11, R13, R6, RZ ;  /* 0x000000060d0b7210 */ /* 0x000fe40007ffe0ff */
[----:B------:R-:W-:Y:S02]  /*a8f0*/  IADD3 R12, P2, P3, R12, UR4, R5 ;  /* 0x000000040c0c7c10 */ /* 0x000fe4000fb5e005 */
[--C-:B------:R-:W-:Y:S01]  /*a900*/  IADD3.X R9, RZ, UR5, R4.reuse, P0, P1 ;  /* 0x00000005ff097c10 */ /* 0x100fe200087e2404 */
[----:B------:R-:W-:Y:S01]  /*a910*/  IMAD R18, R11, R22, RZ ;  /* 0x000000160b127224 */ /* 0x000fe200078e02ff */
[----:B------:R-:W-:-:S02]  /*a920*/  IADD3.X R13, RZ, UR5, R4, P2, P3 ;  /* 0x00000005ff0d7c10 */ /* 0x000fc400097e6404 */
[--C-:B------:R-:W-:Y:S01]  /*a930*/  IADD3 R16, P0, P1, R16, UR4, R5.reuse ;  /* 0x0000000410107c10 */ /* 0x100fe2000f91e005 */
[----:B------:R-:W2:Y:S01]  /*a940*/  LDG.E.U8 R8, desc[UR36][R8.64] ;  /* 0x0000002408087981 */ /* 0x000ea2000c1e1100 */
[----:B------:R-:W-:Y:S02]  /*a950*/  IADD3 R18, P2, P3, R18, UR4, R5 ;  /* 0x0000000412127c10 */ /* 0x000fe4000fb5e005 */
[--C-:B------:R-:W-:Y:S01]  /*a960*/  IADD3.X R17, RZ, UR5, R4.reuse, P0, P1 ;  /* 0x00000005ff117c10 */ /* 0x100fe200087e2404 */
[----:B------:R-:W3:Y:S01]  /*a970*/  LDG.E.U8 R12, desc[UR36][R12.64] ;  /* 0x000000240c0c7981 */ /* 0x000ee2000c1e1100 */
[----:B------:R-:W-:-:S03]  /*a980*/  IADD3.X R19, RZ, UR5, R4, P2, P3 ;  /* 0x00000005ff137c10 */ /* 0x000fc600097e6404 */
[----:B------:R-:W4:Y:S04]  /*a990*/  LDG.E.U8 R16, desc[UR36][R16.64] ;  /* 0x0000002410107981 */ /* 0x000f28000c1e1100 */
[----:B------:R-:W5:Y:S01]  /*a9a0*/  LDG.E.U8 R18, desc[UR36][R18.64] ;  /* 0x0000002412127981 */ /* 0x000f62000c1e1100 */
[----:B------:R-:W-:-:S04]  /*a9b0*/  IMAD.IADD R11, R11, 0x1, R6 ;  /* 0x000000010b0b7824 */ /* 0x000fc800078e0206 */
[----:B------:R-:W-:-:S05]  /*a9c0*/  IMAD R23, R6, 0x3, R11 ;  /* 0x0000000306177824 */ /* 0x000fca00078e020b */
[----:B------:R-:W-:Y:S02]  /*a9d0*/  ISETP.GE.U32.AND P0, PT, R23, R10, PT ;  /* 0x0000000a1700720c */ /* 0x000fe40003f06070 */
[----:B--2---:R-:W-:Y:S02]  /*a9e0*/  ISETP.NE.AND P1, PT, R8, RZ, PT ;  /* 0x000000ff0800720c */ /* 0x004fe40003f25270 */
[----:B---3--:R-:W-:Y:S02]  /*a9f0*/  ISETP.NE.AND P2, PT, R12, RZ, PT ;  /* 0x000000ff0c00720c */ /* 0x008fe40003f45270 */
[----:B----4-:R-:W-:Y:S02]  /*aa00*/  ISETP.NE.AND P3, PT, R16, RZ, PT ;  /* 0x000000ff1000720c */ /* 0x010fe40003f65270 */
[----:B-----5:R-:W-:Y:S02]  /*aa10*/  ISETP.NE.AND P4, PT, R18, RZ, PT ;  /* 0x000000ff1200720c */ /* 0x020fe40003f85270 */
[----:B------:R-:W-:-:S02]  /*aa20*/  SEL R9, RZ, 0x1, !P1 ;  /* 0x00000001ff097807 */ /* 0x000fc40004800000 */
[----:B------:R-:W-:Y:S02]  /*aa30*/  SEL R8, RZ, 0x1, !P2 ;  /* 0x00000001ff087807 */ /* 0x000fe40005000000 */
[----:B------:R-:W-:Y:S02]  /*aa40*/  SEL R13, RZ, 0x1, !P3 ;  /* 0x00000001ff0d7807 */ /* 0x000fe40005800000 */
[----:B------:R-:W-:Y:S02]  /*aa50*/  SEL R18, RZ, 0x1, !P4 ;  /* 0x00000001ff127807 */ /* 0x000fe40006000000 */
[----:B------:R-:W-:Y:S02]  /*aa60*/  LOP3.LUT P1, RZ, R0, 0xff, R9, 0xc8, !PT ;  /* 0x000000ff00ff7812 */ /* 0x000fe4000782c809 */
[----:B------:R-:W-:Y:S02]  /*aa70*/  LOP3.LUT P2, RZ, R7, 0xff, R8, 0xc8, !PT ;  /* 0x000000ff07ff7812 */ /* 0x000fe4000784c808 */
[----:B------:R-:W-:-:S02]  /*aa80*/  LOP3.LUT P3, RZ, R20, 0xff, R13, 0xc8, !PT ;  /* 0x000000ff14ff7812 */ /* 0x000fc4000786c80d */
[----:B------:R-:W-:Y:S02]  /*aa90*/  LOP3.LUT P4, RZ, R21, 0xff, R18, 0xc8, !PT ;  /* 0x000000ff15ff7812 */ /* 0x000fe4000788c812 */
[----:B------:R-:W-:Y:S02]  /*aaa0*/  SEL R0, RZ, 0x1, !P1 ;  /* 0x00000001ff007807 */ /* 0x000fe40004800000 */
[----:B------:R-:W-:Y:S02]  /*aab0*/  SEL R7, RZ, 0x1, !P2 ;  /* 0x00000001ff077807 */ /* 0x000fe40005000000 */
[----:B------:R-:W-:Y:S02]  /*aac0*/  SEL R20, RZ, 0x1, !P3 ;  /* 0x00000001ff147807 */ /* 0x000fe40005800000 */
[----:B------:R-:W-:Y:S01]  /*aad0*/  SEL R21, RZ, 0x1, !P4 ;  /* 0x00000001ff157807 */ /* 0x000fe20006000000 */
[----:B------:R-:W-:Y:S06]  /*aae0*/  @!P0 BRA `(.L_x_38) ;  /* 0xfffffffc00608947 */ /* 0x000fec000383ffff */
[----:B------:R-:W-:Y:S05]  /*aaf0*/  BSYNC B2 ;  /* 0x0000000000027941 */ /* 0x000fea0003800000 */
.L_x_37:
[----:B------:R-:W-:Y:S02]  /*ab00*/  PRMT R17, R9, 0x7610, R17 ;  /* 0x0000761009117816 */ /* 0x000fe40000000011 */
[----:B------:R-:W-:Y:S02]  /*ab10*/  PRMT R16, R8, 0x7610, R16 ;  /* 0x0000761008107816 */ /* 0x000fe40000000010 */
[----:B------:R-:W-:-:S07]  /*ab20*/  PRMT R19, R13, 0x7610, R19 ;  /* 0x000076100d137816 */ /* 0x000fce0000000013 */
.L_x_36:
[----:B------:R-:W-:Y:S05]  /*ab30*/  BSYNC B1 ;  /* 0x0000000000017941 */ /* 0x000fea0003800000 */
.L_x_35:
[----:B------:R-:W-:Y:S01]  /*ab40*/  ISETP.GE.U32.AND P0, PT, R11, R10, PT ;  /* 0x0000000a0b00720c */ /* 0x000fe20003f06070 */
[----:B------:R-:W-:-:S12]  /*ab50*/  BSSY B1, `(.L_x_39) ;  /* 0x0000024000017945 */ /* 0x000fd80003800000 */
[----:B------:R-:W-:Y:S05]  /*ab60*/  @P0 BRA `(.L_x_40) ;  /* 0x0000000000880947 */ /* 0x000fea0003800000 */
[----:B------:R-:W0:Y:S01]  /*ab70*/  LDC.64 R8, c[0x0][0x5e0] ;  /* 0x00017800ff087b82 */ /* 0x000e220000000a00 */
[----:B------:R-:W-:-:S05]  /*ab80*/  IMAD R12, R11, R22, RZ ;  /* 0x000000160b0c7224 */ /* 0x000fca00078e02ff */
[----:B0-----:R-:W-:-:S04]  /*ab90*/  IADD3 R12, P1, P2, R12, R8, R5 ;  /* 0x000000080c0c7210 */ /* 0x001fc80007a3e005 */
[----:B------:R-:W-:-:S05]  /*aba0*/  IADD3.X R13, RZ, R9, R4, P1, P2 ;  /* 0x00000009ff0d7210 */ /* 0x000fca0000fe4404 */
[----:B------:R-:W2:Y:S01]  /*abb0*/  LDG.E.U8 R12, desc[UR36][R12.64] ;  /* 0x000000240c0c7981 */ /* 0x000ea2000c1e1100 */
[----:B------:R-:W-:-:S04]  /*abc0*/  IADD3 R23, R11, R6, RZ ;  /* 0x000000060b177210 */ /* 0x000fc80007ffe0ff */
[----:B------:R-:W-:Y:S02]  /*abd0*/  ISETP.GE.U32.AND P2, PT, R23, R10, PT ;  /* 0x0000000a1700720c */ /* 0x000fe40003f46070 */
[----:B--2---:R-:W-:-:S04]  /*abe0*/  ISETP.NE.AND P1, PT, R12, RZ, PT ;  /* 0x000000ff0c00720c */ /* 0x004fc80003f25270 */
[----:B------:R-:W-:-:S07]  /*abf0*/  SEL R17, RZ, 0x1, !P1 ;  /* 0x00000001ff117807 */ /* 0x000fce0004800000 */
[----:B------:R-:W-:Y:S05]  /*ac00*/  @P2 BRA `(.L_x_40) ;  /* 0x0000000000602947 */ /* 0x000fea0003800000 */
[----:B------:R-:W-:-:S05]  /*ac10*/  IMAD R12, R23, R22, RZ ;  /* 0x00000016170c7224 */ /* 0x000fca00078e02ff */
        /* <DEDUP_REMOVED lines=8> */
[C---:B------:R-:W-:Y:S01]  /*aca0*/  IADD3 R13, R23.reuse, R6, RZ ;  /* 0x00000006170d7210 */ /* 0x040fe20007ffe0ff */
[----:B------:R-:W-:-:S03]  /*acb0*/  IMAD R12, R23, R22, RZ ;  /* 0x00000016170c7224 */ /* 0x000fc600078e02ff */
[----:B------:R-:W-:Y:S02]  /*acc0*/  ISETP.GE.U32.AND P1, PT, R13, R10, PT ;  /* 0x0000000a0d00720c */ /* 0x000fe40003f26070 */
[----:B------:R-:W-:-:S11]  /*acd0*/  IADD3 R12, P2, P3, R12, R8, R5 ;  /* 0x000000080c0c7210 */ /* 0x000fd60007b5e005 */
[----:B------:R-:W-:Y:S01]  /*ace0*/  @!P1 IMAD R22, R13, R22, RZ ;  /* 0x000000160d169224 */ /* 0x000fe200078e02ff */
[----:B------:R-:W-:-:S04]  /*acf0*/  IADD3.X R13, RZ, R9, R4, P2, P3 ;  /* 0x00000009ff0d7210 */ /* 0x000fc800017e6404 */
[----:B------:R-:W-:Y:S01]  /*ad00*/  @!P1 IADD3 R8, P4, P5, R22, R8, R5 ;  /* 0x0000000816089210 */ /* 0x000fe20007d9e005 */
[----:B------:R-:W2:Y:S03]  /*ad10*/  LDG.E.U8 R12, desc[UR36][R12.64] ;  /* 0x000000240c0c7981 */ /* 0x000ea6000c1e1100 */
[----:B------:R-:W-:-:S05]  /*ad20*/  @!P1 IADD3.X R9, RZ, R9, R4, P4, P5 ;  /* 0x00000009ff099210 */ /* 0x000fca00027ea404 */
[----:B------:R-:W3:Y:S01]  /*ad30*/  @!P1 LDG.E.U8 R8, desc[UR36][R8.64] ;  /* 0x0000002408089981 */ /* 0x000ee2000c1e1100 */
[----:B--2---:R-:W-:Y:S02]  /*ad40*/  ISETP.NE.AND P2, PT, R12, RZ, PT ;  /* 0x000000ff0c00720c */ /* 0x004fe40003f45270 */
[----:B---3--:R-:W-:-:S04]  /*ad50*/  @!P1 ISETP.NE.AND P3, PT, R8, RZ, PT ;  /* 0x000000ff0800920c */ /* 0x008fc80003f65270 */
[----:B------:R-:W-:Y:S02]  /*ad60*/  @!P1 SEL R4, RZ, 0x1, !P3 ;  /* 0x00000001ff049807 */ /* 0x000fe40005800000 */
[----:B------:R-:W-:Y:S02]  /*ad70*/  SEL R19, RZ, 0x1, !P2 ;  /* 0x00000001ff137807 */ /* 0x000fe40005000000 */
[----:B------:R-:W-:-:S07]  /*ad80*/  @!P1 PRMT R18, R4, 0x7610, R18 ;  /* 0x0000761004129816 */ /* 0x000fce0000000012 */
.L_x_40:
[----:B------:R-:W-:Y:S05]  /*ad90*/  BSYNC B1 ;  /* 0x0000000000017941 */ /* 0x000fea0003800000 */
.L_x_39:
        /* <DEDUP_REMOVED lines=19> */
.L_x_42:
[----:B------:R-:W-:Y:S05]  /*aed0*/  BSYNC B1 ;  /* 0x0000000000017941 */ /* 0x000fea0003800000 */
.L_x_41:
[----:B------:R-:W-:-:S04]  /*aee0*/  LOP3.LUT P0, RZ, R7, 0xff, R0, 0xc8, !PT ;  /* 0x000000ff07ff7812 */ /* 0x000fc8000780c800 */
[----:B------:R-:W-:-:S04]  /*aef0*/  SEL R5, RZ, 0x1, !P0 ;  /* 0x00000001ff057807 */ /* 0x000fc80004000000 */
[----:B------:R-:W-:-:S04]  /*af00*/  LOP3.LUT P0, RZ, R20, 0xff, R5, 0xc8, !PT ;  /* 0x000000ff14ff7812 */ /* 0x000fc8000780c805 */
[----:B------:R-:W-:-:S04]  /*af10*/  SEL R0, RZ, 0x1, !P0 ;  /* 0x00000001ff007807 */ /* 0x000fc80004000000 */
[----:B------:R-:W-:-:S04]  /*af20*/  LOP3.LUT P0, RZ, R21, 0xff, R0, 0xc8, !PT ;  /* 0x000000ff15ff7812 */ /* 0x000fc8000780c800 */
[----:B------:R-:W-:Y:S01]  /*af30*/  SEL R17, RZ, 0x1, !P0 ;  /* 0x00000001ff117807 */ /* 0x000fe20004000000 */
[----:B------:R-:W-:Y:S08]  /*af40*/  BRA `(.L_x_2) ;  /* 0x0000000400cc7947 */ /* 0x000ff00003800000 */
.L_x_17:
[----:B------:R-:W0:Y:S01]  /*af50*/  LDC R0, c[0x0][0x220] ;  /* 0x00008800ff007b82 */ /* 0x000e220000000800 */
[----:B------:R-:W-:Y:S01]  /*af60*/  ULDC.U8 UR4, c[0x0][0x211] ;  /* 0x0000844000047ab9 */ /* 0x000fe20000000000 */
[----:B------:R-:W-:Y:S01]  /*af70*/  BSSY B1, `(.L_x_43) ;  /* 0x0000034000017945 */ /* 0x000fe20003800000 */
[----:B------:R-:W-:Y:S01]  /*af80*/  MOV R11, UR4 ;  /* 0x00000004000b7c02 */ /* 0x000fe20008000f00 */
[----:B------:R-:W-:Y:S01]  /*af90*/  IMAD.U32 R18, RZ, RZ, UR4 ;  /* 0x00000004ff127e24 */ /* 0x000fe2000f8e00ff */
[----:B------:R-:W-:Y:S01]  /*afa0*/  MOV R19, UR4 ;  /* 0x0000000400137c02 */ /* 0x000fe20008000f00 */
[----:B------:R-:W-:Y:S02]  /*afb0*/  IMAD.U32 R20, RZ, RZ, UR4 ;  /* 0x00000004ff147e24 */ /* 0x000fe4000f8e00ff */
[----:B0-----:R-:W-:-:S05]  /*afc0*/  IMAD R7, R0, 0x3, R21 ;  /* 0x0000000300077824 */ /* 0x001fca00078e0215 */
[----:B------:R-:W-:-:S13]  /*afd0*/  ISETP.GE.U32.AND P0, PT, R7, R10, PT ;  /* 0x0000000a0700720c */ /* 0x000fda0003f06070 */
[----:B------:R-:W-:Y:S05]  /*afe0*/  @P0 BRA `(.L_x_44) ;  /* 0x0000000000b00947 */ /* 0x000fea0003800000 */
[----:B------:R-:W-:Y:S01]  /*aff0*/  BSSY B2, `(.L_x_45) ;  /* 0x0000028000027945 */ /* 0x000fe20003800000 */
[C---:B------:R-:W-:Y:S02]  /*b000*/  PRMT R18, R11.reuse, 0x7610, R18 ;  /* 0x000076100b127816 */ /* 0x040fe40000000012 */
[C---:B------:R-:W-:Y:S02]  /*b010*/  PRMT R19, R11.reuse, 0x7610, R19 ;  /* 0x000076100b137816 */ /* 0x040fe40000000013 */
[----:B------:R-:W-:-:S07]  /*b020*/  PRMT R20, R11, 0x7610, R20 ;  /* 0x000076100b147816 */ /* 0x000fce0000000014 */
.L_x_46:
[CC--:B------:R-:W-:Y:S01]  /*b030*/  IADD3 R8, R21.reuse, R0.reuse, RZ ;  /* 0x0000000015087210 */ /* 0x0c0fe20007ffe0ff */
[----:B------:R-:W-:Y:S02]  /*b040*/  ULDC.64 UR4, c[0x0][0x5e0] ;  /* 0x0001780000047ab9 */ /* 0x000fe40000000a00 */
[--C-:B------:R-:W-:Y:S02]  /*b050*/  IADD3 R6, P0, P1, R21, UR4, R5.reuse ;  /* 0x0000000415067c10 */ /* 0x100fe4000f91e005 */
[C---:B------:R-:W-:Y:S01]  /*b060*/  IMAD.IADD R12, R8.reuse, 0x1, R0 ;  /* 0x00000001080c7824 */ /* 0x040fe200078e0200 */
[----:B------:R-:W-:Y:S02]  /*b070*/  IADD3 R8, P2, P3, R8, UR4, R5 ;  /* 0x0000000408087c10 */ /* 0x000fe4000fb5e005 */
[----:B------:R-:W-:Y:S02]  /*b080*/  IADD3.X R7, RZ, UR5, R4, P0, P1 ;  /* 0x00000005ff077c10 */ /* 0x000fe400087e2404 */
[----:B------:R-:W-:-:S02]  /*b090*/  IADD3 R21, R12, R0, RZ ;  /* 0x000000000c157210 */ /* 0x000fc40007ffe0ff */
[--C-:B------:R-:W-:Y:S01]  /*b0a0*/  IADD3.X R9, RZ, UR5, R4.reuse, P2, P3 ;  /* 0x00000005ff097c10 */ /* 0x100fe200097e6404 */
[----:B------:R-:W2:Y:S01]  /*b0b0*/  LDG.E.U8 R6, desc[UR36][R6.64] ;  /* 0x0000002406067981 */ /* 0x000ea2000c1e1100 */
[--C-:B------:R-:W-:Y:S02]  /*b0c0*/  IADD3 R12, P0, P1, R12, UR4, R5.reuse ;  /* 0x000000040c0c7c10 */ /* 0x100fe4000f91e005 */
[----:B------:R-:W-:Y:S01]  /*b0d0*/  IADD3 R16, P2, P3, R21, UR4, R5 ;  /* 0x0000000415107c10 */ /* 0x000fe2000fb5e005 */
[----:B------:R-:W3:Y:S01]  /*b0e0*/  LDG.E.U8 R8, desc[UR36][R8.64] ;  /* 0x0000002408087981 */ /* 0x000ee2000c1e1100 */
[--C-:B------:R-:W-:Y:S02]  /*b0f0*/  IADD3.X R13, RZ, UR5, R4.reuse, P0, P1 ;  /* 0x00000005ff0d7c10 */ /* 0x100fe400087e2404 */
        /* <DEDUP_REMOVED lines=8> */
[----:B------:R-:W-:Y:S02]  /*b180*/  SEL R6, RZ, 0x1, !P1 ;  /* 0x00000001ff067807 */ /* 0x000fe40004800000 */
[----:B----4-:R-:W-:Y:S02]  /*b190*/  ISETP.NE.AND P3, PT, R12, RZ, PT ;  /* 0x000000ff0c00720c */ /* 0x010fe40003f65270 */
[----:B-----5:R-:W-:-:S02]  /*b1a0*/  ISETP.NE.AND P4, PT, R16, RZ, PT ;  /* 0x000000ff1000720c */ /* 0x020fc40003f85270 */
        /* <DEDUP_REMOVED lines=13> */
.L_x_45:
[----:B------:R-:W-:Y:S02]  /*b280*/  PRMT R12, R6, 0x7610, R12 ;  /* 0x00007610060c7816 */ /* 0x000fe4000000000c */
[----:B------:R-:W-:Y:S02]  /*b290*/  PRMT R17, R7, 0x7610, R17 ;  /* 0x0000761007117816 */ /* 0x000fe40000000011 */
[----:B------:R-:W-:-:S07]  /*b2a0*/  PRMT R16, R8, 0x7610, R16 ;  /* 0x0000761008107816 */ /* 0x000fce0000000010 */
.L_x_44:
[----:B------:R-:W-:Y:S05]  /*b2b0*/  BSYNC B1 ;  /* 0x0000000000017941 */ /* 0x000fea0003800000 */
.L_x_43:
[----:B------:R-:W-:Y:S01]  /*b2c0*/  ISETP.GE.U32.AND P0, PT, R21, R10, PT ;  /* 0x0000000a1500720c */ /* 0x000fe20003f06070 */
[----:B------:R-:W-:-:S12]  /*b2d0*/  BSSY B1, `(.L_x_47) ;  /* 0x0000020000017945 */ /* 0x000fd80003800000 */
[----:B------:R-:W-:Y:S05]  /*b2e0*/  @P0 BRA `(.L_x_48) ;  /* 0x0000000000780947 */ /* 0x000fea0003800000 */
[----:B------:R-:W0:Y:S02]  /*b2f0*/  LDC.64 R6, c[0x0][0x5e0] ;  /* 0x00017800ff067b82 */ /* 0x000e240000000a00 */
        /* <DEDUP_REMOVED lines=16> */
[C---:B------:R-:W-:Y:S02]  /*b400*/  IADD3 R9, R23.reuse, R0, RZ ;  /* 0x0000000017097210 */ /* 0x040fe40007ffe0ff */
[----:B------:R-:W-:Y:S02]  /*b410*/  IADD3 R8, P2, P3, R23, R6, R5 ;  /* 0x0000000617087210 */ /* 0x000fe40007b5e005 */
[----:B------:R-:W-:-:S13]  /*b420*/  ISETP.GE.U32.AND P1, PT, R9, R10, PT ;  /* 0x0000000a0900720c */ /* 0x000fda0003f26070 */
[----:B------:R-:W-:Y:S02]  /*b430*/  @!P1 IADD3 R6, P4, P5, R9, R6, R5 ;  /* 0x0000000609069210 */ /* 0x000fe40007d9e005 */
[-CC-:B------:R-:W-:Y:S02]  /*b440*/  IADD3.X R9, RZ, R7.reuse, R4.reuse, P2, P3 ;  /* 0x00000007ff097210 */ /* 0x180fe400017e6404 */
[----:B------:R-:W-:-:S03]  /*b450*/  @!P1 IADD3.X R7, RZ, R7, R4, P4, P5 ;  /* 0x00000007ff079210 */ /* 0x000fc600027ea404 */
[----:B------:R-:W2:Y:S04]  /*b460*/  LDG.E.U8 R8, desc[UR36][R8.64] ;  /* 0x0000002408087981 */ /* 0x000ea8000c1e1100 */
[----:B------:R-:W3:Y:S01]  /*b470*/  @!P1 LDG.E.U8 R6, desc[UR36][R6.64] ;  /* 0x0000002406069981 */ /* 0x000ee2000c1e1100 */
[----:B--2---:R-:W-:Y:S02]  /*b480*/  ISETP.NE.AND P2, PT, R8, RZ, PT ;  /* 0x000000ff0800720c */ /* 0x004fe40003f45270 */
[----:B---3--:R-:W-:Y:S02]  /*b490*/  @!P1 ISETP.NE.AND P3, PT, R6, RZ, PT ;  /* 0x000000ff0600920c */ /* 0x008fe40003f65270 */
[----:B------:R-:W-:Y:S02]  /*b4a0*/  SEL R16, RZ, 0x1, !P2 ;  /* 0x00000001ff107807 */ /* 0x000fe40005000000 */
[----:B------:R-:W-:-:S04]  /*b4b0*/  @!P1 SEL R4, RZ, 0x1, !P3 ;  /* 0x00000001ff049807 */ /* 0x000fc80005800000 */
[----:B------:R-:W-:-:S07]  /*b4c0*/  @!P1 PRMT R13, R4, 0x7610, R13 ;  /* 0x00007610040d9816 */ /* 0x000fce000000000d */
.L_x_48:
[----:B------:R-:W-:Y:S05]  /*b4d0*/  BSYNC B1 ;  /* 0x0000000000017941 */ /* 0x000fea0003800000 */
.L_x_47:
        /* <DEDUP_REMOVED lines=19> */
.L_x_50:
[----:B------:R-:W-:Y:S05]  /*b610*/  BSYNC B1 ;  /* 0x0000000000017941 */ /* 0x000fea0003800000 */
.L_x_49:
[----:B------:R-:W-:-:S04]  /*b620*/  LOP3.LUT P0, RZ, R18, 0xff, R11, 0xc8, !PT ;  /* 0x000000ff12ff7812 */ /* 0x000fc8000780c80b */
[----:B------:R-:W-:-:S04]  /*b630*/  SEL R0, RZ, 0x1, !P0 ;  /* 0x00000001ff007807 */ /* 0x000fc80004000000 */
[----:B------:R-:W-:-:S04]  /*b640*/  LOP3.LUT P0, RZ, R19, 0xff, R0, 0xc8, !PT ;  /* 0x000000ff13ff7812 */ /* 0x000fc8000780c800 */
[----:B------:R-:W-:-:S04]  /*b650*/  SEL R5, RZ, 0x1, !P0 ;  /* 0x00000001ff057807 */ /* 0x000fc80004000000 */
[----:B------:R-:W-:-:S04]  /*b660*/  LOP3.LUT P0, RZ, R20, 0xff, R5, 0xc8, !PT ;  /* 0x000000ff14ff7812 */ /* 0x000fc8000780c805 */
[----:B------:R-:W-:-:S09]  /*b670*/  SEL R17, RZ, 0x1, !P0 ;  /* 0x00000001ff117807 */ /* 0x000fd20004000000 */
.L_x_2:
[----:B------:R-:W-:Y:S05]  /*b680*/  BSYNC B0 ;  /* 0x0000000000007941 */ /* 0x000fea0003800000 */
.L_x_1:
[----:B------:R-:W-:Y:S02]  /*b690*/  ULDC UR4, c[0x0][0x230] ;  /* 0x00008c0000047ab9 */ /* 0x000fe40000000800 */
[----:B------:R-:W-:-:S13]  /*b6a0*/  ISETP.NE.AND P0, PT, RZ, UR4, PT ;  /* 0x00000004ff007c0c */ /* 0x000fda000bf05270 */
[----:B------:R-:W-:Y:S05]  /*b6b0*/  @!P0 BRA `(.L_x_51) ;  /* 0x0000000000648947 */ /* 0x000fea0003800000 */
[----:B------:R-:W1:Y:S01]  /*b6c0*/  S2UR UR5, SR_CgaCtaId ;  /* 0x00000000000579c3 */ /* 0x000e620000008800 */
[----:B------:R-:W-:Y:S01]  /*b6d0*/  UMOV UR4, 0x400 ;  /* 0x0000040000047882 */ /* 0x000fe20000000000 */
[----:B------:R-:W-:Y:S01]  /*b6e0*/  ULDC UR6, c[0x0][0x0] ;  /* 0x0000000000067ab9 */ /* 0x000fe20000000800 */
[----:B------:R-:W-:Y:S01]  /*b6f0*/  UIADD3 UR4, UR4, 0x10, URZ ;  /* 0x0000001004047890 */ /* 0x000fe2000fffe03f */
[----:B------:R-:W-:Y:S01]  /*b700*/  IMAD R0, R3, UR6, R2 ;  /* 0x0000000603007c24 */ /* 0x000fe2000f8e0202 */
[----:B------:R-:W-:Y:S02]  /*b710*/  ULDC UR7, c[0x0][0x4] ;  /* 0x0000010000077ab9 */ /* 0x000fe40000000800 */
[----:B-1----:R-:W-:Y:S02]  /*b720*/  ULEA UR4, UR5, UR4, 0x18 ;  /* 0x0000000405047291 */ /* 0x002fe4000f8ec03f */
[----:B------:R-:W-:-:S06]  /*b730*/  USHF.R.U32.HI UR5, URZ, 0x1, UR7 ;  /* 0x000000013f057899 */ /* 0x000fcc0008011607 */
[----:B------:R-:W-:Y:S01]  /*b740*/  ISETP.NE.AND P0, PT, RZ, UR5, PT ;  /* 0x00000005ff007c0c */ /* 0x000fe2000bf05270 */
[----:B------:R1:W-:-:S12]  /*b750*/  STS.U8 [R0+UR4], R17 ;  /* 0x0000001100007988 */ /* 0x0003d80008000004 */
[----:B-1----:R-:W-:Y:S05]  /*b760*/  @!P0 BRA `(.L_x_51) ;  /* 0x0000000000388947 */ /* 0x002fea0003800000 */
[----:B------:R-:W-:-:S07]  /*b770*/  MOV R4, UR5 ;  /* 0x0000000500047c02 */ /* 0x000fce0008000f00 */
.L_x_52:
[----:B------:R-:W-:Y:S01]  /*b780*/  IMAD.IADD R5, R3, 0x1, R4 ;  /* 0x0000000103057824 */ /* 0x000fe200078e0204 */
[----:B------:R-:W-:Y:S04]  /*b790*/  BAR.SYNC.DEFER_BLOCKING 0x0 ;  /* 0x0000000000007b1d */ /* 0x000fe80000010000 */
[----:B------:R-:W-:-:S04]  /*b7a0*/  ISETP.GE.U32.AND P0, PT, R5, UR7, PT ;  /* 0x0000000705007c0c */ /* 0x000fc8000bf06070 */
[----:B------:R-:W-:-:S13]  /*b7b0*/  ISETP.GE.U32.OR P0, PT, R3, R4, P0 ;  /* 0x000000040300720c */ /* 0x000fda0000706470 */
[----:B------:R-:W-:-:S05]  /*b7c0*/  @!P0 IMAD R5, R5, UR6, R2 ;  /* 0x0000000605058c24 */ /* 0x000fca000f8e0202 */
[----:B------:R-:W1:Y:S02]  /*b7d0*/  @!P0 LDS.U8 R6, [R5+UR4] ;  /* 0x0000000405068984 */ /* 0x000e640008000000 */
[----:B-1----:R-:W-:-:S04]  /*b7e0*/  @!P0 LOP3.LUT P1, RZ, R6, 0xff, R17, 0xc8, !PT ;  /* 0x000000ff06ff8812 */ /* 0x002fc8000782c811 */
[----:B------:R-:W-:Y:S02]  /*b7f0*/  @!P0 SEL R7, RZ, 0x1, !P1 ;  /* 0x00000001ff078807 */ /* 0x000fe40004800000 */
[----:B------:R-:W-:Y:S02]  /*b800*/  ISETP.GT.AND P1, PT, R4, 0x1, PT ;  /* 0x000000010400780c */ /* 0x000fe40003f24270 */
[----:B------:R-:W-:Y:S01]  /*b810*/  SHF.R.S32.HI R4, RZ, 0x1, R4 ;  /* 0x00000001ff047819 */ /* 0x000fe20000011404 */
[----:B------:R1:W-:Y:S01]  /*b820*/  @!P0 STS.U8 [R0+UR4], R7 ;  /* 0x0000000700008988 */ /* 0x0003e20008000004 */
[----:B------:R-:W-:-:S09]  /*b830*/  @!P0 PRMT R17, R7, 0x7610, R17 ;  /* 0x0000761007118816 */ /* 0x000fd20000000011 */
[----:B-1----:R-:W-:Y:S05]  /*b840*/  @P1 BRA `(.L_x_52) ;  /* 0xfffffffc00cc1947 */ /* 0x002fea000383ffff */
.L_x_51:
[----:B------:R-:W-:Y:S02]  /*b850*/  ULDC UR4, c[0x0][0x22c] ;  /* 0x00008b0000047ab9 */ /* 0x000fe40000000800 */
[----:B------:R-:W-:-:S13]  /*b860*/  ISETP.NE.AND P0, PT, RZ, UR4, PT ;  /* 0x00000004ff007c0c */ /* 0x000fda000bf05270 */
[----:B------:R-:W-:Y:S05]  /*b870*/  @!P0 BRA `(.L_x_53) ;  /* 0x0000000000b08947 */ /* 0x000fea0003800000 */
[----:B------:R-:W1:Y:S02]  /*b880*/  LDC R9, c[0x0][RZ] ;  /* 0x00000000ff097b82 */ /* 0x000e640000000800 */
[----:B-1----:R-:W-:Y:S02]  /*b890*/  ISETP.GT.AND P0, PT, R9, 0x20, PT ;  /* 0x000000200900780c */ /* 0x002fe40003f04270 */
[----:B------:R-:W-:-:S11]  /*b8a0*/  MOV R0, R9 ;  /* 0x0000000900007202 */ /* 0x000fd60000000f00 */
[----:B------:R-:W-:Y:S05]  /*b8b0*/  @!P0 BRA `(.L_x_54) ;  /* 0x0000000000688947 */ /* 0x000fea0003800000 */
[----:B------:R-:W1:Y:S01]  /*b8c0*/  S2UR UR5, SR_CgaCtaId ;  /* 0x00000000000579c3 */ /* 0x000e620000008800 */
[-C--:B------:R-:W-:Y:S01]  /*b8d0*/  LEA.HI R0, R9, R9.reuse, RZ, 0x1 ;  /* 0x0000000909007211 */ /* 0x080fe200078f08ff */
[----:B------:R-:W-:Y:S01]  /*b8e0*/  UMOV UR4, 0x400 ;  /* 0x0000040000047882 */ /* 0x000fe20000000000 */
[----:B------:R-:W-:Y:S01]  /*b8f0*/  IMAD R4, R3, R9, R2 ;  /* 0x0000000903047224 */ /* 0x000fe200078e0202 */
[----:B------:R-:W-:Y:S01]  /*b900*/  UIADD3 UR4, UR4, 0x10, URZ ;  /* 0x0000001004047890 */ /* 0x000fe2000fffe03f */
[----:B------:R-:W-:Y:S01]  /*b910*/  SHF.R.S32.HI R6, RZ, 0x1, R0 ;  /* 0x00000001ff067819 */ /* 0x000fe20000011400 */
[----:B------:R-:W-:-:S03]  /*b920*/  IMAD.MOV.U32 R0, RZ, RZ, 0x20 ;  /* 0x00000020ff007424 */ /* 0x000fc600078e00ff */
[----:B------:R-:W-:Y:S01]  /*b930*/  ISETP.GE.AND P0, PT, R6, 0x20, PT ;  /* 0x000000200600780c */ /* 0x000fe20003f06270 */
[----:B-1----:R-:W-:-:S06]  /*b940*/  ULEA UR4, UR5, UR4, 0x18 ;  /* 0x0000000405047291 */ /* 0x002fcc000f8ec03f */
[----:B------:R-:W-:-:S03]  /*b950*/  IADD3 R5, R4, UR4, RZ ;  /* 0x0000000404057c10 */ /* 0x000fc6000fffe0ff */
[----:B------:R1:W-:Y:S03]  /*b960*/  STS.U8 [R4+UR4], R17 ;  /* 0x0000001104007988 */ /* 0x0003e60008000004 */
[----:B------:R-:W-:Y:S05]  /*b970*/  @!P0 BRA `(.L_x_54) ;  /* 0x0000000000388947 */ /* 0x000fea0003800000 */
.L_x_55:
[----:B------:R-:W-:Y:S01]  /*b980*/  IMAD.IADD R0, R2, 0x1, R6 ;  /* 0x0000000102007824 */ /* 0x000fe200078e0206 */
[----:B------:R-:W-:Y:S04]  /*b990*/  BAR.SYNC.DEFER_BLOCKING 0x0 ;  /* 0x0000000000007b1d */ /* 0x000fe80000010000 */
[----:B------:R-:W-:-:S04]  /*b9a0*/  ISETP.GE.U32.AND P0, PT, R0, R9, PT ;  /* 0x000000090000720c */ /* 0x000fc80003f06070 */
[----:B------:R-:W-:-:S13]  /*b9b0*/  ISETP.GE.U32.OR P0, PT, R2, R6, P0 ;  /* 0x000000060200720c */ /* 0x000fda0000706470 */
[----:B------:R-:W-:Y:S02]  /*b9c0*/  @!P0 IADD3 R0, R5, R6, RZ ;  /* 0x0000000605008210 */ /* 0x000fe40007ffe0ff */
[----:B------:R-:W-:-:S04]  /*b9d0*/  SHF.R.S32.HI R6, RZ, 0x1, R6 ;  /* 0x00000001ff067819 */ /* 0x000fc80000011406 */
[----:B------:R-:W2:Y:S02]  /*b9e0*/  @!P0 LDS.U8 R0, [R0] ;  /* 0x0000000000008984 */ /* 0x000ea40000000000 */
[----:B--2---:R-:W-:-:S04]  /*b9f0*/  @!P0 LOP3.LUT P1, RZ, R0, 0xff, R17, 0xc8, !PT ;  /* 0x000000ff00ff8812 */ /* 0x004fc8000782c811 */
[----:B------:R-:W-:Y:S02]  /*ba00*/  @!P0 SEL R7, RZ, 0x1, !P1 ;  /* 0x00000001ff078807 */ /* 0x000fe40004800000 */
[----:B------:R-:W-:Y:S02]  /*ba10*/  ISETP.GE.AND P1, PT, R6, 0x20, PT ;  /* 0x000000200600780c */ /* 0x000fe40003f26270 */
[----:B-1----:R-:W-:Y:S01]  /*ba20*/  @!P0 PRMT R17, R7, 0x7610, R17 ;  /* 0x0000761007118816 */ /* 0x002fe20000000011 */
[----:B------:R2:W-:Y:S10]  /*ba30*/  @!P0 STS.U8 [R4+UR4], R7 ;  /* 0x0000000704008988 */ /* 0x0005f40008000004 */
[----:B--2---:R-:W-:Y:S05]  /*ba40*/  @P1 BRA `(.L_x_55) ;  /* 0xfffffffc00cc1947 */ /* 0x004fea000383ffff */
[----:B------:R-:W-:-:S07]  /*ba50*/  IMAD.MOV.U32 R0, RZ, RZ, 0x20 ;  /* 0x00000020ff007424 */ /* 0x000fce00078e00ff */
.L_x_54:
[----:B------:R-:W-:Y:S01]  /*ba60*/  BAR.SYNC.DEFER_BLOCKING 0x0 ;  /* 0x0000000000007b1d */ /* 0x000fe20000010000 */
[----:B------:R-:W-:-:S13]  /*ba70*/  ISETP.GE.AND P0, PT, R0, 0x2, PT ;  /* 0x000000020000780c */ /* 0x000fda0003f06270 */
[----:B------:R-:W-:Y:S05]  /*ba80*/  @!P0 BRA `(.L_x_53) ;  /* 0x00000000002c8947 */ /* 0x000fea0003800000 */
[----:B------:R-:W-:-:S11]  /*ba90*/  HFMA2.MMA R5, -RZ, RZ, 0, 5.9604644775390625e-08 ;  /* 0x00000001ff057435 */ /* 0x000fd600000001ff */
.L_x_56:
[----:B-1----:R-:W-:-:S04]  /*baa0*/  LOP3.LUT R4, R17, 0xffff, RZ, 0xc0, !PT ;  /* 0x0000ffff11047812 */ /* 0x002fc800078ec0ff */
[----:B------:R-:W-:-:S06]  /*bab0*/  PRMT R4, R4, 0x8880, RZ ;  /* 0x0000888004047816 */ /* 0x000fcc00000000ff */
[----:B------:R1:W2:Y:S02]  /*bac0*/  SHFL.DOWN PT, R4, R4, R5, 0x1f ;  /* 0x08001f0504047589 */ /* 0x0002a400000e0000 */
[----:B-1----:R-:W-:-:S05]  /*bad0*/  IMAD.SHL.U32 R5, R5, 0x2, RZ ;  /* 0x0000000205057824 */ /* 0x002fca00078e00ff */
[----:B------:R-:W-:Y:S02]  /*bae0*/  ISETP.GE.AND P1, PT, R5, R0, PT ;  /* 0x000000000500720c */ /* 0x000fe40003f26270 */
[----:B--2---:R-:W-:-:S04]  /*baf0*/  ISETP.NE.AND P0, PT, R4, RZ, PT ;  /* 0x000000ff0400720c */ /* 0x004fc80003f05270 */
[----:B------:R-:W-:-:S04]  /*bb00*/  SEL R6, RZ, 0x1, !P0 ;  /* 0x00000001ff067807 */ /* 0x000fc80004000000 */
[----:B------:R-:W-:-:S04]  /*bb10*/  LOP3.LUT P0, RZ, R17, 0xff, R6, 0xc8, !PT ;  /* 0x000000ff11ff7812 */ /* 0x000fc8000780c806 */
[----:B------:R-:W-:Y:S01]  /*bb20*/  SEL R17, RZ, 0x1, !P0 ;  /* 0x00000001ff117807 */ /* 0x000fe20004000000 */
[----:B------:R-:W-:Y:S08]  /*bb30*/  @!P1 BRA `(.L_x_56) ;  /* 0xfffffffc00d89947 */ /* 0x000ff0000383ffff */
.L_x_53:
[----:B------:R-:W2:Y:S01]  /*bb40*/  LDC R13, c[0x0][0x3e8] ;  /* 0x0000fa00ff0d7b82 */ /* 0x000ea20000000800 */
[----:B0-----:R-:W-:Y:S02]  /*bb50*/  MOV R16, RZ ;  /* 0x000000ff00107202 */ /* 0x001fe40000000f00 */
[----:B--2---:R-:W-:-:S13]  /*bb60*/  ISETP.NE.AND P1, PT, R13, RZ, PT ;  /* 0x000000ff0d00720c */ /* 0x004fda0003f25270 */
[----:B------:R-:W-:Y:S05]  /*bb70*/  @!P1 BRA `(.L_x_57) ;  /* 0x0000001000449947 */ /* 0x000fea0003800000 */
[----:B------:R-:W-:Y:S01]  /*bb80*/  IMAD.MOV.U32 R14, RZ, RZ, RZ ;  /* 0x000000ffff0e7224 */ /* 0x000fe200078e00ff */
[----:B------:R-:W-:Y:S01]  /*bb90*/  ULDC.64 UR4, c[0x0][0x3f0] ;  /* 0x0000fc0000047ab9 */ /* 0x000fe20000000a00 */
[----:B------:R-:W-:Y:S02]  /*bba0*/  ISETP.NE.AND P0, PT, R13, 0x1, PT ;  /* 0x000000010d00780c */ /* 0x000fe40003f05270 */
[----:B-1----:R-:W-:Y:S01]  /*bbb0*/  IMAD.HI.U32 R4, R15, UR4, R14 ;  /* 0x000000040f047c27 */ /* 0x002fe2000f8e000e */
        /* <DEDUP_REMOVED lines=269> */
.L_x_57:
[----:B------:R-:W-:Y:S01]  /*cc90*/  ULDC.64 UR4, c[0x0][0x5f8] ;  /* 0x00017e0000047ab9 */ /* 0x000fe20000000a00 */
[----:B------:R-:W-:Y:S01]  /*cca0*/  ULDC UR6, c[0x0][0x234] ;  /* 0x00008d0000067ab9 */ /* 0x000fe20000000800 */
[----:B------:R-:W-:Y:S02]  /*ccb0*/  ISETP.NE.U32.AND P0, PT, RZ, UR4, PT ;  /* 0x00000004ff007c0c */ /* 0x000fe4000bf05070 */
[----:B-1----:R-:W-:Y:S02]  /*ccc0*/  CS2R R4, SRZ ;  /* 0x0000000000047805 */ /* 0x002fe4000001ff00 */
[----:B------:R-:W-:Y:S01]  /*ccd0*/  ISETP.NE.AND P3, PT, RZ, UR6, PT ;  /* 0x00000006ff007c0c */ /* 0x000fe2000bf65270 */
[----:B------:R-:W-:Y:S01]  /*cce0*/  IMAD.MOV.U32 R12, RZ, RZ, RZ ;  /* 0x000000ffff0c7224 */ /* 0x000fe200078e00ff */
[----:B------:R-:W-:-:S13]  /*ccf0*/  ISETP.NE.AND.EX P0, PT, RZ, UR5, PT, P0 ;  /* 0x00000005ff007c0c */ /* 0x000fda000bf05300 */
[----:B------:R-:W-:-:S04]  /*cd00*/  @P0 IADD3 R4, P2, R16, UR4, RZ ;  /* 0x0000000410040c10 */ /* 0x000fc8000ff5e0ff */
[----:B------:R-:W-:-:S05]  /*cd10*/  @P0 IADD3.X R5, RZ, UR5, RZ, P2, !PT ;  /* 0x00000005ff050c10 */ /* 0x000fca00097fe4ff */
[----:B------:R-:W-:Y:S01]  /*cd20*/  @P0 IMAD.MOV.U32 R12, RZ, RZ, R5 ;  /* 0x000000ffff0c0224 */ /* 0x000fe200078e0005 */
[----:B------:R-:W-:Y:S06]  /*cd30*/  @!P3 BRA `(.L_x_58) ;  /* 0x0000002000b4b947 */ /* 0x000fec0003800000 */
[----:B------:R-:W0:Y:S01]  /*cd40*/  S2R R0, SR_CTAID.X ;  /* 0x0000000000007919 */ /* 0x000e220000002500 */
[----:B------:R-:W-:Y:S01]  /*cd50*/  ULDC.64 UR4, c[0x0][0x238] ;  /* 0x00008e0000047ab9 */ /* 0x000fe20000000a00 */
[----:B------:R-:W-:Y:S01]  /*cd60*/  HFMA2.MMA R16, -RZ, RZ, 0, 0 ;  /* 0x00000000ff107435 */ /* 0x000fe200000001ff */
[----:B------:R-:W-:Y:S01]  /*cd70*/  IMAD R6, R2, UR4, RZ ;  /* 0x0000000402067c24 */ /* 0x000fe2000f8e02ff */
[----:B------:R-:W-:-:S03]  /*cd80*/  ULDC UR4, c[0x0][0x224] ;  /* 0x0000890000047ab9 */ /* 0x000fc60000000800 */
[----:B------:R-:W-:-:S04]  /*cd90*/  IMAD R7, R3, UR5, R6 ;  /* 0x0000000503077c24 */ /* 0x000fc8000f8e0206 */
[----:B0-----:R-:W-:Y:S01]  /*cda0*/  IMAD R7, R0, UR4, R7 ;  /* 0x0000000400077c24 */ /* 0x001fe2000f8e0207 */
        /* <DEDUP_REMOVED lines=274> */
.L_x_59:
[----:B------:R-:W-:Y:S01]  /*ded0*/  ULDC UR9, c[0x0][0x22c] ;  /* 0x00008b0000097ab9 */ /* 0x000fe20000000800 */
[----:B------:R-:W-:Y:S01]  /*dee0*/  ULDC UR4, c[0x0][0x21c] ;  /* 0x0000870000047ab9 */ /* 0x000fe20000000800 */
[----:B------:R-:W-:Y:S01]  /*def0*/  ISETP.NE.AND P0, PT, RZ, UR9, PT ;  /* 0x00000009ff007c0c */ /* 0x000fe2000bf05270 */
[----:B------:R-:W0:Y:S01]  /*df00*/  S2UR UR8, SR_CgaCtaId ;  /* 0x00000000000879c3 */ /* 0x000e220000008800 */
[----:B------:R-:W-:Y:S01]  /*df10*/  BSSY B0, `(.L_x_60) ;  /* 0x000000b000007945 */ /* 0x000fe20003800000 */
[----:B------:R-:W-:Y:S02]  /*df20*/  PRMT R6, RZ, 0x7610, R6 ;  /* 0x00007610ff067816 */ /* 0x000fe40000000006 */
[----:B------:R-:W-:-:S04]  /*df30*/  ISETP.NE.AND P0, PT, R2, RZ, P0 ;  /* 0x000000ff0200720c */ /* 0x000fc80000705270 */
[----:B------:R-:W-:-:S13]  /*df40*/  ISETP.GE.OR P0, PT, R7, UR4, P0 ;  /* 0x0000000407007c0c */ /* 0x000fda0008706670 */
[----:B------:R-:W-:Y:S05]  /*df50*/  @P0 BRA `(.L_x_61) ;  /* 0x0000000000180947 */ /* 0x000fea0003800000 */
[----:B------:R-:W-:Y:S01]  /*df60*/  ULDC UR4, c[0x0][0x230] ;  /* 0x00008c0000047ab9 */ /* 0x000fe20000000800 */
[----:B------:R-:W-:Y:S01]  /*df70*/  IMAD.MOV.U32 R6, RZ, RZ, 0x1 ;  /* 0x00000001ff067424 */ /* 0x000fe200078e00ff */
[----:B------:R-:W-:-:S13]  /*df80*/  ISETP.NE.AND P1, PT, RZ, UR4, PT ;  /* 0x00000004ff007c0c */ /* 0x000fda000bf25270 */
[----:B------:R-:W-:-:S04]  /*df90*/  @P1 ISETP.NE.AND P0, PT, R3, RZ, PT ;  /* 0x000000ff0300120c */ /* 0x000fc80003f05270 */
[----:B------:R-:W-:-:S04]  /*dfa0*/  @P1 SEL R7, RZ, 0x1, P0 ;  /* 0x00000001ff071807 */ /* 0x000fc80000000000 */
[----:B------:R-:W-:-:S07]  /*dfb0*/  @P1 PRMT R6, R7, 0x7610, R6 ;  /* 0x0000761007061816 */ /* 0x000fce0000000006 */
.L_x_61:
[----:B0-----:R-:W-:Y:S05]  /*dfc0*/  BSYNC B0 ;  /* 0x0000000000007941 */ /* 0x001fea0003800000 */
.L_x_60:
[----:B------:R-:W-:Y:S01]  /*dfd0*/  PRMT R6, R6, 0x9910, RZ ;  /* 0x0000991006067816 */ /* 0x000fe200000000ff */
[----:B------:R-:W-:Y:S01]  /*dfe0*/  BSSY B0, `(.L_x_62) ;  /* 0x000000e000007945 */ /* 0x000fe20003800000 */
[----:B------:R-:W-:Y:S02]  /*dff0*/  LOP3.LUT P0, RZ, R2, R3, RZ, 0xfc, !PT ;  /* 0x0000000302ff7212 */ /* 0x000fe4000780fcff */
[----:B------:R-:W-:-:S13]  /*e000*/  ISETP.NE.AND P1, PT, R6, RZ, PT ;  /* 0x000000ff0600720c */ /* 0x000fda0003f25270 */
[----:B------:R-:W-:Y:S05]  /*e010*/  @!P1 BRA `(.L_x_63) ;  /* 0x0000000000289947 */ /* 0x000fea0003800000 */
[----:B------:R-:W0:Y:S01]  /*e020*/  S2UR UR4, SR_CTAID.Y ;  /* 0x00000000000479c3 */ /* 0x000e220000002600 */
[----:B------:R-:W-:-:S07]  /*e030*/  ISETP.NE.AND P2, PT, RZ, UR9, PT ;  /* 0x00000009ff007c0c */ /* 0x000fce000bf45270 */
[----:B------:R-:W0:Y:S02]  /*e040*/  LDC R7, c[0x0][0x10] ;  /* 0x00000400ff077b82 */ /* 0x000e240000000800 */
[----:B0-----:R-:W-:Y:S01]  /*e050*/  IMAD R7, R0, R7, UR4 ;  /* 0x0000000400077e24 */ /* 0x001fe2000f8e0207 */
[----:B------:R-:W-:-:S03]  /*e060*/  ULDC UR4, c[0x0][0x0] ;  /* 0x0000000000047ab9 */ /* 0x000fc60000000800 */
[----:B------:R-:W-:Y:S01]  /*e070*/  @!P2 IMAD R7, R7, UR4, R2 ;  /* 0x000000040707ac24 */ /* 0x000fe2000f8e0202 */
[----:B------:R-:W-:-:S04]  /*e080*/  ULDC.64 UR4, c[0x0][0x600] ;  /* 0x0001800000047ab9 */ /* 0x000fc80000000a00 */
[----:B------:R-:W-:-:S04]  /*e090*/  IADD3 R6, P2, R7, UR4, RZ ;  /* 0x0000000407067c10 */ /* 0x000fc8000ff5e0ff */
[----:B------:R-:W-:-:S05]  /*e0a0*/  IADD3.X R7, RZ, UR5, RZ, P2, !PT ;  /* 0x00000005ff077c10 */ /* 0x000fca00097fe4ff */
[----:B------:R0:W-:Y:S04]  /*e0b0*/  STG.E.U8 desc[UR36][R6.64], R17 ;  /* 0x0000001106007986 */ /* 0x0001e8000c101124 */
.L_x_63:
[----:B------:R-:W-:Y:S05]  /*e0c0*/  BSYNC B0 ;  /* 0x0000000000007941 */ /* 0x000fea0003800000 */
.L_x_62:
[----:B------:R-:W-:Y:S01]  /*e0d0*/  UMOV UR7, 0x400 ;  /* 0x0000040000077882 */ /* 0x000fe20000000000 */
[----:B------:R-:W-:Y:S01]  /*e0e0*/  @!PT LDS RZ, [RZ] ;  /* 0x00000000fffff984 */ /* 0x000fe20000000800 */
[----:B------:R-:W-:Y:S01]  /*e0f0*/  @!PT LDS RZ, [RZ] ;  /* 0x00000000fffff984 */ /* 0x000fe20000000800 */
[----:B------:R-:W-:Y:S01]  /*e100*/  @!PT LDS RZ, [RZ] ;  /* 0x00000000fffff984 */ /* 0x000fe20000000800 */
[----:B------:R-:W-:Y:S01]  /*e110*/  @!PT LDS RZ, [RZ] ;  /* 0x00000000fffff984 */ /* 0x000fe20000000800 */
[----:B------:R1:W-:Y:S06]  /*e120*/  MEMBAR.ALL.CTA ;  /* 0x0000000000007992 */ /* 0x0003ec0000008000 */
[----:B-1----:R-:W-:Y:S06]  /*e130*/  MEMBAR.SC.GPU ;  /* 0x0000000000007992 */ /* 0x002fec0000002000 */
[----:B------:R-:W-:-:S00]  /*e140*/  ERRBAR ;  /* 0x00000000000079ab */ /* 0x000fc00000000000 */
[----:B------:R-:W-:Y:S06]  /*e150*/  CGAERRBAR ;  /* 0x00000000000075ab */ /* 0x000fec0000000000 */
[----:B------:R-:W-:Y:S02]  /*e160*/  CCTL.IVALL ;  /* 0x00000000ff00798f */ /* 0x000fe40002000000 */
[----:B------:R-:W-:Y:S06]  /*e170*/  BAR.SYNC.DEFER_BLOCKING 0x0 ;  /* 0x0000000000007b1d */ /* 0x000fec0000010000 */
[----:B------:R-:W-:Y:S02]  /*e180*/  BSSY B0, `(.L_x_64) ;  /* 0x0000018000007945 */ /* 0x000fe40003800000 */
[----:B------:R-:W-:Y:S06]  /*e190*/  BAR.SYNC.DEFER_BLOCKING 0x0 ;  /* 0x0000000000007b1d */ /* 0x000fec0000010000 */
[----:B------:R-:W-:Y:S05]  /*e1a0*/  @P0 BRA `(.L_x_65) ;  /* 0x0000000000540947 */ /* 0x000fea0003800000 */
[----:B------:R-:W1:Y:S01]  /*e1b0*/  S2R R11, SR_LANEID ;  /* 0x00000000000b7919 */ /* 0x000e620000000000 */
[----:B------:R-:W-:Y:S01]  /*e1c0*/  VOTEU.ANY UR4, UPT, PT ;  /* 0x0000000000047886 */ /* 0x000fe200038e0100 */
[----:B0-----:R-:W0:Y:S01]  /*e1d0*/  LDC.64 R6, c[0x0][0x608] ;  /* 0x00018200ff067b82 */ /* 0x001e220000000a00 */
[----:B------:R-:W1:Y:S08]  /*e1e0*/  FLO.U32 R10, UR4 ;  /* 0x00000004000a7d00 */ /* 0x000e7000080e0000 */
[----:B------:R-:W2:Y:S01]  /*e1f0*/  POPC R9, UR4 ;  /* 0x0000000400097d09 */ /* 0x000ea20008000000 */
[----:B0-----:R-:W-:Y:S01]  /*e200*/  IMAD.WIDE.U32 R6, R0, 0x4, R6 ;  /* 0x0000000400067825 */ /* 0x001fe200078e0006 */
[----:B-1----:R-:W-:-:S13]  /*e210*/  ISETP.EQ.U32.AND P0, PT, R10, R11, PT ;  /* 0x0000000b0a00720c */ /* 0x002fda0003f02070 */
[----:B--2---:R-:W2:Y:S01]  /*e220*/  @P0 ATOMG.E.ADD.STRONG.GPU PT, R7, desc[UR36][R6.64], R9 ;  /* 0x00000009060709a8 */ /* 0x004ea200081ee1e4 */
[----:B------:R-:W0:Y:S01]  /*e230*/  S2UR UR6, SR_CgaCtaId ;  /* 0x00000000000679c3 */ /* 0x000e220000008800 */
[----:B------:R-:W-:Y:S01]  /*e240*/  UMOV UR5, 0x400 ;  /* 0x0000040000057882 */ /* 0x000fe20000000000 */
[----:B------:R-:W1:Y:S01]  /*e250*/  S2R R11, SR_LTMASK ;  /* 0x00000000000b7919 */ /* 0x000e620000003900 */
[----:B0-----:R-:W-:Y:S01]  /*e260*/  ULEA UR5, UR6, UR5, 0x18 ;  /* 0x0000000506057291 */ /* 0x001fe2000f8ec03f */
[----:B-1----:R-:W-:Y:S01]  /*e270*/  LOP3.LUT R11, R11, UR4, RZ, 0xc0, !PT ;  /* 0x000000040b0b7c12 */ /* 0x002fe2000f8ec0ff */
[----:B------:R-:W-:Y:S02]  /*e280*/  ULDC UR4, c[0x0][0x10] ;  /* 0x0000040000047ab9 */ /* 0x000fe40000000800 */
[----:B------:R-:W-:-:S03]  /*e290*/  UIADD3 UR4, UR4, -0x1, URZ ;  /* 0xffffffff04047890 */ /* 0x000fc6000fffe03f */
[----:B------:R-:W0:Y:S01]  /*e2a0*/  POPC R11, R11 ;  /* 0x0000000b000b7309 */ /* 0x000e220000000000 */
[----:B--2---:R-:W0:Y:S02]  /*e2b0*/  SHFL.IDX PT, R8, R7, R10, 0x1f ;  /* 0x00001f0a07087589 */ /* 0x004e2400000e0000 */
[----:B0-----:R-:W-:-:S05]  /*e2c0*/  IMAD.IADD R8, R8, 0x1, R11 ;  /* 0x0000000108087824 */ /* 0x001fca00078e020b */
[----:B------:R-:W-:-:S04]  /*e2d0*/  ISETP.NE.AND P0, PT, R8, UR4, PT ;  /* 0x0000000408007c0c */ /* 0x000fc8000bf05270 */
[----:B------:R-:W-:-:S05]  /*e2e0*/  SEL R6, RZ, 0x1, P0 ;  /* 0x00000001ff067807 */ /* 0x000fca0000000000 */
[----:B------:R1:W-:Y:S04]  /*e2f0*/  STS.U8 [UR5], R6 ;  /* 0x00000006ff007988 */ /* 0x0003e80008000005 */
.L_x_65:
[----:B------:R-:W-:Y:S05]  /*e300*/  BSYNC B0 ;  /* 0x0000000000007941 */ /* 0x000fea0003800000 */
.L_x_64:
[----:B------:R-:W-:Y:S01]  /*e310*/  BAR.SYNC.DEFER_BLOCKING 0x0 ;  /* 0x0000000000007b1d */ /* 0x000fe20000010000 */
[----:B------:R-:W-:-:S09]  /*e320*/  ULEA UR4, UR8, UR7, 0x18 ;  /* 0x0000000708047291 */ /* 0x000fd2000f8ec03f */
[----:B01----:R-:W0:Y:S02]  /*e330*/  LDS.U8 R6, [UR4] ;  /* 0x00000004ff067984 */ /* 0x003e240008000000 */
[----:B0-----:R-:W-:-:S13]  /*e340*/  ISETP.NE.AND P0, PT, R6, RZ, PT ;  /* 0x000000ff0600720c */ /* 0x001fda0003f05270 */
[----:B------:R-:W-:Y:S05]  /*e350*/  @!P0 EXIT ;  /* 0x000000000000894d */ /* 0x000fea0003800000 */
[----:B------:R-:W-:Y:S01]  /*e360*/  ISETP.NE.AND P0, PT, RZ, UR9, PT ;  /* 0x00000009ff007c0c */ /* 0x000fe2000bf05270 */
[----:B------:R-:W-:Y:S01]  /*e370*/  @!PT LDS RZ, [RZ] ;  /* 0x00000000fffff984 */ /* 0x000fe20000000800 */
[----:B------:R-:W-:Y:S01]  /*e380*/  @!PT LDS RZ, [RZ] ;  /* 0x00000000fffff984 */ /* 0x000fe20000000800 */
[----:B------:R-:W-:Y:S01]  /*e390*/  @!PT LDS RZ, [RZ] ;  /* 0x00000000fffff984 */ /* 0x000fe20000000800 */
[----:B------:R-:W-:Y:S01]  /*e3a0*/  @!PT LDS RZ, [RZ] ;  /* 0x00000000fffff984 */ /* 0x000fe20000000800 */
[----:B------:R0:W-:Y:S06]  /*e3b0*/  MEMBAR.ALL.CTA ;  /* 0x0000000000007992 */ /* 0x0001ec0000008000 */
[----:B0-----:R-:W-:Y:S06]  /*e3c0*/  MEMBAR.SC.GPU ;  /* 0x0000000000007992 */ /* 0x001fec0000002000 */
[----:B------:R-:W-:-:S00]  /*e3d0*/  ERRBAR ;  /* 0x00000000000079ab */ /* 0x000fc00000000000 */
[----:B------:R-:W-:Y:S06]  /*e3e0*/  CGAERRBAR ;  /* 0x00000000000075ab */ /* 0x000fec0000000000 */
[----:B------:R-:W-:Y:S01]  /*e3f0*/  CCTL.IVALL ;  /* 0x00000000ff00798f */ /* 0x000fe20002000000 */
[----:B------:R-:W-:Y:S01]  /*e400*/  ULDC.U8 UR4, c[0x0][0x211] ;  /* 0x0000844000047ab9 */ /* 0x000fe20000000000 */
[----:B------:R-:W-:Y:S01]  /*e410*/  BSSY B0, `(.L_x_66) ;  /* 0x000002d000007945 */ /* 0x000fe20003800000 */
[----:B------:R-:W-:-:S03]  /*e420*/  MOV R17, UR4 ;  /* 0x0000000400117c02 */ /* 0x000fc60008000f00 */
[----:B------:R-:W-:Y:S05]  /*e430*/  @!P0 BRA `(.L_x_67) ;  /* 0x00000000005c8947 */ /* 0x000fea0003800000 */
[----:B------:R-:W-:Y:S01]  /*e440*/  ULDC UR4, c[0x0][0x0] ;  /* 0x0000000000047ab9 */ /* 0x000fe20000000800 */
[----:B------:R-:W-:Y:S01]  /*e450*/  ULDC UR6, c[0x0][0x228] ;  /* 0x00008a0000067ab9 */ /* 0x000fe20000000800 */
[----:B------:R-:W-:Y:S01]  /*e460*/  IMAD R6, R3, UR4, R2 ;  /* 0x0000000403067c24 */ /* 0x000fe2000f8e0202 */
[----:B------:R-:W-:-:S04]  /*e470*/  ULDC.64 UR10, c[0x0][0x600] ;  /* 0x00018000000a7ab9 */ /* 0x000fc80000000a00 */
[----:B------:R-:W-:-:S13]  /*e480*/  ISETP.GE.U32.AND P0, PT, R6, UR6, PT ;  /* 0x0000000606007c0c */ /* 0x000fda000bf06070 */
[----:B------:R-:W-:Y:S05]  /*e490*/  @P0 BRA `(.L_x_68) ;  /* 0x0000000000900947 */ /* 0x000fea0003800000 */
[----:B------:R-:W-:Y:S01]  /*e4a0*/  ULDC UR5, c[0x0][0x10] ;  /* 0x0000040000057ab9 */ /* 0x000fe20000000800 */
[----:B------:R-:W0:Y:S01]  /*e4b0*/  LDC R11, c[0x0][0x4] ;  /* 0x00000100ff0b7b82 */ /* 0x000e220000000800 */
[----:B------:R-:W-:Y:S01]  /*e4c0*/  BSSY B1, `(.L_x_69) ;  /* 0x000000d000017945 */ /* 0x000fe20003800000 */
[----:B------:R-:W-:Y:S02]  /*e4d0*/  IMAD.MOV.U32 R8, RZ, RZ, R6 ;  /* 0x000000ffff087224 */ /* 0x000fe400078e0006 */
[----:B------:R-:W-:Y:S02]  /*e4e0*/  IMAD R9, R0, UR5, RZ ;  /* 0x0000000500097c24 */ /* 0x000fe4000f8e02ff */
[----:B0-----:R-:W-:-:S07]  /*e4f0*/  IMAD R11, R11, UR4, RZ ;  /* 0x000000040b0b7c24 */ /* 0x001fce000f8e02ff */
.L_x_70:
[----:B------:R-:W-:-:S04]  /*e500*/  IADD3 R6, R9, R8, RZ ;  /* 0x0000000809067210 */ /* 0x000fc80007ffe0ff */
[----:B------:R-:W-:-:S05]  /*e510*/  IADD3 R6, P0, R6, UR10, RZ ;  /* 0x0000000a06067c10 */ /* 0x000fca000ff1e0ff */
[----:B------:R-:W-:-:S05]  /*e520*/  IMAD.X R7, RZ, RZ, UR11, P0 ;  /* 0x0000000bff077e24 */ /* 0x000fca00080e06ff */
[----:B------:R-:W2:Y:S01]  /*e530*/  LDG.E.U8 R6, desc[UR36][R6.64] ;  /* 0x0000002406067981 */ /* 0x000ea2000c1e1100 */
[----:B------:R-:W-:-:S04]  /*e540*/  IADD3 R8, R11, R8, RZ ;  /* 0x000000080b087210 */ /* 0x000fc80007ffe0ff */
[----:B------:R-:W-:Y:S02]  /*e550*/  ISETP.GE.U32.AND P2, PT, R8, UR6, PT ;  /* 0x0000000608007c0c */ /* 0x000fe4000bf46070 */
[----:B--2---:R-:W-:-:S04]  /*e560*/  LOP3.LUT P0, RZ, R17, 0xff, R6, 0xc8, !PT ;  /* 0x000000ff11ff7812 */ /* 0x004fc8000780c806 */
[----:B------:R-:W-:-:S07]  /*e570*/  SEL R17, RZ, 0x1, !P0 ;  /* 0x00000001ff117807 */ /* 0x000fce0004000000 */
[----:B------:R-:W-:Y:S05]  /*e580*/  @!P2 BRA `(.L_x_70) ;  /* 0xfffffffc00dca947 */ /* 0x000fea000383ffff */
[----:B------:R-:W-:Y:S05]  /*e590*/  BSYNC B1 ;  /* 0x0000000000017941 */ /* 0x000fea0003800000 */
.L_x_69:
[----:B------:R-:W-:Y:S05]  /*e5a0*/  BRA `(.L_x_68) ;  /* 0x00000000004c7947 */ /* 0x000fea0003800000 */
.L_x_67:
[----:B------:R-:W-:Y:S01]  /*e5b0*/  ULDC UR5, c[0x0][0x228] ;  /* 0x00008a0000057ab9 */ /* 0x000fe20000000800 */
[----:B------:R-:W-:Y:S01]  /*e5c0*/  ULDC.64 UR10, c[0x0][0x600] ;  /* 0x00018000000a7ab9 */ /* 0x000fe20000000a00 */
[----:B------:R-:W-:-:S13]  /*e5d0*/  ISETP.GE.U32.AND P0, PT, R3, UR5, PT ;  /* 0x0000000503007c0c */ /* 0x000fda000bf06070 */
[----:B------:R-:W-:Y:S05]  /*e5e0*/  @P0 BRA `(.L_x_68) ;  /* 0x00000000003c0947 */ /* 0x000fea0003800000 */
[----:B------:R-:W-:Y:S01]  /*e5f0*/  ULDC UR4, c[0x0][0x10] ;  /* 0x0000040000047ab9 */ /* 0x000fe20000000800 */
[----:B------:R-:W0:Y:S01]  /*e600*/  LDC R8, c[0x0][RZ] ;  /* 0x00000000ff087b82 */ /* 0x000e220000000800 */
[----:B------:R-:W-:Y:S02]  /*e610*/  IMAD.MOV.U32 R9, RZ, RZ, R3 ;  /* 0x000000ffff097224 */ /* 0x000fe400078e0003 */
[----:B------:R-:W-:-:S05]  /*e620*/  IMAD R0, R0, UR4, RZ ;  /* 0x0000000400007c24 */ /* 0x000fca000f8e02ff */
[----:B------:R-:W1:Y:S02]  /*e630*/  LDC R10, c[0x0][0x4] ;  /* 0x00000100ff0a7b82 */ /* 0x000e640000000800 */
.L_x_71:
[----:B------:R-:W-:-:S05]  /*e640*/  IADD3 R7, R0, R9, RZ ;  /* 0x0000000900077210 */ /* 0x000fca0007ffe0ff */
[----:B0-----:R-:W-:-:S05]  /*e650*/  IMAD R7, R7, R8, R2 ;  /* 0x0000000807077224 */ /* 0x001fca00078e0202 */
[----:B------:R-:W-:-:S05]  /*e660*/  IADD3 R6, P0, R7, UR10, RZ ;  /* 0x0000000a07067c10 */ /* 0x000fca000ff1e0ff */
[----:B------:R-:W-:-:S05]  /*e670*/  IMAD.X R7, RZ, RZ, UR11, P0 ;  /* 0x0000000bff077e24 */ /* 0x000fca00080e06ff */
[----:B------:R-:W2:Y:S01]  /*e680*/  LDG.E.U8 R6, desc[UR36][R6.64] ;  /* 0x0000002406067981 */ /* 0x000ea2000c1e1100 */
[----:B-1----:R-:W-:Y:S02]  /*e690*/  IADD3 R9, R10, R9, RZ ;  /* 0x000000090a097210 */ /* 0x002fe40007ffe0ff */
[----:B--2---:R-:W-:-:S04]  /*e6a0*/  LOP3.LUT P0, RZ, R17, 0xff, R6, 0xc8, !PT ;  /* 0x000000ff11ff7812 */ /* 0x004fc8000780c806 */
[----:B------:R-:W-:Y:S02]  /*e6b0*/  SEL R17, RZ, 0x1, !P0 ;  /* 0x00000001ff117807 */ /* 0x000fe40004000000 */
[----:B------:R-:W-:-:S13]  /*e6c0*/  ISETP.GE.U32.AND P0, PT, R9, UR5, PT ;  /* 0x0000000509007c0c */ /* 0x000fda000bf06070 */
[----:B------:R-:W-:Y:S05]  /*e6d0*/  @!P0 BRA `(.L_x_71) ;  /* 0xfffffffc00d88947 */ /* 0x000fea000383ffff */
.L_x_68:
[----:B------:R-:W-:Y:S05]  /*e6e0*/  BSYNC B0 ;  /* 0x0000000000007941 */ /* 0x000fea0003800000 */
.L_x_66:
[----:B------:R-:W0:Y:S01]  /*e6f0*/  LDC R11, c[0x0][RZ] ;  /* 0x00000000ff0b7b82 */ /* 0x000e220000000800 */
[----:B------:R-:W-:Y:S01]  /*e700*/  ULDC UR5, c[0x0][0x4] ;  /* 0x0000010000057ab9 */ /* 0x000fe20000000800 */
[----:B------:R-:W-:Y:S02]  /*e710*/  UIADD3 UR7, UR7, 0x10, URZ ;  /* 0x0000001007077890 */ /* 0x000fe4000fffe03f */
[----:B------:R-:W-:Y:S02]  /*e720*/  USHF.R.U32.HI UR4, URZ, 0x1, UR5 ;  /* 0x000000013f047899 */ /* 0x000fe40008011605 */
[----:B------:R-:W-:Y:S01]  /*e730*/  ULEA UR7, UR8, UR7, 0x18 ;  /* 0x0000000708077291 */ /* 0x000fe2000f8ec03f */
[----:B------:R-:W-:-:S03]  /*e740*/  ULDC UR6, c[0x0][0x22c] ;  /* 0x00008b0000067ab9 */ /* 0x000fc60000000800 */
[----:B------:R-:W-:Y:S02]  /*e750*/  ISETP.NE.AND P0, PT, RZ, UR4, PT ;  /* 0x00000004ff007c0c */ /* 0x000fe4000bf05270 */
[----:B------:R-:W-:Y:S01]  /*e760*/  ISETP.NE.AND P3, PT, RZ, UR6, PT ;  /* 0x00000006ff007c0c */ /* 0x000fe2000bf65270 */
[----:B0-----:R-:W-:-:S05]  /*e770*/  IMAD R0, R3, R11, R2 ;  /* 0x0000000b03007224 */ /* 0x001fca00078e0202 */
[----:B------:R0:W-:Y:S05]  /*e780*/  STS.U8 [R0+UR7], R17 ;  /* 0x0000001100007988 */ /* 0x0001ea0008000007 */
[----:B------:R-:W-:Y:S05]  /*e790*/  @!P0 BRA `(.L_x_72) ;  /* 0x0000000000388947 */ /* 0x000fea0003800000 */
[----:B------:R-:W-:-:S07]  /*e7a0*/  IMAD.U32 R6, RZ, RZ, UR4 ;  /* 0x00000004ff067e24 */ /* 0x000fce000f8e00ff */
.L_x_73:
[----:B------:R-:W-:Y:S01]  /*e7b0*/  IADD3 R7, R3, R6, RZ ;  /* 0x0000000603077210 */ /* 0x000fe20007ffe0ff */
[----:B------:R-:W-:Y:S03]  /*e7c0*/  BAR.SYNC.DEFER_BLOCKING 0x0 ;  /* 0x0000000000007b1d */ /* 0x000fe60000010000 */
[----:B------:R-:W-:-:S04]  /*e7d0*/  ISETP.GE.U32.AND P0, PT, R7, UR5, PT ;  /* 0x0000000507007c0c */ /* 0x000fc8000bf06070 */
[----:B------:R-:W-:-:S13]  /*e7e0*/  ISETP.GE.U32.OR P0, PT, R3, R6, P0 ;  /* 0x000000060300720c */ /* 0x000fda0000706470 */
[----:B------:R-:W-:-:S05]  /*e7f0*/  @!P0 IMAD R7, R7, R11, R2 ;  /* 0x0000000b07078224 */ /* 0x000fca00078e0202 */
[----:B------:R-:W1:Y:S02]  /*e800*/  @!P0 LDS.U8 R8, [R7+UR7] ;  /* 0x0000000707088984 */ /* 0x000e640008000000 */
[----:B-1----:R-:W-:-:S04]  /*e810*/  @!P0 LOP3.LUT P2, RZ, R8, 0xff, R17, 0xc8, !PT ;  /* 0x000000ff08ff8812 */ /* 0x002fc8000784c811 */
[----:B------:R-:W-:Y:S02]  /*e820*/  @!P0 SEL R9, RZ, 0x1, !P2 ;  /* 0x00000001ff098807 */ /* 0x000fe40005000000 */
[----:B------:R-:W-:Y:S02]  /*e830*/  ISETP.GT.AND P2, PT, R6, 0x1, PT ;  /* 0x000000010600780c */ /* 0x000fe40003f44270 */
[----:B------:R-:W-:Y:S01]  /*e840*/  SHF.R.S32.HI R6, RZ, 0x1, R6 ;  /* 0x00000001ff067819 */ /* 0x000fe20000011406 */
[----:B------:R1:W-:Y:S01]  /*e850*/  @!P0 STS.U8 [R0+UR7], R9 ;  /* 0x0000000900008988 */ /* 0x0003e20008000007 */
[----:B0-----:R-:W-:-:S09]  /*e860*/  @!P0 PRMT R17, R9, 0x7610, R17 ;  /* 0x0000761009118816 */ /* 0x001fd20000000011 */
[----:B-1----:R-:W-:Y:S05]  /*e870*/  @P2 BRA `(.L_x_73) ;  /* 0xfffffffc00cc2947 */ /* 0x002fea000383ffff */
.L_x_72:
[----:B------:R-:W-:Y:S01]  /*e880*/  VIADD R3, R0, UR7 ;  /* 0x0000000700037c36 */ /* 0x000fe20008000000 */
[----:B------:R-:W-:Y:S06]  /*e890*/  @!P3 BRA `(.L_x_74) ;  /* 0x000000000094b947 */ /* 0x000fec0003800000 */
[----:B------:R-:W-:Y:S02]  /*e8a0*/  ISETP.GT.AND P0, PT, R11, 0x20, PT ;  /* 0x000000200b00780c */ /* 0x000fe40003f04270 */
[----:B------:R-:W-:-:S11]  /*e8b0*/  MOV R6, R11 ;  /* 0x0000000b00067202 */ /* 0x000fd60000000f00 */
[----:B------:R-:W-:Y:S05]  /*e8c0*/  @!P0 BRA `(.L_x_75) ;  /* 0x0000000000508947 */ /* 0x000fea0003800000 */
[----:B------:R-:W-:Y:S01]  /*e8d0*/  LEA.HI R6, R11, R11, RZ, 0x1 ;  /* 0x0000000b0b067211 */ /* 0x000fe200078f08ff */
[----:B------:R1:W-:Y:S03]  /*e8e0*/  STS.U8 [R0+UR7], R17 ;  /* 0x0000001100007988 */ /* 0x0003e60008000007 */
[----:B------:R-:W-:Y:S01]  /*e8f0*/  SHF.R.S32.HI R7, RZ, 0x1, R6 ;  /* 0x00000001ff077819 */ /* 0x000fe20000011406 */
[----:B------:R-:W-:-:S03]  /*e900*/  IMAD.MOV.U32 R6, RZ, RZ, 0x20 ;  /* 0x00000020ff067424 */ /* 0x000fc600078e00ff */
[----:B------:R-:W-:-:S13]  /*e910*/  ISETP.GE.AND P0, PT, R7, 0x20, PT ;  /* 0x000000200700780c */ /* 0x000fda0003f06270 */
[----:B-1----:R-:W-:Y:S05]  /*e920*/  @!P0 BRA `(.L_x_75) ;  /* 0x0000000000388947 */ /* 0x002fea0003800000 */
.L_x_76:
[----:B------:R-:W-:Y:S01]  /*e930*/  IADD3 R6, R2, R7, RZ ;  /* 0x0000000702067210 */ /* 0x000fe20007ffe0ff */
[----:B------:R-:W-:Y:S03]  /*e940*/  BAR.SYNC.DEFER_BLOCKING 0x0 ;  /* 0x0000000000007b1d */ /* 0x000fe60000010000 */
[----:B------:R-:W-:-:S04]  /*e950*/  ISETP.GE.U32.AND P0, PT, R6, R11, PT ;  /* 0x0000000b0600720c */ /* 0x000fc80003f06070 */
[----:B------:R-:W-:-:S13]  /*e960*/  ISETP.GE.U32.OR P0, PT, R2, R7, P0 ;  /* 0x000000070200720c */ /* 0x000fda0000706470 */
[--C-:B------:R-:W-:Y:S01]  /*e970*/  @!P0 IMAD.IADD R6, R3, 0x1, R7.reuse ;  /* 0x0000000103068824 */ /* 0x100fe200078e0207 */
[----:B------:R-:W-:-:S05]  /*e980*/  SHF.R.S32.HI R7, RZ, 0x1, R7 ;  /* 0x00000001ff077819 */ /* 0x000fca0000011407 */
[----:B------:R-:W1:Y:S02]  /*e990*/  @!P0 LDS.U8 R6, [R6] ;  /* 0x0000000006068984 */ /* 0x000e640000000000 */
[----:B-1----:R-:W-:-:S04]  /*e9a0*/  @!P0 LOP3.LUT P2, RZ, R6, 0xff, R17, 0xc8, !PT ;  /* 0x000000ff06ff8812 */ /* 0x002fc8000784c811 */
[----:B------:R-:W-:Y:S02]  /*e9b0*/  @!P0 SEL R9, RZ, 0x1, !P2 ;  /* 0x00000001ff098807 */ /* 0x000fe40005000000 */
[----:B------:R-:W-:Y:S02]  /*e9c0*/  ISETP.GE.AND P2, PT, R7, 0x20, PT ;  /* 0x000000200700780c */ /* 0x000fe40003f46270 */
[----:B0-----:R-:W-:Y:S01]  /*e9d0*/  @!P0 PRMT R17, R9, 0x7610, R17 ;  /* 0x0000761009118816 */ /* 0x001fe20000000011 */
[----:B------:R1:W-:Y:S10]  /*e9e0*/  @!P0 STS.U8 [R0+UR7], R9 ;  /* 0x0000000900008988 */ /* 0x0003f40008000007 */
[----:B-1----:R-:W-:Y:S05]  /*e9f0*/  @P2 BRA `(.L_x_76) ;  /* 0xfffffffc00cc2947 */ /* 0x002fea000383ffff */
[----:B------:R-:W-:-:S11]  /*ea00*/  HFMA2.MMA R6, -RZ, RZ, 0, 1.9073486328125e-06 ;  /* 0x00000020ff067435 */ /* 0x000fd600000001ff */
.L_x_75:
[----:B------:R-:W-:Y:S01]  /*ea10*/  BAR.SYNC.DEFER_BLOCKING 0x0 ;  /* 0x0000000000007b1d */ /* 0x000fe20000010000 */
[----:B------:R-:W-:-:S13]  /*ea20*/  ISETP.GE.AND P0, PT, R6, 0x2, PT ;  /* 0x000000020600780c */ /* 0x000fda0003f06270 */
[----:B------:R-:W-:Y:S05]  /*ea30*/  @!P0 BRA `(.L_x_74) ;  /* 0x00000000002c8947 */ /* 0x000fea0003800000 */
[----:B------:R-:W-:-:S07]  /*ea40*/  IMAD.MOV.U32 R3, RZ, RZ, 0x1 ;  /* 0x00000001ff037424 */ /* 0x000fce00078e00ff */
.L_x_77:
[----:B0-----:R-:W-:-:S04]  /*ea50*/  LOP3.LUT R0, R17, 0xffff, RZ, 0xc0, !PT ;  /* 0x0000ffff11007812 */ /* 0x001fc800078ec0ff */
[----:B------:R-:W-:-:S06]  /*ea60*/  PRMT R0, R0, 0x8880, RZ ;  /* 0x0000888000007816 */ /* 0x000fcc00000000ff */
[----:B------:R0:W1:Y:S02]  /*ea70*/  SHFL.DOWN PT, R0, R0, R3, 0x1f ;  /* 0x08001f0300007589 */ /* 0x00006400000e0000 */
[----:B0-----:R-:W-:-:S04]  /*ea80*/  SHF.L.U32 R3, R3, 0x1, RZ ;  /* 0x0000000103037819 */ /* 0x001fc800000006ff */
[----:B------:R-:W-:Y:S02]  /*ea90*/  ISETP.GE.AND P2, PT, R3, R6, PT ;  /* 0x000000060300720c */ /* 0x000fe40003f46270 */
[----:B-1----:R-:W-:-:S04]  /*eaa0*/  ISETP.NE.AND P0, PT, R0, RZ, PT ;  /* 0x000000ff0000720c */ /* 0x002fc80003f05270 */
[----:B------:R-:W-:-:S04]  /*eab0*/  SEL R2, RZ, 0x1, !P0 ;  /* 0x00000001ff027807 */ /* 0x000fc80004000000 */
[----:B------:R-:W-:-:S04]  /*eac0*/  LOP3.LUT P0, RZ, R17, 0xff, R2, 0xc8, !PT ;  /* 0x000000ff11ff7812 */ /* 0x000fc8000780c802 */
[----:B------:R-:W-:Y:S01]  /*ead0*/  SEL R17, RZ, 0x1, !P0 ;  /* 0x00000001ff117807 */ /* 0x000fe20004000000 */
[----:B------:R-:W-:Y:S08]  /*eae0*/  @!P2 BRA `(.L_x_77) ;  /* 0xfffffffc00d8a947 */ /* 0x000ff0000383ffff */
.L_x_74:
[----:B------:R-:W-:Y:S05]  /*eaf0*/  @!P1 EXIT ;  /* 0x000000000000994d */ /* 0x000fea0003800000 */
[----:B------:R-:W-:Y:S01]  /*eb00*/  ISETP.NE.U32.AND P0, PT, R4, RZ, PT ;  /* 0x000000ff0400720c */ /* 0x000fe20003f05070 */
[----:B------:R-:W-:-:S03]  /*eb10*/  ULDC.U8 UR38, c[0x0][0x618] ;  /* 0x0001860000267ab9 */ /* 0x000fc60000000000 */
[----:B------:R-:W-:-:S13]  /*eb20*/  ISETP.NE.AND.EX P0, PT, R12, RZ, PT, P0 ;  /* 0x000000ff0c00720c */ /* 0x000fda0003f05300 */
[----:B------:R-:W-:Y:S05]  /*eb30*/  @!P0 BRA `(.L_x_78) ;  /* 0x0000000000908947 */ /* 0x000fea0003800000 */
[----:B------:R-:W-:Y:S01]  /*eb40*/  ISETP.NE.AND P0, PT, RZ, UR38, PT ;  /* 0x00000026ff007c0c */ /* 0x000fe2000bf05270 */
[----:B------:R-:W-:Y:S02]  /*eb50*/  ULDC.U8 UR4, c[0x0][0x619] ;  /* 0x0001864000047ab9 */ /* 0x000fe40000000000 */
[----:B------:R-:W-:-:S10]  /*eb60*/  ISETP.NE.AND P1, PT, RZ, UR4, PT ;  /* 0x00000004ff007c0c */ /* 0x000fd4000bf25270 */
[----:B------:R-:W-:Y:S05]  /*eb70*/  @!P0 BRA `(.L_x_79) ;  /* 0x00000000000c8947 */ /* 0x000fea0003800000 */
[----:B0-----:R-:W2:Y:S02]  /*eb80*/  LDG.E.U8 R0, desc[UR36][R4.64] ;  /* 0x0000002404007981 */ /* 0x001ea4000c1e1100 */
[----:B--2---:R-:W-:-:S04]  /*eb90*/  LOP3.LUT P0, RZ, R17, 0xff, R0, 0xc8, !PT ;  /* 0x000000ff11ff7812 */ /* 0x004fc8000780c800 */
[----:B------:R-:W-:-:S09]  /*eba0*/  SEL R17, RZ, 0x1, !P0 ;  /* 0x00000001ff117807 */ /* 0x000fd20004000000 */
.L_x_79:
[----:B------:R-:W-:Y:S05]  /*ebb0*/  @!P1 BRA `(.L_x_80) ;  /* 0x0000000000689947 */ /* 0x000fea0003800000 */
[----:B0-----:R-:W0:Y:S02]  /*ebc0*/  LDC R0, c[0x0][0x61c] ;  /* 0x00018700ff007b82 */ /* 0x001e240000000800 */
[----:B0-----:R-:W-:-:S13]  /*ebd0*/  ISETP.NE.AND P0, PT, R0, 0x1, PT ;  /* 0x000000010000780c */ /* 0x001fda0003f05270 */
[----:B------:R-:W-:Y:S05]  /*ebe0*/  @!P0 BRA `(.L_x_81) ;  /* 0x0000000000408947 */ /* 0x000fea0003800000 */
[----:B------:R-:W-:Y:S01]  /*ebf0*/  MOV R2, 0x0 ;  /* 0x0000000000027802 */ /* 0x000fe20000000f00 */
[----:B------:R-:W-:Y:S01]  /*ec00*/  ULDC.64 UR4, c[0x4][0x640] ;  /* 0x0101900000047ab9 */ /* 0x000fe20000000a00 */
[----:B------:R-:W-:Y:S01]  /*ec10*/  ULDC.64 UR6, c[0x4][0x520] ;  /* 0x0101480000067ab9 */ /* 0x000fe20000000a00 */
[----:B------:R-:W-:Y:S01]  /*ec20*/  IMAD.U32 R4, RZ, RZ, UR4 ;  /* 0x00000004ff047e24 */ /* 0x000fe2000f8e00ff */
[----:B------:R-:W-:Y:S01]  /*ec30*/  MOV R5, UR5 ;  /* 0x0000000500057c02 */ /* 0x000fe20008000f00 */
[----:B------:R-:W-:Y:S01]  /*ec40*/  ULDC.64 UR4, c[0x4][0x630] ;  /* 0x01018c0000047ab9 */ /* 0x000fe20000000a00 */
[----:B------:R-:W0:Y:S01]  /*ec50*/  LDC.64 R2, c[0x4][R2] ;  /* 0x0100000002027b82 */ /* 0x000e220000000a00 */
[----:B------:R-:W-:Y:S01]  /*ec60*/  HFMA2.MMA R12, -RZ, RZ, 0, 5.9604644775390625e-08 ;  /* 0x00000001ff0c7435 */ /* 0x000fe200000001ff */
[----:B------:R-:W-:Y:S01]  /*ec70*/  IMAD.U32 R6, RZ, RZ, UR4 ;  /* 0x00000004ff067e24 */ /* 0x000fe2000f8e00ff */
[----:B------:R-:W-:Y:S01]  /*ec80*/  MOV R7, UR5 ;  /* 0x0000000500077c02 */ /* 0x000fe20008000f00 */
[----:B------:R-:W-:Y:S01]  /*ec90*/  IMAD.U32 R10, RZ, RZ, UR6 ;  /* 0x00000006ff0a7e24 */ /* 0x000fe2000f8e00ff */
[----:B------:R-:W-:Y:S01]  /*eca0*/  MOV R11, UR7 ;  /* 0x00000007000b7c02 */ /* 0x000fe20008000f00 */
[----:B------:R-:W-:-:S02]  /*ecb0*/  IMAD.MOV.U32 R8, RZ, RZ, 0x2ef ;  /* 0x000002efff087424 */ /* 0x000fc400078e00ff */
[----:B------:R-:W-:-:S07]  /*ecc0*/  IMAD.MOV.U32 R13, RZ, RZ, RZ ;  /* 0x000000ffff0d7224 */ /* 0x000fce00078e00ff */
[----:B------:R-:W-:-:S07]  /*ecd0*/  LEPC R20, `(.L_x_81) ;  /* 0x000000001014794e */ /* 0x000fce0000000000 */
[----:B0-----:R-:W-:Y:S05]  /*ece0*/  CALL.ABS.NOINC R2 ;  /* 0x0000000002007343 */ /* 0x001fea0003c00000 */
.L_x_81:
[----:B------:R-:W-:Y:S01]  /*ecf0*/  ULDC.64 UR4, c[0x0][0x5e8] ;  /* 0x00017a0000047ab9 */ /* 0x000fe20000000a00 */
[----:B------:R-:W-:Y:S02]  /*ed00*/  LOP3.LUT P0, RZ, R17, 0xff, RZ, 0xc0, !PT ;  /* 0x000000ff11ff7812 */ /* 0x000fe4000780c0ff */
[----:B------:R-:W-:Y:S02]  /*ed10*/  IADD3 R16, P1, R16, UR4, RZ ;  /* 0x0000000410107c10 */ /* 0x000fe4000ff3e0ff */
[----:B------:R-:W-:Y:S02]  /*ed20*/  SEL R3, RZ, 0x1, !P0 ;  /* 0x00000001ff037807 */ /* 0x000fe40004000000 */
[----:B------:R-:W-:-:S05]  /*ed30*/  IADD3.X R17, RZ, UR5, RZ, P1, !PT ;  /* 0x00000005ff117c10 */ /* 0x000fca0008ffe4ff */
[----:B------:R-:W-:Y:S01]  /*ed40*/  STG.E.U8 desc[UR36][R16.64], R3 ;  /* 0x0000000310007986 */ /* 0x000fe2000c101124 */
[----:B------:R-:W-:Y:S05]  /*ed50*/  EXIT ;  /* 0x000000000000794d */ /* 0x000fea0003800000 */
.L_x_80:
[----:B------:R-:W-:Y:S01]  /*ed60*/  STG.E.U8 desc[UR36][R4.64], R17 ;  /* 0x0000001104007986 */ /* 0x000fe2000c101124 */
[----:B------:R-:W-:Y:S05]  /*ed70*/  EXIT ;  /* 0x000000000000794d */ /* 0x000fea0003800000 */
.L_x_78:
[----:B------:R-:W-:Y:S01]  /*ed80*/  ISETP.NE.AND P1, PT, RZ, UR38, PT ;  /* 0x00000026ff007c0c */ /* 0x000fe2000bf25270 */
[----:B------:R-:W-:Y:S01]  /*ed90*/  ULDC.64 UR4, c[0x0][0x5e8] ;  /* 0x00017a0000047ab9 */ /* 0x000fe20000000a00 */
[----:B------:R-:W-:Y:S01]  /*eda0*/  ULDC.U8 UR6, c[0x0][0x619] ;  /* 0x0001864000067ab9 */ /* 0x000fe20000000000 */
[----:B------:R-:W-:Y:S02]  /*edb0*/  IADD3 R2, P0, R16, UR4, RZ ;  /* 0x0000000410027c10 */ /* 0x000fe4000ff1e0ff */
[----:B------:R-:W-:-:S03]  /*edc0*/  ISETP.NE.AND P2, PT, RZ, UR6, PT ;  /* 0x00000006ff007c0c */ /* 0x000fc6000bf45270 */
[----:B------:R-:W-:-:S05]  /*edd0*/  IMAD.X R3, RZ, RZ, UR5, P0 ;  /* 0x00000005ff037e24 */ /* 0x000fca00080e06ff */
[----:B------:R-:W-:Y:S05]  /*ede0*/  @!P1 BRA `(.L_x_82) ;  /* 0x00000000000c9947 */ /* 0x000fea0003800000 */
[----:B0-----:R-:W2:Y:S02]  /*edf0*/  LDG.E.U8 R0, desc[UR36][R2.64] ;  /* 0x0000002402007981 */ /* 0x001ea4000c1e1100 */
[----:B--2---:R-:W-:-:S04]  /*ee00*/  LOP3.LUT P0, RZ, R0, 0xff, R17, 0xc8, !PT ;  /* 0x000000ff00ff7812 */ /* 0x004fc8000780c811 */
[----:B------:R-:W-:-:S09]  /*ee10*/  SEL R17, RZ, 0x1, !P0 ;  /* 0x00000001ff117807 */ /* 0x000fd20004000000 */
.L_x_82:
[----:B------:R-:W-:Y:S05]  /*ee20*/  @!P2 BRA `(.L_x_83) ;  /* 0x000000000068a947 */ /* 0x000fea0003800000 */
[----:B0-----:R-:W0:Y:S02]  /*ee30*/  LDC R0, c[0x0][0x61c] ;  /* 0x00018700ff007b82 */ /* 0x001e240000000800 */
[----:B0-----:R-:W-:-:S13]  /*ee40*/  ISETP.NE.AND P0, PT, R0, 0x1, PT ;  /* 0x000000010000780c */ /* 0x001fda0003f05270 */
[----:B------:R-:W-:Y:S05]  /*ee50*/  @!P0 BRA `(.L_x_84) ;  /* 0x0000000000408947 */ /* 0x000fea0003800000 */
[----:B------:R-:W-:Y:S01]  /*ee60*/  MOV R2, 0x0 ;  /* 0x0000000000027802 */ /* 0x000fe20000000f00 */
[----:B------:R-:W-:Y:S01]  /*ee70*/  ULDC.64 UR4, c[0x4][0x640] ;  /* 0x0101900000047ab9 */ /* 0x000fe20000000a00 */
[----:B------:R-:W-:Y:S01]  /*ee80*/  ULDC.64 UR6, c[0x4][0x520] ;  /* 0x0101480000067ab9 */ /* 0x000fe20000000a00 */
[----:B------:R-:W-:Y:S01]  /*ee90*/  MOV R4, UR4 ;  /* 0x0000000400047c02 */ /* 0x000fe20008000f00 */
[----:B------:R-:W-:Y:S01]  /*eea0*/  IMAD.U32 R5, RZ, RZ, UR5 ;  /* 0x00000005ff057e24 */ /* 0x000fe2000f8e00ff */
[----:B------:R-:W-:Y:S01]  /*eeb0*/  ULDC.64 UR4, c[0x4][0x630] ;  /* 0x01018c0000047ab9 */ /* 0x000fe20000000a00 */
[----:B------:R-:W0:Y:S01]  /*eec0*/  LDC.64 R2, c[0x4][R2] ;  /* 0x0100000002027b82 */ /* 0x000e220000000a00 */
[----:B------:R-:W-:Y:S01]  /*eed0*/  HFMA2.MMA R8, -RZ, RZ, 0, 4.4763088226318359375e-05 ;  /* 0x000002efff087435 */ /* 0x000fe200000001ff */
[----:B------:R-:W-:Y:S01]  /*eee0*/  MOV R6, UR4 ;  /* 0x0000000400067c02 */ /* 0x000fe20008000f00 */
[----:B------:R-:W-:Y:S01]  /*eef0*/  IMAD.U32 R7, RZ, RZ, UR5 ;  /* 0x00000005ff077e24 */ /* 0x000fe2000f8e00ff */
[----:B------:R-:W-:Y:S01]  /*ef00*/  MOV R10, UR6 ;  /* 0x00000006000a7c02 */ /* 0x000fe20008000f00 */
[----:B------:R-:W-:Y:S01]  /*ef10*/  IMAD.U32 R11, RZ, RZ, UR7 ;  /* 0x00000007ff0b7e24 */ /* 0x000fe2000f8e00ff */
[----:B------:R-:W-:Y:S01]  /*ef20*/  MOV R13, RZ ;  /* 0x000000ff000d7202 */ /* 0x000fe20000000f00 */
[----:B------:R-:W-:-:S07]  /*ef30*/  IMAD.MOV.U32 R12, RZ, RZ, 0x1 ;  /* 0x00000001ff0c7424 */ /* 0x000fce00078e00ff */
[----:B------:R-:W-:-:S07]  /*ef40*/  LEPC R20, `(.L_x_84) ;  /* 0x000000001014794e */ /* 0x000fce0000000000 */
[----:B0-----:R-:W-:Y:S05]  /*ef50*/  CALL.ABS.NOINC R2 ;  /* 0x0000000002007343 */ /* 0x001fea0003c00000 */
.L_x_84:
[----:B------:R-:W-:Y:S01]  /*ef60*/  ULDC.64 UR4, c[0x0][0x5e8] ;  /* 0x00017a0000047ab9 */ /* 0x000fe20000000a00 */
[----:B------:R-:W-:Y:S02]  /*ef70*/  LOP3.LUT P0, RZ, R17, 0xff, RZ, 0xc0, !PT ;  /* 0x000000ff11ff7812 */ /* 0x000fe4000780c0ff */
[----:B------:R-:W-:Y:S02]  /*ef80*/  IADD3 R16, P1, R16, UR4, RZ ;  /* 0x0000000410107c10 */ /* 0x000fe4000ff3e0ff */
[----:B------:R-:W-:-:S03]  /*ef90*/  SEL R3, RZ, 0x1, !P0 ;  /* 0x00000001ff037807 */ /* 0x000fc60004000000 */
[----:B------:R-:W-:-:S05]  /*efa0*/  IMAD.X R17, RZ, RZ, UR5, P1 ;  /* 0x00000005ff117e24 */ /* 0x000fca00088e06ff */
[----:B------:R-:W-:Y:S01]  /*efb0*/  STG.E.U8 desc[UR36][R16.64], R3 ;  /* 0x0000000310007986 */ /* 0x000fe2000c101124 */
[----:B------:R-:W-:Y:S05]  /*efc0*/  EXIT ;  /* 0x000000000000794d */ /* 0x000fea0003800000 */
.L_x_83:
[----:B------:R-:W-:-:S04]  /*efd0*/  LOP3.LUT P0, RZ, R17, 0xff, RZ, 0xc0, !PT ;  /* 0x000000ff11ff7812 */ /* 0x000fc8000780c0ff */
[----:B------:R-:W-:-:S05]  /*efe0*/  SEL R5, RZ, 0x1, !P0 ;  /* 0x00000001ff057807 */ /* 0x000fca0004000000 */
[----:B------:R-:W-:Y:S01]  /*eff0*/  STG.E.U8 desc[UR36][R2.64], R5 ;  /* 0x0000000502007986 */ /* 0x000fe2000c101124 */
[----:B------:R-:W-:Y:S05]  /*f000*/  EXIT ;  /* 0x000000000000794d */ /* 0x000fea0003800000 */
.L_x_58:
[----:B------:R-:W-:Y:S02]  /*f010*/  ULDC UR4, c[0x0][0x21c] ;  /* 0x0000870000047ab9 */ /* 0x000fe40000000800 */
[----:B------:R-:W-:-:S13]  /*f020*/  ISETP.GE.AND P0, PT, R15, UR4, PT ;  /* 0x000000040f007c0c */ /* 0x000fda000bf06270 */
[----:B------:R-:W-:Y:S05]  /*f030*/  @P0 EXIT ;  /* 0x000000000000094d */ /* 0x000fea0003800000 */
[----:B------:R-:W-:Y:S01]  /*f040*/  ULDC UR4, c[0x0][0x22c] ;  /* 0x00008b0000047ab9 */ /* 0x000fe20000000800 */
[----:B------:R-:W-:Y:S02]  /*f050*/  ISETP.NE.AND P1, PT, R2, RZ, PT ;  /* 0x000000ff0200720c */ /* 0x000fe40003f25270 */
[----:B------:R-:W-:-:S13]  /*f060*/  ISETP.NE.AND P0, PT, RZ, UR4, PT ;  /* 0x00000004ff007c0c */ /* 0x000fda000bf05270 */
[----:B------:R-:W-:Y:S05]  /*f070*/  @P0 EXIT P1 ;  /* 0x000000000000094d */ /* 0x000fea0000800000 */
[----:B------:R-:W-:Y:S01]  /*f080*/  ULDC UR4, c[0x0][0x230] ;  /* 0x00008c0000047ab9 */ /* 0x000fe20000000800 */
[----:B------:R-:W-:Y:S02]  /*f090*/  ISETP.NE.AND P1, PT, R3, RZ, PT ;  /* 0x000000ff0300720c */ /* 0x000fe40003f25270 */
[----:B------:R-:W-:-:S13]  /*f0a0*/  ISETP.NE.AND P0, PT, RZ, UR4, PT ;  /* 0x00000004ff007c0c */ /* 0x000fda000bf05270 */
[----:B------:R-:W-:Y:S05]  /*f0b0*/  @P0 EXIT P1 ;  /* 0x000000000000094d */ /* 0x000fea0000800000 */
        /* <DEDUP_REMOVED lines=8> */
[----:B------:R-:W2:Y:S02]  /*f140*/  LDG.E.U8 R0, desc[UR36][R4.64] ;  /* 0x0000002404007981 */ /* 0x000ea4000c1e1100 */
[----:B--2---:R-:W-:-:S04]  /*f150*/  LOP3.LUT P0, RZ, R0, 0xff, R17, 0xc8, !PT ;  /* 0x000000ff00ff7812 */ /* 0x004fc8000780c811 */
[----:B------:R-:W-:-:S09]  /*f160*/  SEL R17, RZ, 0x1, !P0 ;  /* 0x00000001ff117807 */ /* 0x000fd20004000000 */
.L_x_86:
[----:B------:R-:W-:Y:S05]  /*f170*/  @!P1 BRA `(.L_x_87) ;  /* 0x0000000000689947 */ /* 0x000fea0003800000 */
[----:B------:R-:W0:Y:S02]  /*f180*/  LDC R0, c[0x0][0x61c] ;  /* 0x00018700ff007b82 */ /* 0x000e240000000800 */
        /* <DEDUP_REMOVED lines=18> */
.L_x_88:
[----:B------:R-:W-:Y:S01]  /*f2b0*/  ULDC.64 UR4, c[0x0][0x5e8] ;  /* 0x00017a0000047ab9 */ /* 0x000fe20000000a00 */
[----:B------:R-:W-:Y:S02]  /*f2c0*/  LOP3.LUT P0, RZ, R17, 0xff, RZ, 0xc0, !PT ;  /* 0x000000ff11ff7812 */ /* 0x000fe4000780c0ff */
[----:B------:R-:W-:Y:S02]  /*f2d0*/  IADD3 R16, P1, R16, UR4, RZ ;  /* 0x0000000410107c10 */ /* 0x000fe4000ff3e0ff */
[----:B------:R-:W-:-:S03]  /*f2e0*/  SEL R3, RZ, 0x1, !P0 ;  /* 0x00000001ff037807 */ /* 0x000fc60004000000 */
[----:B------:R-:W-:-:S05]  /*f2f0*/  IMAD.X R17, RZ, RZ, UR5, P1 ;  /* 0x00000005ff117e24 */ /* 0x000fca00088e06ff */
[----:B------:R-:W-:Y:S01]  /*f300*/  STG.E.U8 desc[UR36][R16.64], R3 ;  /* 0x0000000310007986 */ /* 0x000fe2000c101124 */
[----:B------:R-:W-:Y:S05]  /*f310*/  EXIT ;  /* 0x000000000000794d */ /* 0x000fea0003800000 */
.L_x_87:
[----:B------:R-:W-:Y:S01]  /*f320*/  STG.E.U8 desc[UR36][R4.64], R17 ;  /* 0x0000001104007986 */ /* 0x000fe2000c101124 */
[----:B------:R-:W-:Y:S05]  /*f330*/  EXIT ;  /* 0x000000000000794d */ /* 0x000fea0003800000 */
.L_x_85:
[----:B------:R-:W-:Y:S01]  /*f340*/  ISETP.NE.AND P1, PT, RZ, UR38, PT ;  /* 0x00000026ff007c0c */ /* 0x000fe2000bf25270 */
[----:B------:R-:W-:Y:S01]  /*f350*/  ULDC.64 UR4, c[0x0][0x5e8] ;  /* 0x00017a0000047ab9 */ /* 0x000fe20000000a00 */
[----:B------:R-:W-:Y:S01]  /*f360*/  ULDC.U8 UR6, c[0x0][0x619] ;  /* 0x0001864000067ab9 */ /* 0x000fe20000000000 */
[----:B------:R-:W-:Y:S02]  /*f370*/  IADD3 R2, P0, R16, UR4, RZ ;  /* 0x0000000410027c10 */ /* 0x000fe4000ff1e0ff */
[----:B------:R-:W-:Y:S02]  /*f380*/  ISETP.NE.AND P2, PT, RZ, UR6, PT ;  /* 0x00000006ff007c0c */ /* 0x000fe4000bf45270 */
[----:B------:R-:W-:-:S06]  /*f390*/  IADD3.X R3, RZ, UR5, RZ, P0, !PT ;  /* 0x00000005ff037c10 */ /* 0x000fcc00087fe4ff */
[----:B------:R-:W-:Y:S05]  /*f3a0*/  @!P1 BRA `(.L_x_89) ;  /* 0x00000000000c9947 */ /* 0x000fea0003800000 */
[----:B------:R-:W2:Y:S02]  /*f3b0*/  LDG.E.U8 R0, desc[UR36][R2.64] ;  /* 0x0000002402007981 */ /* 0x000ea4000c1e1100 */
[----:B--2---:R-:W-:-:S04]  /*f3c0*/  LOP3.LUT P0, RZ, R0, 0xff, R17, 0xc8, !PT ;  /* 0x000000ff00ff7812 */ /* 0x004fc8000780c811 */
[----:B------:R-:W-:-:S09]  /*f3d0*/  SEL R17, RZ, 0x1, !P0 ;  /* 0x00000001ff117807 */ /* 0x000fd20004000000 */
.L_x_89:
[----:B------:R-:W-:-:S04]  /*f3e0*/  LOP3.LUT P0, RZ, R17, 0xff, RZ, 0xc0, !PT ;  /* 0x000000ff11ff7812 */ /* 0x000fc8000780c0ff */
[----:B------:R-:W-:Y:S01]  /*f3f0*/  SEL R19, RZ, 0x1, !P0 ;  /* 0x00000001ff137807 */ /* 0x000fe20004000000 */
[----:B------:R-:W-:Y:S08]  /*f400*/  @!P2 BRA `(.L_x_90) ;  /* 0x000000000060a947 */ /* 0x000ff00003800000 */
[----:B------:R-:W0:Y:S02]  /*f410*/  LDC R0, c[0x0][0x61c] ;  /* 0x00018700ff007b82 */ /* 0x000e240000000800 */
        /* <DEDUP_REMOVED lines=18> */
.L_x_91:
[----:B------:R-:W-:Y:S02]  /*f540*/  ULDC.64 UR4, c[0x0][0x5e8] ;  /* 0x00017a0000047ab9 */ /* 0x000fe40000000a00 */
[----:B------:R-:W-:-:S04]  /*f550*/  IADD3 R16, P0, R16, UR4, RZ ;  /* 0x0000000410107c10 */ /* 0x000fc8000ff1e0ff */
[----:B------:R-:W-:-:S05]  /*f560*/  IADD3.X R17, RZ, UR5, RZ, P0, !PT ;  /* 0x00000005ff117c10 */ /* 0x000fca00087fe4ff */
[----:B------:R-:W-:Y:S01]  /*f570*/  STG.E.U8 desc[UR36][R16.64], R19 ;  /* 0x0000001310007986 */ /* 0x000fe2000c101124 */
[----:B------:R-:W-:Y:S05]  /*f580*/  EXIT ;  /* 0x000000000000794d */ /* 0x000fea0003800000 */
.L_x_90:
[----:B------:R-:W-:Y:S01]  /*f590*/  STG.E.U8 desc[UR36][R2.64], R19 ;  /* 0x0000001302007986 */ /* 0x000fe2000c101124 */
[----:B------:R-:W-:Y:S05]  /*f5a0*/  EXIT ;  /* 0x000000000000794d */ /* 0x000fea0003800000 */
.L_x_92:
[----:B------:R-:W-:-:S00]  /*f5b0*/  BRA `(.L_x_92) ;  /* 0xfffffffc00fc7947 */ /* 0x000fc0000383ffff */
[----:B------:R-:W-:-:S00]  /*f5c0*/  NOP ;  /* 0x0000000000007918 */ /* 0x000fc00000000000 */
        /* <DEDUP_REMOVED lines=11> */
.L_x_7536:


//--------------------- .text._ZN2at6native13reduce_kernelILi256ELi2ENS0_8ReduceOpIbNS0_14func_wrapper_tIbZZZNS0_14or_kernel_cudaERNS_14TensorIteratorEENKUlvE_clEvENKUlvE10_clEvEUlbbE_EEjbLi4ELi4EEEEEvT1_ --------------------------
	.section	.text._ZN2at6native13reduce_kernelILi256ELi2ENS0_8ReduceOpIbNS0_14func_wrapper_tIbZZZNS0_14or_kernel_cudaERNS_14TensorIteratorEENKUlvE_clEvENKUlvE10_clEvEUlbbE_EEjbLi4ELi4EEEEEvT1_,"ax",@progbits
	.align	128
        .global         _ZN2at6native13reduce_kernelILi256ELi2ENS0_8ReduceOpIbNS0_14func_wrapper_tIbZZZNS0_14or_kernel_cudaERNS_14TensorIteratorEENKUlvE_clEvENKUlvE10_clEvEUlbbE_EEjbLi4ELi4EEEEEvT1_
        .type           _ZN2at6native13reduce_kernelILi256ELi2ENS0_8ReduceOpIbNS0_14func_wrapper_tIbZZZNS0_14or_kernel_cudaERNS_14TensorIteratorEENKUlvE_clEvENKUlvE10_clEvEUlbbE_EEjbLi4ELi4EEEEEvT1_,@function
        .size           _ZN2at6native13reduce_kernelILi256ELi2ENS0_8ReduceOpIbNS0_14func_wrapper_tIbZZZNS0_14or_kernel_cudaERNS_14TensorIteratorEENKUlvE_clEvENKUlvE10_clEvEUlbbE_EEjbLi4ELi4EEEEEvT1_,(.L_x_7537 - _ZN2at6native13reduce_kernelILi256ELi2ENS0_8ReduceOpIbNS0_14func_wrapper_tIbZZZNS0_14or_kernel_cudaERNS_14TensorIteratorEENKUlvE_clEvENKUlvE10_clEvEUlbbE_EEjbLi4ELi4EEEEEvT1_)
        .other          _ZN2at6native13reduce_kernelILi256ELi2ENS0_8ReduceOpIbNS0_14func_wrapper_tIbZZZNS0_14or_kernel_cudaERNS_14TensorIteratorEENKUlvE_clEvENKUlvE10_clEvEUlbbE_EEjbLi4ELi4EEEEEvT1_,@"STO_CUDA_ENTRY STV_DEFAULT"
_ZN2at6native13reduce_kernelILi256ELi2ENS0_8ReduceOpIbNS0_14func_wrapper_tIbZZZNS0_14or_kernel_cudaERNS_14TensorIteratorEENKUlvE_clEvENKUlvE10_clEvEUlbbE_EEjbLi4ELi4EEEEEvT1_:
.text._ZN2at6native13reduce_kernelILi256ELi2ENS0_8ReduceOpIbNS0_14func_wrapper_tIbZZZNS0_14or_kernel_cudaERNS_14TensorIteratorEENKUlvE_clEvENKUlvE10_clEvEUlbbE_EEjbLi4ELi4EEEEEvT1_:
        /* <DEDUP_REMOVED lines=16> */
[----:B------:R-:W-:-:S04]  /*0100*/  IMAD.SHL.U32 R5, R3, 0x2, RZ ;  /* 0x0000000203057824 */ /* 0x000fc800078e00ff */
        /* <DEDUP_REMOVED lines=270> */
.L_x_93:
        /* <DEDUP_REMOVED lines=17> */
[----:B------:R-:W-:Y:S01]  /*1300*/  ISETP.GE.U32.AND P0, PT, R14, R0, PT ;  /* 0x000000000e00720c */ /* 0x000fe20003f06070 */
[----:B------:R-:W-:-:S05]  /*1310*/  IMAD.SHL.U32 R17, R4, 0x2, RZ ;  /* 0x0000000204117824 */ /* 0x000fca00078e00ff */
[----:B------:R-:W-:-:S13]  /*1320*/  ISETP.GE.U32.OR P0, PT, R17, UR7, P0 ;  /* 0x0000000711007c0c */ /* 0x000fda0008706470 */
[----:B------:R-:W-:Y:S05]  /*1330*/  @P0 BRA `(.L_x_95) ;  /* 0x000000b000480947 */ /* 0x000fea0003800000 */
[----:B------:R-:W-:Y:S01]  /*1340*/  ULDC.U8 UR6, c[0x0][0x24c] ;  /* 0x0000930000067ab9 */ /* 0x000fe20000000000 */
[----:B------:R-:W-:Y:S01]  /*1350*/  ULDC.64 UR4, c[0x0][0x5e0] ;  /* 0x0001780000047ab9 */ /* 0x000fe20000000a00 */
[----:B------:R-:W-:Y:S02]  /*1360*/  ISETP.NE.AND P0, PT, RZ, UR6, PT ;  /* 0x00000006ff007c0c */ /* 0x000fe4000bf05270 */
[----:B------:R-:W-:-:S05]  /*1370*/  IADD3 R18, P1, R25, UR4, RZ ;  /* 0x0000000419127c10 */ /* 0x000fca000ff3e0ff */
[----:B------:R-:W-:-:S06]  /*1380*/  IMAD.X R19, RZ, RZ, UR5, P1 ;  /* 0x00000005ff137e24 */ /* 0x000fcc00088e06ff */
        /* <DEDUP_REMOVED lines=8> */
[----:B------:R-:W-:Y:S01]  /*1410*/  HFMA2.MMA R13, -RZ, RZ, 0, 0 ;  /* 0x00000000ff0d7435 */ /* 0x000fe200000001ff */
[----:B------:R-:W-:Y:S01]  /*1420*/  IMAD.U32 R6, RZ, RZ, UR4 ;  /* 0x00000004ff067e24 */ /* 0x000fe2000f8e00ff */
[----:B------:R-:W-:Y:S01]  /*1430*/  MOV R10, UR6 ;  /* 0x00000006000a7c02 */ /* 0x000fe20008000f00 */
[----:B------:R-:W-:-:S02]  /*1440*/  IMAD.U32 R7, RZ, RZ, UR5 ;  /* 0x00000005ff077e24 */ /* 0x000fc4000f8e00ff */
[----:B------:R-:W-:Y:S02]  /*1450*/  IMAD.U32 R11, RZ, RZ, UR7 ;  /* 0x00000007ff0b7e24 */ /* 0x000fe4000f8e00ff */
[----:B------:R-:W-:Y:S02]  /*1460*/  IMAD.MOV.U32 R8, RZ, RZ, 0x1e3 ;  /* 0x000001e3ff087424 */ /* 0x000fe400078e00ff */
[----:B------:R-:W-:-:S07]  /*1470*/  IMAD.MOV.U32 R12, RZ, RZ, 0x1 ;  /* 0x00000001ff0c7424 */ /* 0x000fce00078e00ff */
[----:B------:R-:W-:-:S07]  /*1480*/  LEPC R20, `(.L_x_97) ;  /* 0x000000001014794e */ /* 0x000fce0000000000 */
[----:B0-----:R-:W-:Y:S05]  /*1490*/  CALL.ABS.NOINC R14 ;  /* 0x000000000e007343 */ /* 0x001fea0003c00000 */
.L_x_97:
[----:B------:R-:W0:Y:S01]  /*14a0*/  LDC R6, c[0x0][0x5e0] ;  /* 0x00017800ff067b82 */ /* 0x000e220000000800 */
[----:B------:R-:W-:Y:S01]  /*14b0*/  ULDC UR4, c[0x0][0x218] ;  /* 0x0000860000047ab9 */ /* 0x000fe20000000800 */
[----:B------:R-:W-:Y:S01]  /*14c0*/  BSSY B0, `(.L_x_98) ;  /* 0x000002f000007945 */ /* 0x000fe20003800000 */
[----:B------:R-:W-:-:S05]  /*14d0*/  IMAD.U32 R3, RZ, RZ, UR4 ;  /* 0x00000004ff037e24 */ /* 0x000fca000f8e00ff */
[----:B------:R-:W1:Y:S01]  /*14e0*/  LDC.U8 R7, c[0x0][0x211] ;  /* 0x00008440ff077b82 */ /* 0x000e620000000000 */
[----:B0-----:R-:W-:-:S05]  /*14f0*/  IMAD.IADD R9, R25, 0x1, R6 ;  /* 0x0000000119097824 */ /* 0x001fca00078e0206 */
        /* <DEDUP_REMOVED lines=9> */
[----:B------:R-:W-:Y:S01]  /*1590*/  ULDC UR4, c[0x0][0x230] ;  /* 0x00008c0000047ab9 */ /* 0x000fe20000000800 */
[----:B------:R-:W-:Y:S01]  /*15a0*/  ISETP.NE.AND P1, PT, R23, RZ, PT ;  /* 0x000000ff1700720c */ /* 0x000fe20003f25270 */
[----:B------:R-:W-:Y:S01]  /*15b0*/  BSSY B2, `(.L_x_102) ;  /* 0x000000a000027945 */ /* 0x000fe20003800000 */
[----:B------:R-:W-:Y:S02]  /*15c0*/  ISETP.NE.AND P0, PT, RZ, UR4, PT ;  /* 0x00000004ff007c0c */ /* 0x000fe4000bf05270 */
[----:B------:R-:W-:-:S11]  /*15d0*/  PRMT R3, RZ, 0x7610, R3 ;  /* 0x00007610ff037816 */ /* 0x000fd60000000003 */
[----:B------:R-:W-:Y:S05]  /*15e0*/  @P0 BRA P1, `(.L_x_103) ;  /* 0x0000000000180947 */ /* 0x000fea0000800000 */
[----:B------:R-:W-:Y:S01]  /*15f0*/  ULDC UR4, c[0x0][0x234] ;  /* 0x00008d0000047ab9 */ /* 0x000fe20000000800 */
[----:B------:R-:W-:Y:S01]  /*1600*/  HFMA2.MMA R3, -RZ, RZ, 0, 5.9604644775390625e-08 ;  /* 0x00000001ff037435 */ /* 0x000fe200000001ff */
[----:B------:R-:W-:-:S13]  /*1610*/  ISETP.NE.AND P0, PT, RZ, UR4, PT ;  /* 0x00000004ff007c0c */ /* 0x000fda000bf05270 */
[----:B------:R-:W-:-:S04]  /*1620*/  @P0 ISETP.NE.AND P1, PT, R16, RZ, PT ;  /* 0x000000ff1000020c */ /* 0x000fc80003f25270 */
[----:B------:R-:W-:-:S04]  /*1630*/  @P0 SEL R4, RZ, 0x1, P1 ;  /* 0x00000001ff040807 */ /* 0x000fc80000800000 */
[----:B------:R-:W-:-:S07]  /*1640*/  @P0 PRMT R3, R4, 0x7610, R3 ;  /* 0x0000761004030816 */ /* 0x000fce0000000003 */
.L_x_103:
[----:B------:R-:W-:Y:S05]  /*1650*/  BSYNC B2 ;  /* 0x0000000000027941 */ /* 0x000fea0003800000 */
.L_x_102:
[----:B------:R-:W-:-:S04]  /*1660*/  PRMT R3, R3, 0x9910, RZ ;  /* 0x0000991003037816 */ /* 0x000fc800000000ff */
[----:B------:R-:W-:-:S13]  /*1670*/  ISETP.NE.AND P0, PT, R3, RZ, PT ;  /* 0x000000ff0300720c */ /* 0x000fda0003f05270 */
[----:B------:R-:W-:Y:S05]  /*1680*/  @!P0 BRA `(.L_x_101) ;  /* 0x0000000000288947 */ /* 0x000fea0003800000 */
[----:B------:R-:W-:Y:S01]  /*1690*/  IADD3 R4, P0, P1, R18, R25, R2 ;  /* 0x0000001912047210 */ /* 0x000fe2000791e002 */
[----:B------:R-:W-:-:S03]  /*16a0*/  ULDC UR4, c[0x0][0x5e4] ;  /* 0x0001790000047ab9 */ /* 0x000fc60000000800 */
[----:B------:R-:W-:Y:S02]  /*16b0*/  IADD3 R4, P2, R4, R6, RZ ;  /* 0x0000000604047210 */ /* 0x000fe40007f5e0ff */
[----:B------:R-:W-:-:S04]  /*16c0*/  IADD3.X R3, R19, RZ, RZ, P0, P1 ;  /* 0x000000ff13037210 */ /* 0x000fc800007e24ff */
[----:B------:R-:W-:-:S05]  /*16d0*/  IADD3.X R5, R3, UR4, RZ, P2, !PT ;  /* 0x0000000403057c10 */ /* 0x000fca00097fe4ff */
[----:B------:R-:W2:Y:S02]  /*16e0*/  LDG.E.U8 R4, desc[UR58][R4.64] ;  /* 0x0000003a04047981 */ /* 0x000ea4000c1e1100 */
[----:B--2---:R-:W-:-:S04]  /*16f0*/  ISETP.NE.AND P0, PT, R4, RZ, PT ;  /* 0x000000ff0400720c */ /* 0x004fc80003f05270 */
[----:B------:R-:W-:-:S04]  /*1700*/  SEL R3, RZ, 0x1, !P0 ;  /* 0x00000001ff037807 */ /* 0x000fc80004000000 */
[----:B------:R-:W-:-:S04]  /*1710*/  LOP3.LUT P0, RZ, R0, 0xff, R3, 0xc8, !PT ;  /* 0x000000ff00ff7812 */ /* 0x000fc8000780c803 */
[----:B------:R-:W-:-:S09]  /*1720*/  SEL R0, RZ, 0x1, !P0 ;  /* 0x00000001ff007807 */ /* 0x000fd20004000000 */
.L_x_101:
[----:B------:R-:W-:Y:S05]  /*1730*/  BSYNC B1 ;  /* 0x0000000000017941 */ /* 0x000fea0003800000 */
.L_x_100:
[----:B------:R-:W0:Y:S01]  /*1740*/  LDC R4, c[0x0][0x218] ;  /* 0x00008600ff047b82 */ /* 0x000e220000000800 */
[----:B------:R-:W-:Y:S01]  /*1750*/  IADD3 R18, P0, P1, R25, R6, R18 ;  /* 0x0000000619127210 */ /* 0x000fe2000791e012 */
[----:B------:R-:W-:-:S03]  /*1760*/  ULDC UR4, c[0x0][0x5e4] ;  /* 0x0001790000047ab9 */ /* 0x000fc60000000800 */
[----:B------:R-:W-:Y:S02]  /*1770*/  IADD3 R18, P2, R18, 0x4, RZ ;  /* 0x0000000412127810 */ /* 0x000fe40007f5e0ff */
[----:B------:R-:W-:-:S05]  /*1780*/  IADD3.X R19, RZ, UR4, R19, P0, P1 ;  /* 0x00000004ff137c10 */ /* 0x000fca00087e2413 */
[----:B------:R-:W-:Y:S01]  /*1790*/  IMAD.X R19, RZ, RZ, R19, P2 ;  /* 0x000000ffff137224 */ /* 0x000fe200010e0613 */
[----:B0-----:R-:W-:-:S07]  /*17a0*/  IADD3 R3, R9, -0x4, R4 ;  /* 0xfffffffc09037810 */ /* 0x001fce0007ffe004 */
.L_x_99:
[----:B------:R-:W-:Y:S05]  /*17b0*/  BSYNC B0 ;  /* 0x0000000000007941 */ /* 0x000fea0003800000 */
.L_x_98:
[----:B------:R-:W0:Y:S01]  /*17c0*/  LDC.64 R4, c[0x0][0x230] ;  /* 0x00008c00ff047b82 */ /* 0x000e220000000a00 */
[----:B------:R-:W-:Y:S01]  /*17d0*/  ULDC UR4, c[0x0][0x22c] ;  /* 0x00008b0000047ab9 */ /* 0x000fe20000000800 */
[----:B------:R-:W-:Y:S01]  /*17e0*/  BSSY B0, `(.L_x_104) ;  /* 0x0000028000007945 */ /* 0x000fe20003800000 */
[----:B------:R-:W-:Y:S01]  /*17f0*/  IMAD R6, R2, UR4, RZ ;  /* 0x0000000402067c24 */ /* 0x000fe2000f8e02ff */
[----:B------:R-:W-:-:S03]  /*1800*/  ISETP.NE.AND P0, PT, R23, RZ, PT ;  /* 0x000000ff1700720c */ /* 0x000fc60003f05270 */
[----:B0-----:R-:W-:Y:S01]  /*1810*/  IMAD R6, R23, R4, R6 ;  /* 0x0000000417067224 */ /* 0x001fe200078e0206 */
[----:B------:R-:W-:Y:S02]  /*1820*/  ISETP.NE.AND P1, PT, R4, RZ, PT ;  /* 0x000000ff0400720c */ /* 0x000fe40003f25270 */
[----:B------:R-:W-:Y:S01]  /*1830*/  PRMT R4, R7, 0x7610, R4 ;  /* 0x0000761007047816 */ /* 0x000fe20000000004 */
[----:B------:R-:W-:-:S05]  /*1840*/  IMAD R11, R16, R5, R6 ;  /* 0x00000005100b7224 */ /* 0x000fca00078e0206 */
[----:B------:R-:W-:-:S04]  /*1850*/  LEA R6, R11, 0x3, 0x2 ;  /* 0x000000030b067811 */ /* 0x000fc800078e10ff */
[----:B------:R-:W-:Y:S02]  /*1860*/  ISETP.GE.U32.AND P2, PT, R6, R3, PT ;  /* 0x000000030600720c */ /* 0x000fe40003f46070 */
[----:B------:R-:W-:-:S11]  /*1870*/  PRMT R6, R7, 0x7610, R6 ;  /* 0x0000761007067816 */ /* 0x000fd60000000006 */
[----:B------:R-:W-:Y:S05]  /*1880*/  @P2 BRA `(.L_x_105) ;  /* 0x0000000000742947 */ /* 0x000fea0003800000 */
[C---:B------:R-:W-:Y:S02]  /*1890*/  PRMT R6, R4.reuse, 0x7610, R6 ;  /* 0x0000761004067816 */ /* 0x040fe40000000006 */
[----:B------:R-:W-:-:S07]  /*18a0*/  PRMT R7, R4, 0x7610, R7 ;  /* 0x0000761004077816 */ /* 0x000fce0000000007 */
.L_x_106:
        /* <DEDUP_REMOVED lines=27> */
.L_x_105:
[----:B------:R-:W-:Y:S05]  /*1a60*/  BSYNC B0 ;  /* 0x0000000000007941 */ /* 0x000fea0003800000 */
.L_x_104:
[----:B------:R-:W-:Y:S01]  /*1a70*/  BSSY B0, `(.L_x_107) ;  /* 0x0000008000007945 */ /* 0x000fe20003800000 */
[----:B------:R-:W-:-:S03]  /*1a80*/  PRMT R8, RZ, 0x7610, R8 ;  /* 0x00007610ff087816 */ /* 0x000fc60000000008 */
[----:B------:R-:W-:Y:S05]  /*1a90*/  @P1 BRA P0, `(.L_x_108) ;  /* 0x0000000000141947 */ /* 0x000fea0000000000 */
[----:B------:R-:W-:Y:S01]  /*1aa0*/  ISETP.NE.AND P0, PT, R5, RZ, PT ;  /* 0x000000ff0500720c */ /* 0x000fe20003f05270 */
[----:B------:R-:W-:-:S12]  /*1ab0*/  IMAD.MOV.U32 R8, RZ, RZ, 0x1 ;  /* 0x00000001ff087424 */ /* 0x000fd800078e00ff */
[----:B------:R-:W-:-:S04]  /*1ac0*/  @P0 ISETP.NE.AND P1, PT, R16, RZ, PT ;  /* 0x000000ff1000020c */ /* 0x000fc80003f25270 */
[----:B------:R-:W-:-:S04]  /*1ad0*/  @P0 SEL R5, RZ, 0x1, P1 ;  /* 0x00000001ff050807 */ /* 0x000fc80000800000 */
[----:B------:R-:W-:-:S07]  /*1ae0*/  @P0 PRMT R8, R5, 0x7610, R8 ;  /* 0x0000761005080816 */ /* 0x000fce0000000008 */
.L_x_108:
[----:B------:R-:W-:Y:S05]  /*1af0*/  BSYNC B0 ;  /* 0x0000000000007941 */ /* 0x000fea0003800000 */
.L_x_107:
        /* <DEDUP_REMOVED lines=15> */
.L_x_110:
[----:B------:R-:W-:Y:S05]  /*1bf0*/  BSYNC B0 ;  /* 0x0000000000007941 */ /* 0x000fea0003800000 */
.L_x_109:
[----:B------:R-:W-:Y:S02]  /*1c00*/  LOP3.LUT P0, RZ, R7, 0xff, R0, 0xc8, !PT ;  /* 0x000000ff07ff7812 */ /* 0x000fe4000780c800 */
[----:B------:R-:W-:Y:S02]  /*1c10*/  PRMT R18, RZ, 0x7610, R18 ;  /* 0x00007610ff127816 */ /* 0x000fe40000000012 */
[----:B------:R-:W-:-:S04]  /*1c20*/  SEL R3, RZ, 0x1, !P0 ;  /* 0x00000001ff037807 */ /* 0x000fc80004000000 */
[----:B------:R-:W-:-:S04]  /*1c30*/  LOP3.LUT P0, RZ, R6, 0xff, R3, 0xc8, !PT ;  /* 0x000000ff06ff7812 */ /* 0x000fc8000780c803 */
[----:B------:R-:W-:-:S04]  /*1c40*/  SEL R3, RZ, 0x1, !P0 ;  /* 0x00000001ff037807 */ /* 0x000fc80004000000 */
[----:B------:R-:W-:-:S04]  /*1c50*/  LOP3.LUT P0, RZ, R4, 0xff, R3, 0xc8, !PT ;  /* 0x000000ff04ff7812 */ /* 0x000fc8000780c803 */
[----:B------:R-:W-:Y:S01]  /*1c60*/  SEL R25, RZ, 0x1, !P0 ;  /* 0x00000001ff197807 */ /* 0x000fe20004000000 */
[----:B------:R-:W-:Y:S08]  /*1c70*/  BRA `(.L_x_95) ;  /* 0x000000a400f87947 */ /* 0x000ff00003800000 */
.L_x_96:
[----:B------:R-:W0:Y:S08]  /*1c80*/  LDC R15, c[0x0][0x254] ;  /* 0x00009500ff0f7b82 */ /* 0x000e300000000800 */
[----:B------:R-:W1:Y:S01]  /*1c90*/  LDC R21, c[0x0][0x384] ;  /* 0x0000e100ff157b82 */ /* 0x000e620000000800 */
[----:B0-----:R-:W-:Y:S02]  /*1ca0*/  ISETP.NE.AND P0, PT, R15, 0x1, PT ;  /* 0x000000010f00780c */ /* 0x001fe40003f05270 */
[----:B-1----:R-:W-:-:S13]  /*1cb0*/  ISETP.EQ.AND P1, PT, R21, 0x1, PT ;  /* 0x000000011500780c */ /* 0x002fda0003f22270 */
[----:B------:R-:W-:Y:S05]  /*1cc0*/  @!P0 BRA P1, `(.L_x_111) ;  /* 0x0000009800f48947 */ /* 0x000fea0000800000 */
[----:B------:R-:W-:Y:S01]  /*1cd0*/  ULDC UR5, c[0x0][0x220] ;  /* 0x0000880000057ab9 */ /* 0x000fe20000000800 */
[----:B------:R-:W-:Y:S01]  /*1ce0*/  ULDC.U8 UR4, c[0x0][0x211] ;  /* 0x0000844000047ab9 */ /* 0x000fe20000000000 */
[----:B------:R-:W-:Y:S02]  /*1cf0*/  IMAD.U32 R3, RZ, RZ, UR5 ;  /* 0x00000005ff037e24 */ /* 0x000fe4000f8e00ff */
[----:B------:R-:W-:Y:S02]  /*1d00*/  IMAD.U32 R5, RZ, RZ, UR4 ;  /* 0x00000004ff057e24 */ /* 0x000fe4000f8e00ff */
[--C-:B------:R-:W-:Y:S02]  /*1d10*/  IMAD.MOV.U32 R4, RZ, RZ, R14.reuse ;  /* 0x000000ffff047224 */ /* 0x100fe400078e000e */
[----:B------:R-:W-:Y:S01]  /*1d20*/  IMAD R7, R3, 0x3, R14 ;  /* 0x0000000303077824 */ /* 0x000fe200078e020e */
[----:B------:R-:W-:Y:S06]  /*1d30*/  @!P0 BRA `(.L_x_112) ;  /* 0x0000008c00dc8947 */ /* 0x000fec0003800000 */
[----:B------:R-:W-:Y:S01]  /*1d40*/  ISETP.GE.U32.AND P0, PT, R7, R0, PT ;  /* 0x000000000700720c */ /* 0x000fe20003f06070 */
[----:B------:R-:W-:Y:S01]  /*1d50*/  BSSY B0, `(.L_x_113) ;  /* 0x000044b000007945 */ /* 0x000fe20003800000 */
[C---:B------:R-:W-:Y:S02]  /*1d60*/  PRMT R6, R5.reuse, 0x7610, R6 ;  /* 0x0000761005067816 */ /* 0x040fe40000000006 */
[C---:B------:R-:W-:Y:S02]  /*1d70*/  PRMT R7, R5.reuse, 0x7610, R7 ;  /* 0x0000761005077816 */ /* 0x040fe40000000007 */
[C---:B------:R-:W-:Y:S02]  /*1d80*/  PRMT R8, R5.reuse, 0x7610, R8 ;  /* 0x0000761005087816 */ /* 0x040fe40000000008 */
[C---:B------:R-:W-:Y:S02]  /*1d90*/  PRMT R9, R5.reuse, 0x7610, R9 ;  /* 0x0000761005097816 */ /* 0x040fe40000000009 */
[----:B------:R-:W-:-:S02]  /*1da0*/  PRMT R10, R5, 0x7610, R10 ;  /* 0x00007610050a7816 */ /* 0x000fc4000000000a */
[C---:B------:R-:W-:Y:S02]  /*1db0*/  PRMT R12, R5.reuse, 0x7610, R12 ;  /* 0x00007610050c7816 */ /* 0x040fe4000000000c */
[----:B------:R-:W-:Y:S01]  /*1dc0*/  PRMT R11, R5, 0x7610, R11 ;  /* 0x00007610050b7816 */ /* 0x000fe2000000000b */
[----:B------:R-:W-:Y:S06]  /*1dd0*/  @P0 BRA `(.L_x_114) ;  /* 0x0000004400080947 */ /* 0x000fec0003800000 */
[----:B------:R-:W0:Y:S01]  /*1de0*/  LDC R13, c[0x0][0x254] ;  /* 0x00009500ff0d7b82 */ /* 0x000e220000000800 */
[----:B------:R-:W-:Y:S01]  /*1df0*/  BSSY B1, `(.L_x_115) ;  /* 0x000043d000017945 */ /* 0x000fe20003800000 */
[----:B------:R-:W-:Y:S02]  /*1e00*/  ISETP.NE.AND P0, PT, R15, RZ, PT ;  /* 0x000000ff0f00720c */ /* 0x000fe40003f05270 */
[C---:B------:R-:W-:Y:S02]  /*1e10*/  PRMT R6, R5.reuse, 0x7610, R6 ;  /* 0x0000761005067816 */ /* 0x040fe40000000006 */
[C---:B------:R-:W-:Y:S02]  /*1e20*/  PRMT R7, R5.reuse, 0x7610, R7 ;  /* 0x0000761005077816 */ /* 0x040fe40000000007 */
[C---:B------:R-:W-:Y:S02]  /*1e30*/  PRMT R8, R5.reuse, 0x7610, R8 ;  /* 0x0000761005087816 */ /* 0x040fe40000000008 */
[----:B------:R-:W-:-:S02]  /*1e40*/  PRMT R9, R5, 0x7610, R9 ;  /* 0x0000761005097816 */ /* 0x000fc40000000009 */
[C---:B------:R-:W-:Y:S02]  /*1e50*/  PRMT R10, R5.reuse, 0x7610, R10 ;  /* 0x00007610050a7816 */ /* 0x040fe4000000000a */
[C---:B------:R-:W-:Y:S02]  /*1e60*/  PRMT R12, R5.reuse, 0x7610, R12 ;  /* 0x00007610050c7816 */ /* 0x040fe4000000000c */
[----:B------:R-:W-:-:S07]  /*1e70*/  PRMT R11, R5, 0x7610, R11 ;  /* 0x00007610050b7816 */ /* 0x000fce000000000b */
.L_x_120:
        /* <DEDUP_REMOVED lines=49> */
[----:B------:R-:W-:Y:S01]  /*2190*/  HFMA2.MMA R0, -RZ, RZ, 0, 0 ;  /* 0x00000000ff007435 */ /* 0x000fe200000001ff */
[----:B------:R-:W-:Y:S01]  /*21a0*/  IMAD.MOV.U32 R3, RZ, RZ, RZ ;  /* 0x000000ffff037224 */ /* 0x000fe200078e00ff */
[----:B------:R-:W-:Y:S09]  /*21b0*/  @!P0 BRA `(.L_x_116) ;  /* 0x0000000c00a48947 */ /* 0x000ff20003800000 */
[----:B------:R-:W-:Y:S01]  /*21c0*/  IMAD.MOV.U32 R14, RZ, RZ, RZ ;  /* 0x000000ffff0e7224 */ /* 0x000fe200078e00ff */
[----:B------:R-:W-:Y:S01]  /*21d0*/  ULDC.64 UR36, c[0x0][0x260] ;  /* 0x0000980000247ab9 */ /* 0x000fe20000000a00 */
[----:B------:R-:W-:Y:S01]  /*21e0*/  IMAD.MOV.U32 R15, RZ, RZ, R4 ;  /* 0x000000ffff0f7224 */ /* 0x000fe200078e0004 */
[----:B0-----:R-:W-:Y:S01]  /*21f0*/  ISETP.NE.AND P1, PT, R13, 0x2, PT ;  /* 0x000000020d00780c */ /* 0x001fe20003f25270 */
[----:B------:R-:W-:-:S05]  /*2200*/  IMAD.HI.U32 R14, R4, UR31, R14 ;  /* 0x0000001f040e7c27 */ /* 0x000fca000f8e000e */
[----:B------:R-:W-:Y:S02]  /*2210*/  SHF.R.U32.HI R15, RZ, UR36, R14 ;  /* 0x00000024ff0f7c19 */ /* 0x000fe4000801160e */
[----:B------:R-:W-:-:S03]  /*2220*/  MOV R14, RZ ;  /* 0x000000ff000e7202 */ /* 0x000fc60000000f00 */
[--C-:B------:R-:W-:Y:S02]  /*2230*/  IMAD.MOV R21, RZ, RZ, -R15.reuse ;  /* 0x000000ffff157224 */ /* 0x100fe400078e0a0f */
[----:B------:R-:W-:-:S05]  /*2240*/  IMAD.HI.U32 R3, R15, UR32, R14 ;  /* 0x000000200f037c27 */ /* 0x000fca000f8e000e */
        /* <DEDUP_REMOVED lines=9> */
[----:B------:R-:W-:-:S03]  /*22e0*/  ISETP.NE.AND P1, PT, R13, 0x3, PT ;  /* 0x000000030d00780c */ /* 0x000fc60003f25270 */
[----:B------:R-:W-:-:S05]  /*22f0*/  IMAD.HI.U32 R14, R25, UR35, R14 ;  /* 0x00000023190e7c27 */ /* 0x000fca000f8e000e */
[----:B------:R-:W-:-:S05]  /*2300*/  SHF.R.U32.HI R15, RZ, UR56, R14 ;  /* 0x00000038ff0f7c19 */ /* 0x000fca000801160e */
[----:B------:R-:W-:-:S04]  /*2310*/  IMAD.MOV R14, RZ, RZ, -R15 ;  /* 0x000000ffff0e7224 */ /* 0x000fc800078e0a0f */
[----:B------:R-:W-:-:S04]  /*2320*/  IMAD R14, R14, UR34, R25 ;  /* 0x000000220e0e7c24 */ /* 0x000fc8000f8e0219 */
[----:B------:R-:W-:Y:S01]  /*2330*/  IMAD R3, R14, UR55, R3 ;  /* 0x000000370e037c24 */ /* 0x000fe2000f8e0203 */
[----:B------:R-:W-:Y:S06]  /*2340*/  @!P1 BRA `(.L_x_116) ;  /* 0x0000000c00409947 */ /* 0x000fec0003800000 */
        /* <DEDUP_REMOVED lines=33> */
[----:B------:R-:W-:-:S05]  /*2560*/  SHF.R.U32.HI R15, RZ, UR47, R14 ;  /* 0x0000002fff0f7c19 */ /* 0x000fca000801160e */
[----:B------:R-:W-:-:S04]  /*2570*/  IMAD.MOV R14, RZ, RZ, -R15 ;  /* 0x000000ffff0e7224 */ /* 0x000fc800078e0a0f */
[----:B------:R-:W-:-:S04]  /*2580*/  IMAD R14, R14, UR36, R21 ;  /* 0x000000240e0e7c24 */ /* 0x000fc8000f8e0215 */
[----:B------:R-:W-:Y:S01]  /*2590*/  IMAD R3, R14, UR46, R3 ;  /* 0x0000002e0e037c24 */ /* 0x000fe2000f8e0203 */
[----:B------:R-:W-:Y:S06]  /*25a0*/  @!P1 BRA `(.L_x_116) ;  /* 0x0000000800a89947 */ /* 0x000fec0003800000 */
[----:B------:R-:W-:Y:S01]  /*25b0*/  MOV R14, RZ ;  /* 0x000000ff000e7202 */ /* 0x000fe20000000f00 */
[----:B------:R-:W-:Y:S01]  /*25c0*/  ULDC.64 UR36, c[0x0][0x2b0] ;  /* 0x0000ac0000247ab9 */ /* 0x000fe20000000a00 */
        /* <DEDUP_REMOVED lines=168> */
.L_x_116:
[----:B------:R-:W-:Y:S01]  /*3050*/  LOP3.LUT R3, R3, 0xfffffffe, RZ, 0xc0, !PT ;  /* 0xfffffffe03037812 */ /* 0x000fe200078ec0ff */
[----:B------:R-:W-:-:S03]  /*3060*/  ULDC UR36, c[0x0][0x220] ;  /* 0x0000880000247ab9 */ /* 0x000fc60000000800 */
[----:B------:R-:W-:-:S05]  /*3070*/  IADD3 R14, P1, R3, R18, RZ ;  /* 0x00000012030e7210 */ /* 0x000fca0007f3e0ff */
[----:B------:R-:W-:-:S05]  /*3080*/  IMAD.X R15, RZ, RZ, R19, P1 ;  /* 0x000000ffff0f7224 */ /* 0x000fca00008e0613 */
[----:B------:R-:W2:Y:S01]  /*3090*/  LDG.E.U16 R14, desc[UR58][R14.64] ;  /* 0x0000003a0e0e7981 */ /* 0x000ea2000c1e1500 */
[----:B------:R-:W-:-:S04]  /*30a0*/  IMAD.U32 R3, RZ, RZ, UR36 ;  /* 0x00000024ff037e24 */ /* 0x000fc8000f8e00ff */
[----:B------:R-:W-:Y:S01]  /*30b0*/  IMAD.IADD R4, R4, 0x1, R3 ;  /* 0x0000000104047824 */ /* 0x000fe200078e0203 */
[C---:B--2---:R-:W-:Y:S02]  /*30c0*/  PRMT R25, R14.reuse, 0x7770, RZ ;  /* 0x000077700e197816 */ /* 0x044fe400000000ff */
[----:B------:R-:W-:Y:S01]  /*30d0*/  PRMT R24, R14, 0x7771, RZ ;  /* 0x000077710e187816 */ /* 0x000fe200000000ff */
[----:B------:R-:W-:Y:S06]  /*30e0*/  @!P0 BRA `(.L_x_117) ;  /* 0x0000000c00cc8947 */ /* 0x000fec0003800000 */
[----:B------:R-:W-:Y:S01]  /*30f0*/  HFMA2.MMA R14, -RZ, RZ, 0, 0 ;  /* 0x00000000ff0e7435 */ /* 0x000fe200000001ff */
[----:B------:R-:W-:Y:S01]  /*3100*/  IMAD.MOV.U32 R15, RZ, RZ, R4 ;  /* 0x000000ffff0f7224 */ /* 0x000fe200078e0004 */
[----:B------:R-:W-:Y:S01]  /*3110*/  ULDC.64 UR36, c[0x0][0x260] ;  /* 0x0000980000247ab9 */ /* 0x000fe20000000a00 */
[----:B0-----:R-:W-:-:S07]  /*3120*/  ISETP.NE.AND P1, PT, R13, 0x2, PT ;  /* 0x000000020d00780c */ /* 0x001fce0003f25270 */
        /* <DEDUP_REMOVED lines=13> */
[----:B------:R-:W-:Y:S01]  /*3200*/  ISETP.NE.AND P1, PT, R13, 0x3, PT ;  /* 0x000000030d00780c */ /* 0x000fe20003f25270 */
[----:B------:R-:W-:Y:S02]  /*3210*/  IMAD.MOV.U32 R15, RZ, RZ, R20 ;  /* 0x000000ffff0f7224 */ /* 0x000fe400078e0014 */
[----:B------:R-:W-:-:S05]  /*3220*/  IMAD.HI.U32 R14, R20, UR35, R14 ;  /* 0x00000023140e7c27 */ /* 0x000fca000f8e000e */
[----:B------:R-:W-:-:S05]  /*3230*/  SHF.R.U32.HI R21, RZ, UR56, R14 ;  /* 0x00000038ff157c19 */ /* 0x000fca000801160e */
[----:B------:R-:W-:-:S04]  /*3240*/  IMAD.MOV R15, RZ, RZ, -R21 ;  /* 0x000000ffff0f7224 */ /* 0x000fc800078e0a15 */
[----:B------:R-:W-:-:S04]  /*3250*/  IMAD R15, R15, UR34, R20 ;  /* 0x000000220f0f7c24 */ /* 0x000fc8000f8e0214 */
[----:B------:R-:W-:Y:S01]  /*3260*/  IMAD R0, R15, UR55, R0 ;  /* 0x000000370f007c24 */ /* 0x000fe2000f8e0200 */
[----:B------:R-:W-:Y:S06]  /*3270*/  @!P1 BRA `(.L_x_117) ;  /* 0x0000000c00689947 */ /* 0x000fec0003800000 */
[----:B------:R-:W-:Y:S01]  /*3280*/  MOV R14, RZ ;  /* 0x000000ff000e7202 */ /* 0x000fe20000000f00 */
[----:B------:R-:W-:Y:S01]  /*3290*/  IMAD.MOV.U32 R15, RZ, RZ, R21 ;  /* 0x000000ffff0f7224 */ /* 0x000fe200078e0015 */
        /* <DEDUP_REMOVED lines=205> */
[----:B------:R-:W-:Y:S02]  /*3f70*/  @P1 IMAD.MOV.U32 R20, RZ, RZ, RZ ;  /* 0x000000ffff141224 */ /* 0x000fe400078e00ff */
[----:B------:R-:W-:-:S05]  /*3f80*/  IADD3 R22, -R21, RZ, RZ ;  /* 0x000000ff15167210 */ /* 0x000fca0007ffe1ff */
[----:B------:R-:W1:Y:S08]  /*3f90*/  @P1 LDC R26, c[0x0][0x380] ;  /* 0x0000e000ff1a1b82 */ /* 0x000e700000000800 */
[----:B------:R-:W2:Y:S01]  /*3fa0*/  @P1 LDC R28, c[0x0][0x3e4] ;  /* 0x0000f900ff1c1b82 */ /* 0x000ea20000000800 */
[----:B0-----:R-:W-:-:S05]  /*3fb0*/  @P1 IMAD.HI.U32 R15, R21, R15, R20 ;  /* 0x0000000f150f1227 */ /* 0x001fca00078e0014 */
[----:B-1----:R-:W-:Y:S01]  /*3fc0*/  @P1 SHF.R.U32.HI R20, RZ, R26, R15 ;  /* 0x0000001aff141219 */ /* 0x002fe2000001160f */
[----:B------:R-:W-:-:S04]  /*3fd0*/  IMAD R15, R22, UR27, R27 ;  /* 0x0000001b160f7c24 */ /* 0x000fc8000f8e021b */
[----:B------:R-:W-:Y:S02]  /*3fe0*/  @P1 IMAD.MOV R27, RZ, RZ, -R20 ;  /* 0x000000ffff1b1224 */ /* 0x000fe400078e0a14 */
[----:B------:R-:W-:Y:S02]  /*3ff0*/  IMAD R0, R15, UR28, R0 ;  /* 0x0000001c0f007c24 */ /* 0x000fe4000f8e0200 */
[----:B------:R-:W-:-:S04]  /*4000*/  @P1 IMAD R21, R14, R27, R21 ;  /* 0x0000001b0e151224 */ /* 0x000fc800078e0215 */
[----:B--2---:R-:W-:-:S07]  /*4010*/  @P1 IMAD R0, R21, R28, R0 ;  /* 0x0000001c15001224 */ /* 0x004fce00078e0200 */
.L_x_117:
[----:B------:R-:W-:-:S04]  /*4020*/  LOP3.LUT R15, R0, 0xfffffffe, RZ, 0xc0, !PT ;  /* 0xfffffffe000f7812 */ /* 0x000fc800078ec0ff */
[----:B------:R-:W-:-:S05]  /*4030*/  IADD3 R14, P1, R15, R18, RZ ;  /* 0x000000120f0e7210 */ /* 0x000fca0007f3e0ff */
[----:B------:R-:W-:-:S05]  /*4040*/  IMAD.X R15, RZ, RZ, R19, P1 ;  /* 0x000000ffff0f7224 */ /* 0x000fca00008e0613 */
[----:B------:R-:W2:Y:S01]  /*4050*/  LDG.E.U16 R14, desc[UR58][R14.64] ;  /* 0x0000003a0e0e7981 */ /* 0x000ea2000c1e1500 */
[----:B------:R-:W-:Y:S01]  /*4060*/  IADD3 R26, R4, R3, RZ ;  /* 0x00000003041a7210 */ /* 0x000fe20007ffe0ff */
[----:B------:R-:W-:Y:S02]  /*4070*/  IMAD.MOV.U32 R22, RZ, RZ, RZ ;  /* 0x000000ffff167224 */ /* 0x000fe400078e00ff */
[----:B------:R-:W-:Y:S01]  /*4080*/  IMAD.MOV.U32 R27, RZ, RZ, RZ ;  /* 0x000000ffff1b7224 */ /* 0x000fe200078e00ff */
        /* <DEDUP_REMOVED lines=9> */
[----:B------:R-:W-:-:S03]  /*4120*/  IMAD.MOV.U32 R14, RZ, RZ, RZ ;  /* 0x000000ffff0e7224 */ /* 0x000fc600078e00ff */
[C---:B------:R-:W-:Y:S01]  /*4130*/  IADD3 R21, -R15.reuse, RZ, RZ ;  /* 0x000000ff0f157210 */ /* 0x040fe20007ffe1ff */
        /* <DEDUP_REMOVED lines=56> */
[----:B------:R-:W-:Y:S01]  /*44c0*/  ULDC.64 UR36, c[0x0][0x2b0] ;  /* 0x0000ac0000247ab9 */ /* 0x000fe20000000a00 */
[----:B------:R-:W-:-:S08]  /*44d0*/  ISETP.NE.AND P1, PT, R13, 0x8, PT ;  /* 0x000000080d00780c */ /* 0x000fd00003f25270 */
        /* <DEDUP_REMOVED lines=167> */
.L_x_118:
[----:B------:R-:W-:-:S04]  /*4f50*/  LOP3.LUT R15, R27, 0xfffffffe, RZ, 0xc0, !PT ;  /* 0xfffffffe1b0f7812 */ /* 0x000fc800078ec0ff */
[----:B------:R-:W-:-:S04]  /*4f60*/  IADD3 R14, P1, R15, R18, RZ ;  /* 0x000000120f0e7210 */ /* 0x000fc80007f3e0ff */
[----:B------:R-:W-:-:S05]  /*4f70*/  IADD3.X R15, RZ, R19, RZ, P1, !PT ;  /* 0x00000013ff0f7210 */ /* 0x000fca0000ffe4ff */
[----:B------:R-:W2:Y:S01]  /*4f80*/  LDG.E.U16 R14, desc[UR58][R14.64] ;  /* 0x0000003a0e0e7981 */ /* 0x000ea2000c1e1500 */
[----:B------:R-:W-:Y:S01]  /*4f90*/  IMAD.IADD R26, R26, 0x1, R3 ;  /* 0x000000011a1a7824 */ /* 0x000fe200078e0203 */
[C---:B--2---:R-:W-:Y:S02]  /*4fa0*/  PRMT R27, R14.reuse, 0x7770, RZ ;  /* 0x000077700e1b7816 */ /* 0x044fe400000000ff */
[----:B------:R-:W-:Y:S01]  /*4fb0*/  PRMT R28, R14, 0x7771, RZ ;  /* 0x000077710e1c7816 */ /* 0x000fe200000000ff */
[----:B------:R-:W-:Y:S06]  /*4fc0*/  @!P0 BRA `(.L_x_119) ;  /* 0x0000000c00cc8947 */ /* 0x000fec0003800000 */
        /* <DEDUP_REMOVED lines=243> */
.L_x_119:
[----:B------:R-:W-:Y:S01]  /*5f00*/  LOP3.LUT R15, R22, 0xfffffffe, RZ, 0xc0, !PT ;  /* 0xfffffffe160f7812 */ /* 0x000fe200078ec0ff */
[----:B------:R-:W-:-:S03]  /*5f10*/  ULDC UR4, c[0x0][0x218] ;  /* 0x0000860000047ab9 */ /* 0x000fc60000000800 */
[----:B------:R-:W-:-:S04]  /*5f20*/  IADD3 R14, P1, R15, R18, RZ ;  /* 0x000000120f0e7210 */ /* 0x000fc80007f3e0ff */
[----:B------:R-:W-:-:S05]  /*5f30*/  IADD3.X R15, RZ, R19, RZ, P1, !PT ;  /* 0x00000013ff0f7210 */ /* 0x000fca0000ffe4ff */
[----:B------:R1:W2:Y:S01]  /*5f40*/  LDG.E.U16 R21, desc[UR58][R14.64] ;  /* 0x0000003a0e157981 */ /* 0x0002a2000c1e1500 */
[----:B------:R-:W-:Y:S02]  /*5f50*/  ISETP.NE.AND P3, PT, R25, RZ, PT ;  /* 0x000000ff1900720c */ /* 0x000fe40003f65270 */
[----:B------:R-:W-:Y:S02]  /*5f60*/  ISETP.NE.AND P4, PT, R24, RZ, PT ;  /* 0x000000ff1800720c */ /* 0x000fe40003f85270 */
[----:B------:R-:W-:Y:S02]  /*5f70*/  SEL R20, RZ, 0x1, !P3 ;  /* 0x00000001ff147807 */ /* 0x000fe40005800000 */
[----:B------:R-:W-:Y:S02]  /*5f80*/  ISETP.NE.AND P3, PT, R27, RZ, PT ;  /* 0x000000ff1b00720c */ /* 0x000fe40003f65270 */
[----:B------:R-:W-:Y:S02]  /*5f90*/  SEL R27, RZ, 0x1, !P4 ;  /* 0x00000001ff1b7807 */ /* 0x000fe40006000000 */
[----:B------:R-:W-:-:S02]  /*5fa0*/  ISETP.NE.AND P1, PT, R4, RZ, PT ;  /* 0x000000ff0400720c */ /* 0x000fc40003f25270 */
[----:B------:R-:W-:Y:S02]  /*5fb0*/  LOP3.LUT P4, RZ, R11, 0xff, R20, 0xc8, !PT ;  /* 0x000000ff0bff7812 */ /* 0x000fe4000788c814 */
[----:B------:R-:W-:Y:S02]  /*5fc0*/  ISETP.NE.AND P2, PT, R0, RZ, PT ;  /* 0x000000ff0000720c */ /* 0x000fe40003f45270 */
[----:B------:R-:W-:Y:S02]  /*5fd0*/  LOP3.LUT P6, RZ, R12, 0xff, R27, 0xc8, !PT ;  /* 0x000000ff0cff7812 */ /* 0x000fe400078cc81b */
[----:B------:R-:W-:Y:S02]  /*5fe0*/  SEL R11, RZ, 0x1, !P4 ;  /* 0x00000001ff0b7807 */ /* 0x000fe40006000000 */
[----:B-1----:R-:W-:Y:S02]  /*5ff0*/  SEL R14, RZ, 0x1, !P2 ;  /* 0x00000001ff0e7807 */ /* 0x002fe40005000000 */
[----:B------:R-:W-:-:S02]  /*6000*/  SEL R12, RZ, 0x1, !P6 ;  /* 0x00000001ff0c7807 */ /* 0x000fc40007000000 */
[----:B------:R-:W-:Y:S02]  /*6010*/  LOP3.LUT P2, RZ, R9, 0xff, R14, 0xc8, !PT ;  /* 0x000000ff09ff7812 */ /* 0x000fe4000784c80e */
[----:B------:R-:W-:Y:S02]  /*6020*/  SEL R25, RZ, 0x1, !P1 ;  /* 0x00000001ff197807 */ /* 0x000fe40004800000 */
[----:B------:R-:W-:Y:S02]  /*6030*/  ISETP.NE.AND P5, PT, R28, RZ, PT ;  /* 0x000000ff1c00720c */ /* 0x000fe40003fa5270 */
[----:B------:R-:W-:Y:S02]  /*6040*/  LOP3.LUT P1, RZ, R10, 0xff, R25, 0xc8, !PT ;  /* 0x000000ff0aff7812 */ /* 0x000fe4000782c819 */
[----:B------:R-:W-:Y:S02]  /*6050*/  SEL R15, RZ, 0x1, !P3 ;  /* 0x00000001ff0f7807 */ /* 0x000fe40005800000 */
[----:B------:R-:W-:-:S02]  /*6060*/  SEL R22, RZ, 0x1, !P5 ;  /* 0x00000001ff167807 */ /* 0x000fc40006800000 */
[----:B------:R-:W-:Y:S02]  /*6070*/  SEL R10, RZ, 0x1, !P1 ;  /* 0x00000001ff0a7807 */ /* 0x000fe40004800000 */
[----:B------:R-:W-:Y:S02]  /*6080*/  LOP3.LUT P3, RZ, R8, 0xff, R15, 0xc8, !PT ;  /* 0x000000ff08ff7812 */ /* 0x000fe4000786c80f */
[----:B------:R-:W-:Y:S02]  /*6090*/  LOP3.LUT P5, RZ, R7, 0xff, R22, 0xc8, !PT ;  /* 0x000000ff07ff7812 */ /* 0x000fe400078ac816 */
[----:B------:R-:W-:Y:S02]  /*60a0*/  SEL R8, RZ, 0x1, !P3 ;  /* 0x00000001ff087807 */ /* 0x000fe40005800000 */
[----:B------:R-:W-:Y:S02]  /*60b0*/  SEL R7, RZ, 0x1, !P5 ;  /* 0x00000001ff077807 */ /* 0x000fe40006800000 */
[----:B--2---:R-:W-:-:S02]  /*60c0*/  PRMT R4, R21, 0x7770, RZ ;  /* 0x0000777015047816 */ /* 0x004fc400000000ff */
[----:B------:R-:W-:Y:S02]  /*60d0*/  PRMT R0, R21, 0x7771, RZ ;  /* 0x0000777115007816 */ /* 0x000fe400000000ff */
[----:B------:R-:W-:Y:S01]  /*60e0*/  ISETP.NE.AND P4, PT, R4, RZ, PT ;  /* 0x000000ff0400720c */ /* 0x000fe20003f85270 */
[----:B------:R-:W-:Y:S01]  /*60f0*/  IMAD.IADD R4, R26, 0x1, R3 ;  /* 0x000000011a047824 */ /* 0x000fe200078e0203 */
[----:B------:R-:W-:Y:S01]  /*6100*/  ISETP.NE.AND P6, PT, R0, RZ, PT ;  /* 0x000000ff0000720c */ /* 0x000fe20003fc5270 */
[----:B------:R-:W-:Y:S01]  /*6110*/  IMAD.U32 R0, RZ, RZ, UR4 ;  /* 0x00000004ff007e24 */ /* 0x000fe2000f8e00ff */
[----:B------:R-:W-:Y:S01]  /*6120*/  SEL R29, RZ, 0x1, !P4 ;  /* 0x00000001ff1d7807 */ /* 0x000fe20006000000 */
[----:B------:R-:W-:Y:S01]  /*6130*/  IMAD R9, R3, 0x3, R4 ;  /* 0x0000000303097824 */ /* 0x000fe200078e0204 */
[----:B------:R-:W-:Y:S02]  /*6140*/  SEL R30, RZ, 0x1, !P6 ;  /* 0x00000001ff1e7807 */ /* 0x000fe40007000000 */
[----:B------:R-:W-:-:S02]  /*6150*/  LOP3.LUT P1, RZ, R6, 0xff, R29, 0xc8, !PT ;  /* 0x000000ff06ff7812 */ /* 0x000fc4000782c81d */
[----:B------:R-:W-:Y:S02]  /*6160*/  ISETP.GE.U32.AND P4, PT, R9, R0, PT ;  /* 0x000000000900720c */ /* 0x000fe40003f86070 */
[----:B------:R-:W-:Y:S02]  /*6170*/  LOP3.LUT P6, RZ, R5, 0xff, R30, 0xc8, !PT ;  /* 0x000000ff05ff7812 */ /* 0x000fe400078cc81e */
[----:B------:R-:W-:Y:S02]  /*6180*/  SEL R9, RZ, 0x1, !P2 ;  /* 0x00000001ff097807 */ /* 0x000fe40005000000 */
[----:B------:R-:W-:Y:S02]  /*6190*/  SEL R6, RZ, 0x1, !P1 ;  /* 0x00000001ff067807 */ /* 0x000fe40004800000 */
[----:B------:R-:W-:-:S05]  /*61a0*/  SEL R5, RZ, 0x1, !P6 ;  /* 0x00000001ff057807 */ /* 0x000fca0007000000 */
[----:B------:R-:W-:Y:S05]  /*61b0*/  @!P4 BRA `(.L_x_120) ;  /* 0xffffffbc0030c947 */ /* 0x000fea000383ffff */
[----:B------:R-:W-:Y:S05]  /*61c0*/  BSYNC B1 ;  /* 0x0000000000017941 */ /* 0x000fea0003800000 */
.L_x_115:
[----:B------:R-:W-:Y:S02]  /*61d0*/  PRMT R28, R20, 0x7610, R28 ;  /* 0x00007610141c7816 */ /* 0x000fe4000000001c */
[----:B------:R-:W-:Y:S02]  /*61e0*/  PRMT R26, R14, 0x7610, R26 ;  /* 0x000076100e1a7816 */ /* 0x000fe4000000001a */
[----:B0-----:R-:W-:-:S07]  /*61f0*/  PRMT R13, R15, 0x7610, R13 ;  /* 0x000076100f0d7816 */ /* 0x001fce000000000d */
.L_x_114:
[----:B------:R-:W-:Y:S05]  /*6200*/  BSYNC B0 ;  /* 0x0000000000007941 */ /* 0x000fea0003800000 */
.L_x_113:
[----:B------:R-:W-:Y:S01]  /*6210*/  ISETP.GE.U32.AND P0, PT, R4, R0, PT ;  /* 0x000000000400720c */ /* 0x000fe20003f06070 */
[----:B------:R-:W-:-:S12]  /*6220*/  BSSY B0, `(.L_x_121) ;  /* 0x000047e000007945 */ /* 0x000fd80003800000 */
[----:B------:R-:W-:Y:S05]  /*6230*/  @P0 BRA `(.L_x_122) ;  /* 0x0000004400f00947 */ /* 0x000fea0003800000 */
[----:B------:R-:W0:Y:S01]  /*6240*/  LDC R24, c[0x0][0x254] ;  /* 0x00009500ff187b82 */ /* 0x000e220000000800 */
[----:B------:R-:W-:Y:S01]  /*6250*/  HFMA2.MMA R27, -RZ, RZ, 0, 0 ;  /* 0x00000000ff1b7435 */ /* 0x000fe200000001ff */
[----:B0-----:R-:W-:-:S13]  /*6260*/  ISETP.NE.AND P1, PT, R24, RZ, PT ;  /* 0x000000ff1800720c */ /* 0x001fda0003f25270 */
[----:B------:R-:W-:Y:S05]  /*6270*/  @!P1 BRA `(.L_x_123) ;  /* 0x0000001000449947 */ /* 0x000fea0003800000 */
[----:B------:R-:W-:Y:S01]  /*6280*/  IMAD.MOV.U32 R14, RZ, RZ, RZ ;  /* 0x000000ffff0e7224 */ /* 0x000fe200078e00ff */
[----:B------:R-:W-:Y:S01]  /*6290*/  ULDC.64 UR6, c[0x0][0x258] ;  /* 0x0000960000067ab9 */ /* 0x000fe20000000a00 */
[----:B------:R-:W-:Y:S01]  /*62a0*/  IMAD.MOV.U32 R15, RZ, RZ, R4 ;  /* 0x000000ffff0f7224 */ /* 0x000fe200078e0004 */
        /* <DEDUP_REMOVED lines=251> */
[----:B------:R-:W-:Y:S01]  /*7260*/  ISETP.NE.AND P2, PT, R24, 0x18, PT ;  /* 0x000000181800780c */ /* 0x000fe20003f45270 */
[----:B------:R-:W-:Y:S01]  /*7270*/  HFMA2.MMA R32, -RZ, RZ, 0, 0 ;  /* 0x00000000ff207435 */ /* 0x000fe200000001ff */
[----:B------:R-:W-:-:S09]  /*7280*/  ULDC.64 UR4, c[0x0][0x370] ;  /* 0x0000dc0000047ab9 */ /* 0x000fd20000000a00 */
[----:B------:R-:W-:Y:S01]  /*7290*/  IMAD.HI.U32 R20, R33, UR4, R32 ;  /* 0x0000000421147c27 */ /* 0x000fe2000f8e0020 */
[----:B------:R-:W-:Y:S01]  /*72a0*/  ULDC UR4, c[0x0][0x36c] ;  /* 0x0000db0000047ab9 */ /* 0x000fe20000000800 */
[----:B------:R-:W0:Y:S03]  /*72b0*/  @P2 LDC.64 R14, c[0x0][0x378] ;  /* 0x0000de00ff0e2b82 */ /* 0x000e260000000a00 */
[----:B------:R-:W-:Y:S01]  /*72c0*/  SHF.R.U32.HI R21, RZ, UR5, R20 ;  /* 0x00000005ff157c19 */ /* 0x000fe20008011614 */
[----:B------:R-:W-:-:S04]  /*72d0*/  @P2 IMAD.MOV.U32 R20, RZ, RZ, RZ ;  /* 0x000000ffff142224 */ /* 0x000fc800078e00ff */
[----:B------:R-:W1:Y:S01]  /*72e0*/  @P2 LDC R34, c[0x0][0x380] ;  /* 0x0000e000ff222b82 */ /* 0x000e620000000800 */
[----:B------:R-:W-:-:S04]  /*72f0*/  IMAD.MOV R32, RZ, RZ, -R21 ;  /* 0x000000ffff207224 */ /* 0x000fc800078e0a15 */
[----:B------:R-:W-:Y:S01]  /*7300*/  IMAD R32, R32, UR4, R33 ;  /* 0x0000000420207c24 */ /* 0x000fe2000f8e0221 */
[----:B------:R-:W-:Y:S02]  /*7310*/  ULDC UR4, c[0x0][0x3e0] ;  /* 0x0000f80000047ab9 */ /* 0x000fe40000000800 */
[----:B------:R-:W2:Y:S01]  /*7320*/  @P2 LDC R28, c[0x0][0x3e4] ;  /* 0x0000f900ff1c2b82 */ /* 0x000ea20000000800 */
[----:B------:R-:W-:Y:S02]  /*7330*/  IMAD R27, R32, UR4, R27 ;  /* 0x00000004201b7c24 */ /* 0x000fe4000f8e021b */
[----:B0-----:R-:W-:-:S05]  /*7340*/  @P2 IMAD.HI.U32 R15, R21, R15, R20 ;  /* 0x0000000f150f2227 */ /* 0x001fca00078e0014 */
[----:B-1----:R-:W-:-:S04]  /*7350*/  @P2 SHF.R.U32.HI R15, RZ, R34, R15 ;  /* 0x00000022ff0f2219 */ /* 0x002fc8000001160f */
[----:B------:R-:W-:-:S05]  /*7360*/  @P2 IADD3 R15, -R15, RZ, RZ ;  /* 0x000000ff0f0f2210 */ /* 0x000fca0007ffe1ff */
[----:B------:R-:W-:-:S04]  /*7370*/  @P2 IMAD R14, R14, R15, R21 ;  /* 0x0000000f0e0e2224 */ /* 0x000fc800078e0215 */
[----:B--2---:R-:W-:-:S07]  /*7380*/  @P2 IMAD R27, R14, R28, R27 ;  /* 0x0000001c0e1b2224 */ /* 0x004fce00078e021b */
.L_x_123:
[----:B------:R-:W-:-:S04]  /*7390*/  LOP3.LUT R15, R27, 0xfffffffe, RZ, 0xc0, !PT ;  /* 0xfffffffe1b0f7812 */ /* 0x000fc800078ec0ff */
[----:B------:R-:W-:-:S05]  /*73a0*/  IADD3 R14, P2, R15, R18, RZ ;  /* 0x000000120f0e7210 */ /* 0x000fca0007f5e0ff */
[----:B------:R-:W-:-:S05]  /*73b0*/  IMAD.X R15, RZ, RZ, R19, P2 ;  /* 0x000000ffff0f7224 */ /* 0x000fca00010e0613 */
[----:B------:R-:W2:Y:S01]  /*73c0*/  LDG.E.U16 R14, desc[UR58][R14.64] ;  /* 0x0000003a0e0e7981 */ /* 0x000ea2000c1e1500 */
[----:B------:R-:W-:-:S05]  /*73d0*/  IMAD.IADD R21, R4, 0x1, R3 ;  /* 0x0000000104157824 */ /* 0x000fca00078e0203 */
[----:B------:R-:W-:Y:S02]  /*73e0*/  ISETP.GE.U32.AND P4, PT, R21, R0, PT ;  /* 0x000000001500720c */ /* 0x000fe40003f86070 */
[C---:B--2---:R-:W-:Y:S02]  /*73f0*/  PRMT R20, R14.reuse, 0x7770, RZ ;  /* 0x000077700e147816 */ /* 0x044fe400000000ff */
[----:B------:R-:W-:Y:S02]  /*7400*/  PRMT R27, R14, 0x7771, RZ ;  /* 0x000077710e1b7816 */ /* 0x000fe400000000ff */
[----:B------:R-:W-:Y:S02]  /*7410*/  ISETP.NE.AND P2, PT, R20, RZ, PT ;  /* 0x000000ff1400720c */ /* 0x000fe40003f45270 */
[----:B------:R-:W-:Y:S02]  /*7420*/  ISETP.NE.AND P3, PT, R27, RZ, PT ;  /* 0x000000ff1b00720c */ /* 0x000fe40003f65270 */
[----:B------:R-:W-:-:S02]  /*7430*/  SEL R28, RZ, 0x1, !P2 ;  /* 0x00000001ff1c7807 */ /* 0x000fc40005000000 */
[----:B------:R-:W-:Y:S01]  /*7440*/  SEL R27, RZ, 0x1, !P3 ;  /* 0x00000001ff1b7807 */ /* 0x000fe20005800000 */
[----:B------:R-:W-:Y:S08]  /*7450*/  @P4 BRA `(.L_x_122) ;  /* 0x0000003400684947 */ /* 0x000ff00003800000 */
        /* <DEDUP_REMOVED lines=11> */
[----:B------:R-:W-:Y:S01]  /*7510*/  IMAD R25, R25, UR4, RZ ;  /* 0x0000000419197c24 */ /* 0x000fe2000f8e02ff */
        /* <DEDUP_REMOVED lines=258> */
[----:B-1----:R-:W-:-:S05]  /*8540*/  @P2 SHF.R.U32.HI R31, RZ, R31, R32 ;  /* 0x0000001fff1f2219 */ /* 0x002fca0000011620 */
[----:B------:R-:W-:-:S04]  /*8550*/  @P2 IMAD.MOV R31, RZ, RZ, -R31 ;  /* 0x000000ffff1f2224 */ /* 0x000fc800078e0a1f */
[----:B------:R-:W-:-:S04]  /*8560*/  @P2 IMAD R14, R14, R31, R33 ;  /* 0x0000001f0e0e2224 */ /* 0x000fc800078e0221 */
[----:B--2---:R-:W-:-:S07]  /*8570*/  @P2 IMAD R25, R14, R26, R25 ;  /* 0x0000001a0e192224 */ /* 0x004fce00078e0219 */
.L_x_124:
[----:B------:R-:W-:-:S04]  /*8580*/  LOP3.LUT R15, R25, 0xfffffffe, RZ, 0xc0, !PT ;  /* 0xfffffffe190f7812 */ /* 0x000fc800078ec0ff */
[----:B------:R-:W-:-:S04]  /*8590*/  IADD3 R14, P2, R15, R18, RZ ;  /* 0x000000120f0e7210 */ /* 0x000fc80007f5e0ff */
[----:B------:R-:W-:-:S05]  /*85a0*/  IADD3.X R15, RZ, R19, RZ, P2, !PT ;  /* 0x00000013ff0f7210 */ /* 0x000fca00017fe4ff */
        /* <DEDUP_REMOVED lines=10> */
[----:B------:R-:W-:Y:S01]  /*8650*/  IMAD.MOV.U32 R13, RZ, RZ, RZ ;  /* 0x000000ffff0d7224 */ /* 0x000fe200078e00ff */
[----:B------:R-:W-:Y:S06]  /*8660*/  @!P1 BRA `(.L_x_125) ;  /* 0x0000001000409947 */ /* 0x000fec0003800000 */
[----:B------:R-:W-:Y:S01]  /*8670*/  HFMA2.MMA R20, -RZ, RZ, 0, 0 ;  /* 0x00000000ff147435 */ /* 0x000fe200000001ff */
[----:B------:R-:W-:Y:S01]  /*8680*/  ULDC.64 UR6, c[0x0][0x258] ;  /* 0x0000960000067ab9 */ /* 0x000fe20000000a00 */
[----:B------:R-:W-:Y:S01]  /*8690*/  ULDC UR4, c[0x0][0x260] ;  /* 0x0000980000047ab9 */ /* 0x000fe20000000800 */
[----:B------:R-:W-:-:S07]  /*86a0*/  ISETP.NE.AND P2, PT, R24, 0x1, PT ;  /* 0x000000011800780c */ /* 0x000fce0003f45270 */
[----:B------:R-:W-:-:S05]  /*86b0*/  IMAD.HI.U32 R32, R21, UR7, R20 ;  /* 0x0000000715207c27 */ /* 0x000fca000f8e0014 */
[----:B------:R-:W-:Y:S01]  /*86c0*/  SHF.R.U32.HI R33, RZ, UR4, R32 ;  /* 0x00000004ff217c19 */ /* 0x000fe20008011620 */
[----:B------:R-:W-:-:S04]  /*86d0*/  ULDC UR4, c[0x0][0x384] ;  /* 0x0000e10000047ab9 */ /* 0x000fc80000000800 */
[----:B------:R-:W-:-:S04]  /*86e0*/  IMAD.MOV R13, RZ, RZ, -R33 ;  /* 0x000000ffff0d7224 */ /* 0x000fc800078e0a21 */
        /* <DEDUP_REMOVED lines=25> */
[----:B------:R-:W-:Y:S01]  /*8880*/  MOV R32, RZ ;  /* 0x000000ff00207202 */ /* 0x000fe20000000f00 */
[----:B------:R-:W-:Y:S01]  /*8890*/  ULDC.64 UR4, c[0x0][0x280] ;  /* 0x0000a00000047ab9 */ /* 0x000fe20000000a00 */
[----:B------:R-:W-:-:S03]  /*88a0*/  ISETP.NE.AND P2, PT, R24, 0x4, PT ;  /* 0x000000041800780c */ /* 0x000fc60003f45270 */
        /* <DEDUP_REMOVED lines=229> */
[----:B------:R-:W-:-:S05]  /*9700*/  IMAD R13, R34, UR4, R13 ;  /* 0x00000004220d7c24 */ /* 0x000fca000f8e020d */
[----:B------:R-:W2:Y:S01]  /*9710*/  @P2 LDC R22, c[0x0][0x3e4] ;  /* 0x0000f900ff162b82 */ /* 0x000ea20000000800 */
[----:B0-----:R-:W-:-:S05]  /*9720*/  @P2 IMAD.HI.U32 R32, R33, R15, R32 ;  /* 0x0000000f21202227 */ /* 0x001fca00078e0020 */
[----:B-1----:R-:W-:-:S05]  /*9730*/  @P2 SHF.R.U32.HI R31, RZ, R31, R32 ;  /* 0x0000001fff1f2219 */ /* 0x002fca0000011620 */
[----:B------:R-:W-:-:S04]  /*9740*/  @P2 IMAD.MOV R31, RZ, RZ, -R31 ;  /* 0x000000ffff1f2224 */ /* 0x000fc800078e0a1f */
[----:B------:R-:W-:-:S04]  /*9750*/  @P2 IMAD R14, R14, R31, R33 ;  /* 0x0000001f0e0e2224 */ /* 0x000fc800078e0221 */
[----:B--2---:R-:W-:-:S07]  /*9760*/  @P2 IMAD R13, R14, R22, R13 ;  /* 0x000000160e0d2224 */ /* 0x004fce00078e020d */
.L_x_125:
[----:B------:R-:W-:-:S04]  /*9770*/  LOP3.LUT R13, R13, 0xfffffffe, RZ, 0xc0, !PT ;  /* 0xfffffffe0d0d7812 */ /* 0x000fc800078ec0ff */
[----:B------:R-:W-:-:S05]  /*9780*/  IADD3 R32, P2, R13, R18, RZ ;  /* 0x000000120d207210 */ /* 0x000fca0007f5e0ff */
[----:B------:R-:W-:-:S05]  /*9790*/  IMAD.X R33, RZ, RZ, R19, P2 ;  /* 0x000000ffff217224 */ /* 0x000fca00010e0613 */
[----:B------:R-:W2:Y:S01]  /*97a0*/  LDG.E.U16 R32, desc[UR58][R32.64] ;  /* 0x0000003a20207981 */ /* 0x000ea2000c1e1500 */
[----:B------:R-:W-:-:S04]  /*97b0*/  IADD3 R15, R21, R3, RZ ;  /* 0x00000003150f7210 */ /* 0x000fc80007ffe0ff */
        /* <DEDUP_REMOVED lines=264> */
[----:B------:R-:W-:Y:S01]  /*a840*/  ULDC.64 UR4, c[0x0][0x370] ;  /* 0x0000dc0000047ab9 */ /* 0x000fe20000000a00 */
[----:B------:R-:W-:-:S05]  /*a850*/  MOV R20, RZ ;  /* 0x000000ff00147202 */ /* 0x000fca0000000f00 */
[----:B------:R-:W-:Y:S01]  /*a860*/  IMAD.HI.U32 R30, R21, UR4, R20 ;  /* 0x00000004151e7c27 */ /* 0x000fe2000f8e0014 */
[----:B------:R-:W-:-:S04]  /*a870*/  ULDC UR4, c[0x0][0x36c] ;  /* 0x0000db0000047ab9 */ /* 0x000fc80000000800 */
[----:B------:R-:W-:Y:S01]  /*a880*/  SHF.R.U32.HI R31, RZ, UR5, R30 ;  /* 0x00000005ff1f7c19 */ /* 0x000fe2000801161e */
[----:B------:R-:W0:Y:S01]  /*a890*/  @P1 LDC.64 R14, c[0x0][0x378] ;  /* 0x0000de00ff0e1b82 */ /* 0x000e220000000a00 */
[----:B------:R-:W-:-:S03]  /*a8a0*/  @P1 IMAD.MOV.U32 R30, RZ, RZ, RZ ;  /* 0x000000ffff1e1224 */ /* 0x000fc600078e00ff */
[----:B------:R-:W-:-:S04]  /*a8b0*/  IMAD.MOV R33, RZ, RZ, -R31 ;  /* 0x000000ffff217224 */ /* 0x000fc800078e0a1f */
[----:B------:R-:W1:Y:S08]  /*a8c0*/  @P1 LDC R24, c[0x0][0x380] ;  /* 0x0000e000ff181b82 */ /* 0x000e700000000800 */
[----:B------:R-:W2:Y:S01]  /*a8d0*/  @P1 LDC R20, c[0x0][0x3e4] ;  /* 0x0000f900ff141b82 */ /* 0x000ea20000000800 */
[----:B0-----:R-:W-:-:S05]  /*a8e0*/  @P1 IMAD.HI.U32 R15, R31, R15, R30 ;  /* 0x0000000f1f0f1227 */ /* 0x001fca00078e001e */
[----:B-1----:R-:W-:Y:S01]  /*a8f0*/  @P1 SHF.R.U32.HI R15, RZ, R24, R15 ;  /* 0x00000018ff0f1219 */ /* 0x002fe2000001160f */
[----:B------:R-:W-:Y:S01]  /*a900*/  IMAD R24, R33, UR4, R21 ;  /* 0x0000000421187c24 */ /* 0x000fe2000f8e0215 */
[----:B------:R-:W-:Y:S02]  /*a910*/  ULDC UR4, c[0x0][0x3e0] ;  /* 0x0000f80000047ab9 */ /* 0x000fe40000000800 */
[----:B------:R-:W-:Y:S01]  /*a920*/  @P1 IADD3 R15, -R15, RZ, RZ ;  /* 0x000000ff0f0f1210 */ /* 0x000fe20007ffe1ff */
[----:B------:R-:W-:-:S04]  /*a930*/  IMAD R29, R24, UR4, R29 ;  /* 0x00000004181d7c24 */ /* 0x000fc8000f8e021d */
[----:B------:R-:W-:-:S04]  /*a940*/  @P1 IMAD R14, R14, R15, R31 ;  /* 0x0000000f0e0e1224 */ /* 0x000fc800078e021f */
[----:B--2---:R-:W-:-:S07]  /*a950*/  @P1 IMAD R29, R14, R20, R29 ;  /* 0x000000140e1d1224 */ /* 0x004fce00078e021d */
.L_x_126:
[----:B------:R-:W-:-:S04]  /*a960*/  LOP3.LUT R29, R29, 0xfffffffe, RZ, 0xc0, !PT ;  /* 0xfffffffe1d1d7812 */ /* 0x000fc800078ec0ff */
[----:B------:R-:W-:-:S05]  /*a970*/  IADD3 R18, P1, R29, R18, RZ ;  /* 0x000000121d127210 */ /* 0x000fca0007f3e0ff */
[----:B------:R-:W-:-:S05]  /*a980*/  IMAD.X R19, RZ, RZ, R19, P1 ;  /* 0x000000ffff137224 */ /* 0x000fca00008e0613 */
[----:B------:R-:W2:Y:S02]  /*a990*/  LDG.E.U16 R18, desc[UR58][R18.64] ;  /* 0x0000003a12127981 */ /* 0x000ea4000c1e1500 */
[C---:B--2---:R-:W-:Y:S02]  /*a9a0*/  PRMT R14, R18.reuse, 0x7770, RZ ;  /* 0x00007770120e7816 */ /* 0x044fe400000000ff */
[----:B------:R-:W-:Y:S02]  /*a9b0*/  PRMT R15, R18, 0x7771, RZ ;  /* 0x00007771120f7816 */ /* 0x000fe400000000ff */
[----:B------:R-:W-:Y:S02]  /*a9c0*/  ISETP.NE.AND P1, PT, R14, RZ, PT ;  /* 0x000000ff0e00720c */ /* 0x000fe40003f25270 */
[----:B------:R-:W-:Y:S02]  /*a9d0*/  ISETP.NE.AND P2, PT, R15, RZ, PT ;  /* 0x000000ff0f00720c */ /* 0x000fe40003f45270 */
[----:B------:R-:W-:-:S02]  /*a9e0*/  SEL R29, RZ, 0x1, !P1 ;  /* 0x00000001ff1d7807 */ /* 0x000fc40004800000 */
[----:B------:R-:W-:-:S09]  /*a9f0*/  SEL R30, RZ, 0x1, !P2 ;  /* 0x00000001ff1e7807 */ /* 0x000fd20005000000 */
.L_x_122:
[----:B------:R-:W-:Y:S05]  /*aa00*/  BSYNC B0 ;  /* 0x0000000000007941 */ /* 0x000fea0003800000 */
.L_x_121:
[----:B------:R-:W-:Y:S04]  /*aa10*/  BSSY B0, `(.L_x_127) ;  /* 0x000001c000007945 */ /* 0x000fe80003800000 */
[----:B------:R-:W-:Y:S05]  /*aa20*/  @P0 BRA `(.L_x_128) ;  /* 0x0000000000680947 */ /* 0x000fea0003800000 */
[----:B------:R-:W-:Y:S01]  /*aa30*/  IMAD.IADD R4, R4, 0x1, R3 ;  /* 0x0000000104047824 */ /* 0x000fe200078e0203 */
[----:B------:R-:W-:Y:S02]  /*aa40*/  LOP3.LUT P0, RZ, R28, 0xff, R11, 0xc8, !PT ;  /* 0x000000ff1cff7812 */ /* 0x000fe4000780c80b */
[----:B------:R-:W-:Y:S02]  /*aa50*/  LOP3.LUT P1, RZ, R27, 0xff, R12, 0xc8, !PT ;  /* 0x000000ff1bff7812 */ /* 0x000fe4000782c80c */
[----:B------:R-:W-:Y:S02]  /*aa60*/  ISETP.GE.U32.AND P2, PT, R4, R0, PT ;  /* 0x000000000400720c */ /* 0x000fe40003f46070 */
[----:B------:R-:W-:Y:S02]  /*aa70*/  SEL R11, RZ, 0x1, !P0 ;  /* 0x00000001ff0b7807 */ /* 0x000fe40004000000 */
[----:B------:R-:W-:-:S09]  /*aa80*/  SEL R12, RZ, 0x1, !P1 ;  /* 0x00000001ff0c7807 */ /* 0x000fd20004800000 */
[----:B------:R-:W-:Y:S05]  /*aa90*/  @P2 BRA `(.L_x_128) ;  /* 0x00000000004c2947 */ /* 0x000fea0003800000 */
[----:B------:R-:W-:Y:S02]  /*aaa0*/  IADD3 R4, R4, R3, RZ ;  /* 0x0000000304047210 */ /* 0x000fe40007ffe0ff */
[----:B------:R-:W-:Y:S02]  /*aab0*/  LOP3.LUT P0, RZ, R25, 0xff, R10, 0xc8, !PT ;  /* 0x000000ff19ff7812 */ /* 0x000fe4000780c80a */
[----:B------:R-:W-:Y:S02]  /*aac0*/  ISETP.GE.U32.AND P2, PT, R4, R0, PT ;  /* 0x000000000400720c */ /* 0x000fe40003f46070 */
[----:B------:R-:W-:Y:S02]  /*aad0*/  LOP3.LUT P1, RZ, R26, 0xff, R9, 0xc8, !PT ;  /* 0x000000ff1aff7812 */ /* 0x000fe4000782c809 */
[----:B------:R-:W-:Y:S02]  /*aae0*/  SEL R10, RZ, 0x1, !P0 ;  /* 0x00000001ff0a7807 */ /* 0x000fe40004000000 */
[----:B------:R-:W-:-:S07]  /*aaf0*/  SEL R9, RZ, 0x1, !P1 ;  /* 0x00000001ff097807 */ /* 0x000fce0004800000 */
[----:B------:R-:W-:Y:S05]  /*ab00*/  @P2 BRA `(.L_x_128) ;  /* 0x0000000000302947 */ /* 0x000fea0003800000 */
[----:B------:R-:W-:Y:S01]  /*ab10*/  IMAD.IADD R3, R4, 0x1, R3 ;  /* 0x0000000104037824 */ /* 0x000fe200078e0203 */
[----:B------:R-:W-:Y:S02]  /*ab20*/  LOP3.LUT P0, RZ, R13, 0xff, R8, 0xc8, !PT ;  /* 0x000000ff0dff7812 */ /* 0x000fe4000780c808 */
[----:B------:R-:W-:Y:S02]  /*ab30*/  LOP3.LUT P1, RZ, R22, 0xff, R7, 0xc8, !PT ;  /* 0x000000ff16ff7812 */ /* 0x000fe4000782c807 */
[----:B------:R-:W-:Y:S02]  /*ab40*/  ISETP.GE.U32.AND P4, PT, R3, R0, PT ;  /* 0x000000000300720c */ /* 0x000fe40003f86070 */
[----:B------:R-:W-:Y:S02]  /*ab50*/  SEL R8, RZ, 0x1, !P0 ;  /* 0x00000001ff087807 */ /* 0x000fe40004000000 */
[----:B------:R-:W-:-:S09]  /*ab60*/  SEL R7, RZ, 0x1, !P1 ;  /* 0x00000001ff077807 */ /* 0x000fd20004800000 */
[--C-:B------:R-:W-:Y:S02]  /*ab70*/  @!P4 LOP3.LUT P2, RZ, R29, 0xff, R6.reuse, 0xc8, !PT ;  /* 0x000000ff1dffc812 */ /* 0x100fe4000784c806 */
[--C-:B------:R-:W-:Y:S02]  /*ab80*/  @!P4 LOP3.LUT P3, RZ, R30, 0xff, R5.reuse, 0xc8, !PT ;  /* 0x000000ff1effc812 */ /* 0x100fe4000786c805 */
[----:B------:R-:W-:Y:S02]  /*ab90*/  @!P4 SEL R0, RZ, 0x1, !P2 ;  /* 0x00000001ff00c807 */ /* 0x000fe40005000000 */
[----:B------:R-:W-:Y:S02]  /*aba0*/  @!P4 SEL R3, RZ, 0x1, !P3 ;  /* 0x00000001ff03c807 */ /* 0x000fe40005800000 */
[----:B------:R-:W-:Y:S02]  /*abb0*/  @!P4 PRMT R6, R0, 0x7610, R6 ;  /* 0x000076100006c816 */ /* 0x000fe40000000006 */
[----:B------:R-:W-:-:S07]  /*abc0*/  @!P4 PRMT R5, R3, 0x7610, R5 ;  /* 0x000076100305c816 */ /* 0x000fce0000000005 */
.L_x_128:
[----:B------:R-:W-:Y:S05]  /*abd0*/  BSYNC B0 ;  /* 0x0000000000007941 */ /* 0x000fea0003800000 */
.L_x_127:
[----:B------:R-:W-:Y:S02]  /*abe0*/  LOP3.LUT P1, RZ, R9, 0xff, R12, 0xc8, !PT ;  /* 0x000000ff09ff7812 */ /* 0x000fe4000782c80c */
[----:B------:R-:W-:Y:S02]  /*abf0*/  LOP3.LUT P0, RZ, R10, 0xff, R11, 0xc8, !PT ;  /* 0x000000ff0aff7812 */ /* 0x000fe4000780c80b */
[----:B------:R-:W-:Y:S02]  /*ac00*/  SEL R0, RZ, 0x1, !P1 ;  /* 0x00000001ff007807 */ /* 0x000fe40004800000 */
[----:B------:R-:W-:Y:S02]  /*ac10*/  SEL R3, RZ, 0x1, !P0 ;  /* 0x00000001ff037807 */ /* 0x000fe40004000000 */
[----:B------:R-:W-:Y:S02]  /*ac20*/  LOP3.LUT P1, RZ, R7, 0xff, R0, 0xc8, !PT ;  /* 0x000000ff07ff7812 */ /* 0x000fe4000782c800 */
[----:B------:R-:W-:-:S02]  /*ac30*/  LOP3.LUT P0, RZ, R8, 0xff, R3, 0xc8, !PT ;  /* 0x000000ff08ff7812 */ /* 0x000fc4000780c803 */
[----:B------:R-:W-:Y:S02]  /*ac40*/  SEL R0, RZ, 0x1, !P1 ;  /* 0x00000001ff007807 */ /* 0x000fe40004800000 */
[----:B------:R-:W-:Y:S02]  /*ac50*/  SEL R3, RZ, 0x1, !P0 ;  /* 0x00000001ff037807 */ /* 0x000fe40004000000 */
[----:B------:R-:W-:Y:S02]  /*ac60*/  LOP3.LUT P1, RZ, R5, 0xff, R0, 0xc8, !PT ;  /* 0x000000ff05ff7812 */ /* 0x000fe4000782c800 */
[----:B------:R-:W-:Y:S02]  /*ac70*/  LOP3.LUT P0, RZ, R6, 0xff, R3, 0xc8, !PT ;  /* 0x000000ff06ff7812 */ /* 0x000fe4000780c803 */
[----:B------:R-:W-:Y:S02]  /*ac80*/  SEL R18, RZ, 0x1, !P1 ;  /* 0x00000001ff127807 */ /* 0x000fe40004800000 */
[----:B------:R-:W-:Y:S01]  /*ac90*/  SEL R25, RZ, 0x1, !P0 ;  /* 0x00000001ff197807 */ /* 0x000fe20004000000 */
[----:B------:R-:W-:Y:S08]  /*aca0*/  BRA `(.L_x_95) ;  /* 0x0000001400ec7947 */ /* 0x000ff00003800000 */
.L_x_112:
        /* <DEDUP_REMOVED lines=10> */
[----:B------:R-:W-:Y:S01]  /*ad50*/  BSSY B1, `(.L_x_131) ;  /* 0x000004b000017945 */ /* 0x000fe20003800000 */
[C---:B------:R-:W-:Y:S02]  /*ad60*/  PRMT R20, R5.reuse, 0x7610, R20 ;  /* 0x0000761005147816 */ /* 0x040fe40000000014 */
[C---:B------:R-:W-:Y:S02]  /*ad70*/  PRMT R15, R5.reuse, 0x7610, R15 ;  /* 0x00007610050f7816 */ /* 0x040fe4000000000f */
[C---:B------:R-:W-:Y:S02]  /*ad80*/  PRMT R10, R5.reuse, 0x7610, R10 ;  /* 0x00007610050a7816 */ /* 0x040fe4000000000a */
[C---:B------:R-:W-:Y:S02]  /*ad90*/  PRMT R11, R5.reuse, 0x7610, R11 ;  /* 0x00007610050b7816 */ /* 0x040fe4000000000b */
[C---:B------:R-:W-:Y:S02]  /*ada0*/  PRMT R12, R5.reuse, 0x7610, R12 ;  /* 0x00007610050c7816 */ /* 0x040fe4000000000c */
[----:B------:R-:W-:-:S02]  /*adb0*/  PRMT R14, R5, 0x7610, R14 ;  /* 0x00007610050e7816 */ /* 0x000fc4000000000e */
[----:B------:R-:W-:-:S07]  /*adc0*/  PRMT R13, R5, 0x7610, R13 ;  /* 0x00007610050d7816 */ /* 0x000fce000000000d */
.L_x_132:
[----:B------:R-:W-:Y:S02]  /*add0*/  IMAD R6, R21, R4, RZ ;  /* 0x0000000415067224 */ /* 0x000fe400078e02ff */
[----:B------:R-:W-:-:S03]  /*ade0*/  IMAD.IADD R4, R3, 0x1, R4 ;  /* 0x0000000103047824 */ /* 0x000fc600078e0204 */
[----:B------:R-:W-:Y:S01]  /*adf0*/  LOP3.LUT R25, R6, 0xfffffffe, RZ, 0xc0, !PT ;  /* 0xfffffffe06197812 */ /* 0x000fe200078ec0ff */
[C---:B------:R-:W-:Y:S01]  /*ae00*/  IMAD R6, R4.reuse, R21, RZ ;  /* 0x0000001504067224 */ /* 0x040fe200078e02ff */
[----:B------:R-:W-:Y:S02]  /*ae10*/  IADD3 R4, R4, R3, RZ ;  /* 0x0000000304047210 */ /* 0x000fe40007ffe0ff */
[-C--:B------:R-:W-:Y:S02]  /*ae20*/  IADD3 R24, P0, R25, R18.reuse, RZ ;  /* 0x0000001219187210 */ /* 0x080fe40007f1e0ff */
[----:B------:R-:W-:Y:S01]  /*ae30*/  LOP3.LUT R7, R6, 0xfffffffe, RZ, 0xc0, !PT ;  /* 0xfffffffe06077812 */ /* 0x000fe200078ec0ff */
[CC--:B------:R-:W-:Y:S02]  /*ae40*/  IMAD R8, R4.reuse, R21.reuse, RZ ;  /* 0x0000001504087224 */ /* 0x0c0fe400078e02ff */
[----:B------:R-:W-:Y:S02]  /*ae50*/  IMAD.IADD R4, R4, 0x1, R3 ;  /* 0x0000000104047824 */ /* 0x000fe400078e0203 */
[----:B------:R-:W-:Y:S01]  /*ae60*/  IMAD.X R25, RZ, RZ, R19, P0 ;  /* 0x000000ffff197224 */ /* 0x000fe200000e0613 */
[----:B------:R-:W-:Y:S01]  /*ae70*/  IADD3 R6, P0, R7, R18, RZ ;  /* 0x0000001207067210 */ /* 0x000fe20007f1e0ff */
[----:B------:R-:W-:Y:S01]  /*ae80*/  IMAD R22, R4, R21, RZ ;  /* 0x0000001504167224 */ /* 0x000fe200078e02ff */
[----:B------:R-:W-:-:S02]  /*ae90*/  LOP3.LUT R9, R8, 0xfffffffe, RZ, 0xc0, !PT ;  /* 0xfffffffe08097812 */ /* 0x000fc400078ec0ff */
[----:B------:R-:W-:Y:S01]  /*aea0*/  IADD3.X R7, RZ, R19, RZ, P0, !PT ;  /* 0x00000013ff077210 */ /* 0x000fe200007fe4ff */
[----:B------:R0:W2:Y:S01]  /*aeb0*/  LDG.E.U16 R24, desc[UR58][R24.64] ;  /* 0x0000003a18187981 */ /* 0x0000a2000c1e1500 */
[-C--:B------:R-:W-:Y:S02]  /*aec0*/  IADD3 R8, P0, R9, R18.reuse, RZ ;  /* 0x0000001209087210 */ /* 0x080fe40007f1e0ff */
[----:B------:R-:W-:Y:S02]  /*aed0*/  LOP3.LUT R27, R22, 0xfffffffe, RZ, 0xc0, !PT ;  /* 0xfffffffe161b7812 */ /* 0x000fe400078ec0ff */
[----:B------:R-:W3:Y:S01]  /*aee0*/  LDG.E.U16 R7, desc[UR58][R6.64] ;  /* 0x0000003a06077981 */ /* 0x000ee2000c1e1500 */
[----:B------:R-:W-:Y:S01]  /*aef0*/  IMAD.X R9, RZ, RZ, R19, P0 ;  /* 0x000000ffff097224 */ /* 0x000fe200000e0613 */
[----:B------:R-:W-:-:S04]  /*af00*/  IADD3 R26, P0, R27, R18, RZ ;  /* 0x000000121b1a7210 */ /* 0x000fc80007f1e0ff */
[----:B------:R1:W4:Y:S01]  /*af10*/  LDG.E.U16 R28, desc[UR58][R8.64] ;  /* 0x0000003a081c7981 */ /* 0x000322000c1e1500 */
[----:B------:R-:W-:-:S05]  /*af20*/  IMAD.X R27, RZ, RZ, R19, P0 ;  /* 0x000000ffff1b7224 */ /* 0x000fca00000e0613 */
[----:B------:R-:W5:Y:S01]  /*af30*/  LDG.E.U16 R26, desc[UR58][R26.64] ;  /* 0x0000003a1a1a7981 */ /* 0x000f62000c1e1500 */
[----:B------:R-:W-:-:S05]  /*af40*/  IADD3 R4, R4, R3, RZ ;  /* 0x0000000304047210 */ /* 0x000fca0007ffe0ff */
[----:B0-----:R-:W-:-:S05]  /*af50*/  IMAD R25, R3, 0x3, R4 ;  /* 0x0000000303197824 */ /* 0x001fca00078e0204 */
[----:B------:R-:W-:Y:S02]  /*af60*/  ISETP.GE.U32.AND P0, PT, R25, R0, PT ;  /* 0x000000001900720c */ /* 0x000fe40003f06070 */
[C---:B--2---:R-:W-:Y:S02]  /*af70*/  PRMT R22, R24.reuse, 0x7770, RZ ;  /* 0x0000777018167816 */ /* 0x044fe400000000ff */
[----:B------:R-:W-:Y:S02]  /*af80*/  PRMT R24, R24, 0x7771, RZ ;  /* 0x0000777118187816 */ /* 0x000fe400000000ff */
[----:B------:R-:W-:Y:S02]  /*af90*/  ISETP.NE.AND P1, PT, R22, RZ, PT ;  /* 0x000000ff1600720c */ /* 0x000fe40003f25270 */
[----:B------:R-:W-:Y:S02]  /*afa0*/  ISETP.NE.AND P2, PT, R24, RZ, PT ;  /* 0x000000ff1800720c */ /* 0x000fe40003f45270 */
[----:B---3--:R-:W-:-:S02]  /*afb0*/  PRMT R6, R7, 0x7770, RZ ;  /* 0x0000777007067816 */ /* 0x008fc400000000ff */
[----:B------:R-:W-:Y:S02]  /*afc0*/  PRMT R7, R7, 0x7771, RZ ;  /* 0x0000777107077816 */ /* 0x000fe400000000ff */
[----:B-1----:R-:W-:Y:S02]  /*afd0*/  SEL R8, RZ, 0x1, !P1 ;  /* 0x00000001ff087807 */ /* 0x002fe40004800000 */
[----:B------:R-:W-:Y:S02]  /*afe0*/  SEL R9, RZ, 0x1, !P2 ;  /* 0x00000001ff097807 */ /* 0x000fe40005000000 */
[----:B------:R-:W-:Y:S02]  /*aff0*/  ISETP.NE.AND P1, PT, R6, RZ, PT ;  /* 0x000000ff0600720c */ /* 0x000fe40003f25270 */
[----:B------:R-:W-:Y:S02]  /*b000*/  ISETP.NE.AND P2, PT, R7, RZ, PT ;  /* 0x000000ff0700720c */ /* 0x000fe40003f45270 */
[----:B----4-:R-:W-:-:S02]  /*b010*/  PRMT R7, R28, 0x7770, RZ ;  /* 0x000077701c077816 */ /* 0x010fc400000000ff */
[----:B------:R-:W-:Y:S02]  /*b020*/  PRMT R6, R28, 0x7771, RZ ;  /* 0x000077711c067816 */ /* 0x000fe400000000ff */
[----:B------:R-:W-:Y:S02]  /*b030*/  LOP3.LUT P4, RZ, R13, 0xff, R8, 0xc8, !PT ;  /* 0x000000ff0dff7812 */ /* 0x000fe4000788c808 */
[----:B------:R-:W-:Y:S02]  /*b040*/  ISETP.NE.AND P5, PT, R7, RZ, PT ;  /* 0x000000ff0700720c */ /* 0x000fe40003fa5270 */
[----:B------:R-:W-:Y:S02]  /*b050*/  ISETP.NE.AND P6, PT, R6, RZ, PT ;  /* 0x000000ff0600720c */ /* 0x000fe40003fc5270 */
[C---:B-----5:R-:W-:Y:S02]  /*b060*/  PRMT R7, R26.reuse, 0x7770, RZ ;  /* 0x000077701a077816 */ /* 0x060fe400000000ff */
[----:B------:R-:W-:-:S02]  /*b070*/  PRMT R6, R26, 0x7771, RZ ;  /* 0x000077711a067816 */ /* 0x000fc400000000ff */
[----:B------:R-:W-:Y:S02]  /*b080*/  SEL R13, RZ, 0x1, !P4 ;  /* 0x00000001ff0d7807 */ /* 0x000fe40006000000 */
[----:B------:R-:W-:Y:S02]  /*b090*/  SEL R27, RZ, 0x1, !P5 ;  /* 0x00000001ff1b7807 */ /* 0x000fe40006800000 */
[----:B------:R-:W-:Y:S02]  /*b0a0*/  ISETP.NE.AND P5, PT, R7, RZ, PT ;  /* 0x000000ff0700720c */ /* 0x000fe40003fa5270 */
[----:B------:R-:W-:Y:S02]  /*b0b0*/  ISETP.NE.AND P4, PT, R6, RZ, PT ;  /* 0x000000ff0600720c */ /* 0x000fe40003f85270 */
[----:B------:R-:W-:Y:S02]  /*b0c0*/  LOP3.LUT P3, RZ, R14, 0xff, R9, 0xc8, !PT ;  /* 0x000000ff0eff7812 */ /* 0x000fe4000786c809 */
[----:B------:R-:W-:-:S02]  /*b0d0*/  SEL R25, RZ, 0x1, !P1 ;  /* 0x00000001ff197807 */ /* 0x000fc40004800000 */
[----:B------:R-:W-:Y:S02]  /*b0e0*/  SEL R22, RZ, 0x1, !P2 ;  /* 0x00000001ff167807 */ /* 0x000fe40005000000 */
[----:B------:R-:W-:Y:S02]  /*b0f0*/  SEL R24, RZ, 0x1, !P6 ;  /* 0x00000001ff187807 */ /* 0x000fe40007000000 */
[----:B------:R-:W-:Y:S02]  /*b100*/  SEL R7, RZ, 0x1, !P5 ;  /* 0x00000001ff077807 */ /* 0x000fe40006800000 */
[----:B------:R-:W-:Y:S02]  /*b110*/  SEL R6, RZ, 0x1, !P4 ;  /* 0x00000001ff067807 */ /* 0x000fe40006000000 */
[----:B------:R-:W-:Y:S02]  /*b120*/  SEL R14, RZ, 0x1, !P3 ;  /* 0x00000001ff0e7807 */ /* 0x000fe40005800000 */
[----:B------:R-:W-:-:S02]  /*b130*/  LOP3.LUT P1, RZ, R12, 0xff, R25, 0xc8, !PT ;  /* 0x000000ff0cff7812 */ /* 0x000fc4000782c819 */
[----:B------:R-:W-:Y:S02]  /*b140*/  LOP3.LUT P2, RZ, R11, 0xff, R22, 0xc8, !PT ;  /* 0x000000ff0bff7812 */ /* 0x000fe4000784c816 */
[----:B------:R-:W-:Y:S02]  /*b150*/  LOP3.LUT P6, RZ, R10, 0xff, R27, 0xc8, !PT ;  /* 0x000000ff0aff7812 */ /* 0x000fe400078cc81b */
[----:B------:R-:W-:Y:S02]  /*b160*/  LOP3.LUT P4, RZ, R15, 0xff, R24, 0xc8, !PT ;  /* 0x000000ff0fff7812 */ /* 0x000fe4000788c818 */
[----:B------:R-:W-:Y:S02]  /*b170*/  LOP3.LUT P3, RZ, R20, 0xff, R7, 0xc8, !PT ;  /* 0x000000ff14ff7812 */ /* 0x000fe4000786c807 */
[----:B------:R-:W-:Y:S02]  /*b180*/  LOP3.LUT P5, RZ, R5, 0xff, R6, 0xc8, !PT ;  /* 0x000000ff05ff7812 */ /* 0x000fe400078ac806 */
[----:B------:R-:W-:-:S02]  /*b190*/  SEL R12, RZ, 0x1, !P1 ;  /* 0x00000001ff0c7807 */ /* 0x000fc40004800000 */
[----:B------:R-:W-:Y:S02]  /*b1a0*/  SEL R11, RZ, 0x1, !P2 ;  /* 0x00000001ff0b7807 */ /* 0x000fe40005000000 */
[----:B------:R-:W-:Y:S02]  /*b1b0*/  SEL R10, RZ, 0x1, !P6 ;  /* 0x00000001ff0a7807 */ /* 0x000fe40007000000 */
[----:B------:R-:W-:Y:S02]  /*b1c0*/  SEL R15, RZ, 0x1, !P4 ;  /* 0x00000001ff0f7807 */ /* 0x000fe40006000000 */
[----:B------:R-:W-:Y:S02]  /*b1d0*/  SEL R20, RZ, 0x1, !P3 ;  /* 0x00000001ff147807 */ /* 0x000fe40005800000 */
[----:B------:R-:W-:Y:S01]  /*b1e0*/  SEL R5, RZ, 0x1, !P5 ;  /* 0x00000001ff057807 */ /* 0x000fe20006800000 */
[----:B------:R-:W-:Y:S06]  /*b1f0*/  @!P0 BRA `(.L_x_132) ;  /* 0xfffffff800f48947 */ /* 0x000fec000383ffff */
[----:B------:R-:W-:Y:S05]  /*b200*/  BSYNC B1 ;  /* 0x0000000000017941 */ /* 0x000fea0003800000 */
.L_x_131:
[----:B------:R-:W-:Y:S02]  /*b210*/  PRMT R29, R27, 0x7610, R29 ;  /* 0x000076101b1d7816 */ /* 0x000fe4000000001d */
[----:B------:R-:W-:Y:S02]  /*b220*/  PRMT R26, R24, 0x7610, R26 ;  /* 0x00007610181a7816 */ /* 0x000fe4000000001a */
[----:B------:R-:W-:Y:S02]  /*b230*/  PRMT R27, R7, 0x7610, R27 ;  /* 0x00007610071b7816 */ /* 0x000fe4000000001b */
[----:B------:R-:W-:-:S07]  /*b240*/  PRMT R24, R6, 0x7610, R24 ;  /* 0x0000761006187816 */ /* 0x000fce0000000018 */
.L_x_130:
[----:B------:R-:W-:Y:S05]  /*b250*/  BSYNC B0 ;  /* 0x0000000000007941 */ /* 0x000fea0003800000 */
.L_x_129:
[----:B------:R-:W-:Y:S01]  /*b260*/  ISETP.GE.U32.AND P0, PT, R4, R0, PT ;  /* 0x000000000400720c */ /* 0x000fe20003f06070 */
[----:B------:R-:W-:-:S12]  /*b270*/  BSSY B0, `(.L_x_133) ;  /* 0x0000038000007945 */ /* 0x000fd80003800000 */
[----:B------:R-:W-:Y:S05]  /*b280*/  @P0 BRA `(.L_x_134) ;  /* 0x0000000000d80947 */ /* 0x000fea0003800000 */
[----:B------:R-:W-:-:S05]  /*b290*/  IMAD R6, R4, R21, RZ ;  /* 0x0000001504067224 */ /* 0x000fca00078e02ff */
        /* <DEDUP_REMOVED lines=13> */
[----:B------:R-:W-:-:S05]  /*b370*/  IMAD R6, R28, R21, RZ ;  /* 0x000000151c067224 */ /* 0x000fca00078e02ff */
        /* <DEDUP_REMOVED lines=13> */
[----:B------:R-:W-:-:S05]  /*b450*/  IMAD.IADD R6, R28, 0x1, R3 ;  /* 0x000000011c067824 */ /* 0x000fca00078e0203 */
[----:B------:R-:W-:-:S13]  /*b460*/  ISETP.GE.U32.AND P1, PT, R6, R0, PT ;  /* 0x000000000600720c */ /* 0x000fda0003f26070 */
[-C--:B------:R-:W-:Y:S02]  /*b470*/  @!P1 IMAD R6, R6, R21.reuse, RZ ;  /* 0x0000001506069224 */ /* 0x080fe400078e02ff */
[----:B------:R-:W-:-:S03]  /*b480*/  IMAD R21, R28, R21, RZ ;  /* 0x000000151c157224 */ /* 0x000fc600078e02ff */
[----:B------:R-:W-:Y:S02]  /*b490*/  @!P1 LOP3.LUT R7, R6, 0xfffffffe, RZ, 0xc0, !PT ;  /* 0xfffffffe06079812 */ /* 0x000fe400078ec0ff */
[----:B------:R-:W-:Y:S02]  /*b4a0*/  LOP3.LUT R21, R21, 0xfffffffe, RZ, 0xc0, !PT ;  /* 0xfffffffe15157812 */ /* 0x000fe400078ec0ff */
[-C--:B------:R-:W-:Y:S02]  /*b4b0*/  @!P1 IADD3 R6, P3, R7, R18.reuse, RZ ;  /* 0x0000001207069210 */ /* 0x080fe40007f7e0ff */
[----:B------:R-:W-:Y:S02]  /*b4c0*/  IADD3 R18, P2, R21, R18, RZ ;  /* 0x0000001215127210 */ /* 0x000fe40007f5e0ff */
[----:B------:R-:W-:-:S03]  /*b4d0*/  @!P1 IADD3.X R7, RZ, R19, RZ, P3, !PT ;  /* 0x00000013ff079210 */ /* 0x000fc60001ffe4ff */
[----:B------:R-:W-:Y:S02]  /*b4e0*/  IMAD.X R19, RZ, RZ, R19, P2 ;  /* 0x000000ffff137224 */ /* 0x000fe400010e0613 */
[----:B------:R-:W2:Y:S04]  /*b4f0*/  @!P1 LDG.E.U16 R6, desc[UR58][R6.64] ;  /* 0x0000003a06069981 */ /* 0x000ea8000c1e1500 */
[----:B------:R-:W3:Y:S01]  /*b500*/  LDG.E.U16 R18, desc[UR58][R18.64] ;  /* 0x0000003a12127981 */ /* 0x000ee2000c1e1500 */
[C---:B--2---:R-:W-:Y:S02]  /*b510*/  @!P1 PRMT R28, R6.reuse, 0x7770, RZ ;  /* 0x00007770061c9816 */ /* 0x044fe400000000ff */
[----:B------:R-:W-:Y:S02]  /*b520*/  @!P1 PRMT R29, R6, 0x7771, RZ ;  /* 0x00007771061d9816 */ /* 0x000fe400000000ff */
[----:B---3--:R-:W-:-:S02]  /*b530*/  PRMT R21, R18, 0x7770, RZ ;  /* 0x0000777012157816 */ /* 0x008fc400000000ff */
[----:B------:R-:W-:Y:S02]  /*b540*/  PRMT R26, R18, 0x7771, RZ ;  /* 0x00007771121a7816 */ /* 0x000fe400000000ff */
[----:B------:R-:W-:Y:S02]  /*b550*/  @!P1 ISETP.NE.AND P4, PT, R28, RZ, PT ;  /* 0x000000ff1c00920c */ /* 0x000fe40003f85270 */
[----:B------:R-:W-:Y:S02]  /*b560*/  @!P1 ISETP.NE.AND P5, PT, R29, RZ, PT ;  /* 0x000000ff1d00920c */ /* 0x000fe40003fa5270 */
[----:B------:R-:W-:Y:S02]  /*b570*/  ISETP.NE.AND P2, PT, R21, RZ, PT ;  /* 0x000000ff1500720c */ /* 0x000fe40003f45270 */
[----:B------:R-:W-:Y:S02]  /*b580*/  ISETP.NE.AND P3, PT, R26, RZ, PT ;  /* 0x000000ff1a00720c */ /* 0x000fe40003f65270 */
[----:B------:R-:W-:-:S02]  /*b590*/  @!P1 SEL R21, RZ, 0x1, !P4 ;  /* 0x00000001ff159807 */ /* 0x000fc40006000000 */
[----:B------:R-:W-:Y:S02]  /*b5a0*/  @!P1 SEL R6, RZ, 0x1, !P5 ;  /* 0x00000001ff069807 */ /* 0x000fe40006800000 */
[----:B------:R-:W-:Y:S02]  /*b5b0*/  SEL R29, RZ, 0x1, !P2 ;  /* 0x00000001ff1d7807 */ /* 0x000fe40005000000 */
[----:B------:R-:W-:Y:S02]  /*b5c0*/  SEL R26, RZ, 0x1, !P3 ;  /* 0x00000001ff1a7807 */ /* 0x000fe40005800000 */
[----:B------:R-:W-:Y:S02]  /*b5d0*/  @!P1 PRMT R27, R21, 0x7610, R27 ;  /* 0x00007610151b9816 */ /* 0x000fe4000000001b */
[----:B------:R-:W-:-:S07]  /*b5e0*/  @!P1 PRMT R24, R6, 0x7610, R24 ;  /* 0x0000761006189816 */ /* 0x000fce0000000018 */
.L_x_134:
[----:B------:R-:W-:Y:S05]  /*b5f0*/  BSYNC B0 ;  /* 0x0000000000007941 */ /* 0x000fea0003800000 */
.L_x_133:
        /* <DEDUP_REMOVED lines=28> */
.L_x_136:
[----:B------:R-:W-:Y:S05]  /*b7c0*/  BSYNC B0 ;  /* 0x0000000000007941 */ /* 0x000fea0003800000 */
.L_x_135:
        /* <DEDUP_REMOVED lines=13> */
.L_x_111:
[----:B------:R-:W0:Y:S01]  /*b8a0*/  LDC R13, c[0x0][0x220] ;  /* 0x00008800ff0d7b82 */ /* 0x000e220000000800 */
[----:B------:R-:W-:Y:S01]  /*b8b0*/  ULDC.U8 UR4, c[0x0][0x211] ;  /* 0x0000844000047ab9 */ /* 0x000fe20000000000 */
[----:B------:R-:W-:Y:S01]  /*b8c0*/  BSSY B0, `(.L_x_137) ;  /* 0x000005a000007945 */ /* 0x000fe20003800000 */
[----:B------:R-:W-:Y:S01]  /*b8d0*/  IMAD.U32 R12, RZ, RZ, UR4 ;  /* 0x00000004ff0c7e24 */ /* 0x000fe2000f8e00ff */
[----:B------:R-:W-:Y:S01]  /*b8e0*/  MOV R11, UR4 ;  /* 0x00000004000b7c02 */ /* 0x000fe20008000f00 */
[----:B------:R-:W-:Y:S01]  /*b8f0*/  IMAD.U32 R10, RZ, RZ, UR4 ;  /* 0x00000004ff0a7e24 */ /* 0x000fe2000f8e00ff */
[----:B------:R-:W-:Y:S01]  /*b900*/  MOV R7, UR4 ;  /* 0x0000000400077c02 */ /* 0x000fe20008000f00 */
[----:B------:R-:W-:Y:S02]  /*b910*/  IMAD.U32 R9, RZ, RZ, UR4 ;  /* 0x00000004ff097e24 */ /* 0x000fe4000f8e00ff */
[----:B------:R-:W-:Y:S02]  /*b920*/  IMAD.U32 R6, RZ, RZ, UR4 ;  /* 0x00000004ff067e24 */ /* 0x000fe4000f8e00ff */
[----:B------:R-:W-:-:S02]  /*b930*/  IMAD.U32 R8, RZ, RZ, UR4 ;  /* 0x00000004ff087e24 */ /* 0x000fc4000f8e00ff */
[----:B0-----:R-:W-:-:S05]  /*b940*/  IMAD R3, R13, 0x3, R14 ;  /* 0x000000030d037824 */ /* 0x001fca00078e020e */
[----:B------:R-:W-:Y:S02]  /*b950*/  ISETP.GE.U32.AND P0, PT, R3, R0, PT ;  /* 0x000000000300720c */ /* 0x000fe40003f06070 */
[----:B------:R-:W-:-:S11]  /*b960*/  MOV R3, UR4 ;  /* 0x0000000400037c02 */ /* 0x000fd60008000f00 */
[----:B------:R-:W-:Y:S05]  /*b970*/  @P0 BRA `(.L_x_138) ;  /* 0x0000000400380947 */ /* 0x000fea0003800000 */
        /* <DEDUP_REMOVED lines=8> */
.L_x_140:
[C---:B------:R-:W-:Y:S01]  /*ba00*/  LOP3.LUT R5, R14.reuse, 0xfffffffe, RZ, 0xc0, !PT ;  /* 0xfffffffe0e057812 */ /* 0x040fe200078ec0ff */
[----:B------:R-:W-:-:S03]  /*ba10*/  IMAD.IADD R14, R14, 0x1, R13 ;  /* 0x000000010e0e7824 */ /* 0x000fc600078e020d */
[-C--:B------:R-:W-:Y:S02]  /*ba20*/  IADD3 R4, P0, R5, R18.reuse, RZ ;  /* 0x0000001205047210 */ /* 0x080fe40007f1e0ff */
[C---:B------:R-:W-:Y:S01]  /*ba30*/  LOP3.LUT R21, R14.reuse, 0xfffffffe, RZ, 0xc0, !PT ;  /* 0xfffffffe0e157812 */ /* 0x040fe200078ec0ff */
[--C-:B------:R-:W-:Y:S01]  /*ba40*/  IMAD.IADD R14, R14, 0x1, R13.reuse ;  /* 0x000000010e0e7824 */ /* 0x100fe200078e020d */
[----:B------:R-:W-:Y:S02]  /*ba50*/  IADD3.X R5, RZ, R19, RZ, P0, !PT ;  /* 0x00000013ff057210 */ /* 0x000fe400007fe4ff */
[-C--:B------:R-:W-:Y:S02]  /*ba60*/  IADD3 R20, P0, R21, R18.reuse, RZ ;  /* 0x0000001215147210 */ /* 0x080fe40007f1e0ff */
[C---:B------:R-:W-:Y:S01]  /*ba70*/  LOP3.LUT R25, R14.reuse, 0xfffffffe, RZ, 0xc0, !PT ;  /* 0xfffffffe0e197812 */ /* 0x040fe200078ec0ff */
[----:B------:R-:W-:Y:S01]  /*ba80*/  IMAD.IADD R14, R14, 0x1, R13 ;  /* 0x000000010e0e7824 */ /* 0x000fe200078e020d */
[----:B------:R-:W2:Y:S01]  /*ba90*/  LDG.E.U16 R5, desc[UR58][R4.64] ;  /* 0x0000003a04057981 */ /* 0x000ea2000c1e1500 */
[----:B------:R-:W-:Y:S01]  /*baa0*/  IMAD.X R21, RZ, RZ, R19, P0 ;  /* 0x000000ffff157224 */ /* 0x000fe200000e0613 */
[----:B------:R-:W-:-:S02]  /*bab0*/  IADD3 R24, P0, R25, R18, RZ ;  /* 0x0000001219187210 */ /* 0x000fc40007f1e0ff */
[----:B------:R-:W-:Y:S02]  /*bac0*/  LOP3.LUT R27, R14, 0xfffffffe, RZ, 0xc0, !PT ;  /* 0xfffffffe0e1b7812 */ /* 0x000fe400078ec0ff */
[----:B------:R-:W3:Y:S01]  /*bad0*/  LDG.E.U16 R20, desc[UR58][R20.64] ;  /* 0x0000003a14147981 */ /* 0x000ee2000c1e1500 */
[----:B------:R-:W-:Y:S02]  /*bae0*/  IADD3.X R25, RZ, R19, RZ, P0, !PT ;  /* 0x00000013ff197210 */ /* 0x000fe400007fe4ff */
[----:B------:R-:W-:-:S03]  /*baf0*/  IADD3 R26, P0, R27, R18, RZ ;  /* 0x000000121b1a7210 */ /* 0x000fc60007f1e0ff */
[----:B------:R-:W4:Y:S02]  /*bb00*/  LDG.E.U16 R24, desc[UR58][R24.64] ;  /* 0x0000003a18187981 */ /* 0x000f24000c1e1500 */
[----:B------:R-:W-:-:S05]  /*bb10*/  IMAD.X R27, RZ, RZ, R19, P0 ;  /* 0x000000ffff1b7224 */ /* 0x000fca00000e0613 */
[----:B------:R-:W5:Y:S01]  /*bb20*/  LDG.E.U16 R26, desc[UR58][R26.64] ;  /* 0x0000003a1a1a7981 */ /* 0x000f62000c1e1500 */
[----:B------:R-:W-:-:S04]  /*bb30*/  IMAD.IADD R14, R14, 0x1, R13 ;  /* 0x000000010e0e7824 */ /* 0x000fc800078e020d */
[----:B------:R-:W-:-:S05]  /*bb40*/  IMAD R15, R13, 0x3, R14 ;  /* 0x000000030d0f7824 */ /* 0x000fca00078e020e */
[----:B------:R-:W-:Y:S02]  /*bb50*/  ISETP.GE.U32.AND P0, PT, R15, R0, PT ;  /* 0x000000000f00720c */ /* 0x000fe40003f06070 */
[C---:B--2---:R-:W-:Y:S02]  /*bb60*/  PRMT R4, R5.reuse, 0x7770, RZ ;  /* 0x0000777005047816 */ /* 0x044fe400000000ff */
[----:B------:R-:W-:-:S04]  /*bb70*/  PRMT R5, R5, 0x7771, RZ ;  /* 0x0000777105057816 */ /* 0x000fc800000000ff */
[----:B------:R-:W-:Y:S02]  /*bb80*/  ISETP.NE.AND P2, PT, R5, RZ, PT ;  /* 0x000000ff0500720c */ /* 0x000fe40003f45270 */
[----:B---3--:R-:W-:Y:S02]  /*bb90*/  PRMT R5, R20, 0x7771, RZ ;  /* 0x0000777114057816 */ /* 0x008fe400000000ff */
[----:B------:R-:W-:Y:S02]  /*bba0*/  ISETP.NE.AND P1, PT, R4, RZ, PT ;  /* 0x000000ff0400720c */ /* 0x000fe40003f25270 */
[----:B------:R-:W-:Y:S02]  /*bbb0*/  PRMT R4, R20, 0x7770, RZ ;  /* 0x0000777014047816 */ /* 0x000fe400000000ff */
[----:B------:R-:W-:Y:S02]  /*bbc0*/  SEL R15, RZ, 0x1, !P2 ;  /* 0x00000001ff0f7807 */ /* 0x000fe40005000000 */
[----:B------:R-:W-:-:S02]  /*bbd0*/  ISETP.NE.AND P2, PT, R5, RZ, PT ;  /* 0x000000ff0500720c */ /* 0x000fc40003f45270 */
[----:B------:R-:W-:Y:S02]  /*bbe0*/  SEL R20, RZ, 0x1, !P1 ;  /* 0x00000001ff147807 */ /* 0x000fe40004800000 */
[----:B------:R-:W-:Y:S02]  /*bbf0*/  ISETP.NE.AND P1, PT, R4, RZ, PT ;  /* 0x000000ff0400720c */ /* 0x000fe40003f25270 */
[----:B------:R-:W-:Y:S02]  /*bc00*/  SEL R22, RZ, 0x1, !P2 ;  /* 0x00000001ff167807 */ /* 0x000fe40005000000 */
[C---:B----4-:R-:W-:Y:S02]  /*bc10*/  PRMT R5, R24.reuse, 0x7770, RZ ;  /* 0x0000777018057816 */ /* 0x050fe400000000ff */
[----:B------:R-:W-:Y:S02]  /*bc20*/  PRMT R4, R24, 0x7771, RZ ;  /* 0x0000777118047816 */ /* 0x000fe400000000ff */
[----:B------:R-:W-:-:S02]  /*bc30*/  LOP3.LUT P4, RZ, R7, 0xff, R20, 0xc8, !PT ;  /* 0x000000ff07ff7812 */ /* 0x000fc4000788c814 */
[----:B------:R-:W-:Y:S02]  /*bc40*/  LOP3.LUT P2, RZ, R3, 0xff, R22, 0xc8, !PT ;  /* 0x000000ff03ff7812 */ /* 0x000fe4000784c816 */
[----:B------:R-:W-:Y:S02]  /*bc50*/  ISETP.NE.AND P5, PT, R5, RZ, PT ;  /* 0x000000ff0500720c */ /* 0x000fe40003fa5270 */
[----:B------:R-:W-:Y:S02]  /*bc60*/  ISETP.NE.AND P6, PT, R4, RZ, PT ;  /* 0x000000ff0400720c */ /* 0x000fe40003fc5270 */
[C---:B-----5:R-:W-:Y:S02]  /*bc70*/  PRMT R4, R26.reuse, 0x7770, RZ ;  /* 0x000077701a047816 */ /* 0x060fe400000000ff */
[----:B------:R-:W-:Y:S02]  /*bc80*/  PRMT R3, R26, 0x7771, RZ ;  /* 0x000077711a037816 */ /* 0x000fe400000000ff */
[----:B------:R-:W-:-:S02]  /*bc90*/  SEL R7, RZ, 0x1, !P4 ;  /* 0x00000001ff077807 */ /* 0x000fc40006000000 */
[----:B------:R-:W-:Y:S02]  /*bca0*/  SEL R24, RZ, 0x1, !P5 ;  /* 0x00000001ff187807 */ /* 0x000fe40006800000 */
[----:B------:R-:W-:Y:S02]  /*bcb0*/  ISETP.NE.AND P5, PT, R4, RZ, PT ;  /* 0x000000ff0400720c */ /* 0x000fe40003fa5270 */
[----:B------:R-:W-:Y:S02]  /*bcc0*/  ISETP.NE.AND P4, PT, R3, RZ, PT ;  /* 0x000000ff0300720c */ /* 0x000fe40003f85270 */
[----:B------:R-:W-:Y:S02]  /*bcd0*/  LOP3.LUT P3, RZ, R8, 0xff, R15, 0xc8, !PT ;  /* 0x000000ff08ff7812 */ /* 0x000fe4000786c80f */
[----:B------:R-:W-:Y:S02]  /*bce0*/  SEL R27, RZ, 0x1, !P1 ;  /* 0x00000001ff1b7807 */ /* 0x000fe40004800000 */
        /* <DEDUP_REMOVED lines=8> */
[----:B------:R-:W-:Y:S02]  /*bd70*/  LOP3.LUT P5, RZ, R12, 0xff, R5, 0xc8, !PT ;  /* 0x000000ff0cff7812 */ /* 0x000fe400078ac805 */
[----:B------:R-:W-:Y:S02]  /*bd80*/  SEL R6, RZ, 0x1, !P1 ;  /* 0x00000001ff067807 */ /* 0x000fe40004800000 */
[----:B------:R-:W-:Y:S02]  /*bd90*/  SEL R3, RZ, 0x1, !P2 ;  /* 0x00000001ff037807 */ /* 0x000fe40005000000 */
[----:B------:R-:W-:Y:S02]  /*bda0*/  SEL R9, RZ, 0x1, !P6 ;  /* 0x00000001ff097807 */ /* 0x000fe40007000000 */
[----:B------:R-:W-:-:S02]  /*bdb0*/  SEL R10, RZ, 0x1, !P4 ;  /* 0x00000001ff0a7807 */ /* 0x000fc40006000000 */
[----:B------:R-:W-:Y:S02]  /*bdc0*/  SEL R11, RZ, 0x1, !P3 ;  /* 0x00000001ff0b7807 */ /* 0x000fe40005800000 */
[----:B------:R-:W-:Y:S01]  /*bdd0*/  SEL R12, RZ, 0x1, !P5 ;  /* 0x00000001ff0c7807 */ /* 0x000fe20006800000 */
[----:B------:R-:W-:Y:S06]  /*bde0*/  @!P0 BRA `(.L_x_140) ;  /* 0xfffffffc00048947 */ /* 0x000fec000383ffff */
[----:B------:R-:W-:Y:S05]  /*bdf0*/  BSYNC B1 ;  /* 0x0000000000017941 */ /* 0x000fea0003800000 */
.L_x_139:
[----:B------:R-:W-:Y:S02]  /*be00*/  PRMT R25, R15, 0x7610, R25 ;  /* 0x000076100f197816 */ /* 0x000fe40000000019 */
[----:B------:R-:W-:Y:S02]  /*be10*/  PRMT R15, R27, 0x7610, R15 ;  /* 0x000076101b0f7816 */ /* 0x000fe4000000000f */
[----:B------:R-:W-:Y:S02]  /*be20*/  PRMT R26, R24, 0x7610, R26 ;  /* 0x00007610181a7816 */ /* 0x000fe4000000001a */
[----:B------:R-:W-:Y:S02]  /*be30*/  PRMT R27, R21, 0x7610, R27 ;  /* 0x00007610151b7816 */ /* 0x000fe4000000001b */
[----:B------:R-:W-:Y:S02]  /*be40*/  PRMT R24, R4, 0x7610, R24 ;  /* 0x0000761004187816 */ /* 0x000fe40000000018 */
[----:B------:R-:W-:-:S07]  /*be50*/  PRMT R21, R5, 0x7610, R21 ;  /* 0x0000761005157816 */ /* 0x000fce0000000015 */
.L_x_138:
[----:B------:R-:W-:Y:S05]  /*be60*/  BSYNC B0 ;  /* 0x0000000000007941 */ /* 0x000fea0003800000 */
.L_x_137:
[----:B------:R-:W-:Y:S01]  /*be70*/  ISETP.GE.U32.AND P0, PT, R14, R0, PT ;  /* 0x000000000e00720c */ /* 0x000fe20003f06070 */
[----:B------:R-:W-:-:S12]  /*be80*/  BSSY B0, `(.L_x_141) ;  /* 0x0000034000007945 */ /* 0x000fd80003800000 */
[----:B------:R-:W-:Y:S05]  /*be90*/  @P0 BRA `(.L_x_142) ;  /* 0x0000000000c80947 */ /* 0x000fea0003800000 */
        /* <DEDUP_REMOVED lines=26> */
[C---:B------:R-:W-:Y:S01]  /*c040*/  IMAD.IADD R27, R28.reuse, 0x1, R13 ;  /* 0x000000011c1b7824 */ /* 0x040fe200078e020d */
[----:B------:R-:W-:-:S04]  /*c050*/  LOP3.LUT R5, R28, 0xfffffffe, RZ, 0xc0, !PT ;  /* 0xfffffffe1c057812 */ /* 0x000fc800078ec0ff */
[----:B------:R-:W-:-:S13]  /*c060*/  ISETP.GE.U32.AND P1, PT, R27, R0, PT ;  /* 0x000000001b00720c */ /* 0x000fda0003f26070 */
[----:B------:R-:W-:-:S04]  /*c070*/  @!P1 LOP3.LUT R27, R27, 0xfffffffe, RZ, 0xc0, !PT ;  /* 0xfffffffe1b1b9812 */ /* 0x000fc800078ec0ff */
[-C--:B------:R-:W-:Y:S02]  /*c080*/  @!P1 IADD3 R4, P3, R27, R18.reuse, RZ ;  /* 0x000000121b049210 */ /* 0x080fe40007f7e0ff */
[----:B------:R-:W-:-:S03]  /*c090*/  IADD3 R18, P2, R5, R18, RZ ;  /* 0x0000001205127210 */ /* 0x000fc60007f5e0ff */
[----:B------:R-:W-:Y:S01]  /*c0a0*/  @!P1 IMAD.X R5, RZ, RZ, R19, P3 ;  /* 0x000000ffff059224 */ /* 0x000fe200018e0613 */
[----:B------:R-:W-:-:S04]  /*c0b0*/  IADD3.X R19, RZ, R19, RZ, P2, !PT ;  /* 0x00000013ff137210 */ /* 0x000fc800017fe4ff */
[----:B------:R-:W2:Y:S04]  /*c0c0*/  @!P1 LDG.E.U16 R4, desc[UR58][R4.64] ;  /* 0x0000003a04049981 */ /* 0x000ea8000c1e1500 */
[----:B------:R-:W3:Y:S01]  /*c0d0*/  LDG.E.U16 R18, desc[UR58][R18.64] ;  /* 0x0000003a12127981 */ /* 0x000ee2000c1e1500 */
[C---:B--2---:R-:W-:Y:S02]  /*c0e0*/  @!P1 PRMT R28, R4.reuse, 0x7770, RZ ;  /* 0x00007770041c9816 */ /* 0x044fe400000000ff */
[----:B------:R-:W-:Y:S02]  /*c0f0*/  @!P1 PRMT R29, R4, 0x7771, RZ ;  /* 0x00007771041d9816 */ /* 0x000fe400000000ff */
[C---:B---3--:R-:W-:Y:S02]  /*c100*/  PRMT R26, R18.reuse, 0x7770, RZ ;  /* 0x00007770121a7816 */ /* 0x048fe400000000ff */
[----:B------:R-:W-:-:S02]  /*c110*/  PRMT R27, R18, 0x7771, RZ ;  /* 0x00007771121b7816 */ /* 0x000fc400000000ff */
[----:B------:R-:W-:Y:S02]  /*c120*/  @!P1 ISETP.NE.AND P4, PT, R28, RZ, PT ;  /* 0x000000ff1c00920c */ /* 0x000fe40003f85270 */
[----:B------:R-:W-:Y:S02]  /*c130*/  @!P1 ISETP.NE.AND P5, PT, R29, RZ, PT ;  /* 0x000000ff1d00920c */ /* 0x000fe40003fa5270 */
[----:B------:R-:W-:Y:S02]  /*c140*/  ISETP.NE.AND P2, PT, R26, RZ, PT ;  /* 0x000000ff1a00720c */ /* 0x000fe40003f45270 */
[----:B------:R-:W-:Y:S02]  /*c150*/  ISETP.NE.AND P3, PT, R27, RZ, PT ;  /* 0x000000ff1b00720c */ /* 0x000fe40003f65270 */
[----:B------:R-:W-:Y:S02]  /*c160*/  @!P1 SEL R28, RZ, 0x1, !P4 ;  /* 0x00000001ff1c9807 */ /* 0x000fe40006000000 */
[----:B------:R-:W-:-:S02]  /*c170*/  @!P1 SEL R4, RZ, 0x1, !P5 ;  /* 0x00000001ff049807 */ /* 0x000fc40006800000 */
[----:B------:R-:W-:Y:S02]  /*c180*/  SEL R26, RZ, 0x1, !P2 ;  /* 0x00000001ff1a7807 */ /* 0x000fe40005000000 */
[----:B------:R-:W-:Y:S02]  /*c190*/  SEL R27, RZ, 0x1, !P3 ;  /* 0x00000001ff1b7807 */ /* 0x000fe40005800000 */
[----:B------:R-:W-:Y:S02]  /*c1a0*/  @!P1 PRMT R24, R28, 0x7610, R24 ;  /* 0x000076101c189816 */ /* 0x000fe40000000018 */
[----:B------:R-:W-:-:S07]  /*c1b0*/  @!P1 PRMT R21, R4, 0x7610, R21 ;  /* 0x0000761004159816 */ /* 0x000fce0000000015 */
.L_x_142:
[----:B------:R-:W-:Y:S05]  /*c1c0*/  BSYNC B0 ;  /* 0x0000000000007941 */ /* 0x000fea0003800000 */
.L_x_141:
        /* <DEDUP_REMOVED lines=22> */
[--C-:B------:R-:W-:Y:S02]  /*c330*/  @!P4 LOP3.LUT P2, RZ, R24, 0xff, R11.reuse, 0xc8, !PT ;  /* 0x000000ff18ffc812 */ /* 0x100fe4000784c80b */
[--C-:B------:R-:W-:Y:S02]  /*c340*/  @!P4 LOP3.LUT P3, RZ, R21, 0xff, R12.reuse, 0xc8, !PT ;  /* 0x000000ff15ffc812 */ /* 0x100fe4000786c80c */
[----:B------:R-:W-:Y:S02]  /*c350*/  @!P4 SEL R0, RZ, 0x1, !P2 ;  /* 0x00000001ff00c807 */ /* 0x000fe40005000000 */
[----:B------:R-:W-:Y:S02]  /*c360*/  @!P4 SEL R4, RZ, 0x1, !P3 ;  /* 0x00000001ff04c807 */ /* 0x000fe40005800000 */
[----:B------:R-:W-:Y:S02]  /*c370*/  @!P4 PRMT R11, R0, 0x7610, R11 ;  /* 0x00007610000bc816 */ /* 0x000fe4000000000b */
[----:B------:R-:W-:-:S07]  /*c380*/  @!P4 PRMT R12, R4, 0x7610, R12 ;  /* 0x00007610040cc816 */ /* 0x000fce000000000c */
.L_x_144:
[----:B------:R-:W-:Y:S05]  /*c390*/  BSYNC B0 ;  /* 0x0000000000007941 */ /* 0x000fea0003800000 */
.L_x_143:
        /* <DEDUP_REMOVED lines=11> */
[----:B------:R-:W-:-:S09]  /*c450*/  SEL R25, RZ, 0x1, !P0 ;  /* 0x00000001ff197807 */ /* 0x000fd20004000000 */
.L_x_95:
[----:B------:R-:W-:Y:S05]  /*c460*/  BSYNC B6 ;  /* 0x0000000000067941 */ /* 0x000fea0003800000 */
.L_x_94:
[----:B------:R-:W-:Y:S02]  /*c470*/  ULDC UR4, c[0x0][0x230] ;  /* 0x00008c0000047ab9 */ /* 0x000fe40000000800 */
[----:B------:R-:W-:-:S13]  /*c480*/  ISETP.NE.AND P0, PT, RZ, UR4, PT ;  /* 0x00000004ff007c0c */ /* 0x000fda000bf05270 */
[----:B------:R-:W-:Y:S05]  /*c490*/  @!P0 BRA `(.L_x_145) ;  /* 0x0000000000908947 */ /* 0x000fea0003800000 */
[----:B------:R-:W0:Y:S01]  /*c4a0*/  S2R R4, SR_CgaCtaId ;  /* 0x0000000000047919 */ /* 0x000e220000008800 */
[----:B------:R-:W1:Y:S01]  /*c4b0*/  LDC R9, c[0x0][RZ] ;  /* 0x00000000ff097b82 */ /* 0x000e620000000800 */
[----:B------:R-:W-:Y:S02]  /*c4c0*/  MOV R0, 0x400 ;  /* 0x0000040000007802 */ /* 0x000fe40000000f00 */
[----:B------:R-:W-:-:S03]  /*c4d0*/  PRMT R5, R18, 0x7604, R25 ;  /* 0x0000760412057816 */ /* 0x000fc60000000019 */
[----:B------:R-:W-:Y:S02]  /*c4e0*/  VIADD R3, R0, 0x10 ;  /* 0x0000001000037836 */ /* 0x000fe40000000000 */
[----:B------:R-:W2:Y:S01]  /*c4f0*/  LDC R8, c[0x0][0x4] ;  /* 0x00000100ff087b82 */ /* 0x000ea20000000800 */
[----:B-1----:R-:W-:Y:S02]  /*c500*/  IMAD R0, R23, R9, R2 ;  /* 0x0000000917007224 */ /* 0x002fe400078e0202 */
[----:B0-----:R-:W-:Y:S02]  /*c510*/  LEA R3, R4, R3, 0x18 ;  /* 0x0000000304037211 */ /* 0x001fe400078ec0ff */
[----:B--2---:R-:W-:-:S03]  /*c520*/  SHF.R.U32.HI R4, RZ, 0x1, R8 ;  /* 0x00000001ff047819 */ /* 0x004fc60000011608 */
[----:B------:R-:W-:Y:S01]  /*c530*/  IMAD R0, R0, 0x2, R3 ;  /* 0x0000000200007824 */ /* 0x000fe200078e0203 */
[----:B------:R-:W-:-:S04]  /*c540*/  ISETP.NE.AND P0, PT, R4, RZ, PT ;  /* 0x000000ff0400720c */ /* 0x000fc80003f05270 */
[----:B------:R0:W-:Y:S09]  /*c550*/  STS.U16 [R0], R5 ;  /* 0x0000000500007388 */ /* 0x0001f20000000400 */
[----:B0-----:R-:W-:Y:S05]  /*c560*/  @!P0 BRA `(.L_x_145) ;  /* 0x00000000005c8947 */ /* 0x001fea0003800000 */
.L_x_148:
[----:B0-----:R-:W-:Y:S01]  /*c570*/  IADD3 R5, R23, R4, RZ ;  /* 0x0000000417057210 */ /* 0x001fe20007ffe0ff */
[----:B------:R-:W-:Y:S05]  /*c580*/  WARPSYNC.ALL ;  /* 0x0000000000007948 */ /* 0x000fea0003800000 */
[----:B------:R-:W-:Y:S01]  /*c590*/  BAR.SYNC.DEFER_BLOCKING 0x0 ;  /* 0x0000000000007b1d */ /* 0x000fe20000010000 */
[----:B------:R-:W-:Y:S02]  /*c5a0*/  ISETP.GE.U32.AND P0, PT, R5, R8, PT ;  /* 0x000000080500720c */ /* 0x000fe40003f06070 */
[----:B------:R-:W-:Y:S02]  /*c5b0*/  ISETP.GT.AND P2, PT, R4, 0x1, PT ;  /* 0x000000010400780c */ /* 0x000fe40003f44270 */
[----:B------:R-:W-:Y:S01]  /*c5c0*/  ISETP.GE.U32.OR P0, PT, R23, R4, P0 ;  /* 0x000000041700720c */ /* 0x000fe20000706470 */
[----:B------:R-:W-:Y:S01]  /*c5d0*/  BSSY B0, `(.L_x_146) ;  /* 0x000000e000007945 */ /* 0x000fe20003800000 */
[----:B------:R-:W-:-:S11]  /*c5e0*/  SHF.R.S32.HI R7, RZ, 0x1, R4 ;  /* 0x00000001ff077819 */ /* 0x000fd60000011404 */
[----:B------:R-:W-:Y:S05]  /*c5f0*/  @P0 BRA `(.L_x_147) ;  /* 0x00000000002c0947 */ /* 0x000fea0003800000 */
[----:B------:R-:W-:-:S04]  /*c600*/  IMAD R4, R5, R9, R2 ;  /* 0x0000000905047224 */ /* 0x000fc800078e0202 */
[----:B------:R-:W-:-:S06]  /*c610*/  IMAD R4, R4, 0x2, R3 ;  /* 0x0000000204047824 */ /* 0x000fcc00078e0203 */
[----:B------:R-:W0:Y:S02]  /*c620*/  LDS.U16 R4, [R4] ;  /* 0x0000000004047984 */ /* 0x000e240000000400 */
[C---:B0-----:R-:W-:Y:S02]  /*c630*/  PRMT R6, R4.reuse, 0x7770, RZ ;  /* 0x0000777004067816 */ /* 0x041fe400000000ff */
[----:B------:R-:W-:Y:S02]  /*c640*/  PRMT R5, R4, 0x7771, RZ ;  /* 0x0000777104057816 */ /* 0x000fe400000000ff */
[----:B------:R-:W-:Y:S02]  /*c650*/  LOP3.LUT P0, RZ, R6, 0xff, R25, 0xc8, !PT ;  /* 0x000000ff06ff7812 */ /* 0x000fe4000780c819 */
[----:B------:R-:W-:Y:S02]  /*c660*/  LOP3.LUT P1, RZ, R5, 0xff, R18, 0xc8, !PT ;  /* 0x000000ff05ff7812 */ /* 0x000fe4000782c812 */
[----:B------:R-:W-:-:S02]  /*c670*/  SEL R25, RZ, 0x1, !P0 ;  /* 0x00000001ff197807 */ /* 0x000fc40004000000 */
[----:B------:R-:W-:-:S04]  /*c680*/  SEL R18, RZ, 0x1, !P1 ;  /* 0x00000001ff127807 */ /* 0x000fc80004800000 */
[----:B------:R-:W-:-:S05]  /*c690*/  PRMT R5, R18, 0x7604, R25 ;  /* 0x0000760412057816 */ /* 0x000fca0000000019 */
[----:B------:R0:W-:Y:S02]  /*c6a0*/  STS.U16 [R0], R5 ;  /* 0x0000000500007388 */ /* 0x0001e40000000400 */
.L_x_147:
[----:B------:R-:W-:Y:S05]  /*c6b0*/  BSYNC B0 ;  /* 0x0000000000007941 */ /* 0x000fea0003800000 */
.L_x_146:
[----:B------:R-:W-:Y:S01]  /*c6c0*/  IMAD.MOV.U32 R4, RZ, RZ, R7 ;  /* 0x000000ffff047224 */ /* 0x000fe200078e0007 */
[----:B------:R-:W-:Y:S06]  /*c6d0*/  @P2 BRA `(.L_x_148) ;  /* 0xfffffffc00a42947 */ /* 0x000fec000383ffff */
.L_x_145:
[----:B------:R-:W-:Y:S02]  /*c6e0*/  ULDC UR4, c[0x0][0x22c] ;  /* 0x00008b0000047ab9 */ /* 0x000fe40000000800 */
[----:B------:R-:W-:-:S13]  /*c6f0*/  ISETP.NE.AND P0, PT, RZ, UR4, PT ;  /* 0x00000004ff007c0c */ /* 0x000fda000bf05270 */
[----:B------:R-:W-:Y:S05]  /*c700*/  @!P0 BRA `(.L_x_149) ;  /* 0x0000000000f48947 */ /* 0x000fea0003800000 */
[----:B------:R-:W1:Y:S02]  /*c710*/  LDC R7, c[0x0][RZ] ;  /* 0x00000000ff077b82 */ /* 0x000e640000000800 */
[----:B-1----:R-:W-:Y:S02]  /*c720*/  ISETP.GT.AND P0, PT, R7, 0x20, PT ;  /* 0x000000200700780c */ /* 0x002fe40003f04270 */
[----:B0-----:R-:W-:-:S11]  /*c730*/  MOV R0, R7 ;  /* 0x0000000700007202 */ /* 0x001fd60000000f00 */
[----:B------:R-:W-:Y:S05]  /*c740*/  @!P0 BRA `(.L_x_150) ;  /* 0x00000000008c8947 */ /* 0x000fea0003800000 */
[----:B------:R-:W0:Y:S01]  /*c750*/  S2UR UR5, SR_CgaCtaId ;  /* 0x00000000000579c3 */ /* 0x000e220000008800 */
[----:B------:R-:W-:Y:S01]  /*c760*/  UMOV UR4, 0x400 ;  /* 0x0000040000047882 */ /* 0x000fe20000000000 */
[----:B------:R-:W-:Y:S01]  /*c770*/  IMAD R0, R23, R7, R2 ;  /* 0x0000000717007224 */ /* 0x000fe200078e0202 */
[----:B------:R-:W-:Y:S01]  /*c780*/  UIADD3 UR4, UR4, 0x10, URZ ;  /* 0x0000001004047890 */ /* 0x000fe2000fffe03f */
[----:B------:R-:W-:-:S03]  /*c790*/  PRMT R6, R18, 0x7604, R25 ;  /* 0x0000760412067816 */ /* 0x000fc60000000019 */
[----:B0-----:R-:W-:-:S06]  /*c7a0*/  ULEA UR4, UR5, UR4, 0x18 ;  /* 0x0000000405047291 */ /* 0x001fcc000f8ec03f */
[----:B------:R-:W-:Y:S02]  /*c7b0*/  LEA R3, R0, UR4, 0x1 ;  /* 0x0000000400037c11 */ /* 0x000fe4000f8e08ff */
[----:B------:R-:W-:-:S03]  /*c7c0*/  LEA.HI R0, R7, R7, RZ, 0x1 ;  /* 0x0000000707007211 */ /* 0x000fc600078f08ff */
[----:B------:R0:W-:Y:S01]  /*c7d0*/  STS.U16 [R3], R6 ;  /* 0x0000000603007388 */ /* 0x0001e20000000400 */
[----:B------:R-:W-:Y:S01]  /*c7e0*/  SHF.R.S32.HI R4, RZ, 0x1, R0 ;  /* 0x00000001ff047819 */ /* 0x000fe20000011400 */
[----:B------:R-:W-:-:S03]  /*c7f0*/  IMAD.MOV.U32 R0, RZ, RZ, 0x20 ;  /* 0x00000020ff007424 */ /* 0x000fc600078e00ff */
[----:B------:R-:W-:-:S13]  /*c800*/  ISETP.GE.AND P0, PT, R4, 0x20, PT ;  /* 0x000000200400780c */ /* 0x000fda0003f06270 */
[----:B0-----:R-:W-:Y:S05]  /*c810*/  @!P0 BRA `(.L_x_150) ;  /* 0x0000000000588947 */ /* 0x001fea0003800000 */
.L_x_153:
[----:B------:R-:W-:Y:S01]  /*c820*/  IMAD.IADD R0, R2, 0x1, R4 ;  /* 0x0000000102007824 */ /* 0x000fe200078e0204 */
[----:B------:R-:W-:Y:S05]  /*c830*/  WARPSYNC.ALL ;  /* 0x0000000000007948 */ /* 0x000fea0003800000 */
[----:B------:R-:W-:Y:S01]  /*c840*/  BAR.SYNC.DEFER_BLOCKING 0x0 ;  /* 0x0000000000007b1d */ /* 0x000fe20000010000 */
[----:B------:R-:W-:-:S04]  /*c850*/  ISETP.GE.U32.AND P0, PT, R0, R7, PT ;  /* 0x000000070000720c */ /* 0x000fc80003f06070 */
[----:B------:R-:W-:Y:S01]  /*c860*/  ISETP.GE.U32.OR P0, PT, R2, R4, P0 ;  /* 0x000000040200720c */ /* 0x000fe20000706470 */
[----:B------:R-:W-:-:S12]  /*c870*/  BSSY B0, `(.L_x_151) ;  /* 0x000000c000007945 */ /* 0x000fd80003800000 */
[----:B0-----:R-:W-:Y:S05]  /*c880*/  @P0 BRA `(.L_x_152) ;  /* 0x0000000000280947 */ /* 0x001fea0003800000 */
[----:B------:R-:W-:-:S06]  /*c890*/  LEA R0, R4, R3, 0x1 ;  /* 0x0000000304007211 */ /* 0x000fcc00078e08ff */
        /* <DEDUP_REMOVED lines=9> */
.L_x_152:
[----:B------:R-:W-:Y:S05]  /*c930*/  BSYNC B0 ;  /* 0x0000000000007941 */ /* 0x000fea0003800000 */
.L_x_151:
[----:B------:R-:W-:-:S04]  /*c940*/  SHF.R.S32.HI R4, RZ, 0x1, R4 ;  /* 0x00000001ff047819 */ /* 0x000fc80000011404 */
[----:B------:R-:W-:-:S13]  /*c950*/  ISETP.GE.AND P0, PT, R4, 0x20, PT ;  /* 0x000000200400780c */ /* 0x000fda0003f06270 */
[----:B------:R-:W-:Y:S05]  /*c960*/  @P0 BRA `(.L_x_153) ;  /* 0xfffffffc00ac0947 */ /* 0x000fea000383ffff */
[----:B------:R-:W-:-:S07]  /*c970*/  IMAD.MOV.U32 R0, RZ, RZ, 0x20 ;  /* 0x00000020ff007424 */ /* 0x000fce00078e00ff */
.L_x_150:
[----:B------:R-:W-:Y:S01]  /*c980*/  ISETP.GE.AND P0, PT, R0, 0x2, PT ;  /* 0x000000020000780c */ /* 0x000fe20003f06270 */
[----:B------:R-:W-:Y:S05]  /*c990*/  WARPSYNC.ALL ;  /* 0x0000000000007948 */ /* 0x000fea0003800000 */
[----:B------:R-:W-:Y:S07]  /*c9a0*/  BAR.SYNC.DEFER_BLOCKING 0x0 ;  /* 0x0000000000007b1d */ /* 0x000fee0000010000 */
[----:B------:R-:W-:Y:S05]  /*c9b0*/  @!P0 BRA `(.L_x_149) ;  /* 0x0000000000488947 */ /* 0x000fea0003800000 */
[----:B0-----:R-:W-:-:S07]  /*c9c0*/  IMAD.MOV.U32 R3, RZ, RZ, 0x1 ;  /* 0x00000001ff037424 */ /* 0x001fce00078e00ff */
.L_x_154:
[----:B------:R-:W-:Y:S02]  /*c9d0*/  LOP3.LUT R4, R25, 0xffff, RZ, 0xc0, !PT ;  /* 0x0000ffff19047812 */ /* 0x000fe400078ec0ff */
[----:B------:R-:W-:Y:S02]  /*c9e0*/  LOP3.LUT R5, R18, 0xffff, RZ, 0xc0, !PT ;  /* 0x0000ffff12057812 */ /* 0x000fe400078ec0ff */
[----:B------:R-:W-:Y:S02]  /*c9f0*/  PRMT R4, R4, 0x8880, RZ ;  /* 0x0000888004047816 */ /* 0x000fe400000000ff */
[----:B------:R-:W-:-:S04]  /*ca00*/  PRMT R8, R5, 0x8880, RZ ;  /* 0x0000888005087816 */ /* 0x000fc800000000ff */
[----:B------:R-:W0:Y:S04]  /*ca10*/  SHFL.DOWN PT, R4, R4, R3, 0x1f ;  /* 0x08001f0304047589 */ /* 0x000e2800000e0000 */
[----:B------:R1:W2:Y:S02]  /*ca20*/  SHFL.DOWN PT, R8, R8, R3, 0x1f ;  /* 0x08001f0308087589 */ /* 0x0002a400000e0000 */
[----:B-1----:R-:W-:-:S04]  /*ca30*/  SHF.L.U32 R3, R3, 0x1, RZ ;  /* 0x0000000103037819 */ /* 0x002fc800000006ff */
[----:B------:R-:W-:Y:S02]  /*ca40*/  ISETP.GE.AND P2, PT, R3, R0, PT ;  /* 0x000000000300720c */ /* 0x000fe40003f46270 */
[----:B0-----:R-:W-:Y:S02]  /*ca50*/  ISETP.NE.AND P0, PT, R4, RZ, PT ;  /* 0x000000ff0400720c */ /* 0x001fe40003f05270 */
[----:B--2---:R-:W-:Y:S02]  /*ca60*/  ISETP.NE.AND P1, PT, R8, RZ, PT ;  /* 0x000000ff0800720c */ /* 0x004fe40003f25270 */
[----:B------:R-:W-:Y:S02]  /*ca70*/  SEL R6, RZ, 0x1, !P0 ;  /* 0x00000001ff067807 */ /* 0x000fe40004000000 */
[----:B------:R-:W-:Y:S02]  /*ca80*/  SEL R5, RZ, 0x1, !P1 ;  /* 0x00000001ff057807 */ /* 0x000fe40004800000 */
[----:B------:R-:W-:-:S02]  /*ca90*/  LOP3.LUT P0, RZ, R25, 0xff, R6, 0xc8, !PT ;  /* 0x000000ff19ff7812 */ /* 0x000fc4000780c806 */
[----:B------:R-:W-:Y:S02]  /*caa0*/  LOP3.LUT P1, RZ, R18, 0xff, R5, 0xc8, !PT ;  /* 0x000000ff12ff7812 */ /* 0x000fe4000782c805 */
[----:B------:R-:W-:Y:S02]  /*cab0*/  SEL R25, RZ, 0x1, !P0 ;  /* 0x00000001ff197807 */ /* 0x000fe40004000000 */
[----:B------:R-:W-:Y:S01]  /*cac0*/  SEL R18, RZ, 0x1, !P1 ;  /* 0x00000001ff127807 */ /* 0x000fe20004800000 */
[----:B------:R-:W-:Y:S08]  /*cad0*/  @!P2 BRA `(.L_x_154) ;  /* 0xfffffffc00bca947 */ /* 0x000ff0000383ffff */
.L_x_149:
[----:B------:R-:W1:Y:S01]  /*cae0*/  LDC R12, c[0x0][0x3e8] ;  /* 0x0000fa00ff0c7b82 */ /* 0x000e620000000800 */
[----:B------:R-:W-:Y:S02]  /*caf0*/  IMAD.MOV.U32 R19, RZ, RZ, RZ ;  /* 0x000000ffff137224 */ /* 0x000fe400078e00ff */
[----:B------:R-:W-:Y:S01]  /*cb00*/  IMAD.MOV.U32 R22, RZ, RZ, RZ ;  /* 0x000000ffff167224 */ /* 0x000fe200078e00ff */
[----:B-1----:R-:W-:-:S13]  /*cb10*/  ISETP.NE.AND P1, PT, R12, RZ, PT ;  /* 0x000000ff0c00720c */ /* 0x002fda0003f25270 */
[----:B------:R-:W-:Y:S05]  /*cb20*/  @!P1 BRA `(.L_x_155) ;  /* 0x0000001000449947 */ /* 0x000fea0003800000 */
[----:B------:R-:W-:Y:S01]  /*cb30*/  HFMA2.MMA R16, -RZ, RZ, 0, 0 ;  /* 0x00000000ff107435 */ /* 0x000fe200000001ff */
[----:B------:R-:W-:Y:S01]  /*cb40*/  ULDC.64 UR4, c[0x0][0x3f0] ;  /* 0x0000fc0000047ab9 */ /* 0x000fe20000000a00 */
[----:B------:R-:W-:-:S08]  /*cb50*/  ISETP.NE.AND P0, PT, R12, 0x1, PT ;  /* 0x000000010c00780c */ /* 0x000fd00003f05270 */
[----:B------:R-:W-:Y:S01]  /*cb60*/  IMAD.HI.U32 R4, R17, UR4, R16 ;  /* 0x0000000411047c27 */ /* 0x000fe2000f8e0010 */
[----:B------:R-:W-:-:S04]  /*cb70*/  ULDC UR4, c[0x0][0x3ec] ;  /* 0x0000fb0000047ab9 */ /* 0x000fc80000000800 */
[----:B0-----:R-:W-:-:S05]  /*cb80*/  SHF.R.U32.HI R5, RZ, UR5, R4 ;  /* 0x00000005ff057c19 */ /* 0x001fca0008011604 */
[----:B------:R-:W-:-:S04]  /*cb90*/  IMAD.MOV R3, RZ, RZ, -R5 ;  /* 0x000000ffff037224 */ /* 0x000fc800078e0a05 */
        /* <DEDUP_REMOVED lines=258> */
[----:B------:R-:W-:-:S09]  /*dbc0*/  ULDC.64 UR4, c[0x0][0x510] ;  /* 0x0001440000047ab9 */ /* 0x000fd20000000a00 */
[----:B------:R-:W-:Y:S01]  /*dbd0*/  IMAD.HI.U32 R0, R7, UR4, R6 ;  /* 0x0000000407007c27 */ /* 0x000fe2000f8e0006 */
[----:B------:R-:W-:-:S04]  /*dbe0*/  ULDC UR4, c[0x0][0x50c] ;  /* 0x0001430000047ab9 */ /* 0x000fc80000000800 */
[----:B------:R-:W-:-:S05]  /*dbf0*/  SHF.R.U32.HI R0, RZ, UR5, R0 ;  /* 0x00000005ff007c19 */ /* 0x000fca0008011600 */
[----:B------:R-:W-:-:S04]  /*dc00*/  IMAD.MOV R3, RZ, RZ, -R0 ;  /* 0x000000ffff037224 */ /* 0x000fc800078e0a00 */
[----:B------:R-:W-:Y:S01]  /*dc10*/  IMAD R3, R3, UR4, R7 ;  /* 0x0000000403037c24 */ /* 0x000fe2000f8e0207 */
[----:B------:R-:W-:-:S03]  /*dc20*/  ULDC UR4, c[0x0][0x5d8] ;  /* 0x0001760000047ab9 */ /* 0x000fc60000000800 */
[----:B------:R-:W-:-:S07]  /*dc30*/  IMAD R22, R3, UR4, R22 ;  /* 0x0000000403167c24 */ /* 0x000fce000f8e0216 */
.L_x_155:
[----:B------:R-:W-:Y:S05]  /*dc40*/  @!P1 BRA `(.L_x_156) ;  /* 0x0000001000489947 */ /* 0x000fea0003800000 */
[----:B------:R-:W-:Y:S01]  /*dc50*/  MOV R4, RZ ;  /* 0x000000ff00047202 */ /* 0x000fe20000000f00 */
[----:B0-----:R-:W-:Y:S01]  /*dc60*/  VIADD R5, R17, 0x1 ;  /* 0x0000000111057836 */ /* 0x001fe20000000000 */
        /* <DEDUP_REMOVED lines=264> */
[----:B------:R-:W-:-:S04]  /*ecf0*/  ULDC.64 UR4, c[0x0][0x510] ;  /* 0x0001440000047ab9 */ /* 0x000fc80000000a00 */
[----:B------:R-:W-:Y:S01]  /*ed00*/  IMAD.HI.U32 R0, R5, UR4, R4 ;  /* 0x0000000405007c27 */ /* 0x000fe2000f8e0004 */
[----:B------:R-:W-:-:S04]  /*ed10*/  ULDC UR4, c[0x0][0x50c] ;  /* 0x0001430000047ab9 */ /* 0x000fc80000000800 */
[----:B------:R-:W-:-:S05]  /*ed20*/  SHF.R.U32.HI R0, RZ, UR5, R0 ;  /* 0x00000005ff007c19 */ /* 0x000fca0008011600 */
[----:B------:R-:W-:-:S04]  /*ed30*/  IMAD.MOV R4, RZ, RZ, -R0 ;  /* 0x000000ffff047224 */ /* 0x000fc800078e0a00 */
[----:B------:R-:W-:Y:S01]  /*ed40*/  IMAD R4, R4, UR4, R5 ;  /* 0x0000000404047c24 */ /* 0x000fe2000f8e0205 */
[----:B------:R-:W-:-:S03]  /*ed50*/  ULDC UR4, c[0x0][0x5d8] ;  /* 0x0001760000047ab9 */ /* 0x000fc60000000800 */
[----:B------:R-:W-:-:S07]  /*ed60*/  IMAD R19, R4, UR4, R19 ;  /* 0x0000000404137c24 */ /* 0x000fce000f8e0213 */
.L_x_156:
[----:B------:R-:W-:Y:S01]  /*ed70*/  ULDC.64 UR4, c[0x0][0x5f8] ;  /* 0x00017e0000047ab9 */ /* 0x000fe20000000a00 */
[----:B------:R-:W-:Y:S01]  /*ed80*/  ULDC UR6, c[0x0][0x234] ;  /* 0x00008d0000067ab9 */ /* 0x000fe20000000800 */
[----:B------:R-:W-:Y:S02]  /*ed90*/  ISETP.NE.U32.AND P0, PT, RZ, UR4, PT ;  /* 0x00000004ff007c0c */ /* 0x000fe4000bf05070 */
[----:B0-----:R-:W-:Y:S02]  /*eda0*/  CS2R R4, SRZ ;  /* 0x0000000000047805 */ /* 0x001fe4000001ff00 */
        /* <DEDUP_REMOVED lines=11> */
[----:B------:R-:W-:Y:S01]  /*ee60*/  ULDC UR4, c[0x0][0x224] ;  /* 0x0000890000047ab9 */ /* 0x000fe20000000800 */
[----:B------:R-:W-:Y:S02]  /*ee70*/  IMAD.MOV.U32 R16, RZ, RZ, RZ ;  /* 0x000000ffff107224 */ /* 0x000fe400078e00ff */
[----:B------:R-:W-:-:S04]  /*ee80*/  IMAD R7, R23, UR5, R6 ;  /* 0x0000000517077c24 */ /* 0x000fc8000f8e0206 */
[----:B0-----:R-:W-:-:S04]  /*ee90*/  IMAD R7, R0, UR4, R7 ;  /* 0x0000000400077c24 */ /* 0x001fc8000f8e0207 */
[----:B------:R-:W-:Y:S01]  /*eea0*/  IMAD.SHL.U32 R7, R7, 0x2, RZ ;  /* 0x0000000207077824 */ /* 0x000fe200078e00ff */
        /* <DEDUP_REMOVED lines=274> */
.L_x_158:
[----:B------:R-:W-:Y:S05]  /*ffd0*/  @!P1 BRA `(.L_x_159) ;  /* 0x0000001000489947 */ /* 0x000fea0003800000 */
[----:B------:R-:W-:Y:S01]  /*ffe0*/  VIADD R11, R7, 0x1 ;  /* 0x00000001070b7836 */ /* 0x000fe20000000000 */
[----:B------:R-:W-:Y:S01]  /*fff0*/  ULDC.64 UR4, c[0x0][0x3f0] ;  /* 0x0000fc0000047ab9 */ /* 0x000fe20000000a00 */
[----:B------:R-:W-:Y:S01]  /*10000*/  IMAD.MOV.U32 R10, RZ, RZ, RZ ;  /* 0x000000ffff0a7224 */ /* 0x000fe200078e00ff */
[----:B------:R-:W-:-:S03]  /*10010*/  ISETP.NE.AND P0, PT, R12, 0x1, PT ;  /* 0x000000010c00780c */ /* 0x000fc60003f05270 */
        /* <DEDUP_REMOVED lines=270> */
.L_x_159:
[----:B------:R-:W0:Y:S01]  /*11100*/  LDC R12, c[0x0][0x22c] ;  /* 0x00008b00ff0c7b82 */ /* 0x000e220000000800 */
[----:B------:R-:W-:Y:S01]  /*11110*/  ULDC UR4, c[0x0][0x21c] ;  /* 0x0000870000047ab9 */ /* 0x000fe20000000800 */
[----:B------:R-:W-:Y:S01]  /*11120*/  BSSY B0, `(.L_x_160) ;  /* 0x000000c000007945 */ /* 0x000fe20003800000 */
[----:B------:R-:W-:Y:S02]  /*11130*/  PRMT R6, RZ, 0x7610, R6 ;  /* 0x00007610ff067816 */ /* 0x000fe40000000006 */
[----:B0-----:R-:W-:-:S04]  /*11140*/  ISETP.NE.AND P0, PT, R12, RZ, PT ;  /* 0x000000ff0c00720c */ /* 0x001fc80003f05270 */
        /* <DEDUP_REMOVED lines=9> */
.L_x_161:
[----:B------:R-:W-:Y:S05]  /*111e0*/  BSYNC B0 ;  /* 0x0000000000007941 */ /* 0x000fea0003800000 */
.L_x_160:
[----:B------:R-:W-:Y:S01]  /*111f0*/  PRMT R6, R6, 0x9910, RZ ;  /* 0x0000991006067816 */ /* 0x000fe200000000ff */
[----:B------:R-:W-:Y:S01]  /*11200*/  BSSY B0, `(.L_x_162) ;  /* 0x000000e000007945 */ /* 0x000fe20003800000 */
[----:B------:R-:W-:Y:S02]  /*11210*/  LOP3.LUT P0, RZ, R2, R23, RZ, 0xfc, !PT ;  /* 0x0000001702ff7212 */ /* 0x000fe4000780fcff */
[----:B------:R-:W-:-:S13]  /*11220*/  ISETP.NE.AND P1, PT, R6, RZ, PT ;  /* 0x000000ff0600720c */ /* 0x000fda0003f25270 */
[----:B------:R-:W-:Y:S05]  /*11230*/  @!P1 BRA `(.L_x_163) ;  /* 0x0000000000289947 */ /* 0x000fea0003800000 */
[----:B------:R-:W0:Y:S01]  /*11240*/  S2UR UR4, SR_CTAID.Y ;  /* 0x00000000000479c3 */ /* 0x000e220000002600 */
[----:B------:R-:W-:-:S07]  /*11250*/  ISETP.NE.AND P2, PT, R12, RZ, PT ;  /* 0x000000ff0c00720c */ /* 0x000fce0003f45270 */
[----:B------:R-:W0:Y:S08]  /*11260*/  LDC R9, c[0x0][0x10] ;  /* 0x00000400ff097b82 */ /* 0x000e300000000800 */
[----:B------:R-:W1:Y:S01]  /*11270*/  LDC.64 R6, c[0x0][0x600] ;  /* 0x00018000ff067b82 */ /* 0x000e620000000a00 */
[----:B0-----:R-:W-:Y:S01]  /*11280*/  IMAD R9, R0, R9, UR4 ;  /* 0x0000000400097e24 */ /* 0x001fe2000f8e0209 */
[----:B------:R-:W-:-:S03]  /*11290*/  ULDC UR4, c[0x0][0x0] ;  /* 0x0000000000047ab9 */ /* 0x000fc60000000800 */
[----:B------:R-:W-:-:S04]  /*112a0*/  @!P2 IMAD R9, R9, UR4, R2 ;  /* 0x000000040909ac24 */ /* 0x000fc8000f8e0202 */
[----:B-1----:R-:W-:-:S05]  /*112b0*/  IMAD.WIDE.U32 R6, R9, 0x2, R6 ;  /* 0x0000000209067825 */ /* 0x002fca00078e0006 */
[----:B------:R0:W-:Y:S04]  /*112c0*/  STG.E.U8 desc[UR58][R6.64], R25 ;  /* 0x0000001906007986 */ /* 0x0001e8000c10113a */
[----:B------:R0:W-:Y:S02]  /*112d0*/  STG.E.U8 desc[UR58][R6.64+0x1], R18 ;  /* 0x0000011206007986 */ /* 0x0001e4000c10113a */
.L_x_163:
[----:B------:R-:W-:Y:S05]  /*112e0*/  BSYNC B0 ;  /* 0x0000000000007941 */ /* 0x000fea0003800000 */
.L_x_162:
        /* <DEDUP_REMOVED lines=8> */
[----:B------:R-:W-:Y:S01]  /*11370*/  CCTL.IVALL ;  /* 0x00000000ff00798f */ /* 0x000fe20002000000 */
[----:B------:R-:W-:Y:S05]  /*11380*/  WARPSYNC.ALL ;  /* 0x0000000000007948 */ /* 0x000fea0003800000 */
        /* <DEDUP_REMOVED lines=25> */
.L_x_165:
[----:B------:R-:W-:Y:S05]  /*11520*/  BSYNC B0 ;  /* 0x0000000000007941 */ /* 0x000fea0003800000 */
.L_x_164:
[----:B------:R-:W2:Y:S08]  /*11530*/  S2UR UR5, SR_CgaCtaId ;  /* 0x00000000000579c3 */ /* 0x000eb00000008800 */
[----:B------:R-:W-:Y:S06]  /*11540*/  BAR.SYNC.DEFER_BLOCKING 0x0 ;  /* 0x0000000000007b1d */ /* 0x000fec0000010000 */
[----:B------:R-:W-:-:S02]  /*11550*/  UMOV UR4, 0x400 ;  /* 0x0000040000047882 */ /* 0x000fc40000000000 */
[----:B--2---:R-:W-:-:S09]  /*11560*/  ULEA UR6, UR5, UR4, 0x18 ;  /* 0x0000000405067291 */ /* 0x004fd2000f8ec03f */
[----:B01----:R-:W0:Y:S02]  /*11570*/  LDS.U8 R6, [UR6] ;  /* 0x00000006ff067984 */ /* 0x003e240008000000 */
[----:B0-----:R-:W-:-:S13]  /*11580*/  ISETP.NE.AND P0, PT, R6, RZ, PT ;  /* 0x000000ff0600720c */ /* 0x001fda0003f05270 */
[----:B------:R-:W-:Y:S05]  /*11590*/  @!P0 EXIT ;  /* 0x000000000000894d */ /* 0x000fea0003800000 */
[----:B------:R-:W-:Y:S01]  /*115a0*/  ISETP.NE.AND P0, PT, R12, RZ, PT ;  /* 0x000000ff0c00720c */ /* 0x000fe20003f05270 */
        /* <DEDUP_REMOVED lines=16> */
[----:B------:R-:W-:-:S04]  /*116b0*/  PRMT R17, R18, 0x7610, R17 ;  /* 0x0000761012117816 */ /* 0x000fc80000000011 */
[----:B------:R-:W-:-:S13]  /*116c0*/  ISETP.GE.U32.AND P0, PT, R8, UR8, PT ;  /* 0x0000000808007c0c */ /* 0x000fda000bf06070 */
[----:B------:R-:W-:Y:S05]  /*116d0*/  @P0 BRA `(.L_x_168) ;  /* 0x0000000000b00947 */ /* 0x000fea0003800000 */
[----:B------:R-:W-:Y:S01]  /*116e0*/  ULDC UR7, c[0x0][0x10] ;  /* 0x0000040000077ab9 */ /* 0x000fe20000000800 */
[----:B------:R-:W0:Y:S01]  /*116f0*/  LDC R13, c[0x0][0x4] ;  /* 0x00000100ff0d7b82 */ /* 0x000e220000000800 */
[----:B------:R-:W-:Y:S01]  /*11700*/  BSSY B1, `(.L_x_169) ;  /* 0x0000011000017945 */ /* 0x000fe20003800000 */
[----:B------:R-:W-:Y:S01]  /*11710*/  IMAD.MOV.U32 R10, RZ, RZ, R8 ;  /* 0x000000ffff0a7224 */ /* 0x000fe200078e0008 */
[----:B------:R-:W-:Y:S01]  /*11720*/  PRMT R17, R18, 0x7610, R17 ;  /* 0x0000761012117816 */ /* 0x000fe20000000011 */
[----:B------:R-:W-:-:S04]  /*11730*/  IMAD R11, R0, UR7, RZ ;  /* 0x00000007000b7c24 */ /* 0x000fc8000f8e02ff */
[----:B------:R-:W1:Y:S01]  /*11740*/  LDC.64 R6, c[0x0][0x600] ;  /* 0x00018000ff067b82 */ /* 0x000e620000000a00 */
[----:B0-----:R-:W-:-:S07]  /*11750*/  IMAD R13, R13, UR6, RZ ;  /* 0x000000060d0d7c24 */ /* 0x001fce000f8e02ff */
.L_x_170:
[----:B------:R-:W-:-:S04]  /*11760*/  IMAD.IADD R9, R11, 0x1, R10 ;  /* 0x000000010b097824 */ /* 0x000fc800078e020a */
[----:B-1----:R-:W-:-:S05]  /*11770*/  IMAD.WIDE.U32 R8, R9, 0x2, R6 ;  /* 0x0000000209087825 */ /* 0x002fca00078e0006 */
[----:B------:R-:W2:Y:S04]  /*11780*/  LDG.E.U8 R15, desc[UR58][R8.64] ;  /* 0x0000003a080f7981 */ /* 0x000ea8000c1e1100 */
[----:B------:R-:W3:Y:S01]  /*11790*/  LDG.E.U8 R0, desc[UR58][R8.64+0x1] ;  /* 0x0000013a08007981 */ /* 0x000ee2000c1e1100 */
[----:B------:R-:W-:-:S04]  /*117a0*/  IADD3 R10, R13, R10, RZ ;  /* 0x0000000a0d0a7210 */ /* 0x000fc80007ffe0ff */
[----:B------:R-:W-:Y:S02]  /*117b0*/  ISETP.GE.U32.AND P3, PT, R10, UR8, PT ;  /* 0x000000080a007c0c */ /* 0x000fe4000bf66070 */
[----:B--2---:R-:W-:Y:S02]  /*117c0*/  LOP3.LUT P0, RZ, R15, 0xff, R18, 0xc8, !PT ;  /* 0x000000ff0fff7812 */ /* 0x004fe4000780c812 */
[----:B---3--:R-:W-:Y:S02]  /*117d0*/  LOP3.LUT P2, RZ, R0, 0xff, R17, 0xc8, !PT ;  /* 0x000000ff00ff7812 */ /* 0x008fe4000784c811 */
[----:B------:R-:W-:Y:S02]  /*117e0*/  SEL R18, RZ, 0x1, !P0 ;  /* 0x00000001ff127807 */ /* 0x000fe40004000000 */
[----:B------:R-:W-:-:S05]  /*117f0*/  SEL R17, RZ, 0x1, !P2 ;  /* 0x00000001ff117807 */ /* 0x000fca0005000000 */
[----:B------:R-:W-:Y:S05]  /*11800*/  @!P3 BRA `(.L_x_170) ;  /* 0xfffffffc00d4b947 */ /* 0x000fea000383ffff */
[----:B------:R-:W-:Y:S05]  /*11810*/  BSYNC B1 ;  /* 0x0000000000017941 */ /* 0x000fea0003800000 */
.L_x_169:
[----:B------:R-:W-:Y:S05]  /*11820*/  BRA `(.L_x_168) ;  /* 0x00000000005c7947 */ /* 0x000fea0003800000 */
.L_x_167:
[----:B------:R-:W-:Y:S01]  /*11830*/  ULDC UR7, c[0x0][0x228] ;  /* 0x00008a0000077ab9 */ /* 0x000fe20000000800 */
[----:B------:R-:W-:Y:S02]  /*11840*/  PRMT R17, R18, 0x7610, R17 ;  /* 0x0000761012117816 */ /* 0x000fe40000000011 */
[----:B------:R-:W-:-:S13]  /*11850*/  ISETP.GE.U32.AND P0, PT, R23, UR7, PT ;  /* 0x0000000717007c0c */ /* 0x000fda000bf06070 */
[----:B------:R-:W-:Y:S05]  /*11860*/  @P0 BRA `(.L_x_168) ;  /* 0x00000000004c0947 */ /* 0x000fea0003800000 */
[----:B------:R-:W-:Y:S01]  /*11870*/  ULDC UR6, c[0x0][0x10] ;  /* 0x0000040000067ab9 */ /* 0x000fe20000000800 */
[----:B------:R-:W0:Y:S01]  /*11880*/  LDC R12, c[0x0][RZ] ;  /* 0x00000000ff0c7b82 */ /* 0x000e220000000800 */
[----:B------:R-:W-:Y:S01]  /*11890*/  PRMT R17, R18, 0x7610, R17 ;  /* 0x0000761012117816 */ /* 0x000fe20000000011 */
[----:B------:R-:W-:Y:S02]  /*118a0*/  IMAD.MOV.U32 R11, RZ, RZ, R23 ;  /* 0x000000ffff0b7224 */ /* 0x000fe400078e0017 */
[----:B------:R-:W-:-:S04]  /*118b0*/  IMAD R0, R0, UR6, RZ ;  /* 0x0000000600007c24 */ /* 0x000fc8000f8e02ff */
[----:B------:R-:W1:Y:S08]  /*118c0*/  LDC.64 R6, c[0x0][0x600] ;  /* 0x00018000ff067b82 */ /* 0x000e700000000a00 */
[----:B------:R-:W2:Y:S02]  /*118d0*/  LDC R14, c[0x0][0x4] ;  /* 0x00000100ff0e7b82 */ /* 0x000ea40000000800 */
.L_x_171:
[----:B------:R-:W-:-:S04]  /*118e0*/  IMAD.IADD R9, R0, 0x1, R11 ;  /* 0x0000000100097824 */ /* 0x000fc800078e020b */
[----:B0-----:R-:W-:-:S04]  /*118f0*/  IMAD R9, R9, R12, R2 ;  /* 0x0000000c09097224 */ /* 0x001fc800078e0202 */
[----:B-1----:R-:W-:-:S05]  /*11900*/  IMAD.WIDE.U32 R8, R9, 0x2, R6 ;  /* 0x0000000209087825 */ /* 0x002fca00078e0006 */
[----:B------:R-:W3:Y:S04]  /*11910*/  LDG.E.U8 R13, desc[UR58][R8.64] ;  /* 0x0000003a080d7981 */ /* 0x000ee8000c1e1100 */
[----:B------:R-:W4:Y:S01]  /*11920*/  LDG.E.U8 R10, desc[UR58][R8.64+0x1] ;  /* 0x0000013a080a7981 */ /* 0x000f22000c1e1100 */
[----:B--2---:R-:W-:-:S04]  /*11930*/  IADD3 R11, R14, R11, RZ ;  /* 0x0000000b0e0b7210 */ /* 0x004fc80007ffe0ff */
[----:B------:R-:W-:Y:S02]  /*11940*/  ISETP.GE.U32.AND P3, PT, R11, UR7, PT ;  /* 0x000000070b007c0c */ /* 0x000fe4000bf66070 */
[----:B---3--:R-:W-:Y:S02]  /*11950*/  LOP3.LUT P0, RZ, R13, 0xff, R18, 0xc8, !PT ;  /* 0x000000ff0dff7812 */ /* 0x008fe4000780c812 */
[----:B----4-:R-:W-:Y:S02]  /*11960*/  LOP3.LUT P2, RZ, R10, 0xff, R17, 0xc8, !PT ;  /* 0x000000ff0aff7812 */ /* 0x010fe4000784c811 */
[----:B------:R-:W-:Y:S02]  /*11970*/  SEL R18, RZ, 0x1, !P0 ;  /* 0x00000001ff127807 */ /* 0x000fe40004000000 */
[----:B------:R-:W-:-:S05]  /*11980*/  SEL R17, RZ, 0x1, !P2 ;  /* 0x00000001ff117807 */ /* 0x000fca0005000000 */
[----:B------:R-:W-:Y:S05]  /*11990*/  @!P3 BRA `(.L_x_171) ;  /* 0xfffffffc00d0b947 */ /* 0x000fea000383ffff */
.L_x_168:
[----:B------:R-:W-:Y:S05]  /*119a0*/  BSYNC B0 ;  /* 0x0000000000007941 */ /* 0x000fea0003800000 */
.L_x_166:
[----:B------:R-:W0:Y:S01]  /*119b0*/  LDC R7, c[0x0][RZ] ;  /* 0x00000000ff077b82 */ /* 0x000e220000000800 */
[----:B------:R-:W-:Y:S01]  /*119c0*/  UIADD3 UR4, UR4, 0x10, URZ ;  /* 0x0000001004047890 */ /* 0x000fe2000fffe03f */
[----:B------:R-:W-:Y:S01]  /*119d0*/  PRMT R9, R17, 0x7604, R18 ;  /* 0x0000760411097816 */ /* 0x000fe20000000012 */
[----:B------:R-:W-:Y:S02]  /*119e0*/  ULDC UR6, c[0x0][0x4] ;  /* 0x0000010000067ab9 */ /* 0x000fe40000000800 */
[----:B------:R-:W-:Y:S02]  /*119f0*/  ULEA UR4, UR5, UR4, 0x18 ;  /* 0x0000000405047291 */ /* 0x000fe4000f8ec03f */
[----:B------:R-:W-:-:S06]  /*11a00*/  USHF.R.U32.HI UR5, URZ, 0x1, UR6 ;  /* 0x000000013f057899 */ /* 0x000fcc0008011606 */
[----:B------:R-:W-:Y:S01]  /*11a10*/  ISETP.NE.AND P0, PT, RZ, UR5, PT ;  /* 0x00000005ff007c0c */ /* 0x000fe2000bf05270 */
[----:B0-----:R-:W-:-:S05]  /*11a20*/  IMAD R0, R23, R7, R2 ;  /* 0x0000000717007224 */ /* 0x001fca00078e0202 */
[----:B------:R-:W-:-:S05]  /*11a30*/  LEA R0, R0, UR4, 0x1 ;  /* 0x0000000400007c11 */ /* 0x000fca000f8e08ff */
[----:B------:R0:W-:Y:S02]  /*11a40*/  STS.U16 [R0], R9 ;  /* 0x0000000900007388 */ /* 0x0001e40000000400 */
[----:B------:R-:W-:Y:S05]  /*11a50*/  @!P0 BRA `(.L_x_172) ;  /* 0x00000000005c8947 */ /* 0x000fea0003800000 */
[----:B------:R-:W-:-:S07]  /*11a60*/  IMAD.U32 R6, RZ, RZ, UR5 ;  /* 0x00000005ff067e24 */ /* 0x000fce000f8e00ff */
.L_x_175:
[C-C-:B------:R-:W-:Y:S01]  /*11a70*/  IMAD.IADD R8, R23.reuse, 0x1, R6.reuse ;  /* 0x0000000117087824 */ /* 0x140fe200078e0206 */
[----:B------:R-:W-:Y:S01]  /*11a80*/  BAR.SYNC.DEFER_BLOCKING 0x0 ;  /* 0x0000000000007b1d */ /* 0x000fe20000010000 */
[----:B------:R-:W-:Y:S02]  /*11a90*/  ISETP.GT.AND P3, PT, R6, 0x1, PT ;  /* 0x000000010600780c */ /* 0x000fe40003f64270 */
[----:B------:R-:W-:Y:S02]  /*11aa0*/  SHF.R.S32.HI R10, RZ, 0x1, R6 ;  /* 0x00000001ff0a7819 */ /* 0x000fe40000011406 */
[----:B------:R-:W-:Y:S01]  /*11ab0*/  ISETP.GE.U32.AND P0, PT, R8, UR6, PT ;  /* 0x0000000608007c0c */ /* 0x000fe2000bf06070 */
[----:B------:R-:W-:Y:S03]  /*11ac0*/  BSSY B0, `(.L_x_173) ;  /* 0x000000e000007945 */ /* 0x000fe60003800000 */
[----:B------:R-:W-:-:S13]  /*11ad0*/  ISETP.GE.U32.OR P0, PT, R23, R6, P0 ;  /* 0x000000061700720c */ /* 0x000fda0000706470 */
[----:B-1----:R-:W-:Y:S05]  /*11ae0*/  @P0 BRA `(.L_x_174) ;  /* 0x00000000002c0947 */ /* 0x002fea0003800000 */
[----:B------:R-:W-:-:S05]  /*11af0*/  IMAD R6, R8, R7, R2 ;  /* 0x0000000708067224 */ /* 0x000fca00078e0202 */
[----:B------:R-:W-:-:S06]  /*11b00*/  LEA R6, R6, UR4, 0x1 ;  /* 0x0000000406067c11 */ /* 0x000fcc000f8e08ff */
        /* <DEDUP_REMOVED lines=9> */
.L_x_174:
[----:B------:R-:W-:Y:S05]  /*11ba0*/  BSYNC B0 ;  /* 0x0000000000007941 */ /* 0x000fea0003800000 */
.L_x_173:
[----:B------:R-:W-:Y:S01]  /*11bb0*/  MOV R6, R10 ;  /* 0x0000000a00067202 */ /* 0x000fe20000000f00 */
[----:B------:R-:W-:Y:S06]  /*11bc0*/  @P3 BRA `(.L_x_175) ;  /* 0xfffffffc00a83947 */ /* 0x000fec000383ffff */
.L_x_172:
[----:B------:R-:W-:Y:S02]  /*11bd0*/  ULDC UR4, c[0x0][0x22c] ;  /* 0x00008b0000047ab9 */ /* 0x000fe40000000800 */
[----:B------:R-:W-:-:S13]  /*11be0*/  ISETP.NE.AND P0, PT, RZ, UR4, PT ;  /* 0x00000004ff007c0c */ /* 0x000fda000bf05270 */
[----:B------:R-:W-:Y:S05]  /*11bf0*/  @!P0 BRA `(.L_x_176) ;  /* 0x0000000000d08947 */ /* 0x000fea0003800000 */
[----:B------:R-:W-:Y:S01]  /*11c00*/  ISETP.GT.AND P0, PT, R7, 0x20, PT ;  /* 0x000000200700780c */ /* 0x000fe20003f04270 */
[----:B------:R-:W-:-:S12]  /*11c10*/  IMAD.MOV.U32 R6, RZ, RZ, R7 ;  /* 0x000000ffff067224 */ /* 0x000fd800078e0007 */
[----:B------:R-:W-:Y:S05]  /*11c20*/  @!P0 BRA `(.L_x_177) ;  /* 0x0000000000708947 */ /* 0x000fea0003800000 */
[----:B01----:R-:W-:Y:S02]  /*11c30*/  PRMT R9, R17, 0x7604, R18 ;  /* 0x0000760411097816 */ /* 0x003fe40000000012 */
[----:B------:R-:W-:-:S03]  /*11c40*/  LEA.HI R6, R7, R7, RZ, 0x1 ;  /* 0x0000000707067211 */ /* 0x000fc600078f08ff */
[----:B------:R2:W-:Y:S01]  /*11c50*/  STS.U16 [R0], R9 ;  /* 0x0000000900007388 */ /* 0x0005e20000000400 */
[----:B------:R-:W-:Y:S01]  /*11c60*/  SHF.R.S32.HI R8, RZ, 0x1, R6 ;  /* 0x00000001ff087819 */ /* 0x000fe20000011406 */
[----:B------:R-:W-:-:S03]  /*11c70*/  IMAD.MOV.U32 R6, RZ, RZ, 0x20 ;  /* 0x00000020ff067424 */ /* 0x000fc600078e00ff */
[----:B------:R-:W-:-:S13]  /*11c80*/  ISETP.GE.AND P0, PT, R8, 0x20, PT ;  /* 0x000000200800780c */ /* 0x000fda0003f06270 */
[----:B--2---:R-:W-:Y:S05]  /*11c90*/  @!P0 BRA `(.L_x_177) ;  /* 0x0000000000548947 */ /* 0x004fea0003800000 */
.L_x_180:
[----:B------:R-:W-:Y:S01]  /*11ca0*/  IADD3 R6, R2, R8, RZ ;  /* 0x0000000802067210 */ /* 0x000fe20007ffe0ff */
[----:B------:R-:W-:Y:S03]  /*11cb0*/  BAR.SYNC.DEFER_BLOCKING 0x0 ;  /* 0x0000000000007b1d */ /* 0x000fe60000010000 */
[----:B------:R-:W-:-:S03]  /*11cc0*/  ISETP.GE.U32.AND P0, PT, R6, R7, PT ;  /* 0x000000070600720c */ /* 0x000fc60003f06070 */
[----:B------:R-:W-:Y:S01]  /*11cd0*/  BSSY B0, `(.L_x_178) ;  /* 0x000000d000007945 */ /* 0x000fe20003800000 */
[----:B------:R-:W-:-:S13]  /*11ce0*/  ISETP.GE.U32.OR P0, PT, R2, R8, P0 ;  /* 0x000000080200720c */ /* 0x000fda0000706470 */
[----:B0-----:R-:W-:Y:S05]  /*11cf0*/  @P0 BRA `(.L_x_179) ;  /* 0x0000000000280947 */ /* 0x001fea0003800000 */
        /* <DEDUP_REMOVED lines=10> */
.L_x_179:
[----:B------:R-:W-:Y:S05]  /*11da0*/  BSYNC B0 ;  /* 0x0000000000007941 */ /* 0x000fea0003800000 */
.L_x_178:
[----:B------:R-:W-:-:S04]  /*11db0*/  SHF.R.S32.HI R8, RZ, 0x1, R8 ;  /* 0x00000001ff087819 */ /* 0x000fc80000011408 */
[----:B------:R-:W-:-:S13]  /*11dc0*/  ISETP.GE.AND P0, PT, R8, 0x20, PT ;  /* 0x000000200800780c */ /* 0x000fda0003f06270 */
[----:B------:R-:W-:Y:S05]  /*11dd0*/  @P0 BRA `(.L_x_180) ;  /* 0xfffffffc00b00947 */ /* 0x000fea000383ffff */
[----:B------:R-:W-:-:S07]  /*11de0*/  IMAD.MOV.U32 R6, RZ, RZ, 0x20 ;  /* 0x00000020ff067424 */ /* 0x000fce00078e00ff */
.L_x_177:
[----:B------:R-:W-:Y:S01]  /*11df0*/  BAR.SYNC.DEFER_BLOCKING 0x0 ;  /* 0x0000000000007b1d */ /* 0x000fe20000010000 */
[----:B------:R-:W-:-:S13]  /*11e00*/  ISETP.GE.AND P0, PT, R6, 0x2, PT ;  /* 0x000000020600780c */ /* 0x000fda0003f06270 */
[----:B------:R-:W-:Y:S05]  /*11e10*/  @!P0 BRA `(.L_x_176) ;  /* 0x0000000000488947 */ /* 0x000fea0003800000 */
[----:B------:R-:W-:-:S11]  /*11e20*/  HFMA2.MMA R7, -RZ, RZ, 0, 5.9604644775390625e-08 ;  /* 0x00000001ff077435 */ /* 0x000fd600000001ff */
.L_x_181:
[----:B01----:R-:W-:Y:S02]  /*11e30*/  LOP3.LUT R0, R18, 0xffff, RZ, 0xc0, !PT ;  /* 0x0000ffff12007812 */ /* 0x003fe400078ec0ff */
[----:B------:R-:W-:Y:S02]  /*11e40*/  LOP3.LUT R2, R17, 0xffff, RZ, 0xc0, !PT ;  /* 0x0000ffff11027812 */ /* 0x000fe400078ec0ff */
[----:B------:R-:W-:Y:S02]  /*11e50*/  PRMT R0, R0, 0x8880, RZ ;  /* 0x0000888000007816 */ /* 0x000fe400000000ff */
[----:B------:R-:W-:-:S04]  /*11e60*/  PRMT R2, R2, 0x8880, RZ ;  /* 0x0000888002027816 */ /* 0x000fc800000000ff */
[----:B------:R-:W0:Y:S04]  /*11e70*/  SHFL.DOWN PT, R0, R0, R7, 0x1f ;  /* 0x08001f0700007589 */ /* 0x000e2800000e0000 */
[----:B------:R1:W2:Y:S02]  /*11e80*/  SHFL.DOWN PT, R2, R2, R7, 0x1f ;  /* 0x08001f0702027589 */ /* 0x0002a400000e0000 */
[----:B-1----:R-:W-:-:S05]  /*11e90*/  IMAD.SHL.U32 R7, R7, 0x2, RZ ;  /* 0x0000000207077824 */ /* 0x002fca00078e00ff */
        /* <DEDUP_REMOVED lines=10> */
.L_x_176:
        /* <DEDUP_REMOVED lines=9> */
[----:B------:R-:W2:Y:S04]  /*11fd0*/  LDG.E.U8 R3, desc[UR58][R4.64] ;  /* 0x0000003a04037981 */ /* 0x000ea8000c1e1100 */
[----:B01----:R-:W3:Y:S01]  /*11fe0*/  LDG.E.U8 R0, desc[UR58][R4.64+0x1] ;  /* 0x0000013a04007981 */ /* 0x003ee2000c1e1100 */
[----:B--2---:R-:W-:Y:S02]  /*11ff0*/  LOP3.LUT P0, RZ, R18, 0xff, R3, 0xc8, !PT ;  /* 0x000000ff12ff7812 */ /* 0x004fe4000780c803 */
[----:B---3--:R-:W-:Y:S02]  /*12000*/  LOP3.LUT P1, RZ, R17, 0xff, R0, 0xc8, !PT ;  /* 0x000000ff11ff7812 */ /* 0x008fe4000782c800 */
[----:B------:R-:W-:Y:S02]  /*12010*/  SEL R18, RZ, 0x1, !P0 ;  /* 0x00000001ff127807 */ /* 0x000fe40004000000 */
[----:B------:R-:W-:-:S09]  /*12020*/  SEL R17, RZ, 0x1, !P1 ;  /* 0x00000001ff117807 */ /* 0x000fd20004800000 */
.L_x_183:
[----:B------:R-:W-:Y:S05]  /*12030*/  @!P2 BRA `(.L_x_184) ;  /* 0x0000000000cca947 */ /* 0x000fea0003800000 */
[----:B------:R-:W2:Y:S02]  /*12040*/  LDC R22, c[0x0][0x61c] ;  /* 0x00018700ff167b82 */ /* 0x000ea40000000800 */
[----:B--2---:R-:W-:-:S04]  /*12050*/  ISETP.NE.AND P0, PT, R22, 0x1, PT ;  /* 0x000000011600780c */ /* 0x004fc80003f05270 */
[----:B01----:R-:W-:-:S09]  /*12060*/  P2R R0, PR, RZ, 0x1 ;  /* 0x00000001ff007803 */ /* 0x003fd20000000000 */
[----:B------:R-:W-:Y:S05]  /*12070*/  @!P0 BRA `(.L_x_185) ;  /* 0x0000000000408947 */ /* 0x000fea0003800000 */
[----:B------:R-:W-:Y:S01]  /*12080*/  MOV R0, 0x0 ;  /* 0x0000000000007802 */ /* 0x000fe20000000f00 */
[----:B------:R-:W-:Y:S01]  /*12090*/  ULDC.64 UR4, c[0x4][0x640] ;  /* 0x0101900000047ab9 */ /* 0x000fe20000000a00 */
[----:B------:R-:W-:Y:S01]  /*120a0*/  ULDC.64 UR6, c[0x4][0x630] ;  /* 0x01018c0000067ab9 */ /* 0x000fe20000000a00 */
[----:B------:R-:W-:Y:S01]  /*120b0*/  IMAD.U32 R4, RZ, RZ, UR4 ;  /* 0x00000004ff047e24 */ /* 0x000fe2000f8e00ff */
[----:B------:R0:W1:Y:S01]  /*120c0*/  LDC.64 R2, c[0x4][R0] ;  /* 0x0100000000027b82 */ /* 0x0000620000000a00 */
[----:B------:R-:W-:Y:S01]  /*120d0*/  MOV R5, UR5 ;  /* 0x0000000500057c02 */ /* 0x000fe20008000f00 */
[----:B------:R-:W-:Y:S01]  /*120e0*/  ULDC.64 UR4, c[0x4][0x520] ;  /* 0x0101480000047ab9 */ /* 0x000fe20000000a00 */
[----:B------:R-:W-:Y:S01]  /*120f0*/  HFMA2.MMA R12, -RZ, RZ, 0, 5.9604644775390625e-08 ;  /* 0x00000001ff0c7435 */ /* 0x000fe200000001ff */
[----:B------:R-:W-:Y:S01]  /*12100*/  IMAD.U32 R6, RZ, RZ, UR6 ;  /* 0x00000006ff067e24 */ /* 0x000fe2000f8e00ff */
[----:B------:R-:W-:Y:S01]  /*12110*/  MOV R10, UR4 ;  /* 0x00000004000a7c02 */ /* 0x000fe20008000f00 */
[----:B------:R-:W-:-:S02]  /*12120*/  IMAD.U32 R7, RZ, RZ, UR7 ;  /* 0x00000007ff077e24 */ /* 0x000fc4000f8e00ff */
[----:B------:R-:W-:Y:S02]  /*12130*/  IMAD.U32 R11, RZ, RZ, UR5 ;  /* 0x00000005ff0b7e24 */ /* 0x000fe4000f8e00ff */
[----:B------:R-:W-:Y:S02]  /*12140*/  IMAD.MOV.U32 R8, RZ, RZ, 0x2ef ;  /* 0x000002efff087424 */ /* 0x000fe400078e00ff */
[----:B0-----:R-:W-:-:S07]  /*12150*/  IMAD.MOV.U32 R13, RZ, RZ, RZ ;  /* 0x000000ffff0d7224 */ /* 0x001fce00078e00ff */
[----:B------:R-:W-:-:S07]  /*12160*/  LEPC R20, `(.L_x_185) ;  /* 0x000000001014794e */ /* 0x000fce0000000000 */
[----:B-1----:R-:W-:Y:S05]  /*12170*/  CALL.ABS.NOINC R2 ;  /* 0x0000000002007343 */ /* 0x002fea0003c00000 */
.L_x_185:
[----:B------:R-:W-:Y:S01]  /*12180*/  ULDC.64 UR4, c[0x0][0x5e8] ;  /* 0x00017a0000047ab9 */ /* 0x000fe20000000a00 */
[----:B------:R-:W-:Y:S02]  /*12190*/  LOP3.LUT P0, RZ, R18, 0xff, RZ, 0xc0, !PT ;  /* 0x000000ff12ff7812 */ /* 0x000fe4000780c0ff */
[----:B------:R-:W-:Y:S02]  /*121a0*/  IADD3 R2, P1, R19, UR4, RZ ;  /* 0x0000000413027c10 */ /* 0x000fe4000ff3e0ff */
[----:B------:R-:W-:Y:S02]  /*121b0*/  SEL R5, RZ, 0x1, !P0 ;  /* 0x00000001ff057807 */ /* 0x000fe40004000000 */
[----:B------:R-:W-:Y:S01]  /*121c0*/  ISETP.NE.AND P6, PT, R22, 0x1, PT ;  /* 0x000000011600780c */ /* 0x000fe20003fc5270 */
[----:B------:R-:W-:-:S05]  /*121d0*/  IMAD.X R3, RZ, RZ, UR5, P1 ;  /* 0x00000005ff037e24 */ /* 0x000fca00088e06ff */
[----:B------:R0:W-:Y:S07]  /*121e0*/  STG.E.U8 desc[UR58][R2.64], R5 ;  /* 0x0000000502007986 */ /* 0x0001ee000c10113a */
[----:B------:R-:W-:Y:S05]  /*121f0*/  @!P6 BRA `(.L_x_186) ;  /* 0x000000000040e947 */ /* 0x000fea0003800000 */
[----:B------:R-:W-:Y:S01]  /*12200*/  MOV R0, 0x0 ;  /* 0x0000000000007802 */ /* 0x000fe20000000f00 */
[----:B------:R-:W-:Y:S01]  /*12210*/  ULDC.64 UR4, c[0x4][0x640] ;  /* 0x0101900000047ab9 */ /* 0x000fe20000000a00 */
[----:B------:R-:W-:Y:S01]  /*12220*/  ULDC.64 UR6, c[0x4][0x520] ;  /* 0x0101480000067ab9 */ /* 0x000fe20000000a00 */
[----:B------:R-:W-:Y:S01]  /*12230*/  MOV R4, UR4 ;  /* 0x0000000400047c02 */ /* 0x000fe20008000f00 */
[----:B0-----:R0:W1:Y:S01]  /*12240*/  LDC.64 R2, c[0x4][R0] ;  /* 0x0100000000027b82 */ /* 0x0010620000000a00 */
[----:B------:R-:W-:Y:S01]  /*12250*/  IMAD.U32 R5, RZ, RZ, UR5 ;  /* 0x00000005ff057e24 */ /* 0x000fe2000f8e00ff */
[----:B------:R-:W-:Y:S01]  /*12260*/  ULDC.64 UR4, c[0x4][0x630] ;  /* 0x01018c0000047ab9 */ /* 0x000fe20000000a00 */
[----:B------:R-:W-:Y:S01]  /*12270*/  HFMA2.MMA R8, -RZ, RZ, 0, 4.4763088226318359375e-05 ;  /* 0x000002efff087435 */ /* 0x000fe200000001ff */
        /* <DEDUP_REMOVED lines=8> */
.L_x_186:
[----:B------:R-:W-:Y:S01]  /*12300*/  ULDC.64 UR4, c[0x0][0x5e8] ;  /* 0x00017a0000047ab9 */ /* 0x000fe20000000a00 */
[----:B------:R-:W-:Y:S02]  /*12310*/  LOP3.LUT P0, RZ, R17, 0xff, RZ, 0xc0, !PT ;  /* 0x000000ff11ff7812 */ /* 0x000fe4000780c0ff */
[----:B------:R-:W-:Y:S02]  /*12320*/  IADD3 R16, P1, R16, UR4, RZ ;  /* 0x0000000410107c10 */ /* 0x000fe4000ff3e0ff */
[----:B0-----:R-:W-:Y:S02]  /*12330*/  SEL R3, RZ, 0x1, !P0 ;  /* 0x00000001ff037807 */ /* 0x001fe40004000000 */
[----:B------:R-:W-:-:S05]  /*12340*/  IADD3.X R17, RZ, UR5, RZ, P1, !PT ;  /* 0x00000005ff117c10 */ /* 0x000fca0008ffe4ff */
[----:B------:R-:W-:Y:S01]  /*12350*/  STG.E.U8 desc[UR58][R16.64], R3 ;  /* 0x0000000310007986 */ /* 0x000fe2000c10113a */
[----:B------:R-:W-:Y:S05]  /*12360*/  EXIT ;  /* 0x000000000000794d */ /* 0x000fea0003800000 */
.L_x_184:
[----:B------:R-:W-:Y:S04]  /*12370*/  STG.E.U8 desc[UR58][R4.64], R18 ;  /* 0x0000001204007986 */ /* 0x000fe8000c10113a */
[----:B------:R-:W-:Y:S01]  /*12380*/  STG.E.U8 desc[UR58][R4.64+0x1], R17 ;  /* 0x0000011104007986 */ /* 0x000fe2000c10113a */
[----:B------:R-:W-:Y:S05]  /*12390*/  EXIT ;  /* 0x000000000000794d */ /* 0x000fea0003800000 */
.L_x_182:
[----:B------:R-:W-:Y:S01]  /*123a0*/  ISETP.NE.AND P2, PT, RZ, UR36, PT ;  /* 0x00000024ff007c0c */ /* 0x000fe2000bf45270 */
[----:B------:R-:W-:Y:S02]  /*123b0*/  ULDC.64 UR4, c[0x0][0x5e8] ;  /* 0x00017a0000047ab9 */ /* 0x000fe40000000a00 */
[----:B------:R-:W-:Y:S02]  /*123c0*/  IADD3 R2, P0, R19, UR4, RZ ;  /* 0x0000000413027c10 */ /* 0x000fe4000ff1e0ff */
[----:B------:R-:W-:-:S03]  /*123d0*/  IADD3 R4, P1, R16, UR4, RZ ;  /* 0x0000000410047c10 */ /* 0x000fc6000ff3e0ff */
[----:B------:R-:W-:Y:S02]  /*123e0*/  IMAD.X R3, RZ, RZ, UR5, P0 ;  /* 0x00000005ff037e24 */ /* 0x000fe400080e06ff */
[----:B------:R-:W-:-:S03]  /*123f0*/  IMAD.X R5, RZ, RZ, UR5, P1 ;  /* 0x00000005ff057e24 */ /* 0x000fc600088e06ff */
[----:B------:R-:W2:Y:S04]  /*12400*/  @P2 LDG.E.U8 R7, desc[UR58][R2.64] ;  /* 0x0000003a02072981 */ /* 0x000ea8000c1e1100 */
[----:B01----:R-:W3:Y:S01]  /*12410*/  @P2 LDG.E.U8 R0, desc[UR58][R4.64] ;  /* 0x0000003a04002981 */ /* 0x003ee2000c1e1100 */
[----:B------:R-:W-:Y:S02]  /*12420*/  ULDC.U8 UR4, c[0x0][0x619] ;  /* 0x0001864000047ab9 */ /* 0x000fe40000000000 */
[----:B------:R-:W-:Y:S02]  /*12430*/  ISETP.NE.AND P3, PT, RZ, UR4, PT ;  /* 0x00000004ff007c0c */ /* 0x000fe4000bf65270 */
[----:B--2---:R-:W-:Y:S02]  /*12440*/  @P2 LOP3.LUT P0, RZ, R18, 0xff, R7, 0xc8, !PT ;  /* 0x000000ff12ff2812 */ /* 0x004fe4000780c807 */
[----:B---3--:R-:W-:-:S02]  /*12450*/  @P2 LOP3.LUT P1, RZ, R17, 0xff, R0, 0xc8, !PT ;  /* 0x000000ff11ff2812 */ /* 0x008fc4000782c800 */
[----:B------:R-:W-:Y:S02]  /*12460*/  @P2 SEL R0, RZ, 0x1, !P0 ;  /* 0x00000001ff002807 */ /* 0x000fe40004000000 */
[----:B------:R-:W-:Y:S02]  /*12470*/  @P2 SEL R6, RZ, 0x1, !P1 ;  /* 0x00000001ff062807 */ /* 0x000fe40004800000 */
[----:B------:R-:W-:Y:S02]  /*12480*/  @P2 PRMT R18, R0, 0x7610, R18 ;  /* 0x0000761000122816 */ /* 0x000fe40000000012 */
[----:B------:R-:W-:Y:S01]  /*12490*/  @P2 PRMT R17, R6, 0x7610, R17 ;  /* 0x0000761006112816 */ /* 0x000fe20000000011 */
[----:B------:R-:W-:Y:S06]  /*124a0*/  @!P3 BRA `(.L_x_187) ;  /* 0x0000000000ccb947 */ /* 0x000fec0003800000 */
[----:B------:R-:W0:Y:S02]  /*124b0*/  LDC R22, c[0x0][0x61c] ;  /* 0x00018700ff167b82 */ /* 0x000e240000000800 */
[----:B0-----:R-:W-:-:S04]  /*124c0*/  ISETP.NE.AND P0, PT, R22, 0x1, PT ;  /* 0x000000011600780c */ /* 0x001fc80003f05270 */
[----:B------:R-:W-:-:S09]  /*124d0*/  P2R R0, PR, RZ, 0x1 ;  /* 0x00000001ff007803 */ /* 0x000fd20000000000 */
[----:B------:R-:W-:Y:S05]  /*124e0*/  @!P0 BRA `(.L_x_188) ;  /* 0x0000000000408947 */ /* 0x000fea0003800000 */
[----:B------:R-:W-:Y:S01]  /*124f0*/  MOV R0, 0x0 ;  /* 0x0000000000007802 */ /* 0x000fe20000000f00 */
[----:B------:R-:W-:Y:S01]  /*12500*/  ULDC.64 UR4, c[0x4][0x640] ;  /* 0x0101900000047ab9 */ /* 0x000fe20000000a00 */
[----:B------:R-:W-:Y:S01]  /*12510*/  ULDC.64 UR6, c[0x4][0x520] ;  /* 0x0101480000067ab9 */ /* 0x000fe20000000a00 */
[----:B------:R-:W-:Y:S01]  /*12520*/  MOV R4, UR4 ;  /* 0x0000000400047c02 */ /* 0x000fe20008000f00 */
[----:B------:R0:W1:Y:S01]  /*12530*/  LDC.64 R2, c[0x4][R0] ;  /* 0x0100000000027b82 */ /* 0x0000620000000a00 */
        /* <DEDUP_REMOVED lines=11> */
.L_x_188:
[----:B------:R-:W-:Y:S01]  /*125f0*/  ULDC.64 UR4, c[0x0][0x5e8] ;  /* 0x00017a0000047ab9 */ /* 0x000fe20000000a00 */
[----:B------:R-:W-:Y:S02]  /*12600*/  LOP3.LUT P0, RZ, R18, 0xff, RZ, 0xc0, !PT ;  /* 0x000000ff12ff7812 */ /* 0x000fe4000780c0ff */
[----:B------:R-:W-:Y:S02]  /*12610*/  IADD3 R2, P1, R19, UR4, RZ ;  /* 0x0000000413027c10 */ /* 0x000fe4000ff3e0ff */
[----:B------:R-:W-:Y:S02]  /*12620*/  SEL R5, RZ, 0x1, !P0 ;  /* 0x00000001ff057807 */ /* 0x000fe40004000000 */
[----:B------:R-:W-:Y:S02]  /*12630*/  IADD3.X R3, RZ, UR5, RZ, P1, !PT ;  /* 0x00000005ff037c10 */ /* 0x000fe40008ffe4ff */
[----:B------:R-:W-:-:S03]  /*12640*/  ISETP.NE.AND P6, PT, R22, 0x1, PT ;  /* 0x000000011600780c */ /* 0x000fc60003fc5270 */
[----:B------:R0:W-:Y:S10]  /*12650*/  STG.E.U8 desc[UR58][R2.64], R5 ;  /* 0x0000000502007986 */ /* 0x0001f4000c10113a */
[----:B------:R-:W-:Y:S05]  /*12660*/  @!P6 BRA `(.L_x_189) ;  /* 0x000000000040e947 */ /* 0x000fea0003800000 */
[----:B------:R-:W-:Y:S01]  /*12670*/  MOV R0, 0x0 ;  /* 0x0000000000007802 */ /* 0x000fe20000000f00 */
[----:B------:R-:W-:Y:S01]  /*12680*/  ULDC.64 UR4, c[0x4][0x640] ;  /* 0x0101900000047ab9 */ /* 0x000fe20000000a00 */
[----:B------:R-:W-:Y:S01]  /*12690*/  ULDC.64 UR6, c[0x4][0x520] ;  /* 0x0101480000067ab9 */ /* 0x000fe20000000a00 */
[----:B------:R-:W-:Y:S01]  /*126a0*/  IMAD.U32 R4, RZ, RZ, UR4 ;  /* 0x00000004ff047e24 */ /* 0x000fe2000f8e00ff */
[----:B0-----:R0:W1:Y:S01]  /*126b0*/  LDC.64 R2, c[0x4][R0] ;  /* 0x0100000000027b82 */ /* 0x0010620000000a00 */
[----:B------:R-:W-:Y:S01]  /*126c0*/  IMAD.U32 R5, RZ, RZ, UR5 ;  /* 0x00000005ff057e24 */ /* 0x000fe2000f8e00ff */
[----:B------:R-:W-:Y:S01]  /*126d0*/  ULDC.64 UR4, c[0x4][0x630] ;  /* 0x01018c0000047ab9 */ /* 0x000fe20000000a00 */
[----:B------:R-:W-:Y:S01]  /*126e0*/  HFMA2.MMA R13, -RZ, RZ, 0, 0 ;  /* 0x00000000ff0d7435 */ /* 0x000fe200000001ff */
[----:B------:R-:W-:Y:S01]  /*126f0*/  MOV R6, UR4 ;  /* 0x0000000400067c02 */ /* 0x000fe20008000f00 */
[----:B------:R-:W-:Y:S01]  /*12700*/  IMAD.U32 R7, RZ, RZ, UR5 ;  /* 0x00000005ff077e24 */ /* 0x000fe2000f8e00ff */
[----:B------:R-:W-:Y:S01]  /*12710*/  MOV R11, UR7 ;  /* 0x00000007000b7c02 */ /* 0x000fe20008000f00 */
[----:B------:R-:W-:-:S02]  /*12720*/  IMAD.U32 R10, RZ, RZ, UR6 ;  /* 0x00000006ff0a7e24 */ /* 0x000fc4000f8e00ff */
[----:B------:R-:W-:Y:S02]  /*12730*/  IMAD.MOV.U32 R8, RZ, RZ, 0x2ef ;  /* 0x000002efff087424 */ /* 0x000fe400078e00ff */
[----:B0-----:R-:W-:-:S07]  /*12740*/  IMAD.MOV.U32 R12, RZ, RZ, 0x1 ;  /* 0x00000001ff0c7424 */ /* 0x001fce00078e00ff */
[----:B------:R-:W-:-:S07]  /*12750*/  LEPC R20, `(.L_x_189) ;  /* 0x000000001014794e */ /* 0x000fce0000000000 */
[----:B-1----:R-:W-:Y:S05]  /*12760*/  CALL.ABS.NOINC R2 ;  /* 0x0000000002007343 */ /* 0x002fea0003c00000 */
.L_x_189:
[----:B------:R-:W-:Y:S01]  /*12770*/  ULDC.64 UR4, c[0x0][0x5e8] ;  /* 0x00017a0000047ab9 */ /* 0x000fe20000000a00 */
[----:B------:R-:W-:Y:S02]  /*12780*/  LOP3.LUT P0, RZ, R17, 0xff, RZ, 0xc0, !PT ;  /* 0x000000ff11ff7812 */ /* 0x000fe4000780c0ff */
[----:B------:R-:W-:Y:S02]  /*12790*/  IADD3 R16, P1, R16, UR4, RZ ;  /* 0x0000000410107c10 */ /* 0x000fe4000ff3e0ff */
[----:B0-----:R-:W-:-:S03]  /*127a0*/  SEL R3, RZ, 0x1, !P0 ;  /* 0x00000001ff037807 */ /* 0x001fc60004000000 */
[----:B------:R-:W-:-:S05]  /*127b0*/  IMAD.X R17, RZ, RZ, UR5, P1 ;  /* 0x00000005ff117e24 */ /* 0x000fca00088e06ff */
[----:B------:R-:W-:Y:S01]  /*127c0*/  STG.E.U8 desc[UR58][R16.64], R3 ;  /* 0x0000000310007986 */ /* 0x000fe2000c10113a */
[----:B------:R-:W-:Y:S05]  /*127d0*/  EXIT ;  /* 0x000000000000794d */ /* 0x000fea0003800000 */
.L_x_187:
[----:B------:R-:W-:Y:S02]  /*127e0*/  LOP3.LUT P0, RZ, R18, 0xff, RZ, 0xc0, !PT ;  /* 0x000000ff12ff7812 */ /* 0x000fe4000780c0ff */
[----:B------:R-:W-:Y:S02]  /*127f0*/  LOP3.LUT P1, RZ, R17, 0xff, RZ, 0xc0, !PT ;  /* 0x000000ff11ff7812 */ /* 0x000fe4000782c0ff */
[----:B------:R-:W-:Y:S02]  /*12800*/  SEL R7, RZ, 0x1, !P0 ;  /* 0x00000001ff077807 */ /* 0x000fe40004000000 */
[----:B------:R-:W-:-:S03]  /*12810*/  SEL R9, RZ, 0x1, !P1 ;  /* 0x00000001ff097807 */ /* 0x000fc60004800000 */
[----:B------:R-:W-:Y:S04]  /*12820*/  STG.E.U8 desc[UR58][R2.64], R7 ;  /* 0x0000000702007986 */ /* 0x000fe8000c10113a */
[----:B------:R-:W-:Y:S01]  /*12830*/  STG.E.U8 desc[UR58][R4.64], R9 ;  /* 0x0000000904007986 */ /* 0x000fe2000c10113a */
[----:B------:R-:W-:Y:S05]  /*12840*/  EXIT ;  /* 0x000000000000794d */ /* 0x000fea0003800000 */
.L_x_157:
        /* <DEDUP_REMOVED lines=11> */
[----:B------:R-:W0:Y:S01]  /*12900*/  LDC.U8 R0, c[0x0][0x618] ;  /* 0x00018600ff007b82 */ /* 0x000e220000000000 */
[----:B------:R-:W-:-:S04]  /*12910*/  ISETP.NE.U32.AND P0, PT, R4, RZ, PT ;  /* 0x000000ff0400720c */ /* 0x000fc80003f05070 */
[----:B------:R-:W-:-:S13]  /*12920*/  ISETP.NE.AND.EX P0, PT, R3, RZ, PT, P0 ;  /* 0x000000ff0300720c */ /* 0x000fda0003f05300 */
[----:B------:R-:W-:Y:S05]  /*12930*/  @!P0 BRA `(.L_x_190) ;  /* 0x0000000400048947 */ /* 0x000fea0003800000 */
[----:B0-----:R-:W-:Y:S01]  /*12940*/  ISETP.NE.AND P0, PT, R0, RZ, PT ;  /* 0x000000ff0000720c */ /* 0x001fe20003f05270 */
[----:B------:R-:W-:Y:S02]  /*12950*/  ULDC.U8 UR4, c[0x0][0x619] ;  /* 0x0001864000047ab9 */ /* 0x000fe40000000000 */
[----:B------:R-:W-:-:S10]  /*12960*/  ISETP.NE.AND P2, PT, RZ, UR4, PT ;  /* 0x00000004ff007c0c */ /* 0x000fd4000bf45270 */
[----:B------:R-:W-:Y:S05]  /*12970*/  @!P0 BRA `(.L_x_191) ;  /* 0x0000000000188947 */ /* 0x000fea0003800000 */
[----:B------:R-:W2:Y:S04]  /*12980*/  LDG.E.U8 R0, desc[UR58][R4.64] ;  /* 0x0000003a04007981 */ /* 0x000ea8000c1e1100 */
[----:B------:R-:W3:Y:S01]  /*12990*/  LDG.E.U8 R3, desc[UR58][R4.64+0x1] ;  /* 0x0000013a04037981 */ /* 0x000ee2000c1e1100 */
[----:B--2---:R-:W-:Y:S02]  /*129a0*/  LOP3.LUT P0, RZ, R25, 0xff, R0, 0xc8, !PT ;  /* 0x000000ff19ff7812 */ /* 0x004fe4000780c800 */
[----:B---3--:R-:W-:Y:S02]  /*129b0*/  LOP3.LUT P1, RZ, R18, 0xff, R3, 0xc8, !PT ;  /* 0x000000ff12ff7812 */ /* 0x008fe4000782c803 */
[----:B------:R-:W-:Y:S02]  /*129c0*/  SEL R25, RZ, 0x1, !P0 ;  /* 0x00000001ff197807 */ /* 0x000fe40004000000 */
[----:B------:R-:W-:-:S09]  /*129d0*/  SEL R18, RZ, 0x1, !P1 ;  /* 0x00000001ff127807 */ /* 0x000fd20004800000 */
.L_x_191:
[----:B------:R-:W-:Y:S05]  /*129e0*/  @!P2 BRA `(.L_x_192) ;  /* 0x0000000000cca947 */ /* 0x000fea0003800000 */
[----:B------:R-:W0:Y:S02]  /*129f0*/  LDC R16, c[0x0][0x61c] ;  /* 0x00018700ff107b82 */ /* 0x000e240000000800 */
[----:B0-----:R-:W-:-:S04]  /*12a00*/  ISETP.NE.AND P0, PT, R16, 0x1, PT ;  /* 0x000000011000780c */ /* 0x001fc80003f05270 */
[----:B------:R-:W-:-:S09]  /*12a10*/  P2R R0, PR, RZ, 0x1 ;  /* 0x00000001ff007803 */ /* 0x000fd20000000000 */
        /* <DEDUP_REMOVED lines=17> */
.L_x_193:
        /* <DEDUP_REMOVED lines=24> */
.L_x_194:
[----:B------:R-:W-:Y:S01]  /*12cb0*/  ULDC.64 UR4, c[0x0][0x5e8] ;  /* 0x00017a0000047ab9 */ /* 0x000fe20000000a00 */
[----:B------:R-:W-:Y:S02]  /*12cc0*/  LOP3.LUT P0, RZ, R18, 0xff, RZ, 0xc0, !PT ;  /* 0x000000ff12ff7812 */ /* 0x000fe4000780c0ff */
[----:B------:R-:W-:Y:S02]  /*12cd0*/  IADD3 R2, P1, R19, UR4, RZ ;  /* 0x0000000413027c10 */ /* 0x000fe4000ff3e0ff */
[----:B------:R-:W-:Y:S02]  /*12ce0*/  SEL R5, RZ, 0x1, !P0 ;  /* 0x00000001ff057807 */ /* 0x000fe40004000000 */
[----:B0-----:R-:W-:-:S05]  /*12cf0*/  IADD3.X R3, RZ, UR5, RZ, P1, !PT ;  /* 0x00000005ff037c10 */ /* 0x001fca0008ffe4ff */
[----:B------:R-:W-:Y:S01]  /*12d00*/  STG.E.U8 desc[UR58][R2.64], R5 ;  /* 0x0000000502007986 */ /* 0x000fe2000c10113a */
[----:B------:R-:W-:Y:S05]  /*12d10*/  EXIT ;  /* 0x000000000000794d */ /* 0x000fea0003800000 */
.L_x_192:
[----:B------:R-:W-:Y:S04]  /*12d20*/  STG.E.U8 desc[UR58][R4.64], R25 ;  /* 0x0000001904007986 */ /* 0x000fe8000c10113a */
[----:B------:R-:W-:Y:S01]  /*12d30*/  STG.E.U8 desc[UR58][R4.64+0x1], R18 ;  /* 0x0000011204007986 */ /* 0x000fe2000c10113a */
[----:B------:R-:W-:Y:S05]  /*12d40*/  EXIT ;  /* 0x000000000000794d */ /* 0x000fea0003800000 */
.L_x_190:
[----:B0-----:R-:W-:Y:S01]  /*12d50*/  ISETP.NE.AND P2, PT, R0, RZ, PT ;  /* 0x000000ff0000720c */ /* 0x001fe20003f45270 */
[----:B------:R-:W-:Y:S02]  /*12d60*/  ULDC.64 UR4, c[0x0][0x5e8] ;  /* 0x00017a0000047ab9 */ /* 0x000fe40000000a00 */
[----:B------:R-:W-:Y:S02]  /*12d70*/  IADD3 R2, P0, R22, UR4, RZ ;  /* 0x0000000416027c10 */ /* 0x000fe4000ff1e0ff */
[----:B------:R-:W-:-:S03]  /*12d80*/  IADD3 R4, P1, R19, UR4, RZ ;  /* 0x0000000413047c10 */ /* 0x000fc6000ff3e0ff */
[----:B------:R-:W-:Y:S02]  /*12d90*/  IMAD.X R3, RZ, RZ, UR5, P0 ;  /* 0x00000005ff037e24 */ /* 0x000fe400080e06ff */
[----:B------:R-:W-:-:S03]  /*12da0*/  IMAD.X R5, RZ, RZ, UR5, P1 ;  /* 0x00000005ff057e24 */ /* 0x000fc600088e06ff */
[----:B------:R-:W2:Y:S04]  /*12db0*/  @P2 LDG.E.U8 R0, desc[UR58][R2.64] ;  /* 0x0000003a02002981 */ /* 0x000ea8000c1e1100 */
[----:B------:R-:W3:Y:S01]  /*12dc0*/  @P2 LDG.E.U8 R7, desc[UR58][R4.64] ;  /* 0x0000003a04072981 */ /* 0x000ee2000c1e1100 */
        /* <DEDUP_REMOVED lines=29> */
.L_x_196:
        /* <DEDUP_REMOVED lines=24> */
.L_x_197:
[----:B------:R-:W-:Y:S01]  /*13120*/  ULDC.64 UR4, c[0x0][0x5e8] ;  /* 0x00017a0000047ab9 */ /* 0x000fe20000000a00 */
[----:B------:R-:W-:Y:S02]  /*13130*/  LOP3.LUT P0, RZ, R18, 0xff, RZ, 0xc0, !PT ;  /* 0x000000ff12ff7812 */ /* 0x000fe4000780c0ff */
[----:B------:R-:W-:Y:S02]  /*13140*/  IADD3 R2, P1, R19, UR4, RZ ;  /* 0x0000000413027c10 */ /* 0x000fe4000ff3e0ff */
[----:B------:R-:W-:-:S03]  /*13150*/  SEL R5, RZ, 0x1, !P0 ;  /* 0x00000001ff057807 */ /* 0x000fc60004000000 */
[----:B0-----:R-:W-:-:S05]  /*13160*/  IMAD.X R3, RZ, RZ, UR5, P1 ;  /* 0x00000005ff037e24 */ /* 0x001fca00088e06ff */
[----:B------:R-:W-:Y:S01]  /*13170*/  STG.E.U8 desc[UR58][R2.64], R5 ;  /* 0x0000000502007986 */ /* 0x000fe2000c10113a */
[----:B------:R-:W-:Y:S05]  /*13180*/  EXIT ;  /* 0x000000000000794d */ /* 0x000fea0003800000 */
.L_x_195:
[----:B------:R-:W-:Y:S02]  /*13190*/  LOP3.LUT P0, RZ, R25, 0xff, RZ, 0xc0, !PT ;  /* 0x000000ff19ff7812 */ /* 0x000fe4000780c0ff */
[----:B------:R-:W-:Y:S02]  /*131a0*/  LOP3.LUT P1, RZ, R18, 0xff, RZ, 0xc0, !PT ;  /* 0x000000ff12ff7812 */ /* 0x000fe4000782c0ff */
[----:B------:R-:W-:Y:S02]  /*131b0*/  SEL R7, RZ, 0x1, !P0 ;  /* 0x00000001ff077807 */ /* 0x000fe40004000000 */
[----:B------:R-:W-:-:S03]  /*131c0*/  SEL R9, RZ, 0x1, !P1 ;  /* 0x00000001ff097807 */ /* 0x000fc60004800000 */
[----:B------:R-:W-:Y:S04]  /*131d0*/  STG.E.U8 desc[UR58][R2.64], R7 ;  /* 0x0000000702007986 */ /* 0x000fe8000c10113a */
[----:B------:R-:W-:Y:S01]  /*131e0*/  STG.E.U8 desc[UR58][R4.64], R9 ;  /* 0x0000000904007986 */ /* 0x000fe2000c10113a */
[----:B------:R-:W-:Y:S05]  /*131f0*/  EXIT ;  /* 0x000000000000794d */ /* 0x000fea0003800000 */
.L_x_198:
        /* <DEDUP_REMOVED lines=16> */
.L_x_7537:


//--------------------- .text._ZN2at6native13reduce_kernelILi128ELi4ENS0_8ReduceOpIbNS0_14func_wrapper_tIbZZZNS0_14or_kernel_cudaERNS_14TensorIteratorEENKUlvE_clEvENKUlvE10_clEvEUlbbE_EEjbLi4ELi4EEEEEvT1_ --------------------------
	.section	.text._ZN2at6native13reduce_kernelILi128ELi4ENS0_8ReduceOpIbNS0_14func_wrapper_tIbZZZNS0_14or_kernel_cudaERNS_14TensorIteratorEENKUlvE_clEvENKUlvE10_clEvEUlbbE_EEjbLi4ELi4EEEEEvT1_,"ax",@progbits
	.align	128
        .global         _ZN2at6native13reduce_kernelILi128ELi4ENS0_8ReduceOpIbNS0_14func_wrapper_tIbZZZNS0_14or_kernel_cudaERNS_14TensorIteratorEENKUlvE_clEvENKUlvE10_clEvEUlbbE_EEjbLi4ELi4EEEEEvT1_
        .type           _ZN2at6native13reduce_kernelILi128ELi4ENS0_8ReduceOpIbNS0_14func_wrapper_tIbZZZNS0_14or_kernel_cudaERNS_14TensorIteratorEENKUlvE_clEvENKUlvE10_clEvEUlbbE_EEjbLi4ELi4EEEEEvT1_,@function
        .size           _ZN2at6native13reduce_kernelILi128ELi4ENS0_8ReduceOpIbNS0_14func_wrapper_tIbZZZNS0_14or_kernel_cudaERNS_14TensorIteratorEENKUlvE_clEvENKUlvE10_clEvEUlbbE_EEjbLi4ELi4EEEEEvT1_,(.L_x_7538 - _ZN2at6native13reduce_kernelILi128ELi4ENS0_8ReduceOpIbNS0_14func_wrapper_tIbZZZNS0_14or_kernel_cudaERNS_14TensorIteratorEENKUlvE_clEvENKUlvE10_clEvEUlbbE_EEjbLi4ELi4EEEEEvT1_)
        .other          _ZN2at6native13reduce_kernelILi128ELi4ENS0_8ReduceOpIbNS0_14func_wrapper_tIbZZZNS0_14or_kernel_cudaERNS_14TensorIteratorEENKUlvE_clEvENKUlvE10_clEvEUlbbE_EEjbLi4ELi4EEEEEvT1_,@"STO_CUDA_ENTRY STV_DEFAULT"
_ZN2at6native13reduce_kernelILi128ELi4ENS0_8ReduceOpIbNS0_14func_wrapper_tIbZZZNS0_14or_kernel_cudaERNS_14TensorIteratorEENKUlvE_clEvENKUlvE10_clEvEUlbbE_EEjbLi4ELi4EEEEEvT1_:
.text._ZN2at6native13reduce_kernelILi128ELi4ENS0_8ReduceOpIbNS0_14func_wrapper_tIbZZZNS0_14or_kernel_cudaERNS_14TensorIteratorEENKUlvE_clEvENKUlvE10_clEvEUlbbE_EEjbLi4ELi4EEEEEvT1_:
[----:B------:R-:W0:Y:S01]  /*0000*/  LDC R1, c[0x0][0x28] ;  /* 0x00000a00ff017b82 */ /* 0x000e220000000800 */
[----:B------:R-:W1:Y:S07]  /*0010*/  S2R R2, SR_TID.X ;  /* 0x0000000000027919 */ /* 0x000e6e0000002100 */
[----:B------:R-:W2:Y:S01]  /*0020*/  LDC R0, c[0x0][0x3e8] ;  /* 0x0000fa00ff007b82 */ /* 0x000ea20000000800 */
[----:B------:R-:W-:Y:S01]  /*0030*/  ULDC.64 UR6, c[0x0][0x238] ;  /* 0x00008e0000067ab9 */ /* 0x000fe20000000a00 */
[----:B------:R-:W-:Y:S01]  /*0040*/  ULDC UR5, c[0x0][0x22c] ;  /* 0x00008b0000057ab9 */ /* 0x000fe20000000800 */
[----:B------:R-:W3:Y:S01]  /*0050*/  S2R R17, SR_TID.Y ;  /* 0x0000000000117919 */ /* 0x000ee20000002200 */
[----:B------:R-:W-:Y:S01]  /*0060*/  IMAD.MOV.U32 R25, RZ, RZ, RZ ;  /* 0x000000ffff197224 */ /* 0x000fe200078e00ff */
[----:B------:R-:W4:Y:S03]  /*0070*/  S2R R18, SR_CTAID.Y ;  /* 0x0000000000127919 */ /* 0x000f260000002600 */
[----:B------:R-:W5:Y:S08]  /*0080*/  S2UR UR4, SR_CTAID.X ;  /* 0x00000000000479c3 */ /* 0x000f700000002500 */
[----:B------:R-:W5:Y:S01]  /*0090*/  LDC R3, c[0x0][0x224] ;  /* 0x00008900ff037b82 */ /* 0x000f620000000800 */
[----:B--2---:R-:W-:Y:S01]  /*00a0*/  ISETP.NE.AND P0, PT, R0, RZ, PT ;  /* 0x000000ff0000720c */ /* 0x004fe20003f05270 */
[----:B-1----:R-:W-:-:S02]  /*00b0*/  IMAD R4, R2, UR6, RZ ;  /* 0x0000000602047c24 */ /* 0x002fc4000f8e02ff */
[----:B------:R-:W-:Y:S02]  /*00c0*/  IMAD R6, R2, UR5, RZ ;  /* 0x0000000502067c24 */ /* 0x000fe4000f8e02ff */
[C---:B---3--:R-:W-:Y:S01]  /*00d0*/  IMAD R4, R17.reuse, UR7, R4 ;  /* 0x0000000711047c24 */ /* 0x048fe2000f8e0204 */
[----:B------:R-:W-:Y:S02]  /*00e0*/  ULDC.64 UR6, c[0x0][0x230] ;  /* 0x00008c0000067ab9 */ /* 0x000fe40000000a00 */
[----:B------:R-:W-:Y:S02]  /*00f0*/  IMAD R29, R17, UR6, R6 ;  /* 0x00000006111d7c24 */ /* 0x000fe4000f8e0206 */
[----:B-----5:R-:W-:Y:S02]  /*0100*/  IMAD R4, R3, UR4, R4 ;  /* 0x0000000403047c24 */ /* 0x020fe4000f8e0204 */
[----:B----4-:R-:W-:Y:S02]  /*0110*/  IMAD R29, R18, UR7, R29 ;  /* 0x00000007121d7c24 */ /* 0x010fe4000f8e021d */
[----:B------:R-:W-:Y:S01]  /*0120*/  IMAD.SHL.U32 R23, R4, 0x4, RZ ;  /* 0x0000000404177824 */ /* 0x000fe200078e00ff */
[----:B0-----:R-:W-:Y:S06]  /*0130*/  @!P0 BRA `(.L_x_199) ;  /* 0x0000001000448947 */ /* 0x001fec0003800000 */
        /* <DEDUP_REMOVED lines=268> */
[----:B------:R-:W-:-:S05]  /*1200*/  SHF.R.U32.HI R0, RZ, UR5, R0 ;  /* 0x00000005ff007c19 */ /* 0x000fca0008011600 */
[----:B------:R-:W-:-:S04]  /*1210*/  IMAD.MOV R6, RZ, RZ, -R0 ;  /* 0x000000ffff067224 */ /* 0x000fc800078e0a00 */
[----:B------:R-:W-:Y:S01]  /*1220*/  IMAD R6, R6, UR4, R7 ;  /* 0x0000000406067c24 */ /* 0x000fe2000f8e0207 */
[----:B------:R-:W-:-:S03]  /*1230*/  ULDC UR4, c[0x0][0x5dc] ;  /* 0x0001770000047ab9 */ /* 0x000fc60000000800 */
[----:B------:R-:W-:-:S07]  /*1240*/  IMAD R25, R6, UR4, R25 ;  /* 0x0000000406197c24 */ /* 0x000fce000f8e0219 */
.L_x_199:
[----:B------:R-:W-:Y:S01]  /*1250*/  ULDC.64 UR4, c[0x0][0x218] ;  /* 0x0000860000047ab9 */ /* 0x000fe20000000a00 */
[----:B------:R-:W-:Y:S01]  /*1260*/  ULDC.64 UR58, c[0x0][0x208] ;  /* 0x00008200003a7ab9 */ /* 0x000fe20000000a00 */
[----:B------:R-:W-:Y:S01]  /*1270*/  IMAD.U32 R40, RZ, RZ, UR4 ;  /* 0x00000004ff287e24 */ /* 0x000fe2000f8e00ff */
[----:B------:R-:W-:Y:S04]  /*1280*/  BSSY B6, `(.L_x_200) ;  /* 0x0000c77000067945 */ /* 0x000fe80003800000 */
[----:B------:R-:W-:-:S04]  /*1290*/  ISETP.GE.U32.AND P0, PT, R29, R40, PT ;  /* 0x000000281d00720c */ /* 0x000fc80003f06070 */
        /* <DEDUP_REMOVED lines=15> */
[----:B------:R-:W-:Y:S01]  /*1390*/  IMAD.U32 R10, RZ, RZ, UR6 ;  /* 0x00000006ff0a7e24 */ /* 0x000fe2000f8e00ff */
[----:B------:R-:W-:Y:S01]  /*13a0*/  MOV R11, UR7 ;  /* 0x00000007000b7c02 */ /* 0x000fe20008000f00 */
[----:B------:R-:W-:Y:S02]  /*13b0*/  IMAD.U32 R6, RZ, RZ, UR4 ;  /* 0x00000004ff067e24 */ /* 0x000fe4000f8e00ff */
[----:B------:R-:W-:-:S02]  /*13c0*/  IMAD.U32 R7, RZ, RZ, UR5 ;  /* 0x00000005ff077e24 */ /* 0x000fc4000f8e00ff */
[----:B------:R-:W-:Y:S02]  /*13d0*/  IMAD.MOV.U32 R8, RZ, RZ, 0x1e3 ;  /* 0x000001e3ff087424 */ /* 0x000fe400078e00ff */
[----:B------:R-:W-:Y:S02]  /*13e0*/  IMAD.MOV.U32 R12, RZ, RZ, 0x1 ;  /* 0x00000001ff0c7424 */ /* 0x000fe400078e00ff */
[----:B0-----:R-:W-:-:S07]  /*13f0*/  IMAD.MOV.U32 R13, RZ, RZ, RZ ;  /* 0x000000ffff0d7224 */ /* 0x001fce00078e00ff */
[----:B------:R-:W-:-:S07]  /*1400*/  LEPC R20, `(.L_x_203) ;  /* 0x000000001014794e */ /* 0x000fce0000000000 */
[----:B-1----:R-:W-:Y:S05]  /*1410*/  CALL.ABS.NOINC R14 ;  /* 0x000000000e007343 */ /* 0x002fea0003c00000 */
.L_x_203:
[----:B------:R-:W0:Y:S01]  /*1420*/  LDC R6, c[0x0][0x5e0] ;  /* 0x00017800ff067b82 */ /* 0x000e220000000800 */
[----:B------:R-:W-:Y:S01]  /*1430*/  ULDC UR4, c[0x0][0x218] ;  /* 0x0000860000047ab9 */ /* 0x000fe20000000800 */
[----:B------:R-:W-:Y:S01]  /*1440*/  BSSY B0, `(.L_x_204) ;  /* 0x000002f000007945 */ /* 0x000fe20003800000 */
[----:B------:R-:W-:-:S05]  /*1450*/  MOV R3, UR4 ;  /* 0x0000000400037c02 */ /* 0x000fca0008000f00 */
        /* <DEDUP_REMOVED lines=18> */
[----:B------:R-:W-:Y:S01]  /*1580*/  IMAD.MOV.U32 R3, RZ, RZ, 0x1 ;  /* 0x00000001ff037424 */ /* 0x000fe200078e00ff */
[----:B------:R-:W-:-:S13]  /*1590*/  ISETP.NE.AND P0, PT, RZ, UR4, PT ;  /* 0x00000004ff007c0c */ /* 0x000fda000bf05270 */
[----:B------:R-:W-:-:S04]  /*15a0*/  @P0 ISETP.NE.AND P1, PT, R18, RZ, PT ;  /* 0x000000ff1200020c */ /* 0x000fc80003f25270 */
[----:B------:R-:W-:-:S04]  /*15b0*/  @P0 SEL R4, RZ, 0x1, P1 ;  /* 0x00000001ff040807 */ /* 0x000fc80000800000 */
[----:B------:R-:W-:-:S07]  /*15c0*/  @P0 PRMT R3, R4, 0x7610, R3 ;  /* 0x0000761004030816 */ /* 0x000fce0000000003 */
.L_x_209:
[----:B------:R-:W-:Y:S05]  /*15d0*/  BSYNC B2 ;  /* 0x0000000000027941 */ /* 0x000fea0003800000 */
.L_x_208:
        /* <DEDUP_REMOVED lines=13> */
.L_x_207:
[----:B------:R-:W-:Y:S05]  /*16b0*/  BSYNC B1 ;  /* 0x0000000000017941 */ /* 0x000fea0003800000 */
.L_x_206:
[----:B------:R-:W0:Y:S01]  /*16c0*/  LDC R4, c[0x0][0x218] ;  /* 0x00008600ff047b82 */ /* 0x000e220000000800 */
[----:B------:R-:W-:Y:S01]  /*16d0*/  IADD3 R16, P0, P1, R25, R6, R16 ;  /* 0x0000000619107210 */ /* 0x000fe2000791e010 */
[----:B------:R-:W-:-:S03]  /*16e0*/  ULDC UR4, c[0x0][0x5e4] ;  /* 0x0001790000047ab9 */ /* 0x000fc60000000800 */
[----:B------:R-:W-:Y:S02]  /*16f0*/  IADD3 R16, P2, R16, 0x4, RZ ;  /* 0x0000000410107810 */ /* 0x000fe40007f5e0ff */
[----:B------:R-:W-:-:S05]  /*1700*/  IADD3.X R19, RZ, UR4, R19, P0, P1 ;  /* 0x00000004ff137c10 */ /* 0x000fca00087e2413 */
[----:B------:R-:W-:Y:S01]  /*1710*/  IMAD.X R19, RZ, RZ, R19, P2 ;  /* 0x000000ffff137224 */ /* 0x000fe200010e0613 */
[----:B0-----:R-:W-:-:S07]  /*1720*/  IADD3 R3, R7, -0x4, R4 ;  /* 0xfffffffc07037810 */ /* 0x001fce0007ffe004 */
.L_x_205:
[----:B------:R-:W-:Y:S05]  /*1730*/  BSYNC B0 ;  /* 0x0000000000007941 */ /* 0x000fea0003800000 */
.L_x_204:
[----:B------:R-:W0:Y:S01]  /*1740*/  LDC.64 R4, c[0x0][0x230] ;  /* 0x00008c00ff047b82 */ /* 0x000e220000000a00 */
[----:B------:R-:W-:Y:S01]  /*1750*/  ULDC UR4, c[0x0][0x22c] ;  /* 0x00008b0000047ab9 */ /* 0x000fe20000000800 */
[----:B------:R-:W-:Y:S01]  /*1760*/  BSSY B0, `(.L_x_210) ;  /* 0x000002a000007945 */ /* 0x000fe20003800000 */
[----:B------:R-:W-:Y:S01]  /*1770*/  IMAD R6, R2, UR4, RZ ;  /* 0x0000000402067c24 */ /* 0x000fe2000f8e02ff */
[----:B------:R-:W-:Y:S02]  /*1780*/  ISETP.NE.AND P0, PT, R17, RZ, PT ;  /* 0x000000ff1100720c */ /* 0x000fe40003f05270 */
[C---:B------:R-:W-:Y:S02]  /*1790*/  PRMT R8, R11.reuse, 0x7610, R8 ;  /* 0x000076100b087816 */ /* 0x040fe40000000008 */
[----:B------:R-:W-:Y:S01]  /*17a0*/  PRMT R10, R11, 0x7610, R10 ;  /* 0x000076100b0a7816 */ /* 0x000fe2000000000a */
[----:B0-----:R-:W-:Y:S01]  /*17b0*/  IMAD R6, R17, R4, R6 ;  /* 0x0000000411067224 */ /* 0x001fe200078e0206 */
[----:B------:R-:W-:-:S03]  /*17c0*/  ISETP.NE.AND P1, PT, R4, RZ, PT ;  /* 0x000000ff0400720c */ /* 0x000fc60003f25270 */
[----:B------:R-:W-:-:S05]  /*17d0*/  IMAD R9, R18, R5, R6 ;  /* 0x0000000512097224 */ /* 0x000fca00078e0206 */
[----:B------:R-:W-:-:S04]  /*17e0*/  LEA R6, R9, 0x3, 0x2 ;  /* 0x0000000309067811 */ /* 0x000fc800078e10ff */
[----:B------:R-:W-:-:S13]  /*17f0*/  ISETP.GE.U32.AND P2, PT, R6, R3, PT ;  /* 0x000000030600720c */ /* 0x000fda0003f46070 */
[----:B------:R-:W-:Y:S05]  /*1800*/  @P2 BRA `(.L_x_211) ;  /* 0x00000000007c2947 */ /* 0x000fea0003800000 */
[C---:B------:R-:W-:Y:S02]  /*1810*/  PRMT R10, R8.reuse, 0x7610, R10 ;  /* 0x00007610080a7816 */ /* 0x040fe4000000000a */
[----:B------:R-:W-:-:S07]  /*1820*/  PRMT R11, R8, 0x7610, R11 ;  /* 0x00007610080b7816 */ /* 0x000fce000000000b */
.L_x_212:
[----:B------:R-:W-:Y:S01]  /*1830*/  MOV R7, R19 ;  /* 0x0000001300077202 */ /* 0x000fe20000000f00 */
[----:B------:R-:W-:Y:S01]  /*1840*/  IMAD.MOV.U32 R6, RZ, RZ, R16 ;  /* 0x000000ffff067224 */ /* 0x000fe200078e0010 */
[----:B------:R-:W-:-:S03]  /*1850*/  ULDC UR4, c[0x0][0x220] ;  /* 0x0000880000047ab9 */ /* 0x000fc60000000800 */
[----:B------:R-:W-:-:S06]  /*1860*/  IMAD.WIDE.U32 R6, R9, 0x4, R6 ;  /* 0x0000000409067825 */ /* 0x000fcc00078e0006 */
        /* <DEDUP_REMOVED lines=25> */
.L_x_211:
[----:B------:R-:W-:Y:S05]  /*1a00*/  BSYNC B0 ;  /* 0x0000000000007941 */ /* 0x000fea0003800000 */
.L_x_210:
        /* <DEDUP_REMOVED lines=8> */
.L_x_214:
[----:B------:R-:W-:Y:S05]  /*1a90*/  BSYNC B0 ;  /* 0x0000000000007941 */ /* 0x000fea0003800000 */
.L_x_213:
[----:B------:R-:W-:Y:S01]  /*1aa0*/  PRMT R4, R4, 0x9910, RZ ;  /* 0x0000991004047816 */ /* 0x000fe200000000ff */
[----:B------:R-:W-:Y:S03]  /*1ab0*/  BSSY B0, `(.L_x_215) ;  /* 0x000000e000007945 */ /* 0x000fe60003800000 */
[----:B------:R-:W-:-:S13]  /*1ac0*/  ISETP.NE.AND P0, PT, R4, RZ, PT ;  /* 0x000000ff0400720c */ /* 0x000fda0003f05270 */
[----:B------:R-:W-:Y:S05]  /*1ad0*/  @!P0 BRA `(.L_x_216) ;  /* 0x00000000002c8947 */ /* 0x000fea0003800000 */
[----:B------:R-:W-:-:S05]  /*1ae0*/  LOP3.LUT R5, R3, 0xfffffffc, RZ, 0xc0, !PT ;  /* 0xfffffffc03057812 */ /* 0x000fca00078ec0ff */
[----:B------:R-:W-:-:S05]  /*1af0*/  IMAD.IADD R6, R5, 0x1, R2 ;  /* 0x0000000105067824 */ /* 0x000fca00078e0202 */
        /* <DEDUP_REMOVED lines=9> */
.L_x_216:
[----:B------:R-:W-:Y:S05]  /*1b90*/  BSYNC B0 ;  /* 0x0000000000007941 */ /* 0x000fea0003800000 */
.L_x_215:
[----:B------:R-:W-:Y:S02]  /*1ba0*/  LOP3.LUT P0, RZ, R11, 0xff, R0, 0xc8, !PT ;  /* 0x000000ff0bff7812 */ /* 0x000fe4000780c800 */
[----:B------:R-:W-:Y:S02]  /*1bb0*/  PRMT R25, RZ, 0x7610, R25 ;  /* 0x00007610ff197816 */ /* 0x000fe40000000019 */
[----:B------:R-:W-:Y:S02]  /*1bc0*/  SEL R3, RZ, 0x1, !P0 ;  /* 0x00000001ff037807 */ /* 0x000fe40004000000 */
[----:B------:R-:W-:Y:S02]  /*1bd0*/  PRMT R19, RZ, 0x7610, R19 ;  /* 0x00007610ff137816 */ /* 0x000fe40000000013 */
[----:B------:R-:W-:Y:S02]  /*1be0*/  LOP3.LUT P0, RZ, R10, 0xff, R3, 0xc8, !PT ;  /* 0x000000ff0aff7812 */ /* 0x000fe4000780c803 */
[----:B------:R-:W-:-:S02]  /*1bf0*/  PRMT R16, RZ, 0x7610, R16 ;  /* 0x00007610ff107816 */ /* 0x000fc40000000010 */
[----:B------:R-:W-:-:S04]  /*1c00*/  SEL R3, RZ, 0x1, !P0 ;  /* 0x00000001ff037807 */ /* 0x000fc80004000000 */
[----:B------:R-:W-:-:S04]  /*1c10*/  LOP3.LUT P0, RZ, R8, 0xff, R3, 0xc8, !PT ;  /* 0x000000ff08ff7812 */ /* 0x000fc8000780c803 */
[----:B------:R-:W-:Y:S01]  /*1c20*/  SEL R26, RZ, 0x1, !P0 ;  /* 0x00000001ff1a7807 */ /* 0x000fe20004000000 */
[----:B------:R-:W-:Y:S08]  /*1c30*/  BRA `(.L_x_201) ;  /* 0x000000bc006c7947 */ /* 0x000ff00003800000 */
.L_x_202:
        /* <DEDUP_REMOVED lines=8> */
[----:B------:R-:W-:Y:S01]  /*1cc0*/  MOV R3, UR4 ;  /* 0x0000000400037c02 */ /* 0x000fe20008000f00 */
        /* <DEDUP_REMOVED lines=38> */
[----:B------:R-:W-:-:S07]  /*1f30*/  PRMT R21, R3, 0x7610, R21 ;  /* 0x0000761003157816 */ /* 0x000fce0000000015 */
.L_x_226:
        /* <DEDUP_REMOVED lines=52> */
[----:B------:R-:W-:Y:S01]  /*2280*/  IMAD.MOV.U32 R40, RZ, RZ, RZ ;  /* 0x000000ffff287224 */ /* 0x000fe200078e00ff */
[----:B------:R-:W-:Y:S01]  /*2290*/  ULDC.64 UR36, c[0x0][0x260] ;  /* 0x0000980000247ab9 */ /* 0x000fe20000000a00 */
[----:B0-----:R-:W-:Y:S02]  /*22a0*/  ISETP.NE.AND P1, PT, R42, 0x2, PT ;  /* 0x000000022a00780c */ /* 0x001fe40003f25270 */
[----:B------:R-:W-:-:S05]  /*22b0*/  IMAD.HI.U32 R24, R41, UR31, R40 ;  /* 0x0000001f29187c27 */ /* 0x000fca000f8e0028 */
[----:B------:R-:W-:Y:S01]  /*22c0*/  SHF.R.U32.HI R25, RZ, UR36, R24 ;  /* 0x00000024ff197c19 */ /* 0x000fe20008011618 */
[----:B------:R-:W-:-:S10]  /*22d0*/  HFMA2.MMA R24, -RZ, RZ, 0, 0 ;  /* 0x00000000ff187435 */ /* 0x000fd400000001ff */
[----:B------:R-:W-:-:S04]  /*22e0*/  IMAD.HI.U32 R0, R25, UR32, R24 ;  /* 0x0000002019007c27 */ /* 0x000fc8000f8e0018 */
[----:B------:R-:W-:Y:S01]  /*22f0*/  IMAD.MOV R24, RZ, RZ, -R25 ;  /* 0x000000ffff187224 */ /* 0x000fe200078e0a19 */
[----:B------:R-:W-:-:S03]  /*2300*/  SHF.R.U32.HI R26, RZ, UR33, R0 ;  /* 0x00000021ff1a7c19 */ /* 0x000fc60008011600 */
[----:B------:R-:W-:Y:S02]  /*2310*/  IMAD R0, R24, UR30, R41 ;  /* 0x0000001e18007c24 */ /* 0x000fe4000f8e0229 */
[----:B------:R-:W-:Y:S02]  /*2320*/  IMAD.MOV R24, RZ, RZ, -R26 ;  /* 0x000000ffff187224 */ /* 0x000fe400078e0a1a */
        /* <DEDUP_REMOVED lines=220> */
[----:B------:R-:W-:Y:S02]  /*30f0*/  @P1 IMAD.MOV.U32 R26, RZ, RZ, RZ ;  /* 0x000000ffff1a1224 */ /* 0x000fe400078e00ff */
[----:B------:R-:W-:-:S05]  /*3100*/  IMAD.MOV R28, RZ, RZ, -R27 ;  /* 0x000000ffff1c7224 */ /* 0x000fca00078e0a1b */
[----:B------:R-:W1:Y:S08]  /*3110*/  @P1 LDC R30, c[0x0][0x380] ;  /* 0x0000e000ff1e1b82 */ /* 0x000e700000000800 */
[----:B------:R-:W2:Y:S01]  /*3120*/  @P1 LDC R31, c[0x0][0x3e4] ;  /* 0x0000f900ff1f1b82 */ /* 0x000ea20000000800 */
[----:B0-----:R-:W-:-:S05]  /*3130*/  @P1 IMAD.HI.U32 R25, R27, R25, R26 ;  /* 0x000000191b191227 */ /* 0x001fca00078e001a */
[----:B-1----:R-:W-:Y:S01]  /*3140*/  @P1 SHF.R.U32.HI R26, RZ, R30, R25 ;  /* 0x0000001eff1a1219 */ /* 0x002fe20000011619 */
[----:B------:R-:W-:-:S03]  /*3150*/  IMAD R25, R28, UR27, R29 ;  /* 0x0000001b1c197c24 */ /* 0x000fc6000f8e021d */
[----:B------:R-:W-:Y:S01]  /*3160*/  @P1 IADD3 R29, -R26, RZ, RZ ;  /* 0x000000ff1a1d1210 */ /* 0x000fe20007ffe1ff */
[----:B------:R-:W-:-:S04]  /*3170*/  IMAD R0, R25, UR28, R0 ;  /* 0x0000001c19007c24 */ /* 0x000fc8000f8e0200 */
[----:B------:R-:W-:-:S04]  /*3180*/  @P1 IMAD R27, R29, R24, R27 ;  /* 0x000000181d1b1224 */ /* 0x000fc800078e021b */
[----:B--2---:R-:W-:-:S07]  /*3190*/  @P1 IMAD R0, R27, R31, R0 ;  /* 0x0000001f1b001224 */ /* 0x004fce00078e0200 */
.L_x_222:
[----:B------:R-:W-:Y:S01]  /*31a0*/  LOP3.LUT R25, R0, 0xfffffffc, RZ, 0xc0, !PT ;  /* 0xfffffffc00197812 */ /* 0x000fe200078ec0ff */
[----:B------:R-:W-:-:S03]  /*31b0*/  ULDC UR36, c[0x0][0x220] ;  /* 0x0000880000247ab9 */ /* 0x000fc60000000800 */
[----:B------:R-:W-:-:S05]  /*31c0*/  IADD3 R24, P1, R25, R16, RZ ;  /* 0x0000001019187210 */ /* 0x000fca0007f3e0ff */
[----:B------:R-:W-:-:S05]  /*31d0*/  IMAD.X R25, RZ, RZ, R19, P1 ;  /* 0x000000ffff197224 */ /* 0x000fca00008e0613 */
[----:B------:R-:W2:Y:S02]  /*31e0*/  LDG.E R24, desc[UR58][R24.64] ;  /* 0x0000003a18187981 */ /* 0x000ea4000c1e1900 */
[C---:B--2---:R-:W-:Y:S02]  /*31f0*/  PRMT R0, R24.reuse, 0x7770, RZ ;  /* 0x0000777018007816 */ /* 0x044fe400000000ff */
[C---:B------:R-:W-:Y:S02]  /*3200*/  PRMT R26, R24.reuse, 0x7771, RZ ;  /* 0x00007771181a7816 */ /* 0x040fe400000000ff */
[C---:B------:R-:W-:Y:S02]  /*3210*/  PRMT R27, R24.reuse, 0x7772, RZ ;  /* 0x00007772181b7816 */ /* 0x040fe400000000ff */
[----:B------:R-:W-:Y:S02]  /*3220*/  PRMT R28, R24, 0x7773, RZ ;  /* 0x00007773181c7816 */ /* 0x000fe400000000ff */
[----:B------:R-:W-:Y:S01]  /*3230*/  ISETP.NE.AND P1, PT, R0, RZ, PT ;  /* 0x000000ff0000720c */ /* 0x000fe20003f25270 */
[----:B------:R-:W-:Y:S01]  /*3240*/  IMAD.U32 R0, RZ, RZ, UR36 ;  /* 0x00000024ff007e24 */ /* 0x000fe2000f8e00ff */
[----:B------:R-:W-:-:S02]  /*3250*/  ISETP.NE.AND P2, PT, R26, RZ, PT ;  /* 0x000000ff1a00720c */ /* 0x000fc40003f45270 */
[----:B------:R-:W-:Y:S01]  /*3260*/  ISETP.NE.AND P3, PT, R27, RZ, PT ;  /* 0x000000ff1b00720c */ /* 0x000fe20003f65270 */
[----:B------:R-:W-:Y:S01]  /*3270*/  IMAD.IADD R41, R41, 0x1, R0 ;  /* 0x0000000129297824 */ /* 0x000fe200078e0200 */
[----:B------:R-:W-:Y:S02]  /*3280*/  ISETP.NE.AND P4, PT, R28, RZ, PT ;  /* 0x000000ff1c00720c */ /* 0x000fe40003f85270 */
[----:B------:R-:W-:Y:S02]  /*3290*/  SEL R24, RZ, 0x1, !P1 ;  /* 0x00000001ff187807 */ /* 0x000fe40004800000 */
[----:B------:R-:W-:Y:S02]  /*32a0*/  SEL R25, RZ, 0x1, !P2 ;  /* 0x00000001ff197807 */ /* 0x000fe40005000000 */
[----:B------:R-:W-:Y:S02]  /*32b0*/  SEL R30, RZ, 0x1, !P3 ;  /* 0x00000001ff1e7807 */ /* 0x000fe40005800000 */
[----:B------:R-:W-:Y:S01]  /*32c0*/  SEL R31, RZ, 0x1, !P4 ;  /* 0x00000001ff1f7807 */ /* 0x000fe20006000000 */
[----:B------:R-:W-:Y:S06]  /*32d0*/  @!P0 BRA `(.L_x_223) ;  /* 0x0000000c00c88947 */ /* 0x000fec0003800000 */
[----:B------:R-:W-:Y:S01]  /*32e0*/  IMAD.MOV.U32 R40, RZ, RZ, RZ ;  /* 0x000000ffff287224 */ /* 0x000fe200078e00ff */
[----:B------:R-:W-:Y:S01]  /*32f0*/  ULDC.64 UR36, c[0x0][0x260] ;  /* 0x0000980000247ab9 */ /* 0x000fe20000000a00 */
[----:B0-----:R-:W-:Y:S02]  /*3300*/  ISETP.NE.AND P1, PT, R42, 0x2, PT ;  /* 0x000000022a00780c */ /* 0x001fe40003f25270 */
        /* <DEDUP_REMOVED lines=239> */
.L_x_223:
[----:B------:R-:W-:-:S04]  /*4200*/  LOP3.LUT R27, R32, 0xfffffffc, RZ, 0xc0, !PT ;  /* 0xfffffffc201b7812 */ /* 0x000fc800078ec0ff */
[----:B------:R-:W-:-:S05]  /*4210*/  IADD3 R26, P1, R27, R16, RZ ;  /* 0x000000101b1a7210 */ /* 0x000fca0007f3e0ff */
[----:B------:R-:W-:-:S05]  /*4220*/  IMAD.X R27, RZ, RZ, R19, P1 ;  /* 0x000000ffff1b7224 */ /* 0x000fca00008e0613 */
[----:B------:R-:W2:Y:S01]  /*4230*/  LDG.E R26, desc[UR58][R26.64] ;  /* 0x0000003a1a1a7981 */ /* 0x000ea2000c1e1900 */
[----:B------:R-:W-:Y:S02]  /*4240*/  IMAD.IADD R41, R41, 0x1, R0 ;  /* 0x0000000129297824 */ /* 0x000fe400078e0200 */
[----:B------:R-:W-:Y:S02]  /*4250*/  IMAD.MOV.U32 R40, RZ, RZ, RZ ;  /* 0x000000ffff287224 */ /* 0x000fe400078e00ff */
[----:B------:R-:W-:Y:S01]  /*4260*/  IMAD.MOV.U32 R36, RZ, RZ, RZ ;  /* 0x000000ffff247224 */ /* 0x000fe200078e00ff */
[C---:B--2---:R-:W-:Y:S02]  /*4270*/  PRMT R28, R26.reuse, 0x7770, RZ ;  /* 0x000077701a1c7816 */ /* 0x044fe400000000ff */
[C---:B------:R-:W-:Y:S02]  /*4280*/  PRMT R29, R26.reuse, 0x7771, RZ ;  /* 0x000077711a1d7816 */ /* 0x040fe400000000ff */
[----:B------:R-:W-:-:S02]  /*4290*/  PRMT R32, R26, 0x7772, RZ ;  /* 0x000077721a207816 */ /* 0x000fc400000000ff */
[----:B------:R-:W-:Y:S02]  /*42a0*/  PRMT R33, R26, 0x7773, RZ ;  /* 0x000077731a217816 */ /* 0x000fe400000000ff */
[----:B------:R-:W-:Y:S02]  /*42b0*/  ISETP.NE.AND P1, PT, R28, RZ, PT ;  /* 0x000000ff1c00720c */ /* 0x000fe40003f25270 */
[----:B------:R-:W-:Y:S02]  /*42c0*/  ISETP.NE.AND P2, PT, R29, RZ, PT ;  /* 0x000000ff1d00720c */ /* 0x000fe40003f45270 */
[----:B------:R-:W-:Y:S02]  /*42d0*/  ISETP.NE.AND P3, PT, R32, RZ, PT ;  /* 0x000000ff2000720c */ /* 0x000fe40003f65270 */
[----:B------:R-:W-:Y:S02]  /*42e0*/  ISETP.NE.AND P4, PT, R33, RZ, PT ;  /* 0x000000ff2100720c */ /* 0x000fe40003f85270 */
[----:B------:R-:W-:-:S02]  /*42f0*/  SEL R33, RZ, 0x1, !P1 ;  /* 0x00000001ff217807 */ /* 0x000fc40004800000 */
[----:B------:R-:W-:Y:S02]  /*4300*/  SEL R32, RZ, 0x1, !P2 ;  /* 0x00000001ff207807 */ /* 0x000fe40005000000 */
[----:B------:R-:W-:Y:S02]  /*4310*/  SEL R35, RZ, 0x1, !P3 ;  /* 0x00000001ff237807 */ /* 0x000fe40005800000 */
[----:B------:R-:W-:Y:S01]  /*4320*/  SEL R34, RZ, 0x1, !P4 ;  /* 0x00000001ff227807 */ /* 0x000fe20006000000 */
[----:B------:R-:W-:Y:S06]  /*4330*/  @!P0 BRA `(.L_x_224) ;  /* 0x0000000c00cc8947 */ /* 0x000fec0003800000 */
[----:B------:R-:W-:Y:S01]  /*4340*/  MOV R26, RZ ;  /* 0x000000ff001a7202 */ /* 0x000fe20000000f00 */
[----:B------:R-:W-:Y:S01]  /*4350*/  IMAD.MOV.U32 R27, RZ, RZ, R41 ;  /* 0x000000ffff1b7224 */ /* 0x000fe200078e0029 */
        /* <DEDUP_REMOVED lines=14> */
[----:B------:R-:W-:Y:S01]  /*4440*/  HFMA2.MMA R26, -RZ, RZ, 0, 0 ;  /* 0x00000000ff1a7435 */ /* 0x000fe200000001ff */
[----:B------:R-:W-:Y:S01]  /*4450*/  IMAD.MOV.U32 R27, RZ, RZ, R37 ;  /* 0x000000ffff1b7224 */ /* 0x000fe200078e0025 */
[----:B------:R-:W-:-:S08]  /*4460*/  ISETP.NE.AND P1, PT, R42, 0x3, PT ;  /* 0x000000032a00780c */ /* 0x000fd00003f25270 */
        /* <DEDUP_REMOVED lines=224> */
.L_x_224:
[----:B------:R-:W-:-:S04]  /*5270*/  LOP3.LUT R27, R36, 0xfffffffc, RZ, 0xc0, !PT ;  /* 0xfffffffc241b7812 */ /* 0x000fc800078ec0ff */
[----:B------:R-:W-:-:S05]  /*5280*/  IADD3 R26, P1, R27, R16, RZ ;  /* 0x000000101b1a7210 */ /* 0x000fca0007f3e0ff */
[----:B------:R-:W-:-:S05]  /*5290*/  IMAD.X R27, RZ, RZ, R19, P1 ;  /* 0x000000ffff1b7224 */ /* 0x000fca00008e0613 */
[----:B------:R-:W2:Y:S01]  /*52a0*/  LDG.E R26, desc[UR58][R26.64] ;  /* 0x0000003a1a1a7981 */ /* 0x000ea2000c1e1900 */
[----:B------:R-:W-:Y:S01]  /*52b0*/  IMAD.IADD R41, R41, 0x1, R0 ;  /* 0x0000000129297824 */ /* 0x000fe200078e0200 */
        /* <DEDUP_REMOVED lines=11> */
[----:B------:R-:W-:Y:S01]  /*5370*/  SEL R36, RZ, 0x1, !P4 ;  /* 0x00000001ff247807 */ /* 0x000fe20006000000 */
[----:B------:R-:W-:Y:S06]  /*5380*/  @!P0 BRA `(.L_x_225) ;  /* 0x0000000c00c88947 */ /* 0x000fec0003800000 */
[----:B------:R-:W-:Y:S01]  /*5390*/  MOV R40, RZ ;  /* 0x000000ff00287202 */ /* 0x000fe20000000f00 */
[----:B------:R-:W-:Y:S01]  /*53a0*/  ULDC.64 UR36, c[0x0][0x260] ;  /* 0x0000980000247ab9 */ /* 0x000fe20000000a00 */
[----:B0-----:R-:W-:-:S03]  /*53b0*/  ISETP.NE.AND P1, PT, R42, 0x2, PT ;  /* 0x000000022a00780c */ /* 0x001fc60003f25270 */
        /* <DEDUP_REMOVED lines=228> */
[----:B------:R-:W-:-:S07]  /*6200*/  @P1 IMAD.MOV.U32 R28, RZ, RZ, RZ ;  /* 0x000000ffff1c1224 */ /* 0x000fce00078e00ff */
[----:B------:R-:W1:Y:S08]  /*6210*/  @P1 LDC R44, c[0x0][0x380] ;  /* 0x0000e000ff2c1b82 */ /* 0x000e700000000800 */
[----:B------:R-:W2:Y:S01]  /*6220*/  @P1 LDC R45, c[0x0][0x3e4] ;  /* 0x0000f900ff2d1b82 */ /* 0x000ea20000000800 */
[C---:B0-----:R-:W-:Y:S01]  /*6230*/  @P1 IMAD.HI.U32 R27, R29.reuse, R27, R28 ;  /* 0x0000001b1d1b1227 */ /* 0x041fe200078e001c */
[----:B------:R-:W-:-:S05]  /*6240*/  IADD3 R28, -R29, RZ, RZ ;  /* 0x000000ff1d1c7210 */ /* 0x000fca0007ffe1ff */
[----:B------:R-:W-:Y:S01]  /*6250*/  IMAD R43, R28, UR27, R43 ;  /* 0x0000001b1c2b7c24 */ /* 0x000fe2000f8e022b */
[----:B-1----:R-:W-:-:S03]  /*6260*/  @P1 SHF.R.U32.HI R27, RZ, R44, R27 ;  /* 0x0000002cff1b1219 */ /* 0x002fc6000001161b */
[----:B------:R-:W-:Y:S02]  /*6270*/  IMAD R40, R43, UR28, R40 ;  /* 0x0000001c2b287c24 */ /* 0x000fe4000f8e0228 */
[----:B------:R-:W-:-:S04]  /*6280*/  @P1 IMAD.MOV R27, RZ, RZ, -R27 ;  /* 0x000000ffff1b1224 */ /* 0x000fc800078e0a1b */
[----:B------:R-:W-:-:S04]  /*6290*/  @P1 IMAD R29, R26, R27, R29 ;  /* 0x0000001b1a1d1224 */ /* 0x000fc800078e021d */
[----:B--2---:R-:W-:-:S07]  /*62a0*/  @P1 IMAD R40, R29, R45, R40 ;  /* 0x0000002d1d281224 */ /* 0x004fce00078e0228 */
.L_x_225:
[----:B------:R-:W-:Y:S02]  /*62b0*/  LOP3.LUT R27, R40, 0xfffffffc, RZ, 0xc0, !PT ;  /* 0xfffffffc281b7812 */ /* 0x000fe400078ec0ff */
[----:B------:R-:W-:Y:S02]  /*62c0*/  LOP3.LUT P5, RZ, R20, 0xff, R25, 0xc8, !PT ;  /* 0x000000ff14ff7812 */ /* 0x000fe400078ac819 */
[----:B------:R-:W-:Y:S02]  /*62d0*/  LOP3.LUT P4, RZ, R15, 0xff, R30, 0xc8, !PT ;  /* 0x000000ff0fff7812 */ /* 0x000fe4000788c81e */
[----:B------:R-:W-:Y:S02]  /*62e0*/  LOP3.LUT P3, RZ, R14, 0xff, R33, 0xc8, !PT ;  /* 0x000000ff0eff7812 */ /* 0x000fe4000786c821 */
[----:B------:R-:W-:Y:S01]  /*62f0*/  LOP3.LUT P2, RZ, R18, 0xff, R31, 0xc8, !PT ;  /* 0x000000ff12ff7812 */ /* 0x000fe2000784c81f */
[----:B------:R-:W-:Y:S01]  /*6300*/  IMAD.IADD R41, R41, 0x1, R0 ;  /* 0x0000000129297824 */ /* 0x000fe200078e0200 */
[----:B------:R-:W-:Y:S01]  /*6310*/  IADD3 R26, P1, R27, R16, RZ ;  /* 0x000000101b1a7210 */ /* 0x000fe20007f3e0ff */
[----:B------:R-:W-:-:S04]  /*6320*/  ULDC UR4, c[0x0][0x218] ;  /* 0x0000860000047ab9 */ /* 0x000fc80000000800 */
[----:B------:R-:W-:-:S05]  /*6330*/  IMAD.X R27, RZ, RZ, R19, P1 ;  /* 0x000000ffff1b7224 */ /* 0x000fca00008e0613 */
[----:B------:R-:W2:Y:S01]  /*6340*/  LDG.E R26, desc[UR58][R26.64] ;  /* 0x0000003a1a1a7981 */ /* 0x000ea2000c1e1900 */
[----:B------:R-:W-:Y:S01]  /*6350*/  LOP3.LUT P1, RZ, R13, 0xff, R32, 0xc8, !PT ;  /* 0x000000ff0dff7812 */ /* 0x000fe2000782c820 */
[----:B------:R-:W-:Y:S01]  /*6360*/  IMAD.U32 R40, RZ, RZ, UR4 ;  /* 0x00000004ff287e24 */ /* 0x000fe2000f8e00ff */
[----:B------:R-:W-:Y:S02]  /*6370*/  LOP3.LUT P6, RZ, R21, 0xff, R24, 0xc8, !PT ;  /* 0x000000ff15ff7812 */ /* 0x000fe400078cc818 */
[----:B------:R-:W-:Y:S02]  /*6380*/  SEL R20, RZ, 0x1, !P5 ;  /* 0x00000001ff147807 */ /* 0x000fe40006800000 */
[----:B------:R-:W-:Y:S02]  /*6390*/  SEL R15, RZ, 0x1, !P4 ;  /* 0x00000001ff0f7807 */ /* 0x000fe40006000000 */
[----:B------:R-:W-:Y:S02]  /*63a0*/  SEL R14, RZ, 0x1, !P3 ;  /* 0x00000001ff0e7807 */ /* 0x000fe40005800000 */
[----:B------:R-:W-:-:S02]  /*63b0*/  SEL R13, RZ, 0x1, !P1 ;  /* 0x00000001ff0d7807 */ /* 0x000fc40004800000 */
[----:B------:R-:W-:Y:S02]  /*63c0*/  LOP3.LUT P5, RZ, R11, 0xff, R34, 0xc8, !PT ;  /* 0x000000ff0bff7812 */ /* 0x000fe400078ac822 */
[----:B------:R-:W-:Y:S02]  /*63d0*/  LOP3.LUT P4, RZ, R10, 0xff, R39, 0xc8, !PT ;  /* 0x000000ff0aff7812 */ /* 0x000fe4000788c827 */
[----:B------:R-:W-:Y:S02]  /*63e0*/  SEL R18, RZ, 0x1, !P2 ;  /* 0x00000001ff127807 */ /* 0x000fe40005000000 */
[----:B------:R-:W-:Y:S02]  /*63f0*/  LOP3.LUT P3, RZ, R8, 0xff, R37, 0xc8, !PT ;  /* 0x000000ff08ff7812 */ /* 0x000fe4000786c825 */
[----:B------:R-:W-:Y:S02]  /*6400*/  LOP3.LUT P1, RZ, R7, 0xff, R36, 0xc8, !PT ;  /* 0x000000ff07ff7812 */ /* 0x000fe4000782c824 */
[----:B------:R-:W-:-:S02]  /*6410*/  SEL R21, RZ, 0x1, !P6 ;  /* 0x00000001ff157807 */ /* 0x000fc40007000000 */
[----:B------:R-:W-:Y:S01]  /*6420*/  LOP3.LUT P2, RZ, R9, 0xff, R38, 0xc8, !PT ;  /* 0x000000ff09ff7812 */ /* 0x000fe2000784c826 */
[----:B------:R-:W-:Y:S01]  /*6430*/  IMAD R9, R0, 0x3, R41 ;  /* 0x0000000300097824 */ /* 0x000fe200078e0229 */
[----:B------:R-:W-:Y:S02]  /*6440*/  LOP3.LUT P6, RZ, R12, 0xff, R35, 0xc8, !PT ;  /* 0x000000ff0cff7812 */ /* 0x000fe400078cc823 */
[----:B------:R-:W-:Y:S02]  /*6450*/  SEL R11, RZ, 0x1, !P5 ;  /* 0x00000001ff0b7807 */ /* 0x000fe40006800000 */
[----:B------:R-:W-:Y:S02]  /*6460*/  SEL R10, RZ, 0x1, !P4 ;  /* 0x00000001ff0a7807 */ /* 0x000fe40006000000 */
[----:B------:R-:W-:Y:S02]  /*6470*/  SEL R12, RZ, 0x1, !P6 ;  /* 0x00000001ff0c7807 */ /* 0x000fe40007000000 */
[----:B------:R-:W-:-:S02]  /*6480*/  ISETP.GE.U32.AND P6, PT, R9, R40, PT ;  /* 0x000000280900720c */ /* 0x000fc40003fc6070 */
[----:B------:R-:W-:Y:S02]  /*6490*/  SEL R9, RZ, 0x1, !P2 ;  /* 0x00000001ff097807 */ /* 0x000fe40005000000 */
[C---:B--2---:R-:W-:Y:S02]  /*64a0*/  PRMT R7, R26.reuse, 0x7770, RZ ;  /* 0x000077701a077816 */ /* 0x044fe400000000ff */
[----:B------:R-:W-:Y:S02]  /*64b0*/  PRMT R8, R26, 0x7771, RZ ;  /* 0x000077711a087816 */ /* 0x000fe400000000ff */
[----:B------:R-:W-:Y:S02]  /*64c0*/  ISETP.NE.AND P5, PT, R7, RZ, PT ;  /* 0x000000ff0700720c */ /* 0x000fe40003fa5270 */
[----:B------:R-:W-:Y:S02]  /*64d0*/  ISETP.NE.AND P4, PT, R8, RZ, PT ;  /* 0x000000ff0800720c */ /* 0x000fe40003f85270 */
[----:B------:R-:W-:-:S02]  /*64e0*/  PRMT R8, R26, 0x7772, RZ ;  /* 0x000077721a087816 */ /* 0x000fc400000000ff */
[----:B------:R-:W-:Y:S02]  /*64f0*/  PRMT R7, R26, 0x7773, RZ ;  /* 0x000077731a077816 */ /* 0x000fe400000000ff */
[----:B------:R-:W-:Y:S02]  /*6500*/  SEL R45, RZ, 0x1, !P5 ;  /* 0x00000001ff2d7807 */ /* 0x000fe40006800000 */
[----:B------:R-:W-:Y:S02]  /*6510*/  ISETP.NE.AND P5, PT, R8, RZ, PT ;  /* 0x000000ff0800720c */ /* 0x000fe40003fa5270 */
[----:B------:R-:W-:Y:S02]  /*6520*/  ISETP.NE.AND P2, PT, R7, RZ, PT ;  /* 0x000000ff0700720c */ /* 0x000fe40003f45270 */
[----:B------:R-:W-:Y:S02]  /*6530*/  SEL R44, RZ, 0x1, !P4 ;  /* 0x00000001ff2c7807 */ /* 0x000fe40006000000 */
[----:B------:R-:W-:-:S02]  /*6540*/  SEL R43, RZ, 0x1, !P5 ;  /* 0x00000001ff2b7807 */ /* 0x000fc40006800000 */
[----:B------:R-:W-:Y:S02]  /*6550*/  SEL R26, RZ, 0x1, !P2 ;  /* 0x00000001ff1a7807 */ /* 0x000fe40005000000 */
[----:B------:R-:W-:Y:S02]  /*6560*/  SEL R8, RZ, 0x1, !P3 ;  /* 0x00000001ff087807 */ /* 0x000fe40005800000 */
[----:B------:R-:W-:Y:S02]  /*6570*/  LOP3.LUT P4, RZ, R6, 0xff, R45, 0xc8, !PT ;  /* 0x000000ff06ff7812 */ /* 0x000fe4000788c82d */
[----:B------:R-:W-:Y:S02]  /*6580*/  LOP3.LUT P2, RZ, R5, 0xff, R44, 0xc8, !PT ;  /* 0x000000ff05ff7812 */ /* 0x000fe4000784c82c */
[----:B------:R-:W-:Y:S02]  /*6590*/  LOP3.LUT P3, RZ, R4, 0xff, R43, 0xc8, !PT ;  /* 0x000000ff04ff7812 */ /* 0x000fe4000786c82b */
[----:B------:R-:W-:-:S02]  /*65a0*/  LOP3.LUT P5, RZ, R3, 0xff, R26, 0xc8, !PT ;  /* 0x000000ff03ff7812 */ /* 0x000fc400078ac81a */
[----:B------:R-:W-:Y:S02]  /*65b0*/  SEL R7, RZ, 0x1, !P1 ;  /* 0x00000001ff077807 */ /* 0x000fe40004800000 */
[----:B------:R-:W-:Y:S02]  /*65c0*/  SEL R6, RZ, 0x1, !P4 ;  /* 0x00000001ff067807 */ /* 0x000fe40006000000 */
[----:B------:R-:W-:Y:S02]  /*65d0*/  SEL R5, RZ, 0x1, !P2 ;  /* 0x00000001ff057807 */ /* 0x000fe40005000000 */
[----:B------:R-:W-:Y:S02]  /*65e0*/  SEL R4, RZ, 0x1, !P3 ;  /* 0x00000001ff047807 */ /* 0x000fe40005800000 */
[----:B------:R-:W-:Y:S01]  /*65f0*/  SEL R3, RZ, 0x1, !P5 ;  /* 0x00000001ff037807 */ /* 0x000fe20006800000 */
[----:B------:R-:W-:Y:S06]  /*6600*/  @!P6 BRA `(.L_x_226) ;  /* 0xffffffb8004ce947 */ /* 0x000fec000383ffff */
[----:B------:R-:W-:Y:S05]  /*6610*/  BSYNC B1 ;  /* 0x0000000000017941 */ /* 0x000fea0003800000 */
.L_x_221:
[----:B0-----:R-:W-:-:S07]  /*6620*/  PRMT R42, R26, 0x7610, R42 ;  /* 0x000076101a2a7816 */ /* 0x001fce000000002a */
.L_x_220:
[----:B------:R-:W-:Y:S05]  /*6630*/  BSYNC B0 ;  /* 0x0000000000007941 */ /* 0x000fea0003800000 */
.L_x_219:
        /* <DEDUP_REMOVED lines=280> */
.L_x_229:
[----:B------:R-:W-:-:S04]  /*77c0*/  LOP3.LUT R25, R30, 0xfffffffc, RZ, 0xc0, !PT ;  /* 0xfffffffc1e197812 */ /* 0x000fc800078ec0ff */
[----:B------:R-:W-:-:S05]  /*77d0*/  IADD3 R24, P2, R25, R16, RZ ;  /* 0x0000001019187210 */ /* 0x000fca0007f5e0ff */
[----:B------:R-:W-:-:S05]  /*77e0*/  IMAD.X R25, RZ, RZ, R19, P2 ;  /* 0x000000ffff197224 */ /* 0x000fca00010e0613 */
[----:B------:R-:W2:Y:S01]  /*77f0*/  LDG.E R24, desc[UR58][R24.64] ;  /* 0x0000003a18187981 */ /* 0x000ea2000c1e1900 */
[----:B------:R-:W-:-:S05]  /*7800*/  IMAD.IADD R27, R41, 0x1, R0 ;  /* 0x00000001291b7824 */ /* 0x000fca00078e0200 */
[----:B------:R-:W-:Y:S02]  /*7810*/  ISETP.GE.U32.AND P6, PT, R27, R40, PT ;  /* 0x000000281b00720c */ /* 0x000fe40003fc6070 */
[C---:B--2---:R-:W-:Y:S02]  /*7820*/  PRMT R26, R24.reuse, 0x7770, RZ ;  /* 0x00007770181a7816 */ /* 0x044fe400000000ff */
[----:B------:R-:W-:Y:S02]  /*7830*/  PRMT R28, R24, 0x7771, RZ ;  /* 0x00007771181c7816 */ /* 0x000fe400000000ff */
[----:B------:R-:W-:Y:S02]  /*7840*/  ISETP.NE.AND P2, PT, R26, RZ, PT ;  /* 0x000000ff1a00720c */ /* 0x000fe40003f45270 */
[C---:B------:R-:W-:Y:S02]  /*7850*/  PRMT R29, R24.reuse, 0x7772, RZ ;  /* 0x00007772181d7816 */ /* 0x040fe400000000ff */
[----:B------:R-:W-:-:S02]  /*7860*/  PRMT R26, R24, 0x7773, RZ ;  /* 0x00007773181a7816 */ /* 0x000fc400000000ff */
[----:B------:R-:W-:Y:S02]  /*7870*/  ISETP.NE.AND P3, PT, R28, RZ, PT ;  /* 0x000000ff1c00720c */ /* 0x000fe40003f65270 */
[----:B------:R-:W-:Y:S02]  /*7880*/  ISETP.NE.AND P4, PT, R29, RZ, PT ;  /* 0x000000ff1d00720c */ /* 0x000fe40003f85270 */
[----:B------:R-:W-:Y:S02]  /*7890*/  ISETP.NE.AND P5, PT, R26, RZ, PT ;  /* 0x000000ff1a00720c */ /* 0x000fe40003fa5270 */
[----:B------:R-:W-:Y:S02]  /*78a0*/  SEL R24, RZ, 0x1, !P2 ;  /* 0x00000001ff187807 */ /* 0x000fe40005000000 */
[----:B------:R-:W-:Y:S02]  /*78b0*/  SEL R25, RZ, 0x1, !P3 ;  /* 0x00000001ff197807 */ /* 0x000fe40005800000 */
[----:B------:R-:W-:-:S02]  /*78c0*/  SEL R30, RZ, 0x1, !P4 ;  /* 0x00000001ff1e7807 */ /* 0x000fc40006000000 */
[----:B------:R-:W-:Y:S01]  /*78d0*/  SEL R31, RZ, 0x1, !P5 ;  /* 0x00000001ff1f7807 */ /* 0x000fe20006800000 */
[----:B------:R-:W-:Y:S06]  /*78e0*/  @P6 BRA `(.L_x_228) ;  /* 0x0000003400b06947 */ /* 0x000fec0003800000 */
[----:B------:R-:W-:Y:S01]  /*78f0*/  IMAD.MOV.U32 R47, RZ, RZ, RZ ;  /* 0x000000ffff2f7224 */ /* 0x000fe200078e00ff */
        /* <DEDUP_REMOVED lines=261> */
[----:B------:R-:W-:Y:S02]  /*8950*/  @P2 IMAD.MOV.U32 R32, RZ, RZ, RZ ;  /* 0x000000ffff202224 */ /* 0x000fe400078e00ff */
[----:B------:R-:W-:-:S05]  /*8960*/  IMAD.MOV R49, RZ, RZ, -R33 ;  /* 0x000000ffff317224 */ /* 0x000fca00078e0a21 */
[----:B------:R-:W1:Y:S08]  /*8970*/  @P2 LDC R48, c[0x0][0x380] ;  /* 0x0000e000ff302b82 */ /* 0x000e700000000800 */
[----:B------:R-:W2:Y:S01]  /*8980*/  @P2 LDC R34, c[0x0][0x3e4] ;  /* 0x0000f900ff222b82 */ /* 0x000ea20000000800 */
[----:B0-----:R-:W-:-:S04]  /*8990*/  @P2 IMAD.HI.U32 R29, R33, R29, R32 ;  /* 0x0000001d211d2227 */ /* 0x001fc800078e0020 */
[----:B------:R-:W-:Y:S01]  /*89a0*/  IMAD R32, R49, UR4, R35 ;  /* 0x0000000431207c24 */ /* 0x000fe2000f8e0223 */
[----:B------:R-:W-:Y:S01]  /*89b0*/  ULDC UR4, c[0x0][0x3e0] ;  /* 0x0000f80000047ab9 */ /* 0x000fe20000000800 */
[----:B-1----:R-:W-:Y:S02]  /*89c0*/  @P2 SHF.R.U32.HI R29, RZ, R48, R29 ;  /* 0x00000030ff1d2219 */ /* 0x002fe4000001161d */
[----:B------:R-:W-:-:S03]  /*89d0*/  IMAD R47, R32, UR4, R47 ;  /* 0x00000004202f7c24 */ /* 0x000fc6000f8e022f */
[----:B------:R-:W-:-:S04]  /*89e0*/  @P2 IMAD.MOV R29, RZ, RZ, -R29 ;  /* 0x000000ffff1d2224 */ /* 0x000fc800078e0a1d */
[----:B------:R-:W-:-:S04]  /*89f0*/  @P2 IMAD R28, R28, R29, R33 ;  /* 0x0000001d1c1c2224 */ /* 0x000fc800078e0221 */
[----:B--2---:R-:W-:-:S07]  /*8a00*/  @P2 IMAD R47, R28, R34, R47 ;  /* 0x000000221c2f2224 */ /* 0x004fce00078e022f */
.L_x_230:
[----:B------:R-:W-:-:S04]  /*8a10*/  LOP3.LUT R29, R47, 0xfffffffc, RZ, 0xc0, !PT ;  /* 0xfffffffc2f1d7812 */ /* 0x000fc800078ec0ff */
[----:B------:R-:W-:-:S04]  /*8a20*/  IADD3 R28, P2, R29, R16, RZ ;  /* 0x000000101d1c7210 */ /* 0x000fc80007f5e0ff */
[----:B------:R-:W-:-:S05]  /*8a30*/  IADD3.X R29, RZ, R19, RZ, P2, !PT ;  /* 0x00000013ff1d7210 */ /* 0x000fca00017fe4ff */
        /* <DEDUP_REMOVED lines=290> */
.L_x_231:
        /* <DEDUP_REMOVED lines=282> */
[----:B------:R-:W-:-:S04]  /*ae00*/  IMAD.MOV R28, RZ, RZ, -R45 ;  /* 0x000000ffff1c7224 */ /* 0x000fc800078e0a2d */
[----:B------:R-:W-:Y:S01]  /*ae10*/  IMAD R29, R28, UR4, R29 ;  /* 0x000000041c1d7c24 */ /* 0x000fe2000f8e021d */
[----:B------:R-:W1:Y:S01]  /*ae20*/  @P1 LDC R46, c[0x0][0x380] ;  /* 0x0000e000ff2e1b82 */ /* 0x000e620000000800 */
[----:B------:R-:W-:Y:S02]  /*ae30*/  ULDC UR4, c[0x0][0x3e0] ;  /* 0x0000f80000047ab9 */ /* 0x000fe40000000800 */
[----:B------:R-:W-:-:S05]  /*ae40*/  IMAD R42, R29, UR4, R42 ;  /* 0x000000041d2a7c24 */ /* 0x000fca000f8e022a */
[----:B------:R-:W2:Y:S01]  /*ae50*/  @P1 LDC R43, c[0x0][0x3e4] ;  /* 0x0000f900ff2b1b82 */ /* 0x000ea20000000800 */
[----:B0-----:R-:W-:-:S05]  /*ae60*/  @P1 IMAD.HI.U32 R27, R45, R27, R44 ;  /* 0x0000001b2d1b1227 */ /* 0x001fca00078e002c */
[----:B-1----:R-:W-:-:S04]  /*ae70*/  @P1 SHF.R.U32.HI R27, RZ, R46, R27 ;  /* 0x0000002eff1b1219 */ /* 0x002fc8000001161b */
[----:B------:R-:W-:-:S05]  /*ae80*/  @P1 IADD3 R27, -R27, RZ, RZ ;  /* 0x000000ff1b1b1210 */ /* 0x000fca0007ffe1ff */
[----:B------:R-:W-:-:S04]  /*ae90*/  @P1 IMAD R45, R26, R27, R45 ;  /* 0x0000001b1a2d1224 */ /* 0x000fc800078e022d */
[----:B--2---:R-:W-:-:S07]  /*aea0*/  @P1 IMAD R42, R45, R43, R42 ;  /* 0x0000002b2d2a1224 */ /* 0x004fce00078e022a */
.L_x_232:
[----:B------:R-:W-:-:S04]  /*aeb0*/  LOP3.LUT R27, R42, 0xfffffffc, RZ, 0xc0, !PT ;  /* 0xfffffffc2a1b7812 */ /* 0x000fc800078ec0ff */
[----:B------:R-:W-:-:S05]  /*aec0*/  IADD3 R26, P1, R27, R16, RZ ;  /* 0x000000101b1a7210 */ /* 0x000fca0007f3e0ff */
[----:B------:R-:W-:-:S05]  /*aed0*/  IMAD.X R27, RZ, RZ, R19, P1 ;  /* 0x000000ffff1b7224 */ /* 0x000fca00008e0613 */
[----:B------:R-:W2:Y:S02]  /*aee0*/  LDG.E R26, desc[UR58][R26.64] ;  /* 0x0000003a1a1a7981 */ /* 0x000ea4000c1e1900 */
        /* <DEDUP_REMOVED lines=11> */
[----:B------:R-:W-:-:S07]  /*afa0*/  SEL R42, RZ, 0x1, !P4 ;  /* 0x00000001ff2a7807 */ /* 0x000fce0006000000 */
.L_x_228:
[----:B------:R-:W-:Y:S05]  /*afb0*/  BSYNC B0 ;  /* 0x0000000000007941 */ /* 0x000fea0003800000 */
.L_x_227:
[----:B------:R-:W-:Y:S04]  /*afc0*/  BSSY B0, `(.L_x_233) ;  /* 0x000002e000007945 */ /* 0x000fe80003800000 */
[----:B------:R-:W-:Y:S05]  /*afd0*/  @P0 BRA `(.L_x_234) ;  /* 0x0000000000b00947 */ /* 0x000fea0003800000 */
[----:B------:R-:W-:Y:S01]  /*afe0*/  IMAD.IADD R19, R41, 0x1, R0 ;  /* 0x0000000129137824 */ /* 0x000fe200078e0200 */
[----:B------:R-:W-:Y:S02]  /*aff0*/  LOP3.LUT P0, RZ, R24, 0xff, R21, 0xc8, !PT ;  /* 0x000000ff18ff7812 */ /* 0x000fe4000780c815 */
[----:B------:R-:W-:Y:S02]  /*b000*/  LOP3.LUT P1, RZ, R25, 0xff, R20, 0xc8, !PT ;  /* 0x000000ff19ff7812 */ /* 0x000fe4000782c814 */
[----:B------:R-:W-:Y:S02]  /*b010*/  ISETP.GE.U32.AND P4, PT, R19, R40, PT ;  /* 0x000000281300720c */ /* 0x000fe40003f86070 */
[----:B------:R-:W-:Y:S02]  /*b020*/  LOP3.LUT P2, RZ, R30, 0xff, R15, 0xc8, !PT ;  /* 0x000000ff1eff7812 */ /* 0x000fe4000784c80f */
[----:B------:R-:W-:Y:S02]  /*b030*/  LOP3.LUT P3, RZ, R31, 0xff, R18, 0xc8, !PT ;  /* 0x000000ff1fff7812 */ /* 0x000fe4000786c812 */
[----:B------:R-:W-:-:S02]  /*b040*/  SEL R21, RZ, 0x1, !P0 ;  /* 0x00000001ff157807 */ /* 0x000fc40004000000 */
[----:B------:R-:W-:Y:S02]  /*b050*/  SEL R20, RZ, 0x1, !P1 ;  /* 0x00000001ff147807 */ /* 0x000fe40004800000 */
[----:B------:R-:W-:Y:S02]  /*b060*/  SEL R15, RZ, 0x1, !P2 ;  /* 0x00000001ff0f7807 */ /* 0x000fe40005000000 */
[----:B------:R-:W-:Y:S01]  /*b070*/  SEL R18, RZ, 0x1, !P3 ;  /* 0x00000001ff127807 */ /* 0x000fe20005800000 */
[----:B------:R-:W-:Y:S06]  /*b080*/  @P4 BRA `(.L_x_234) ;  /* 0x0000000000844947 */ /* 0x000fec0003800000 */
        /* <DEDUP_REMOVED lines=15> */
[----:B------:R-:W-:-:S04]  /*b180*/  LOP3.LUT P2, RZ, R39, 0xff, R10, 0xc8, !PT ;  /* 0x000000ff27ff7812 */ /* 0x000fc8000784c80a */
[----:B------:R-:W-:-:S07]  /*b190*/  SEL R10, RZ, 0x1, !P2 ;  /* 0x00000001ff0a7807 */ /* 0x000fce0005000000 */
[----:B------:R-:W-:Y:S02]  /*b1a0*/  @!P3 LOP3.LUT P4, RZ, R45, 0xff, R6, 0xc8, !PT ;  /* 0x000000ff2dffb812 */ /* 0x000fe4000788c806 */
[----:B------:R-:W-:Y:S02]  /*b1b0*/  @!P3 LOP3.LUT P6, RZ, R44, 0xff, R5, 0xc8, !PT ;  /* 0x000000ff2cffb812 */ /* 0x000fe400078cc805 */
[----:B------:R-:W-:Y:S02]  /*b1c0*/  @!P3 SEL R0, RZ, 0x1, !P4 ;  /* 0x00000001ff00b807 */ /* 0x000fe40006000000 */
[----:B------:R-:W-:Y:S02]  /*b1d0*/  @!P3 LOP3.LUT P5, RZ, R43, 0xff, R4, 0xc8, !PT ;  /* 0x000000ff2bffb812 */ /* 0x000fe400078ac804 */
[----:B------:R-:W-:Y:S02]  /*b1e0*/  @!P3 LOP3.LUT P4, RZ, R42, 0xff, R3, 0xc8, !PT ;  /* 0x000000ff2affb812 */ /* 0x000fe4000788c803 */
[----:B------:R-:W-:-:S02]  /*b1f0*/  @!P3 SEL R8, RZ, 0x1, !P6 ;  /* 0x00000001ff08b807 */ /* 0x000fc40007000000 */
[----:B------:R-:W-:Y:S02]  /*b200*/  LOP3.LUT P6, RZ, R36, 0xff, R7, 0xc8, !PT ;  /* 0x000000ff24ff7812 */ /* 0x000fe400078cc807 */
[----:B------:R-:W-:Y:S02]  /*b210*/  @!P3 SEL R7, RZ, 0x1, !P5 ;  /* 0x00000001ff07b807 */ /* 0x000fe40006800000 */
[----:B------:R-:W-:Y:S02]  /*b220*/  @!P3 SEL R9, RZ, 0x1, !P4 ;  /* 0x00000001ff09b807 */ /* 0x000fe40006000000 */
[----:B------:R-:W-:Y:S02]  /*b230*/  @!P3 PRMT R5, R8, 0x7610, R5 ;  /* 0x000076100805b816 */ /* 0x000fe40000000005 */
[----:B------:R-:W-:Y:S02]  /*b240*/  @!P3 PRMT R4, R7, 0x7610, R4 ;  /* 0x000076100704b816 */ /* 0x000fe40000000004 */
[----:B------:R-:W-:-:S02]  /*b250*/  @!P3 PRMT R3, R9, 0x7610, R3 ;  /* 0x000076100903b816 */ /* 0x000fc40000000003 */
[----:B------:R-:W-:Y:S02]  /*b260*/  @!P3 PRMT R6, R0, 0x7610, R6 ;  /* 0x000076100006b816 */ /* 0x000fe40000000006 */
[----:B------:R-:W-:Y:S02]  /*b270*/  SEL R9, RZ, 0x1, !P1 ;  /* 0x00000001ff097807 */ /* 0x000fe40004800000 */
[----:B------:R-:W-:Y:S02]  /*b280*/  SEL R8, RZ, 0x1, !P0 ;  /* 0x00000001ff087807 */ /* 0x000fe40004000000 */
[----:B------:R-:W-:-:S07]  /*b290*/  SEL R7, RZ, 0x1, !P6 ;  /* 0x00000001ff077807 */ /* 0x000fce0007000000 */
.L_x_234:
[----:B------:R-:W-:Y:S05]  /*b2a0*/  BSYNC B0 ;  /* 0x0000000000007941 */ /* 0x000fea0003800000 */
.L_x_233:
[----:B------:R-:W-:Y:S02]  /*b2b0*/  LOP3.LUT P3, RZ, R11, 0xff, R18, 0xc8, !PT ;  /* 0x000000ff0bff7812 */ /* 0x000fe4000786c812 */
[----:B------:R-:W-:Y:S02]  /*b2c0*/  LOP3.LUT P2, RZ, R12, 0xff, R15, 0xc8, !PT ;  /* 0x000000ff0cff7812 */ /* 0x000fe4000784c80f */
[----:B------:R-:W-:Y:S02]  /*b2d0*/  LOP3.LUT P1, RZ, R13, 0xff, R20, 0xc8, !PT ;  /* 0x000000ff0dff7812 */ /* 0x000fe4000782c814 */
[----:B------:R-:W-:Y:S02]  /*b2e0*/  LOP3.LUT P0, RZ, R14, 0xff, R21, 0xc8, !PT ;  /* 0x000000ff0eff7812 */ /* 0x000fe4000780c815 */
        /* <DEDUP_REMOVED lines=12> */
[----:B------:R-:W-:Y:S02]  /*b3b0*/  LOP3.LUT P3, RZ, R3, 0xff, R8, 0xc8, !PT ;  /* 0x000000ff03ff7812 */ /* 0x000fe4000786c808 */
[----:B------:R-:W-:-:S02]  /*b3c0*/  LOP3.LUT P2, RZ, R4, 0xff, R9, 0xc8, !PT ;  /* 0x000000ff04ff7812 */ /* 0x000fc4000784c809 */
[----:B------:R-:W-:Y:S02]  /*b3d0*/  LOP3.LUT P1, RZ, R5, 0xff, R0, 0xc8, !PT ;  /* 0x000000ff05ff7812 */ /* 0x000fe4000782c800 */
[----:B------:R-:W-:Y:S02]  /*b3e0*/  LOP3.LUT P0, RZ, R6, 0xff, R7, 0xc8, !PT ;  /* 0x000000ff06ff7812 */ /* 0x000fe4000780c807 */
[----:B------:R-:W-:Y:S02]  /*b3f0*/  SEL R16, RZ, 0x1, !P3 ;  /* 0x00000001ff107807 */ /* 0x000fe40005800000 */
[----:B------:R-:W-:Y:S02]  /*b400*/  SEL R19, RZ, 0x1, !P2 ;  /* 0x00000001ff137807 */ /* 0x000fe40005000000 */
[----:B------:R-:W-:Y:S02]  /*b410*/  SEL R25, RZ, 0x1, !P1 ;  /* 0x00000001ff197807 */ /* 0x000fe40004800000 */
[----:B------:R-:W-:Y:S01]  /*b420*/  SEL R26, RZ, 0x1, !P0 ;  /* 0x00000001ff1a7807 */ /* 0x000fe20004000000 */
[----:B------:R-:W-:Y:S06]  /*b430*/  BRA `(.L_x_201) ;  /* 0x00000024006c7947 */ /* 0x000fec0003800000 */
.L_x_218:
        /* <DEDUP_REMOVED lines=33> */
[----:B------:R-:W-:-:S07]  /*b650*/  PRMT R13, R3, 0x7610, R13 ;  /* 0x00007610030d7816 */ /* 0x000fce000000000d */
.L_x_238:
[-C--:B------:R-:W-:Y:S01]  /*b660*/  IMAD R4, R6, R41.reuse, RZ ;  /* 0x0000002906047224 */ /* 0x080fe200078e02ff */
[----:B------:R-:W-:-:S04]  /*b670*/  IADD3 R41, R0, R41, RZ ;  /* 0x0000002900297210 */ /* 0x000fc80007ffe0ff */
[----:B------:R-:W-:Y:S01]  /*b680*/  LOP3.LUT R5, R4, 0xfffffffc, RZ, 0xc0, !PT ;  /* 0xfffffffc04057812 */ /* 0x000fe200078ec0ff */
[----:B------:R-:W-:-:S03]  /*b690*/  IMAD R7, R41, R6, RZ ;  /* 0x0000000629077224 */ /* 0x000fc600078e02ff */
[----:B------:R-:W-:-:S05]  /*b6a0*/  IADD3 R4, P0, R5, R16, RZ ;  /* 0x0000001005047210 */ /* 0x000fca0007f1e0ff */
[----:B------:R-:W-:Y:S01]  /*b6b0*/  IMAD.X R5, RZ, RZ, R19, P0 ;  /* 0x000000ffff057224 */ /* 0x000fe200000e0613 */
[----:B------:R-:W-:-:S04]  /*b6c0*/  LOP3.LUT R7, R7, 0xfffffffc, RZ, 0xc0, !PT ;  /* 0xfffffffc07077812 */ /* 0x000fc800078ec0ff */
[----:B------:R0:W2:Y:S01]  /*b6d0*/  LDG.E R32, desc[UR58][R4.64] ;  /* 0x0000003a04207981 */ /* 0x0000a2000c1e1900 */
[----:B------:R-:W-:Y:S01]  /*b6e0*/  IMAD.IADD R41, R41, 0x1, R0 ;  /* 0x0000000129297824 */ /* 0x000fe200078e0200 */
[----:B------:R-:W-:-:S03]  /*b6f0*/  IADD3 R28, P0, R7, R16, RZ ;  /* 0x00000010071c7210 */ /* 0x000fc60007f1e0ff */
[CC--:B------:R-:W-:Y:S02]  /*b700*/  IMAD R7, R41.reuse, R6.reuse, RZ ;  /* 0x0000000629077224 */ /* 0x0c0fe400078e02ff */
[----:B------:R-:W-:Y:S02]  /*b710*/  IMAD.X R29, RZ, RZ, R19, P0 ;  /* 0x000000ffff1d7224 */ /* 0x000fe400000e0613 */
[----:B------:R-:W-:Y:S01]  /*b720*/  IMAD.IADD R41, R41, 0x1, R0 ;  /* 0x0000000129297824 */ /* 0x000fe200078e0200 */
[----:B------:R-:W-:Y:S02]  /*b730*/  LOP3.LUT R7, R7, 0xfffffffc, RZ, 0xc0, !PT ;  /* 0xfffffffc07077812 */ /* 0x000fe400078ec0ff */
[----:B------:R2:W3:Y:S01]  /*b740*/  LDG.E R34, desc[UR58][R28.64] ;  /* 0x0000003a1c227981 */ /* 0x0004e2000c1e1900 */
[----:B0-----:R-:W-:Y:S01]  /*b750*/  IMAD R4, R41, R6, RZ ;  /* 0x0000000629047224 */ /* 0x001fe200078e02ff */
[----:B------:R-:W-:-:S04]  /*b760*/  IADD3 R30, P0, R7, R16, RZ ;  /* 0x00000010071e7210 */ /* 0x000fc80007f1e0ff */
[----:B------:R-:W-:Y:S02]  /*b770*/  IADD3.X R31, RZ, R19, RZ, P0, !PT ;  /* 0x00000013ff1f7210 */ /* 0x000fe400007fe4ff */
[----:B------:R-:W-:-:S03]  /*b780*/  LOP3.LUT R5, R4, 0xfffffffc, RZ, 0xc0, !PT ;  /* 0xfffffffc04057812 */ /* 0x000fc600078ec0ff */
[----:B------:R0:W4:Y:S01]  /*b790*/  LDG.E R7, desc[UR58][R30.64] ;  /* 0x0000003a1e077981 */ /* 0x000122000c1e1900 */
[----:B------:R-:W-:-:S05]  /*b7a0*/  IADD3 R4, P0, R5, R16, RZ ;  /* 0x0000001005047210 */ /* 0x000fca0007f1e0ff */
[----:B------:R-:W-:-:S05]  /*b7b0*/  IMAD.X R5, RZ, RZ, R19, P0 ;  /* 0x000000ffff057224 */ /* 0x000fca00000e0613 */
[----:B------:R3:W5:Y:S01]  /*b7c0*/  LDG.E R4, desc[UR58][R4.64] ;  /* 0x0000003a04047981 */ /* 0x000762000c1e1900 */
[----:B------:R-:W-:-:S04]  /*b7d0*/  IMAD.IADD R41, R41, 0x1, R0 ;  /* 0x0000000129297824 */ /* 0x000fc800078e0200 */
[----:B------:R-:W-:-:S05]  /*b7e0*/  IMAD R33, R0, 0x3, R41 ;  /* 0x0000000300217824 */ /* 0x000fca00078e0229 */
[----:B------:R-:W-:Y:S02]  /*b7f0*/  ISETP.GE.U32.AND P0, PT, R33, R40, PT ;  /* 0x000000282100720c */ /* 0x000fe40003f06070 */
[C---:B--2---:R-:W-:Y:S02]  /*b800*/  PRMT R28, R32.reuse, 0x7770, RZ ;  /* 0x00007770201c7816 */ /* 0x044fe400000000ff */
[----:B------:R-:W-:Y:S02]  /*b810*/  PRMT R29, R32, 0x7771, RZ ;  /* 0x00007771201d7816 */ /* 0x000fe400000000ff */
[----:B------:R-:W-:Y:S02]  /*b820*/  ISETP.NE.AND P1, PT, R28, RZ, PT ;  /* 0x000000ff1c00720c */ /* 0x000fe40003f25270 */
[----:B0-----:R-:W-:Y:S02]  /*b830*/  PRMT R30, R32, 0x7772, RZ ;  /* 0x00007772201e7816 */ /* 0x001fe400000000ff */
[----:B------:R-:W-:-:S02]  /*b840*/  ISETP.NE.AND P2, PT, R29, RZ, PT ;  /* 0x000000ff1d00720c */ /* 0x000fc40003f45270 */
[----:B------:R-:W-:Y:S02]  /*b850*/  PRMT R29, R32, 0x7773, RZ ;  /* 0x00007773201d7816 */ /* 0x000fe400000000ff */
[----:B------:R-:W-:Y:S02]  /*b860*/  SEL R28, RZ, 0x1, !P1 ;  /* 0x00000001ff1c7807 */ /* 0x000fe40004800000 */
[----:B------:R-:W-:Y:S02]  /*b870*/  ISETP.NE.AND P1, PT, R30, RZ, PT ;  /* 0x000000ff1e00720c */ /* 0x000fe40003f25270 */
[----:B------:R-:W-:Y:S02]  /*b880*/  ISETP.NE.AND P3, PT, R29, RZ, PT ;  /* 0x000000ff1d00720c */ /* 0x000fe40003f65270 */
[----:B------:R-:W-:Y:S02]  /*b890*/  SEL R29, RZ, 0x1, !P1 ;  /* 0x00000001ff1d7807 */ /* 0x000fe40004800000 */
[----:B---3--:R-:W-:-:S02]  /*b8a0*/  PRMT R5, R34, 0x7770, RZ ;  /* 0x0000777022057816 */ /* 0x008fc400000000ff */
[----:B------:R-:W-:Y:S02]  /*b8b0*/  LOP3.LUT P6, RZ, R10, 0xff, R29, 0xc8, !PT ;  /* 0x000000ff0aff7812 */ /* 0x000fe400078cc81d */
[----:B------:R-:W-:Y:S02]  /*b8c0*/  PRMT R10, R34, 0x7771, RZ ;  /* 0x00007771220a7816 */ /* 0x000fe400000000ff */
[----:B------:R-:W-:Y:S02]  /*b8d0*/  SEL R32, RZ, 0x1, !P3 ;  /* 0x00000001ff207807 */ /* 0x000fe40005800000 */
[----:B------:R-:W-:Y:S02]  /*b8e0*/  ISETP.NE.AND P5, PT, R5, RZ, PT ;  /* 0x000000ff0500720c */ /* 0x000fe40003fa5270 */
[----:B------:R-:W-:Y:S02]  /*b8f0*/  ISETP.NE.AND P4, PT, R10, RZ, PT ;  /* 0x000000ff0a00720c */ /* 0x000fe40003f85270 */
[----:B------:R-:W-:-:S02]  /*b900*/  PRMT R5, R34, 0x7773, RZ ;  /* 0x0000777322057816 */ /* 0x000fc400000000ff */
[----:B------:R-:W-:Y:S02]  /*b910*/  SEL R30, RZ, 0x1, !P2 ;  /* 0x00000001ff1e7807 */ /* 0x000fe40005000000 */
[----:B------:R-:W-:Y:S02]  /*b920*/  LOP3.LUT P3, RZ, R9, 0xff, R32, 0xc8, !PT ;  /* 0x000000ff09ff7812 */ /* 0x000fe4000786c820 */
[----:B------:R-:W-:Y:S02]  /*b930*/  LOP3.LUT P2, RZ, R13, 0xff, R28, 0xc8, !PT ;  /* 0x000000ff0dff7812 */ /* 0x000fe4000784c81c */
[----:B------:R-:W-:Y:S02]  /*b940*/  PRMT R9, R34, 0x7772, RZ ;  /* 0x0000777222097816 */ /* 0x000fe400000000ff */
[----:B------:R-:W-:Y:S02]  /*b950*/  SEL R31, RZ, 0x1, !P5 ;  /* 0x00000001ff1f7807 */ /* 0x000fe40006800000 */
[----:B------:R-:W-:-:S02]  /*b960*/  SEL R33, RZ, 0x1, !P4 ;  /* 0x00000001ff217807 */ /* 0x000fc40006000000 */
[----:B------:R-:W-:Y:S02]  /*b970*/  ISETP.NE.AND P4, PT, R5, RZ, PT ;  /* 0x000000ff0500720c */ /* 0x000fe40003f85270 */
[----:B----4-:R-:W-:Y:S02]  /*b980*/  PRMT R5, R7, 0x7770, RZ ;  /* 0x0000777007057816 */ /* 0x010fe400000000ff */
[----:B------:R-:W-:Y:S02]  /*b990*/  ISETP.NE.AND P5, PT, R9, RZ, PT ;  /* 0x000000ff0900720c */ /* 0x000fe40003fa5270 */
[----:B------:R-:W-:Y:S02]  /*b9a0*/  SEL R13, RZ, 0x1, !P2 ;  /* 0x00000001ff0d7807 */ /* 0x000fe40005000000 */
[----:B------:R-:W-:Y:S02]  /*b9b0*/  LOP3.LUT P2, RZ, R8, 0xff, R31, 0xc8, !PT ;  /* 0x000000ff08ff7812 */ /* 0x000fe4000784c81f */
[----:B------:R-:W-:-:S02]  /*b9c0*/  PRMT R8, R7, 0x7771, RZ ;  /* 0x0000777107087816 */ /* 0x000fc400000000ff */
[----:B------:R-:W-:Y:S02]  /*b9d0*/  SEL R10, RZ, 0x1, !P6 ;  /* 0x00000001ff0a7807 */ /* 0x000fe40007000000 */
[----:B------:R-:W-:Y:S02]  /*b9e0*/  ISETP.NE.AND P6, PT, R5, RZ, PT ;  /* 0x000000ff0500720c */ /* 0x000fe40003fc5270 */
[----:B------:R-:W-:Y:S02]  /*b9f0*/  SEL R36, RZ, 0x1, !P5 ;  /* 0x00000001ff247807 */ /* 0x000fe40006800000 */
[----:B------:R-:W-:Y:S02]  /*ba00*/  PRMT R5, R7, 0x7773, RZ ;  /* 0x0000777307057816 */ /* 0x000fe400000000ff */
[----:B------:R-:W-:Y:S02]  /*ba10*/  SEL R9, RZ, 0x1, !P3 ;  /* 0x00000001ff097807 */ /* 0x000fe40005800000 */
[----:B------:R-:W-:-:S02]  /*ba20*/  ISETP.NE.AND P3, PT, R8, RZ, PT ;  /* 0x000000ff0800720c */ /* 0x000fc40003f65270 */
[----:B------:R-:W-:Y:S02]  /*ba30*/  LOP3.LUT P5, RZ, R12, 0xff, R33, 0xc8, !PT ;  /* 0x000000ff0cff7812 */ /* 0x000fe400078ac821 */
[----:B------:R-:W-:Y:S02]  /*ba40*/  SEL R35, RZ, 0x1, !P4 ;  /* 0x00000001ff237807 */ /* 0x000fe40006000000 */
[----:B------:R-:W-:Y:S02]  /*ba50*/  SEL R8, RZ, 0x1, !P2 ;  /* 0x00000001ff087807 */ /* 0x000fe40005000000 */
[----:B------:R-:W-:Y:S02]  /*ba60*/  LOP3.LUT P4, RZ, R15, 0xff, R36, 0xc8, !PT ;  /* 0x000000ff0fff7812 */ /* 0x000fe4000788c824 */
[----:B------:R-:W-:Y:S02]  /*ba70*/  PRMT R12, R7, 0x7772, RZ ;  /* 0x00007772070c7816 */ /* 0x000fe400000000ff */
[----:B------:R-:W-:-:S02]  /*ba80*/  ISETP.NE.AND P2, PT, R5, RZ, PT ;  /* 0x000000ff0500720c */ /* 0x000fc40003f45270 */
[----:B------:R-:W-:Y:S02]  /*ba90*/  LOP3.LUT P1, RZ, R11, 0xff, R30, 0xc8, !PT ;  /* 0x000000ff0bff7812 */ /* 0x000fe4000782c81e */
[----:B------:R-:W-:Y:S02]  /*baa0*/  SEL R7, RZ, 0x1, !P6 ;  /* 0x00000001ff077807 */ /* 0x000fe40007000000 */
[----:B-----5:R-:W-:Y:S02]  /*bab0*/  PRMT R5, R4, 0x7770, RZ ;  /* 0x0000777004057816 */ /* 0x020fe400000000ff */
[----:B------:R-:W-:Y:S02]  /*bac0*/  SEL R39, RZ, 0x1, !P3 ;  /* 0x00000001ff277807 */ /* 0x000fe40005800000 */
[----:B------:R-:W-:Y:S02]  /*bad0*/  SEL R15, RZ, 0x1, !P4 ;  /* 0x00000001ff0f7807 */ /* 0x000fe40006000000 */
[----:B------:R-:W-:-:S02]  /*bae0*/  SEL R11, RZ, 0x1, !P1 ;  /* 0x00000001ff0b7807 */ /* 0x000fc40004800000 */
[----:B------:R-:W-:Y:S02]  /*baf0*/  LOP3.LUT P3, RZ, R18, 0xff, R7, 0xc8, !PT ;  /* 0x000000ff12ff7812 */ /* 0x000fe4000786c807 */
[----:B------:R-:W-:Y:S02]  /*bb00*/  ISETP.NE.AND P4, PT, R5, RZ, PT ;  /* 0x000000ff0500720c */ /* 0x000fe40003f85270 */
[----:B------:R-:W-:Y:S02]  /*bb10*/  LOP3.LUT P1, RZ, R14, 0xff, R35, 0xc8, !PT ;  /* 0x000000ff0eff7812 */ /* 0x000fe4000782c823 */
[C---:B------:R-:W-:Y:S02]  /*bb20*/  PRMT R18, R4.reuse, 0x7771, RZ ;  /* 0x0000777104127816 */ /* 0x040fe400000000ff */
[C---:B------:R-:W-:Y:S02]  /*bb30*/  PRMT R5, R4.reuse, 0x7772, RZ ;  /* 0x0000777204057816 */ /* 0x040fe400000000ff */
[----:B------:R-:W-:-:S02]  /*bb40*/  PRMT R4, R4, 0x7773, RZ ;  /* 0x0000777304047816 */ /* 0x000fc400000000ff */
[----:B------:R-:W-:Y:S02]  /*bb50*/  ISETP.NE.AND P6, PT, R12, RZ, PT ;  /* 0x000000ff0c00720c */ /* 0x000fe40003fc5270 */
[----:B------:R-:W-:Y:S02]  /*bb60*/  SEL R14, RZ, 0x1, !P1 ;  /* 0x00000001ff0e7807 */ /* 0x000fe40004800000 */
[----:B------:R-:W-:Y:S02]  /*bb70*/  SEL R37, RZ, 0x1, !P2 ;  /* 0x00000001ff257807 */ /* 0x000fe40005000000 */
[----:B------:R-:W-:Y:S02]  /*bb80*/  SEL R38, RZ, 0x1, !P4 ;  /* 0x00000001ff267807 */ /* 0x000fe40006000000 */
[----:B------:R-:W-:Y:S02]  /*bb90*/  ISETP.NE.AND P1, PT, R18, RZ, PT ;  /* 0x000000ff1200720c */ /* 0x000fe40003f25270 */
[----:B------:R-:W-:-:S02]  /*bba0*/  ISETP.NE.AND P2, PT, R5, RZ, PT ;  /* 0x000000ff0500720c */ /* 0x000fc40003f45270 */
[----:B------:R-:W-:Y:S02]  /*bbb0*/  ISETP.NE.AND P4, PT, R4, RZ, PT ;  /* 0x000000ff0400720c */ /* 0x000fe40003f85270 */
[----:B------:R-:W-:Y:S02]  /*bbc0*/  SEL R42, RZ, 0x1, !P6 ;  /* 0x00000001ff2a7807 */ /* 0x000fe40007000000 */
[----:B------:R-:W-:Y:S02]  /*bbd0*/  LOP3.LUT P6, RZ, R20, 0xff, R39, 0xc8, !PT ;  /* 0x000000ff14ff7812 */ /* 0x000fe400078cc827 */
[----:B------:R-:W-:Y:S02]  /*bbe0*/  SEL R5, RZ, 0x1, !P1 ;  /* 0x00000001ff057807 */ /* 0x000fe40004800000 */
        /* <DEDUP_REMOVED lines=10> */
[----:B------:R-:W-:Y:S02]  /*bc90*/  LOP3.LUT P6, RZ, R3, 0xff, R34, 0xc8, !PT ;  /* 0x000000ff03ff7812 */ /* 0x000fe400078cc822 */
[----:B------:R-:W-:Y:S02]  /*bca0*/  SEL R21, RZ, 0x1, !P5 ;  /* 0x00000001ff157807 */ /* 0x000fe40006800000 */
[----:B------:R-:W-:Y:S02]  /*bcb0*/  SEL R24, RZ, 0x1, !P1 ;  /* 0x00000001ff187807 */ /* 0x000fe40004800000 */
[----:B------:R-:W-:-:S02]  /*bcc0*/  SEL R25, RZ, 0x1, !P2 ;  /* 0x00000001ff197807 */ /* 0x000fc40005000000 */
[----:B------:R-:W-:Y:S02]  /*bcd0*/  SEL R26, RZ, 0x1, !P3 ;  /* 0x00000001ff1a7807 */ /* 0x000fe40005800000 */
[----:B------:R-:W-:Y:S02]  /*bce0*/  SEL R27, RZ, 0x1, !P4 ;  /* 0x00000001ff1b7807 */ /* 0x000fe40006000000 */
[----:B------:R-:W-:Y:S01]  /*bcf0*/  SEL R3, RZ, 0x1, !P6 ;  /* 0x00000001ff037807 */ /* 0x000fe20007000000 */
[----:B------:R-:W-:Y:S06]  /*bd00*/  @!P0 BRA `(.L_x_238) ;  /* 0xfffffff800548947 */ /* 0x000fec000383ffff */
[----:B------:R-:W-:Y:S05]  /*bd10*/  BSYNC B1 ;  /* 0x0000000000017941 */ /* 0x000fea0003800000 */
.L_x_237:
[----:B------:R-:W-:Y:S02]  /*bd20*/  PRMT R44, R42, 0x7610, R44 ;  /* 0x000076102a2c7816 */ /* 0x000fe4000000002c */
[----:B------:R-:W-:Y:S02]  /*bd30*/  PRMT R43, R37, 0x7610, R43 ;  /* 0x00007610252b7816 */ /* 0x000fe4000000002b */
[----:B------:R-:W-:Y:S02]  /*bd40*/  PRMT R37, R5, 0x7610, R37 ;  /* 0x0000761005257816 */ /* 0x000fe40000000025 */
[----:B------:R-:W-:-:S07]  /*bd50*/  PRMT R42, R4, 0x7610, R42 ;  /* 0x00007610042a7816 */ /* 0x000fce000000002a */
.L_x_236:
[----:B------:R-:W-:Y:S05]  /*bd60*/  BSYNC B0 ;  /* 0x0000000000007941 */ /* 0x000fea0003800000 */
.L_x_235:
[----:B------:R-:W-:Y:S01]  /*bd70*/  ISETP.GE.U32.AND P0, PT, R41, R40, PT ;  /* 0x000000282900720c */ /* 0x000fe20003f06070 */
[----:B------:R-:W-:-:S12]  /*bd80*/  BSSY B0, `(.L_x_239) ;  /* 0x0000052000007945 */ /* 0x000fd80003800000 */
[----:B------:R-:W-:Y:S05]  /*bd90*/  @P0 BRA `(.L_x_240) ;  /* 0x0000000400400947 */ /* 0x000fea0003800000 */
[----:B------:R-:W-:-:S05]  /*bda0*/  IMAD R4, R41, R6, RZ ;  /* 0x0000000629047224 */ /* 0x000fca00078e02ff */
        /* <DEDUP_REMOVED lines=19> */
[----:B------:R-:W-:-:S05]  /*bee0*/  IMAD R4, R45, R6, RZ ;  /* 0x000000062d047224 */ /* 0x000fca00078e02ff */
[----:B------:R-:W-:-:S04]  /*bef0*/  LOP3.LUT R5, R4, 0xfffffffc, RZ, 0xc0, !PT ;  /* 0xfffffffc04057812 */ /* 0x000fc800078ec0ff */
[----:B------:R-:W-:-:S04]  /*bf00*/  IADD3 R4, P1, R5, R16, RZ ;  /* 0x0000001005047210 */ /* 0x000fc80007f3e0ff */
[----:B------:R-:W-:-:S05]  /*bf10*/  IADD3.X R5, RZ, R19, RZ, P1, !PT ;  /* 0x00000013ff057210 */ /* 0x000fca0000ffe4ff */
[----:B------:R-:W2:Y:S01]  /*bf20*/  LDG.E R4, desc[UR58][R4.64] ;  /* 0x0000003a04047981 */ /* 0x000ea2000c1e1900 */
[----:B------:R-:W-:-:S05]  /*bf30*/  IMAD.IADD R45, R45, 0x1, R0 ;  /* 0x000000012d2d7824 */ /* 0x000fca00078e0200 */
[----:B------:R-:W-:Y:S02]  /*bf40*/  ISETP.GE.U32.AND P5, PT, R45, R40, PT ;  /* 0x000000282d00720c */ /* 0x000fe40003fa6070 */
[C---:B--2---:R-:W-:Y:S02]  /*bf50*/  PRMT R31, R4.reuse, 0x7770, RZ ;  /* 0x00007770041f7816 */ /* 0x044fe400000000ff */
[C---:B------:R-:W-:Y:S02]  /*bf60*/  PRMT R33, R4.reuse, 0x7771, RZ ;  /* 0x0000777104217816 */ /* 0x040fe400000000ff */
        /* <DEDUP_REMOVED lines=11> */
[C---:B------:R-:W-:Y:S02]  /*c020*/  IMAD.IADD R7, R45.reuse, 0x1, R0 ;  /* 0x000000012d077824 */ /* 0x040fe400078e0200 */
[----:B------:R-:W-:-:S03]  /*c030*/  IMAD R4, R45, R6, RZ ;  /* 0x000000062d047224 */ /* 0x000fc600078e02ff */
[----:B------:R-:W-:Y:S02]  /*c040*/  ISETP.GE.U32.AND P3, PT, R7, R40, PT ;  /* 0x000000280700720c */ /* 0x000fe40003f66070 */
[----:B------:R-:W-:-:S04]  /*c050*/  LOP3.LUT R5, R4, 0xfffffffc, RZ, 0xc0, !PT ;  /* 0xfffffffc04057812 */ /* 0x000fc800078ec0ff */
[----:B------:R-:W-:-:S05]  /*c060*/  IADD3 R4, P1, R5, R16, RZ ;  /* 0x0000001005047210 */ /* 0x000fca0007f3e0ff */
[----:B------:R-:W-:Y:S02]  /*c070*/  IMAD.X R5, RZ, RZ, R19, P1 ;  /* 0x000000ffff057224 */ /* 0x000fe400008e0613 */
[----:B------:R-:W-:-:S04]  /*c080*/  @!P3 IMAD R6, R7, R6, RZ ;  /* 0x000000060706b224 */ /* 0x000fc800078e02ff */
[----:B------:R-:W2:Y:S01]  /*c090*/  LDG.E R5, desc[UR58][R4.64] ;  /* 0x0000003a04057981 */ /* 0x000ea2000c1e1900 */
[----:B------:R-:W-:-:S04]  /*c0a0*/  @!P3 LOP3.LUT R7, R6, 0xfffffffc, RZ, 0xc0, !PT ;  /* 0xfffffffc0607b812 */ /* 0x000fc800078ec0ff */
[----:B------:R-:W-:-:S05]  /*c0b0*/  @!P3 IADD3 R6, P1, R7, R16, RZ ;  /* 0x000000100706b210 */ /* 0x000fca0007f3e0ff */
[----:B------:R-:W-:-:S05]  /*c0c0*/  @!P3 IMAD.X R7, RZ, RZ, R19, P1 ;  /* 0x000000ffff07b224 */ /* 0x000fca00008e0613 */
[----:B------:R-:W3:Y:S01]  /*c0d0*/  @!P3 LDG.E R6, desc[UR58][R6.64] ;  /* 0x0000003a0606b981 */ /* 0x000ee2000c1e1900 */
[C---:B--2---:R-:W-:Y:S02]  /*c0e0*/  PRMT R16, R5.reuse, 0x7770, RZ ;  /* 0x0000777005107816 */ /* 0x044fe400000000ff */
[----:B------:R-:W-:Y:S02]  /*c0f0*/  PRMT R19, R5, 0x7771, RZ ;  /* 0x0000777105137816 */ /* 0x000fe400000000ff */
[----:B------:R-:W-:Y:S02]  /*c100*/  ISETP.NE.AND P2, PT, R16, RZ, PT ;  /* 0x000000ff1000720c */ /* 0x000fe40003f45270 */
[----:B------:R-:W-:Y:S02]  /*c110*/  ISETP.NE.AND P1, PT, R19, RZ, PT ;  /* 0x000000ff1300720c */ /* 0x000fe40003f25270 */
[C---:B---3--:R-:W-:Y:S02]  /*c120*/  @!P3 PRMT R16, R6.reuse, 0x7770, RZ ;  /* 0x000077700610b816 */ /* 0x048fe400000000ff */
[----:B------:R-:W-:-:S02]  /*c130*/  @!P3 PRMT R39, R6, 0x7771, RZ ;  /* 0x000077710627b816 */ /* 0x000fc400000000ff */
[----:B------:R-:W-:Y:S02]  /*c140*/  @!P3 ISETP.NE.AND P5, PT, R16, RZ, PT ;  /* 0x000000ff1000b20c */ /* 0x000fe40003fa5270 */
[C---:B------:R-:W-:Y:S02]  /*c150*/  @!P3 PRMT R19, R6.reuse, 0x7772, RZ ;  /* 0x000077720613b816 */ /* 0x040fe400000000ff */
[----:B------:R-:W-:Y:S02]  /*c160*/  @!P3 PRMT R4, R6, 0x7773, RZ ;  /* 0x000077730604b816 */ /* 0x000fe400000000ff */
[----:B------:R-:W-:Y:S02]  /*c170*/  @!P3 ISETP.NE.AND P6, PT, R39, RZ, PT ;  /* 0x000000ff2700b20c */ /* 0x000fe40003fc5270 */
[----:B------:R-:W-:Y:S02]  /*c180*/  PRMT R6, R5, 0x7772, RZ ;  /* 0x0000777205067816 */ /* 0x000fe400000000ff */
[----:B------:R-:W-:-:S02]  /*c190*/  @!P3 SEL R7, RZ, 0x1, !P5 ;  /* 0x00000001ff07b807 */ /* 0x000fc40006800000 */
[----:B------:R-:W-:Y:S02]  /*c1a0*/  @!P3 ISETP.NE.AND P4, PT, R19, RZ, PT ;  /* 0x000000ff1300b20c */ /* 0x000fe40003f85270 */
[----:B------:R-:W-:Y:S02]  /*c1b0*/  @!P3 ISETP.NE.AND P5, PT, R4, RZ, PT ;  /* 0x000000ff0400b20c */ /* 0x000fe40003fa5270 */
[----:B------:R-:W-:Y:S02]  /*c1c0*/  PRMT R4, R5, 0x7773, RZ ;  /* 0x0000777305047816 */ /* 0x000fe400000000ff */
[----:B------:R-:W-:Y:S02]  /*c1d0*/  @!P3 SEL R5, RZ, 0x1, !P6 ;  /* 0x00000001ff05b807 */ /* 0x000fe40007000000 */
[----:B------:R-:W-:Y:S02]  /*c1e0*/  ISETP.NE.AND P6, PT, R6, RZ, PT ;  /* 0x000000ff0600720c */ /* 0x000fe40003fc5270 */
[----:B------:R-:W-:-:S02]  /*c1f0*/  @!P3 SEL R6, RZ, 0x1, !P4 ;  /* 0x00000001ff06b807 */ /* 0x000fc40006000000 */
[----:B------:R-:W-:Y:S02]  /*c200*/  ISETP.NE.AND P4, PT, R4, RZ, PT ;  /* 0x000000ff0400720c */ /* 0x000fe40003f85270 */
[----:B------:R-:W-:Y:S02]  /*c210*/  @!P3 SEL R4, RZ, 0x1, !P5 ;  /* 0x00000001ff04b807 */ /* 0x000fe40006800000 */
[----:B------:R-:W-:Y:S02]  /*c220*/  @!P3 PRMT R38, R7, 0x7610, R38 ;  /* 0x000076100726b816 */ /* 0x000fe40000000026 */
[----:B------:R-:W-:Y:S02]  /*c230*/  @!P3 PRMT R37, R5, 0x7610, R37 ;  /* 0x000076100525b816 */ /* 0x000fe40000000025 */
[----:B------:R-:W-:Y:S02]  /*c240*/  @!P3 PRMT R42, R6, 0x7610, R42 ;  /* 0x00007610062ab816 */ /* 0x000fe4000000002a */
[----:B------:R-:W-:-:S02]  /*c250*/  @!P3 PRMT R34, R4, 0x7610, R34 ;  /* 0x000076100422b816 */ /* 0x000fc40000000022 */
[----:B------:R-:W-:Y:S02]  /*c260*/  SEL R7, RZ, 0x1, !P2 ;  /* 0x00000001ff077807 */ /* 0x000fe40005000000 */
[----:B------:R-:W-:Y:S02]  /*c270*/  SEL R39, RZ, 0x1, !P1 ;  /* 0x00000001ff277807 */ /* 0x000fe40004800000 */
[----:B------:R-:W-:Y:S02]  /*c280*/  SEL R44, RZ, 0x1, !P6 ;  /* 0x00000001ff2c7807 */ /* 0x000fe40007000000 */
[----:B------:R-:W-:-:S07]  /*c290*/  SEL R43, RZ, 0x1, !P4 ;  /* 0x00000001ff2b7807 */ /* 0x000fce0006000000 */
.L_x_240:
[----:B------:R-:W-:Y:S05]  /*c2a0*/  BSYNC B0 ;  /* 0x0000000000007941 */ /* 0x000fea0003800000 */
.L_x_239:
[----:B------:R-:W-:Y:S04]  /*c2b0*/  BSSY B0, `(.L_x_241) ;  /* 0x000002e000007945 */ /* 0x000fe80003800000 */
[----:B------:R-:W-:Y:S05]  /*c2c0*/  @P0 BRA `(.L_x_242) ;  /* 0x0000000000b00947 */ /* 0x000fea0003800000 */
[----:B------:R-:W-:Y:S02]  /*c2d0*/  IADD3 R5, R41, R0, RZ ;  /* 0x0000000029057210 */ /* 0x000fe40007ffe0ff */
[----:B------:R-:W-:Y:S02]  /*c2e0*/  LOP3.LUT P0, RZ, R28, 0xff, R13, 0xc8, !PT ;  /* 0x000000ff1cff7812 */ /* 0x000fe4000780c80d */
[----:B------:R-:W-:Y:S02]  /*c2f0*/  ISETP.GE.U32.AND P4, PT, R5, R40, PT ;  /* 0x000000280500720c */ /* 0x000fe40003f86070 */
[----:B------:R-:W-:Y:S02]  /*c300*/  LOP3.LUT P1, RZ, R30, 0xff, R11, 0xc8, !PT ;  /* 0x000000ff1eff7812 */ /* 0x000fe4000782c80b */
[----:B------:R-:W-:Y:S02]  /*c310*/  LOP3.LUT P2, RZ, R29, 0xff, R10, 0xc8, !PT ;  /* 0x000000ff1dff7812 */ /* 0x000fe4000784c80a */
[----:B------:R-:W-:-:S02]  /*c320*/  LOP3.LUT P3, RZ, R32, 0xff, R9, 0xc8, !PT ;  /* 0x000000ff20ff7812 */ /* 0x000fc4000786c809 */
[----:B------:R-:W-:Y:S02]  /*c330*/  SEL R13, RZ, 0x1, !P0 ;  /* 0x00000001ff0d7807 */ /* 0x000fe40004000000 */
        /* <DEDUP_REMOVED lines=20> */
[----:B------:R-:W-:Y:S02]  /*c480*/  SEL R18, RZ, 0x1, !P2 ;  /* 0x00000001ff127807 */ /* 0x000fe40005000000 */
[----:B------:R-:W-:-:S02]  /*c490*/  SEL R20, RZ, 0x1, !P1 ;  /* 0x00000001ff147807 */ /* 0x000fc40004800000 */
[----:B------:R-:W-:-:S05]  /*c4a0*/  SEL R21, RZ, 0x1, !P0 ;  /* 0x00000001ff157807 */ /* 0x000fca0004000000 */
        /* <DEDUP_REMOVED lines=13> */
[----:B------:R-:W-:-:S07]  /*c580*/  SEL R24, RZ, 0x1, !P6 ;  /* 0x00000001ff187807 */ /* 0x000fce0007000000 */
.L_x_242:
[----:B------:R-:W-:Y:S05]  /*c590*/  BSYNC B0 ;  /* 0x0000000000007941 */ /* 0x000fea0003800000 */
.L_x_241:
        /* <DEDUP_REMOVED lines=25> */
.L_x_217:
[----:B------:R-:W0:Y:S01]  /*c730*/  LDC R0, c[0x0][0x220] ;  /* 0x00008800ff007b82 */ /* 0x000e220000000800 */
[----:B------:R-:W-:Y:S01]  /*c740*/  ULDC.U8 UR4, c[0x0][0x211] ;  /* 0x0000844000047ab9 */ /* 0x000fe20000000000 */
[----:B------:R-:W-:Y:S01]  /*c750*/  BSSY B0, `(.L_x_243) ;  /* 0x0000092000007945 */ /* 0x000fe20003800000 */
[----:B------:R-:W-:Y:S01]  /*c760*/  IMAD.U32 R27, RZ, RZ, UR4 ;  /* 0x00000004ff1b7e24 */ /* 0x000fe2000f8e00ff */
[----:B------:R-:W-:Y:S01]  /*c770*/  MOV R25, UR4 ;  /* 0x0000000400197c02 */ /* 0x000fe20008000f00 */
[----:B------:R-:W-:Y:S01]  /*c780*/  IMAD.U32 R26, RZ, RZ, UR4 ;  /* 0x00000004ff1a7e24 */ /* 0x000fe2000f8e00ff */
[----:B------:R-:W-:Y:S01]  /*c790*/  MOV R15, UR4 ;  /* 0x00000004000f7c02 */ /* 0x000fe20008000f00 */
[----:B------:R-:W-:Y:S01]  /*c7a0*/  IMAD.U32 R24, RZ, RZ, UR4 ;  /* 0x00000004ff187e24 */ /* 0x000fe2000f8e00ff */
[----:B------:R-:W-:Y:S01]  /*c7b0*/  MOV R10, UR4 ;  /* 0x00000004000a7c02 */ /* 0x000fe20008000f00 */
[----:B------:R-:W-:Y:S02]  /*c7c0*/  IMAD.U32 R21, RZ, RZ, UR4 ;  /* 0x00000004ff157e24 */ /* 0x000fe4000f8e00ff */
[----:B------:R-:W-:-:S02]  /*c7d0*/  IMAD.U32 R20, RZ, RZ, UR4 ;  /* 0x00000004ff147e24 */ /* 0x000fc4000f8e00ff */
[----:B------:R-:W-:Y:S02]  /*c7e0*/  IMAD.U32 R18, RZ, RZ, UR4 ;  /* 0x00000004ff127e24 */ /* 0x000fe4000f8e00ff */
[----:B------:R-:W-:Y:S02]  /*c7f0*/  IMAD.U32 R13, RZ, RZ, UR4 ;  /* 0x00000004ff0d7e24 */ /* 0x000fe4000f8e00ff */
[----:B------:R-:W-:Y:S02]  /*c800*/  IMAD.U32 R14, RZ, RZ, UR4 ;  /* 0x00000004ff0e7e24 */ /* 0x000fe4000f8e00ff */
[----:B------:R-:W-:Y:S02]  /*c810*/  IMAD.U32 R12, RZ, RZ, UR4 ;  /* 0x00000004ff0c7e24 */ /* 0x000fe4000f8e00ff */
[----:B------:R-:W-:Y:S02]  /*c820*/  IMAD.U32 R11, RZ, RZ, UR4 ;  /* 0x00000004ff0b7e24 */ /* 0x000fe4000f8e00ff */
[----:B------:R-:W-:-:S02]  /*c830*/  IMAD.U32 R9, RZ, RZ, UR4 ;  /* 0x00000004ff097e24 */ /* 0x000fc4000f8e00ff */
[----:B0-----:R-:W-:Y:S02]  /*c840*/  IMAD R3, R0, 0x3, R29 ;  /* 0x0000000300037824 */ /* 0x001fe400078e021d */
[----:B------:R-:W-:-:S03]  /*c850*/  IMAD.U32 R8, RZ, RZ, UR4 ;  /* 0x00000004ff087e24 */ /* 0x000fc6000f8e00ff */
[----:B------:R-:W-:Y:S01]  /*c860*/  ISETP.GE.U32.AND P0, PT, R3, R40, PT ;  /* 0x000000280300720c */ /* 0x000fe20003f06070 */
[----:B------:R-:W-:-:S12]  /*c870*/  IMAD.U32 R3, RZ, RZ, UR4 ;  /* 0x00000004ff037e24 */ /* 0x000fd8000f8e00ff */
        /* <DEDUP_REMOVED lines=17> */
.L_x_246:
[C---:B------:R-:W-:Y:S02]  /*c990*/  LOP3.LUT R5, R29.reuse, 0xfffffffc, RZ, 0xc0, !PT ;  /* 0xfffffffc1d057812 */ /* 0x040fe400078ec0ff */
[----:B------:R-:W-:Y:S02]  /*c9a0*/  IADD3 R29, R29, R0, RZ ;  /* 0x000000001d1d7210 */ /* 0x000fe40007ffe0ff */
[----:B------:R-:W-:-:S05]  /*c9b0*/  IADD3 R4, P0, R5, R16, RZ ;  /* 0x0000001005047210 */ /* 0x000fca0007f1e0ff */
[----:B------:R-:W-:Y:S01]  /*c9c0*/  IMAD.X R5, RZ, RZ, R19, P0 ;  /* 0x000000ffff057224 */ /* 0x000fe200000e0613 */
[----:B------:R-:W-:-:S04]  /*c9d0*/  LOP3.LUT R7, R29, 0xfffffffc, RZ, 0xc0, !PT ;  /* 0xfffffffc1d077812 */ /* 0x000fc800078ec0ff */
[----:B------:R0:W2:Y:S01]  /*c9e0*/  LDG.E R28, desc[UR58][R4.64] ;  /* 0x0000003a041c7981 */ /* 0x0000a2000c1e1900 */
[----:B------:R-:W-:Y:S01]  /*c9f0*/  IMAD.IADD R29, R29, 0x1, R0 ;  /* 0x000000011d1d7824 */ /* 0x000fe200078e0200 */
[----:B------:R-:W-:-:S04]  /*ca00*/  IADD3 R6, P0, R7, R16, RZ ;  /* 0x0000001007067210 */ /* 0x000fc80007f1e0ff */
[----:B------:R-:W-:Y:S01]  /*ca10*/  LOP3.LUT R31, R29, 0xfffffffc, RZ, 0xc0, !PT ;  /* 0xfffffffc1d1f7812 */ /* 0x000fe200078ec0ff */
[----:B------:R-:W-:-:S03]  /*ca20*/  IMAD.X R7, RZ, RZ, R19, P0 ;  /* 0x000000ffff077224 */ /* 0x000fc600000e0613 */
[----:B------:R-:W-:Y:S01]  /*ca30*/  IADD3 R30, P0, R31, R16, RZ ;  /* 0x000000101f1e7210 */ /* 0x000fe20007f1e0ff */
[----:B------:R-:W-:Y:S01]  /*ca40*/  IMAD.IADD R29, R29, 0x1, R0 ;  /* 0x000000011d1d7824 */ /* 0x000fe200078e0200 */
[----:B------:R2:W3:Y:S03]  /*ca50*/  LDG.E R32, desc[UR58][R6.64] ;  /* 0x0000003a06207981 */ /* 0x0004e6000c1e1900 */
[----:B------:R-:W-:Y:S01]  /*ca60*/  IMAD.X R31, RZ, RZ, R19, P0 ;  /* 0x000000ffff1f7224 */ /* 0x000fe200000e0613 */
[----:B0-----:R-:W-:-:S04]  /*ca70*/  LOP3.LUT R5, R29, 0xfffffffc, RZ, 0xc0, !PT ;  /* 0xfffffffc1d057812 */ /* 0x001fc800078ec0ff */
[----:B------:R0:W4:Y:S01]  /*ca80*/  LDG.E R36, desc[UR58][R30.64] ;  /* 0x0000003a1e247981 */ /* 0x000122000c1e1900 */
[----:B------:R-:W-:-:S04]  /*ca90*/  IADD3 R4, P0, R5, R16, RZ ;  /* 0x0000001005047210 */ /* 0x000fc80007f1e0ff */
[----:B------:R-:W-:-:S05]  /*caa0*/  IADD3.X R5, RZ, R19, RZ, P0, !PT ;  /* 0x00000013ff057210 */ /* 0x000fca00007fe4ff */
[----:B------:R1:W5:Y:S01]  /*cab0*/  LDG.E R4, desc[UR58][R4.64] ;  /* 0x0000003a04047981 */ /* 0x000362000c1e1900 */
[----:B------:R-:W-:-:S04]  /*cac0*/  IMAD.IADD R29, R29, 0x1, R0 ;  /* 0x000000011d1d7824 */ /* 0x000fc800078e0200 */
[----:B------:R-:W-:-:S05]  /*cad0*/  IMAD R33, R0, 0x3, R29 ;  /* 0x0000000300217824 */ /* 0x000fca00078e021d */
[----:B------:R-:W-:Y:S02]  /*cae0*/  ISETP.GE.U32.AND P0, PT, R33, R40, PT ;  /* 0x000000282100720c */ /* 0x000fe40003f06070 */
[C---:B--2---:R-:W-:Y:S02]  /*caf0*/  PRMT R6, R28.reuse, 0x7770, RZ ;  /* 0x000077701c067816 */ /* 0x044fe400000000ff */
[----:B------:R-:W-:Y:S02]  /*cb00*/  PRMT R7, R28, 0x7771, RZ ;  /* 0x000077711c077816 */ /* 0x000fe400000000ff */
[----:B------:R-:W-:Y:S02]  /*cb10*/  ISETP.NE.AND P1, PT, R6, RZ, PT ;  /* 0x000000ff0600720c */ /* 0x000fe40003f25270 */
[----:B------:R-:W-:Y:S02]  /*cb20*/  PRMT R6, R28, 0x7772, RZ ;  /* 0x000077721c067816 */ /* 0x000fe400000000ff */
[----:B------:R-:W-:-:S02]  /*cb30*/  ISETP.NE.AND P2, PT, R7, RZ, PT ;  /* 0x000000ff0700720c */ /* 0x000fc40003f45270 */
[----:B0-----:R-:W-:Y:S02]  /*cb40*/  SEL R31, RZ, 0x1, !P1 ;  /* 0x00000001ff1f7807 */ /* 0x001fe40004800000 */
[----:B------:R-:W-:Y:S02]  /*cb50*/  PRMT R7, R28, 0x7773, RZ ;  /* 0x000077731c077816 */ /* 0x000fe400000000ff */
[----:B------:R-:W-:Y:S02]  /*cb60*/  ISETP.NE.AND P1, PT, R6, RZ, PT ;  /* 0x000000ff0600720c */ /* 0x000fe40003f25270 */
[----:B------:R-:W-:Y:S02]  /*cb70*/  SEL R28, RZ, 0x1, !P2 ;  /* 0x00000001ff1c7807 */ /* 0x000fe40005000000 */
[----:B------:R-:W-:Y:S02]  /*cb80*/  SEL R30, RZ, 0x1, !P1 ;  /* 0x00000001ff1e7807 */ /* 0x000fe40004800000 */
[----:B------:R-:W-:-:S02]  /*cb90*/  LOP3.LUT P1, RZ, R3, 0xff, R28, 0xc8, !PT ;  /* 0x000000ff03ff7812 */ /* 0x000fc4000782c81c */
[C---:B---3--:R-:W-:Y:S02]  /*cba0*/  PRMT R3, R32.reuse, 0x7770, RZ ;  /* 0x0000777020037816 */ /* 0x048fe400000000ff */
[C---:B-1----:R-:W-:Y:S02]  /*cbb0*/  PRMT R5, R32.reuse, 0x7771, RZ ;  /* 0x0000777120057816 */ /* 0x042fe400000000ff */
[----:B------:R-:W-:Y:S02]  /*cbc0*/  ISETP.NE.AND P5, PT, R3, RZ, PT ;  /* 0x000000ff0300720c */ /* 0x000fe40003fa5270 */
[----:B------:R-:W-:Y:S02]  /*cbd0*/  PRMT R6, R32, 0x7772, RZ ;  /* 0x0000777220067816 */ /* 0x000fe400000000ff */
[----:B------:R-:W-:Y:S02]  /*cbe0*/  LOP3.LUT P6, RZ, R9, 0xff, R30, 0xc8, !PT ;  /* 0x000000ff09ff7812 */ /* 0x000fe400078cc81e */
[----:B------:R-:W-:-:S02]  /*cbf0*/  ISETP.NE.AND P4, PT, R5, RZ, PT ;  /* 0x000000ff0500720c */ /* 0x000fc40003f85270 */
[----:B------:R-:W-:Y:S02]  /*cc00*/  PRMT R3, R32, 0x7773, RZ ;  /* 0x0000777320037816 */ /* 0x000fe400000000ff */
[----:B------:R-:W-:Y:S02]  /*cc10*/  SEL R32, RZ, 0x1, !P5 ;  /* 0x00000001ff207807 */ /* 0x000fe40006800000 */
[----:B----4-:R-:W-:Y:S02]  /*cc20*/  PRMT R5, R36, 0x7770, RZ ;  /* 0x0000777024057816 */ /* 0x010fe400000000ff */
[----:B------:R-:W-:Y:S02]  /*cc30*/  ISETP.NE.AND P3, PT, R7, RZ, PT ;  /* 0x000000ff0700720c */ /* 0x000fe40003f65270 */
[----:B------:R-:W-:Y:S02]  /*cc40*/  ISETP.NE.AND P5, PT, R6, RZ, PT ;  /* 0x000000ff0600720c */ /* 0x000fe40003fa5270 */
[----:B------:R-:W-:-:S02]  /*cc50*/  SEL R35, RZ, 0x1, !P4 ;  /* 0x00000001ff237807 */ /* 0x000fc40006000000 */
[----:B------:R-:W-:Y:S02]  /*cc60*/  SEL R9, RZ, 0x1, !P6 ;  /* 0x00000001ff097807 */ /* 0x000fe40007000000 */
[----:B------:R-:W-:Y:S02]  /*cc70*/  ISETP.NE.AND P4, PT, R3, RZ, PT ;  /* 0x000000ff0300720c */ /* 0x000fe40003f85270 */
[----:B------:R-:W-:Y:S02]  /*cc80*/  ISETP.NE.AND P6, PT, R5, RZ, PT ;  /* 0x000000ff0500720c */ /* 0x000fe40003fc5270 */
[----:B------:R-:W-:Y:S02]  /*cc90*/  LOP3.LUT P2, RZ, R8, 0xff, R31, 0xc8, !PT ;  /* 0x000000ff08ff7812 */ /* 0x000fe4000784c81f */
[----:B------:R-:W-:Y:S02]  /*cca0*/  SEL R33, RZ, 0x1, !P3 ;  /* 0x00000001ff217807 */ /* 0x000fe40005800000 */
[----:B------:R-:W-:-:S02]  /*ccb0*/  SEL R37, RZ, 0x1, !P5 ;  /* 0x00000001ff257807 */ /* 0x000fc40006800000 */
[----:B------:R-:W-:Y:S02]  /*ccc0*/  PRMT R5, R36, 0x7772, RZ ;  /* 0x0000777224057816 */ /* 0x000fe400000000ff */
[----:B------:R-:W-:Y:S02]  /*ccd0*/  SEL R34, RZ, 0x1, !P4 ;  /* 0x00000001ff227807 */ /* 0x000fe40006000000 */
[----:B------:R-:W-:Y:S02]  /*cce0*/  SEL R38, RZ, 0x1, !P6 ;  /* 0x00000001ff267807 */ /* 0x000fe40007000000 */
[----:B------:R-:W-:Y:S02]  /*ccf0*/  LOP3.LUT P3, RZ, R10, 0xff, R33, 0xc8, !PT ;  /* 0x000000ff0aff7812 */ /* 0x000fe4000786c821 */
[----:B------:R-:W-:Y:S02]  /*cd00*/  SEL R8, RZ, 0x1, !P2 ;  /* 0x00000001ff087807 */ /* 0x000fe40005000000 */
[----:B------:R-:W-:-:S02]  /*cd10*/  LOP3.LUT P4, RZ, R14, 0xff, R37, 0xc8, !PT ;  /* 0x000000ff0eff7812 */ /* 0x000fc4000788c825 */
[----:B------:R-:W-:Y:S02]  /*cd20*/  ISETP.NE.AND P6, PT, R5, RZ, PT ;  /* 0x000000ff0500720c */ /* 0x000fe40003fc5270 */
[----:B------:R-:W-:Y:S02]  /*cd30*/  LOP3.LUT P2, RZ, R11, 0xff, R32, 0xc8, !PT ;  /* 0x000000ff0bff7812 */ /* 0x000fe4000784c820 */
[----:B------:R-:W-:Y:S02]  /*cd40*/  PRMT R6, R36, 0x7771, RZ ;  /* 0x0000777124067816 */ /* 0x000fe400000000ff */
[----:B-----5:R-:W-:Y:S02]  /*cd50*/  PRMT R5, R4, 0x7770, RZ ;  /* 0x0000777004057816 */ /* 0x020fe400000000ff */
[----:B------:R-:W-:Y:S02]  /*cd60*/  PRMT R36, R36, 0x7773, RZ ;  /* 0x0000777324247816 */ /* 0x000fe400000000ff */
[----:B------:R-:W-:-:S02]  /*cd70*/  SEL R10, RZ, 0x1, !P3 ;  /* 0x00000001ff0a7807 */ /* 0x000fc40005800000 */
[----:B------:R-:W-:Y:S02]  /*cd80*/  SEL R14, RZ, 0x1, !P4 ;  /* 0x00000001ff0e7807 */ /* 0x000fe40006000000 */
[----:B------:R-:W-:Y:S02]  /*cd90*/  SEL R3, RZ, 0x1, !P1 ;  /* 0x00000001ff037807 */ /* 0x000fe40004800000 */
[----:B------:R-:W-:Y:S02]  /*cda0*/  ISETP.NE.AND P3, PT, R6, RZ, PT ;  /* 0x000000ff0600720c */ /* 0x000fe40003f65270 */
[----:B------:R-:W-:Y:S02]  /*cdb0*/  SEL R11, RZ, 0x1, !P2 ;  /* 0x00000001ff0b7807 */ /* 0x000fe40005000000 */
[----:B------:R-:W-:Y:S02]  /*cdc0*/  ISETP.NE.AND P4, PT, R5, RZ, PT ;  /* 0x000000ff0500720c */ /* 0x000fe40003f85270 */
[----:B------:R-:W-:-:S02]  /*cdd0*/  LOP3.LUT P1, RZ, R13, 0xff, R34, 0xc8, !PT ;  /* 0x000000ff0dff7812 */ /* 0x000fc4000782c822 */
[----:B------:R-:W-:Y:S02]  /*cde0*/  ISETP.NE.AND P2, PT, R36, RZ, PT ;  /* 0x000000ff2400720c */ /* 0x000fe40003f45270 */
[C---:B------:R-:W-:Y:S02]  /*cdf0*/  PRMT R6, R4.reuse, 0x7771, RZ ;  /* 0x0000777104067816 */ /* 0x040fe400000000ff */
[C---:B------:R-:W-:Y:S02]  /*ce00*/  PRMT R5, R4.reuse, 0x7772, RZ ;  /* 0x0000777204057816 */ /* 0x040fe400000000ff */
[----:B------:R-:W-:Y:S02]  /*ce10*/  PRMT R4, R4, 0x7773, RZ ;  /* 0x0000777304047816 */ /* 0x000fe400000000ff */
[----:B------:R-:W-:Y:S02]  /*ce20*/  SEL R41, RZ, 0x1, !P3 ;  /* 0x00000001ff297807 */ /* 0x000fe40005800000 */
[----:B------:R-:W-:-:S02]  /*ce30*/  SEL R13, RZ, 0x1, !P1 ;  /* 0x00000001ff0d7807 */ /* 0x000fc40004800000 */
[----:B------:R-:W-:Y:S02]  /*ce40*/  SEL R36, RZ, 0x1, !P2 ;  /* 0x00000001ff247807 */ /* 0x000fe40005000000 */
[----:B------:R-:W-:Y:S02]  /*ce50*/  SEL R7, RZ, 0x1, !P4 ;  /* 0x00000001ff077807 */ /* 0x000fe40006000000 */
[----:B------:R-:W-:Y:S02]  /*ce60*/  ISETP.NE.AND P1, PT, R6, RZ, PT ;  /* 0x000000ff0600720c */ /* 0x000fe40003f25270 */
[----:B------:R-:W-:Y:S02]  /*ce70*/  ISETP.NE.AND P2, PT, R5, RZ, PT ;  /* 0x000000ff0500720c */ /* 0x000fe40003f45270 */
[----:B------:R-:W-:Y:S02]  /*ce80*/  ISETP.NE.AND P4, PT, R4, RZ, PT ;  /* 0x000000ff0400720c */ /* 0x000fe40003f85270 */
[----:B------:R-:W-:-:S02]  /*ce90*/  SEL R39, RZ, 0x1, !P6 ;  /* 0x00000001ff277807 */ /* 0x000fc40007000000 */
        /* <DEDUP_REMOVED lines=23> */
.L_x_245:
[----:B------:R-:W-:Y:S02]  /*d010*/  PRMT R45, R39, 0x7610, R45 ;  /* 0x00007610272d7816 */ /* 0x000fe4000000002d */
[----:B------:R-:W-:Y:S02]  /*d020*/  PRMT R44, R36, 0x7610, R44 ;  /* 0x00007610242c7816 */ /* 0x000fe4000000002c */
[----:B------:R-:W-:Y:S02]  /*d030*/  PRMT R39, R7, 0x7610, R39 ;  /* 0x0000761007277816 */ /* 0x000fe40000000027 */
[----:B------:R-:W-:Y:S02]  /*d040*/  PRMT R36, R6, 0x7610, R36 ;  /* 0x0000761006247816 */ /* 0x000fe40000000024 */
[----:B------:R-:W-:Y:S02]  /*d050*/  PRMT R43, R5, 0x7610, R43 ;  /* 0x00007610052b7816 */ /* 0x000fe4000000002b */
[----:B------:R-:W-:-:S07]  /*d060*/  PRMT R42, R4, 0x7610, R42 ;  /* 0x00007610042a7816 */ /* 0x000fce000000002a */
.L_x_244:
[----:B------:R-:W-:Y:S05]  /*d070*/  BSYNC B0 ;  /* 0x0000000000007941 */ /* 0x000fea0003800000 */
.L_x_243:
[----:B------:R-:W-:Y:S01]  /*d080*/  ISETP.GE.U32.AND P0, PT, R29, R40, PT ;  /* 0x000000281d00720c */ /* 0x000fe20003f06070 */
[----:B------:R-:W-:-:S12]  /*d090*/  BSSY B0, `(.L_x_247) ;  /* 0x000004e000007945 */ /* 0x000fd80003800000 */
[----:B------:R-:W-:Y:S05]  /*d0a0*/  @P0 BRA `(.L_x_248) ;  /* 0x0000000400300947 */ /* 0x000fea0003800000 */
        /* <DEDUP_REMOVED lines=19> */
[----:B------:R-:W-:-:S04]  /*d1e0*/  LOP3.LUT R5, R7, 0xfffffffc, RZ, 0xc0, !PT ;  /* 0xfffffffc07057812 */ /* 0x000fc800078ec0ff */
[----:B------:R-:W-:-:S05]  /*d1f0*/  IADD3 R4, P1, R5, R16, RZ ;  /* 0x0000001005047210 */ /* 0x000fca0007f3e0ff */
[----:B------:R-:W-:-:S05]  /*d200*/  IMAD.X R5, RZ, RZ, R19, P1 ;  /* 0x000000ffff057224 */ /* 0x000fca00008e0613 */
[----:B------:R-:W2:Y:S01]  /*d210*/  LDG.E R4, desc[UR58][R4.64] ;  /* 0x0000003a04047981 */ /* 0x000ea2000c1e1900 */
[----:B------:R-:W-:-:S04]  /*d220*/  IADD3 R7, R7, R0, RZ ;  /* 0x0000000007077210 */ /* 0x000fc80007ffe0ff */
        /* <DEDUP_REMOVED lines=14> */
[C---:B------:R-:W-:Y:S01]  /*d310*/  IMAD.IADD R41, R7.reuse, 0x1, R0 ;  /* 0x0000000107297824 */ /* 0x040fe200078e0200 */
[----:B------:R-:W-:-:S04]  /*d320*/  LOP3.LUT R5, R7, 0xfffffffc, RZ, 0xc0, !PT ;  /* 0xfffffffc07057812 */ /* 0x000fc800078ec0ff */
[----:B------:R-:W-:Y:S02]  /*d330*/  ISETP.GE.U32.AND P3, PT, R41, R40, PT ;  /* 0x000000282900720c */ /* 0x000fe40003f66070 */
[----:B------:R-:W-:-:S05]  /*d340*/  IADD3 R4, P1, R5, R16, RZ ;  /* 0x0000001005047210 */ /* 0x000fca0007f3e0ff */
[----:B------:R-:W-:-:S06]  /*d350*/  IMAD.X R5, RZ, RZ, R19, P1 ;  /* 0x000000ffff057224 */ /* 0x000fcc00008e0613 */
[----:B------:R-:W-:Y:S01]  /*d360*/  @!P3 LOP3.LUT R7, R41, 0xfffffffc, RZ, 0xc0, !PT ;  /* 0xfffffffc2907b812 */ /* 0x000fe200078ec0ff */
[----:B------:R-:W2:Y:S03]  /*d370*/  LDG.E R5, desc[UR58][R4.64] ;  /* 0x0000003a04057981 */ /* 0x000ea6000c1e1900 */
        /* <DEDUP_REMOVED lines=31> */
.L_x_248:
[----:B------:R-:W-:Y:S05]  /*d570*/  BSYNC B0 ;  /* 0x0000000000007941 */ /* 0x000fea0003800000 */
.L_x_247:
        /* <DEDUP_REMOVED lines=46> */
.L_x_250:
[----:B------:R-:W-:Y:S05]  /*d860*/  BSYNC B0 ;  /* 0x0000000000007941 */ /* 0x000fea0003800000 */
.L_x_249:
        /* <DEDUP_REMOVED lines=23> */
[----:B------:R-:W-:-:S07]  /*d9e0*/  SEL R26, RZ, 0x1, !P0 ;  /* 0x00000001ff1a7807 */ /* 0x000fce0004000000 */
.L_x_201:
[----:B------:R-:W-:Y:S05]  /*d9f0*/  BSYNC B6 ;  /* 0x0000000000067941 */ /* 0x000fea0003800000 */
.L_x_200:
[----:B------:R-:W-:Y:S02]  /*da00*/  ULDC UR4, c[0x0][0x230] ;  /* 0x00008c0000047ab9 */ /* 0x000fe40000000800 */
[----:B------:R-:W-:-:S13]  /*da10*/  ISETP.NE.AND P0, PT, RZ, UR4, PT ;  /* 0x00000004ff007c0c */ /* 0x000fda000bf05270 */
[----:B------:R-:W-:Y:S05]  /*da20*/  @!P0 BRA `(.L_x_251) ;  /* 0x0000000000b88947 */ /* 0x000fea0003800000 */
[----:B------:R-:W0:Y:S01]  /*da30*/  S2R R4, SR_CgaCtaId ;  /* 0x0000000000047919 */ /* 0x000e220000008800 */
[----:B------:R-:W1:Y:S01]  /*da40*/  LDC R9, c[0x0][RZ] ;  /* 0x00000000ff097b82 */ /* 0x000e620000000800 */
[----:B------:R-:W-:Y:S02]  /*da50*/  MOV R0, 0x400 ;  /* 0x0000040000007802 */ /* 0x000fe40000000f00 */
[----:B------:R-:W-:-:S03]  /*da60*/  PRMT R6, R25, 0x7604, R26 ;  /* 0x0000760419067816 */ /* 0x000fc6000000001a */
[----:B------:R-:W-:Y:S01]  /*da70*/  VIADD R3, R0, 0x10 ;  /* 0x0000001000037836 */ /* 0x000fe20000000000 */
[----:B------:R-:W-:Y:S01]  /*da80*/  PRMT R5, R19, 0x7054, R6 ;  /* 0x0000705413057816 */ /* 0x000fe20000000006 */
[----:B------:R-:W2:Y:S03]  /*da90*/  LDC R10, c[0x0][0x4] ;  /* 0x00000100ff0a7b82 */ /* 0x000ea60000000800 */
[----:B------:R-:W-:Y:S01]  /*daa0*/  PRMT R5, R16, 0x654, R5 ;  /* 0x0000065410057816 */ /* 0x000fe20000000005 */
[----:B-1----:R-:W-:Y:S01]  /*dab0*/  IMAD R0, R17, R9, R2 ;  /* 0x0000000911007224 */ /* 0x002fe200078e0202 */
[----:B0-----:R-:W-:Y:S02]  /*dac0*/  LEA R3, R4, R3, 0x18 ;  /* 0x0000000304037211 */ /* 0x001fe400078ec0ff */
[----:B--2---:R-:W-:-:S03]  /*dad0*/  SHF.R.U32.HI R4, RZ, 0x1, R10 ;  /* 0x00000001ff047819 */ /* 0x004fc6000001160a */
[----:B------:R-:W-:Y:S01]  /*dae0*/  IMAD R0, R0, 0x4, R3 ;  /* 0x0000000400007824 */ /* 0x000fe200078e0203 */
[----:B------:R-:W-:-:S04]  /*daf0*/  ISETP.NE.AND P0, PT, R4, RZ, PT ;  /* 0x000000ff0400720c */ /* 0x000fc80003f05270 */
[----:B------:R0:W-:Y:S09]  /*db00*/  STS [R0], R5 ;  /* 0x0000000500007388 */ /* 0x0001f20000000800 */
[----:B0-----:R-:W-:Y:S05]  /*db10*/  @!P0 BRA `(.L_x_251) ;  /* 0x00000000007c8947 */ /* 0x001fea0003800000 */
.L_x_254:
[--C-:B0-----:R-:W-:Y:S01]  /*db20*/  IMAD.IADD R5, R17, 0x1, R4.reuse ;  /* 0x0000000111057824 */ /* 0x101fe200078e0204 */
        /* <DEDUP_REMOVED lines=8> */
[----:B------:R-:W-:-:S05]  /*dbb0*/  IMAD R4, R5, R9, R2 ;  /* 0x0000000905047224 */ /* 0x000fca00078e0202 */
[----:B------:R-:W-:-:S06]  /*dbc0*/  LEA R4, R4, R3, 0x2 ;  /* 0x0000000304047211 */ /* 0x000fcc00078e10ff */
[----:B------:R-:W0:Y:S02]  /*dbd0*/  LDS R4, [R4] ;  /* 0x0000000004047984 */ /* 0x000e240000000800 */
[C---:B0-----:R-:W-:Y:S02]  /*dbe0*/  PRMT R5, R4.reuse, 0x7770, RZ ;  /* 0x0000777004057816 */ /* 0x041fe400000000ff */
[C---:B------:R-:W-:Y:S02]  /*dbf0*/  PRMT R6, R4.reuse, 0x7771, RZ ;  /* 0x0000777104067816 */ /* 0x040fe400000000ff */
[----:B------:R-:W-:Y:S02]  /*dc00*/  PRMT R8, R4, 0x7772, RZ ;  /* 0x0000777204087816 */ /* 0x000fe400000000ff */
[----:B------:R-:W-:Y:S02]  /*dc10*/  LOP3.LUT P0, RZ, R5, 0xff, R26, 0xc8, !PT ;  /* 0x000000ff05ff7812 */ /* 0x000fe4000780c81a */
[----:B------:R-:W-:-:S02]  /*dc20*/  LOP3.LUT P1, RZ, R6, 0xff, R25, 0xc8, !PT ;  /* 0x000000ff06ff7812 */ /* 0x000fc4000782c819 */
[----:B------:R-:W-:Y:S02]  /*dc30*/  LOP3.LUT P2, RZ, R8, 0xff, R19, 0xc8, !PT ;  /* 0x000000ff08ff7812 */ /* 0x000fe4000784c813 */
[----:B------:R-:W-:Y:S02]  /*dc40*/  PRMT R5, R4, 0x7773, RZ ;  /* 0x0000777304057816 */ /* 0x000fe400000000ff */
[----:B------:R-:W-:Y:S02]  /*dc50*/  SEL R26, RZ, 0x1, !P0 ;  /* 0x00000001ff1a7807 */ /* 0x000fe40004000000 */
[----:B------:R-:W-:Y:S02]  /*dc60*/  SEL R25, RZ, 0x1, !P1 ;  /* 0x00000001ff197807 */ /* 0x000fe40004800000 */
[----:B------:R-:W-:Y:S02]  /*dc70*/  LOP3.LUT P0, RZ, R5, 0xff, R16, 0xc8, !PT ;  /* 0x000000ff05ff7812 */ /* 0x000fe4000780c810 */
[----:B------:R-:W-:-:S02]  /*dc80*/  SEL R19, RZ, 0x1, !P2 ;  /* 0x00000001ff137807 */ /* 0x000fc40005000000 */
[----:B------:R-:W-:Y:S02]  /*dc90*/  PRMT R4, R25, 0x7604, R26 ;  /* 0x0000760419047816 */ /* 0x000fe4000000001a */
[----:B------:R-:W-:Y:S02]  /*dca0*/  SEL R16, RZ, 0x1, !P0 ;  /* 0x00000001ff107807 */ /* 0x000fe40004000000 */
[----:B------:R-:W-:-:S04]  /*dcb0*/  PRMT R5, R19, 0x7054, R4 ;  /* 0x0000705413057816 */ /* 0x000fc80000000004 */
[----:B------:R-:W-:-:S05]  /*dcc0*/  PRMT R5, R16, 0x654, R5 ;  /* 0x0000065410057816 */ /* 0x000fca0000000005 */
[----:B------:R0:W-:Y:S02]  /*dcd0*/  STS [R0], R5 ;  /* 0x0000000500007388 */ /* 0x0001e40000000800 */
.L_x_253:
[----:B------:R-:W-:Y:S05]  /*dce0*/  BSYNC B0 ;  /* 0x0000000000007941 */ /* 0x000fea0003800000 */
.L_x_252:
[----:B------:R-:W-:Y:S01]  /*dcf0*/  IMAD.MOV.U32 R4, RZ, RZ, R7 ;  /* 0x000000ffff047224 */ /* 0x000fe200078e0007 */
[----:B------:R-:W-:Y:S06]  /*dd00*/  @P3 BRA `(.L_x_254) ;  /* 0xfffffffc00843947 */ /* 0x000fec000383ffff */
.L_x_251:
[----:B------:R-:W-:Y:S02]  /*dd10*/  ULDC UR4, c[0x0][0x22c] ;  /* 0x00008b0000047ab9 */ /* 0x000fe40000000800 */
[----:B------:R-:W-:-:S13]  /*dd20*/  ISETP.NE.AND P0, PT, RZ, UR4, PT ;  /* 0x00000004ff007c0c */ /* 0x000fda000bf05270 */
[----:B------:R-:W-:Y:S05]  /*dd30*/  @!P0 BRA `(.L_x_255) ;  /* 0x0000000400588947 */ /* 0x000fea0003800000 */
[----:B------:R-:W1:Y:S02]  /*dd40*/  LDC R7, c[0x0][RZ] ;  /* 0x00000000ff077b82 */ /* 0x000e640000000800 */
[----:B-1----:R-:W-:Y:S01]  /*dd50*/  ISETP.GT.AND P0, PT, R7, 0x20, PT ;  /* 0x000000200700780c */ /* 0x002fe20003f04270 */
[----:B0-----:R-:W-:-:S12]  /*dd60*/  IMAD.MOV.U32 R0, RZ, RZ, R7 ;  /* 0x000000ffff007224 */ /* 0x001fd800078e0007 */
[----:B------:R-:W-:Y:S05]  /*dd70*/  @!P0 BRA `(.L_x_256) ;  /* 0x0000000000b48947 */ /* 0x000fea0003800000 */
[----:B------:R-:W0:Y:S01]  /*dd80*/  S2UR UR5, SR_CgaCtaId ;  /* 0x00000000000579c3 */ /* 0x000e220000008800 */
[----:B------:R-:W-:Y:S01]  /*dd90*/  UMOV UR4, 0x400 ;  /* 0x0000040000047882 */ /* 0x000fe20000000000 */
[----:B------:R-:W-:Y:S01]  /*dda0*/  PRMT R4, R25, 0x7604, R26 ;  /* 0x0000760419047816 */ /* 0x000fe2000000001a */
[----:B------:R-:W-:Y:S01]  /*ddb0*/  UIADD3 UR4, UR4, 0x10, URZ ;  /* 0x0000001004047890 */ /* 0x000fe2000fffe03f */
[----:B------:R-:W-:Y:S02]  /*ddc0*/  IMAD R0, R17, R7, R2 ;  /* 0x0000000711007224 */ /* 0x000fe400078e0202 */
[----:B------:R-:W-:-:S04]  /*ddd0*/  PRMT R3, R19, 0x7054, R4 ;  /* 0x0000705413037816 */ /* 0x000fc80000000004 */
[----:B------:R-:W-:Y:S01]  /*dde0*/  PRMT R6, R16, 0x654, R3 ;  /* 0x0000065410067816 */ /* 0x000fe20000000003 */
[----:B0-----:R-:W-:-:S06]  /*ddf0*/  ULEA UR4, UR5, UR4, 0x18 ;  /* 0x0000000405047291 */ /* 0x001fcc000f8ec03f */
[----:B------:R-:W-:Y:S02]  /*de00*/  LEA R3, R0, UR4, 0x2 ;  /* 0x0000000400037c11 */ /* 0x000fe4000f8e10ff */
[----:B------:R-:W-:-:S03]  /*de10*/  LEA.HI R0, R7, R7, RZ, 0x1 ;  /* 0x0000000707007211 */ /* 0x000fc600078f08ff */
[----:B------:R0:W-:Y:S01]  /*de20*/  STS [R3], R6 ;  /* 0x0000000603007388 */ /* 0x0001e20000000800 */
[----:B------:R-:W-:Y:S01]  /*de30*/  SHF.R.S32.HI R4, RZ, 0x1, R0 ;  /* 0x00000001ff047819 */ /* 0x000fe20000011400 */
[----:B------:R-:W-:-:S03]  /*de40*/  IMAD.MOV.U32 R0, RZ, RZ, 0x20 ;  /* 0x00000020ff007424 */ /* 0x000fc600078e00ff */
[----:B------:R-:W-:-:S13]  /*de50*/  ISETP.GE.AND P0, PT, R4, 0x20, PT ;  /* 0x000000200400780c */ /* 0x000fda0003f06270 */
[----:B0-----:R-:W-:Y:S05]  /*de60*/  @!P0 BRA `(.L_x_256) ;  /* 0x0000000000788947 */ /* 0x001fea0003800000 */
.L_x_259:
[----:B0-----:R-:W-:Y:S01]  /*de70*/  IMAD.IADD R0, R2, 0x1, R4 ;  /* 0x0000000102007824 */ /* 0x001fe200078e0204 */
[----:B------:R-:W-:Y:S05]  /*de80*/  WARPSYNC.ALL ;  /* 0x0000000000007948 */ /* 0x000fea0003800000 */
[----:B------:R-:W-:Y:S01]  /*de90*/  BAR.SYNC.DEFER_BLOCKING 0x0 ;  /* 0x0000000000007b1d */ /* 0x000fe20000010000 */
[----:B------:R-:W-:-:S04]  /*dea0*/  ISETP.GE.U32.AND P0, PT, R0, R7, PT ;  /* 0x000000070000720c */ /* 0x000fc80003f06070 */
[----:B------:R-:W-:Y:S01]  /*deb0*/  ISETP.GE.U32.OR P0, PT, R2, R4, P0 ;  /* 0x000000040200720c */ /* 0x000fe20000706470 */
[----:B------:R-:W-:-:S12]  /*dec0*/  BSSY B0, `(.L_x_257) ;  /* 0x0000014000007945 */ /* 0x000fd80003800000 */
[----:B------:R-:W-:Y:S05]  /*ded0*/  @P0 BRA `(.L_x_258) ;  /* 0x0000000000480947 */ /* 0x000fea0003800000 */
        /* <DEDUP_REMOVED lines=18> */
.L_x_258:
[----:B------:R-:W-:Y:S05]  /*e000*/  BSYNC B0 ;  /* 0x0000000000007941 */ /* 0x000fea0003800000 */
.L_x_257:
[----:B------:R-:W-:-:S04]  /*e010*/  SHF.R.S32.HI R4, RZ, 0x1, R4 ;  /* 0x00000001ff047819 */ /* 0x000fc80000011404 */
[----:B------:R-:W-:-:S13]  /*e020*/  ISETP.GE.AND P0, PT, R4, 0x20, PT ;  /* 0x000000200400780c */ /* 0x000fda0003f06270 */
[----:B------:R-:W-:Y:S05]  /*e030*/  @P0 BRA `(.L_x_259) ;  /* 0xfffffffc008c0947 */ /* 0x000fea000383ffff */
[----:B0-----:R-:W-:-:S07]  /*e040*/  IMAD.MOV.U32 R0, RZ, RZ, 0x20 ;  /* 0x00000020ff007424 */ /* 0x001fce00078e00ff */
.L_x_256:
[----:B------:R-:W-:Y:S01]  /*e050*/  ISETP.GE.AND P0, PT, R0, 0x2, PT ;  /* 0x000000020000780c */ /* 0x000fe20003f06270 */
[----:B------:R-:W-:Y:S05]  /*e060*/  WARPSYNC.ALL ;  /* 0x0000000000007948 */ /* 0x000fea0003800000 */
[----:B------:R-:W-:Y:S07]  /*e070*/  BAR.SYNC.DEFER_BLOCKING 0x0 ;  /* 0x0000000000007b1d */ /* 0x000fee0000010000 */
[----:B------:R-:W-:Y:S05]  /*e080*/  @!P0 BRA `(.L_x_255) ;  /* 0x0000000000848947 */ /* 0x000fea0003800000 */
[----:B------:R-:W-:-:S07]  /*e090*/  IMAD.MOV.U32 R3, RZ, RZ, 0x1 ;  /* 0x00000001ff037424 */ /* 0x000fce00078e00ff */
.L_x_260:
[----:B------:R-:W-:Y:S02]  /*e0a0*/  LOP3.LUT R4, R26, 0xffff, RZ, 0xc0, !PT ;  /* 0x0000ffff1a047812 */ /* 0x000fe400078ec0ff */
[----:B------:R-:W-:Y:S02]  /*e0b0*/  LOP3.LUT R5, R25, 0xffff, RZ, 0xc0, !PT ;  /* 0x0000ffff19057812 */ /* 0x000fe400078ec0ff */
[----:B------:R-:W-:Y:S02]  /*e0c0*/  PRMT R4, R4, 0x8880, RZ ;  /* 0x0000888004047816 */ /* 0x000fe400000000ff */
[----:B------:R-:W-:Y:S02]  /*e0d0*/  LOP3.LUT R6, R19, 0xffff, RZ, 0xc0, !PT ;  /* 0x0000ffff13067812 */ /* 0x000fe400078ec0ff */
[----:B------:R-:W-:Y:S02]  /*e0e0*/  PRMT R5, R5, 0x8880, RZ ;  /* 0x0000888005057816 */ /* 0x000fe400000000ff */
[----:B------:R-:W-:Y:S01]  /*e0f0*/  LOP3.LUT R7, R16, 0xffff, RZ, 0xc0, !PT ;  /* 0x0000ffff10077812 */ /* 0x000fe200078ec0ff */
[----:B------:R-:W0:Y:S01]  /*e100*/  SHFL.DOWN PT, R4, R4, R3, 0x1f ;  /* 0x08001f0304047589 */ /* 0x000e2200000e0000 */
[----:B------:R-:W-:Y:S01]  /*e110*/  PRMT R8, R6, 0x8880, RZ ;  /* 0x0000888006087816 */ /* 0x000fe200000000ff */
[----:B------:R-:W-:Y:S01]  /*e120*/  IMAD.MOV.U32 R6, RZ, RZ, R5 ;  /* 0x000000ffff067224 */ /* 0x000fe200078e0005 */
[----:B------:R-:W-:-:S04]  /*e130*/  PRMT R12, R7, 0x8880, RZ ;  /* 0x00008880070c7816 */ /* 0x000fc800000000ff */
[----:B------:R-:W1:Y:S04]  /*e140*/  SHFL.DOWN PT, R8, R8, R3, 0x1f ;  /* 0x08001f0308087589 */ /* 0x000e6800000e0000 */
[----:B------:R-:W2:Y:S04]  /*e150*/  SHFL.DOWN PT, R6, R6, R3, 0x1f ;  /* 0x08001f0306067589 */ /* 0x000ea800000e0000 */
[----:B------:R3:W4:Y:S01]  /*e160*/  SHFL.DOWN PT, R12, R12, R3, 0x1f ;  /* 0x08001f030c0c7589 */ /* 0x00072200000e0000 */
[----:B0-----:R-:W-:Y:S01]  /*e170*/  ISETP.NE.AND P0, PT, R4, RZ, PT ;  /* 0x000000ff0400720c */ /* 0x001fe20003f05270 */
[----:B---3--:R-:W-:-:S03]  /*e180*/  IMAD.SHL.U32 R3, R3, 0x2, RZ ;  /* 0x0000000203037824 */ /* 0x008fc600078e00ff */
[----:B------:R-:W-:Y:S02]  /*e190*/  SEL R5, RZ, 0x1, !P0 ;  /* 0x00000001ff057807 */ /* 0x000fe40004000000 */
[----:B------:R-:W-:Y:S02]  /*e1a0*/  ISETP.GE.AND P4, PT, R3, R0, PT ;  /* 0x000000000300720c */ /* 0x000fe40003f86270 */
[----:B-1----:R-:W-:Y:S02]  /*e1b0*/  ISETP.NE.AND P2, PT, R8, RZ, PT ;  /* 0x000000ff0800720c */ /* 0x002fe40003f45270 */
[----:B------:R-:W-:Y:S02]  /*e1c0*/  LOP3.LUT P0, RZ, R26, 0xff, R5, 0xc8, !PT ;  /* 0x000000ff1aff7812 */ /* 0x000fe4000780c805 */
[----:B--2---:R-:W-:Y:S02]  /*e1d0*/  ISETP.NE.AND P1, PT, R6, RZ, PT ;  /* 0x000000ff0600720c */ /* 0x004fe40003f25270 */
[----:B------:R-:W-:-:S02]  /*e1e0*/  SEL R10, RZ, 0x1, !P2 ;  /* 0x00000001ff0a7807 */ /* 0x000fc40005000000 */
[----:B----4-:R-:W-:Y:S02]  /*e1f0*/  ISETP.NE.AND P3, PT, R12, RZ, PT ;  /* 0x000000ff0c00720c */ /* 0x010fe40003f65270 */
[----:B------:R-:W-:Y:S02]  /*e200*/  SEL R4, RZ, 0x1, !P1 ;  /* 0x00000001ff047807 */ /* 0x000fe40004800000 */
[----:B------:R-:W-:Y:S02]  /*e210*/  SEL R5, RZ, 0x1, !P3 ;  /* 0x00000001ff057807 */ /* 0x000fe40005800000 */
[----:B------:R-:W-:Y:S02]  /*e220*/  LOP3.LUT P1, RZ, R25, 0xff, R4, 0xc8, !PT ;  /* 0x000000ff19ff7812 */ /* 0x000fe4000782c804 */
[----:B------:R-:W-:Y:S02]  /*e230*/  LOP3.LUT P2, RZ, R19, 0xff, R10, 0xc8, !PT ;  /* 0x000000ff13ff7812 */ /* 0x000fe4000784c80a */
[----:B------:R-:W-:-:S02]  /*e240*/  LOP3.LUT P3, RZ, R16, 0xff, R5, 0xc8, !PT ;  /* 0x000000ff10ff7812 */ /* 0x000fc4000786c805 */
[----:B------:R-:W-:Y:S02]  /*e250*/  SEL R26, RZ, 0x1, !P0 ;  /* 0x00000001ff1a7807 */ /* 0x000fe40004000000 */
[----:B------:R-:W-:Y:S02]  /*e260*/  SEL R25, RZ, 0x1, !P1 ;  /* 0x00000001ff197807 */ /* 0x000fe40004800000 */
[----:B------:R-:W-:Y:S02]  /*e270*/  SEL R19, RZ, 0x1, !P2 ;  /* 0x00000001ff137807 */ /* 0x000fe40005000000 */
[----:B------:R-:W-:Y:S01]  /*e280*/  SEL R16, RZ, 0x1, !P3 ;  /* 0x00000001ff107807 */ /* 0x000fe20005800000 */
[----:B------:R-:W-:Y:S06]  /*e290*/  @!P4 BRA `(.L_x_260) ;  /* 0xfffffffc0080c947 */ /* 0x000fec000383ffff */
.L_x_255:
[----:B------:R-:W1:Y:S01]  /*e2a0*/  LDC R3, c[0x0][0x3e8] ;  /* 0x0000fa00ff037b82 */ /* 0x000e620000000800 */
[----:B------:R-:W-:Y:S01]  /*e2b0*/  HFMA2.MMA R27, -RZ, RZ, 0, 0 ;  /* 0x00000000ff1b7435 */ /* 0x000fe200000001ff */
[----:B------:R-:W-:Y:S01]  /*e2c0*/  IMAD.MOV.U32 R28, RZ, RZ, RZ ;  /* 0x000000ffff1c7224 */ /* 0x000fe200078e00ff */
[----:B-1----:R-:W-:-:S13]  /*e2d0*/  ISETP.NE.AND P1, PT, R3, RZ, PT ;  /* 0x000000ff0300720c */ /* 0x002fda0003f25270 */
[----:B------:R-:W-:Y:S05]  /*e2e0*/  @!P1 BRA `(.L_x_261) ;  /* 0x0000001000489947 */ /* 0x000fea0003800000 */
[----:B------:R-:W-:Y:S01]  /*e2f0*/  IMAD.MOV.U32 R4, RZ, RZ, RZ ;  /* 0x000000ffff047224 */ /* 0x000fe200078e00ff */
[----:B------:R-:W-:Y:S01]  /*e300*/  ULDC.64 UR4, c[0x0][0x3f0] ;  /* 0x0000fc0000047ab9 */ /* 0x000fe20000000a00 */
[----:B0-----:R-:W-:Y:S01]  /*e310*/  IMAD.MOV.U32 R5, RZ, RZ, R23 ;  /* 0x000000ffff057224 */ /* 0x001fe200078e0017 */
[----:B------:R-:W-:Y:S01]  /*e320*/  ISETP.NE.AND P0, PT, R3, 0x1, PT ;  /* 0x000000010300780c */ /* 0x000fe20003f05270 */
        /* <DEDUP_REMOVED lines=270> */
.L_x_261:
[----:B------:R-:W-:Y:S05]  /*f410*/  @!P1 BRA `(.L_x_262) ;  /* 0x0000001000489947 */ /* 0x000fea0003800000 */
[----:B0-----:R-:W-:Y:S01]  /*f420*/  VIADD R5, R23, 0x1 ;  /* 0x0000000117057836 */ /* 0x001fe20000000000 */
        /* <DEDUP_REMOVED lines=273> */
.L_x_262:
[----:B------:R-:W-:Y:S01]  /*10540*/  IMAD.MOV.U32 R18, RZ, RZ, RZ ;  /* 0x000000ffff127224 */ /* 0x000fe200078e00ff */
[----:B------:R-:W-:Y:S01]  /*10550*/  MOV R24, RZ ;  /* 0x000000ff00187202 */ /* 0x000fe20000000f00 */
[----:B------:R-:W-:Y:S06]  /*10560*/  @!P1 BRA `(.L_x_263) ;  /* 0x0000001000489947 */ /* 0x000fec0003800000 */
[----:B0-----:R-:W-:Y:S01]  /*10570*/  VIADD R5, R23, 0x2 ;  /* 0x0000000217057836 */ /* 0x001fe20000000000 */
[----:B------:R-:W-:Y:S01]  /*10580*/  ULDC.64 UR4, c[0x0][0x3f0] ;  /* 0x0000fc0000047ab9 */ /* 0x000fe20000000a00 */
[----:B------:R-:W-:Y:S01]  /*10590*/  IMAD.MOV.U32 R4, RZ, RZ, RZ ;  /* 0x000000ffff047224 */ /* 0x000fe200078e00ff */
[----:B------:R-:W-:-:S03]  /*105a0*/  ISETP.NE.AND P0, PT, R3, 0x1, PT ;  /* 0x000000010300780c */ /* 0x000fc60003f05270 */
        /* <DEDUP_REMOVED lines=270> */
.L_x_263:
[----:B------:R-:W-:Y:S05]  /*11690*/  @!P1 BRA `(.L_x_264) ;  /* 0x0000001000489947 */ /* 0x000fea0003800000 */
        /* <DEDUP_REMOVED lines=274> */
.L_x_264:
[----:B------:R-:W-:Y:S01]  /*127c0*/  ULDC.64 UR4, c[0x0][0x5f8] ;  /* 0x00017e0000047ab9 */ /* 0x000fe20000000a00 */
[----:B------:R-:W-:Y:S01]  /*127d0*/  ULDC UR6, c[0x0][0x234] ;  /* 0x00008d0000067ab9 */ /* 0x000fe20000000800 */
[----:B------:R-:W-:Y:S02]  /*127e0*/  ISETP.NE.U32.AND P0, PT, RZ, UR4, PT ;  /* 0x00000004ff007c0c */ /* 0x000fe4000bf05070 */
[----:B0-----:R-:W-:Y:S02]  /*127f0*/  CS2R R4, SRZ ;  /* 0x0000000000047805 */ /* 0x001fe4000001ff00 */
[----:B------:R-:W-:Y:S01]  /*12800*/  ISETP.NE.AND P3, PT, RZ, UR6, PT ;  /* 0x00000006ff007c0c */ /* 0x000fe2000bf65270 */
[----:B------:R-:W-:Y:S01]  /*12810*/  IMAD.MOV.U32 R12, RZ, RZ, RZ ;  /* 0x000000ffff0c7224 */ /* 0x000fe200078e00ff */
[----:B------:R-:W-:-:S13]  /*12820*/  ISETP.NE.AND.EX P0, PT, RZ, UR5, PT, P0 ;  /* 0x00000005ff007c0c */ /* 0x000fda000bf05300 */
[----:B------:R-:W-:-:S05]  /*12830*/  @P0 IADD3 R4, P2, R28, UR4, RZ ;  /* 0x000000041c040c10 */ /* 0x000fca000ff5e0ff */
[----:B------:R-:W-:-:S05]  /*12840*/  @P0 IMAD.X R5, RZ, RZ, UR5, P2 ;  /* 0x00000005ff050e24 */ /* 0x000fca00090e06ff */
[----:B------:R-:W-:Y:S01]  /*12850*/  @P0 MOV R12, R5 ;  /* 0x00000005000c0202 */ /* 0x000fe20000000f00 */
[----:B------:R-:W-:Y:S06]  /*12860*/  @!P3 BRA `(.L_x_265) ;  /* 0x0000006400f4b947 */ /* 0x000fec0003800000 */
[----:B------:R-:W0:Y:S01]  /*12870*/  S2R R0, SR_CTAID.X ;  /* 0x0000000000007919 */ /* 0x000e220000002500 */
[----:B------:R-:W-:Y:S01]  /*12880*/  ULDC.64 UR4, c[0x0][0x238] ;  /* 0x00008e0000047ab9 */ /* 0x000fe20000000a00 */
[----:B------:R-:W-:Y:S02]  /*12890*/  IMAD.MOV.U32 R23, RZ, RZ, RZ ;  /* 0x000000ffff177224 */ /* 0x000fe400078e00ff */
        /* <DEDUP_REMOVED lines=280> */
.L_x_266:
[----:B------:R-:W-:Y:S05]  /*13a20*/  @!P1 BRA `(.L_x_267) ;  /* 0x0000001000489947 */ /* 0x000fea0003800000 */
[----:B------:R-:W-:Y:S01]  /*13a30*/  HFMA2.MMA R8, -RZ, RZ, 0, 0 ;  /* 0x00000000ff087435 */ /* 0x000fe200000001ff */
[----:B------:R-:W-:Y:S01]  /*13a40*/  VIADD R9, R7, 0x1 ;  /* 0x0000000107097836 */ /* 0x000fe20000000000 */
[----:B------:R-:W-:Y:S01]  /*13a50*/  ULDC.64 UR4, c[0x0][0x3f0] ;  /* 0x0000fc0000047ab9 */ /* 0x000fe20000000a00 */
[----:B------:R-:W-:-:S07]  /*13a60*/  ISETP.NE.AND P0, PT, R3, 0x1, PT ;  /* 0x000000010300780c */ /* 0x000fce0003f05270 */
        /* <DEDUP_REMOVED lines=270> */
.L_x_267:
[----:B------:R-:W-:Y:S01]  /*14b50*/  MOV R18, RZ ;  /* 0x000000ff00127202 */ /* 0x000fe20000000f00 */
[----:B------:R-:W-:Y:S01]  /*14b60*/  IMAD.MOV.U32 R22, RZ, RZ, RZ ;  /* 0x000000ffff167224 */ /* 0x000fe200078e00ff */
[----:B------:R-:W-:Y:S06]  /*14b70*/  @!P1 BRA `(.L_x_268) ;  /* 0x0000001000489947 */ /* 0x000fec0003800000 */
        /* <DEDUP_REMOVED lines=274> */
.L_x_268:
[----:B------:R-:W-:Y:S05]  /*15ca0*/  @!P1 BRA `(.L_x_269) ;  /* 0x0000001000489947 */ /* 0x000fea0003800000 */
[----:B------:R-:W-:Y:S01]  /*15cb0*/  VIADD R9, R7, 0x3 ;  /* 0x0000000307097836 */ /* 0x000fe20000000000 */
        /* <DEDUP_REMOVED lines=273> */
.L_x_269:
        /* <DEDUP_REMOVED lines=9> */
[----:B------:R-:W-:Y:S01]  /*16e60*/  HFMA2.MMA R3, -RZ, RZ, 0, 5.9604644775390625e-08 ;  /* 0x00000001ff037435 */ /* 0x000fe200000001ff */
[----:B------:R-:W-:-:S13]  /*16e70*/  ISETP.NE.AND P1, PT, RZ, UR4, PT ;  /* 0x00000004ff007c0c */ /* 0x000fda000bf25270 */
[----:B------:R-:W-:-:S04]  /*16e80*/  @P1 ISETP.NE.AND P0, PT, R17, RZ, PT ;  /* 0x000000ff1100120c */ /* 0x000fc80003f05270 */
[----:B------:R-:W-:-:S04]  /*16e90*/  @P1 SEL R6, RZ, 0x1, P0 ;  /* 0x00000001ff061807 */ /* 0x000fc80000000000 */
[----:B------:R-:W-:-:S07]  /*16ea0*/  @P1 PRMT R3, R6, 0x7610, R3 ;  /* 0x0000761006031816 */ /* 0x000fce0000000003 */
.L_x_271:
[----:B------:R-:W-:Y:S05]  /*16eb0*/  BSYNC B0 ;  /* 0x0000000000007941 */ /* 0x000fea0003800000 */
.L_x_270:
        /* <DEDUP_REMOVED lines=14> */
[----:B------:R0:W-:Y:S04]  /*16fa0*/  STG.E.U8 desc[UR58][R6.64+0x1], R25 ;  /* 0x0000011906007986 */ /* 0x0001e8000c10113a */
[----:B------:R0:W-:Y:S04]  /*16fb0*/  STG.E.U8 desc[UR58][R6.64+0x2], R19 ;  /* 0x0000021306007986 */ /* 0x0001e8000c10113a */
[----:B------:R0:W-:Y:S02]  /*16fc0*/  STG.E.U8 desc[UR58][R6.64+0x3], R16 ;  /* 0x0000031006007986 */ /* 0x0001e4000c10113a */
.L_x_273:
[----:B------:R-:W-:Y:S05]  /*16fd0*/  BSYNC B0 ;  /* 0x0000000000007941 */ /* 0x000fea0003800000 */
.L_x_272:
        /* <DEDUP_REMOVED lines=35> */
.L_x_275:
[----:B------:R-:W-:Y:S05]  /*17210*/  BSYNC B0 ;  /* 0x0000000000007941 */ /* 0x000fea0003800000 */
.L_x_274:
[----:B------:R-:W2:Y:S08]  /*17220*/  S2UR UR5, SR_CgaCtaId ;  /* 0x00000000000579c3 */ /* 0x000eb00000008800 */
[----:B------:R-:W-:Y:S06]  /*17230*/  BAR.SYNC.DEFER_BLOCKING 0x0 ;  /* 0x0000000000007b1d */ /* 0x000fec0000010000 */
[----:B------:R-:W-:-:S02]  /*17240*/  UMOV UR4, 0x400 ;  /* 0x0000040000047882 */ /* 0x000fc40000000000 */
[----:B--2---:R-:W-:-:S09]  /*17250*/  ULEA UR6, UR5, UR4, 0x18 ;  /* 0x0000000405067291 */ /* 0x004fd2000f8ec03f */
[----:B-1----:R-:W1:Y:S02]  /*17260*/  LDS.U8 R3, [UR6] ;  /* 0x00000006ff037984 */ /* 0x002e640008000000 */
[----:B-1----:R-:W-:-:S13]  /*17270*/  ISETP.NE.AND P0, PT, R3, RZ, PT ;  /* 0x000000ff0300720c */ /* 0x002fda0003f05270 */
[----:B------:R-:W-:Y:S05]  /*17280*/  @!P0 EXIT ;  /* 0x000000000000894d */ /* 0x000fea0003800000 */
[----:B------:R-:W-:Y:S01]  /*17290*/  ISETP.NE.AND P0, PT, R11, RZ, PT ;  /* 0x000000ff0b00720c */ /* 0x000fe20003f05270 */
        /* <DEDUP_REMOVED lines=9> */
[----:B------:R-:W-:Y:S01]  /*17330*/  ULDC.U8 UR6, c[0x0][0x211] ;  /* 0x0000844000067ab9 */ /* 0x000fe20000000000 */
[----:B------:R-:W-:Y:S01]  /*17340*/  BSSY B0, `(.L_x_276) ;  /* 0x0000048000007945 */ /* 0x000fe20003800000 */
[----:B0-----:R-:W-:-:S03]  /*17350*/  IMAD.U32 R26, RZ, RZ, UR6 ;  /* 0x00000006ff1a7e24 */ /* 0x001fc6000f8e00ff */
[----:B------:R-:W-:Y:S05]  /*17360*/  @!P0 BRA `(.L_x_277) ;  /* 0x0000000000908947 */ /* 0x000fea0003800000 */
[----:B------:R-:W-:Y:S01]  /*17370*/  ULDC UR6, c[0x0][0x0] ;  /* 0x0000000000067ab9 */ /* 0x000fe20000000800 */
[----:B------:R-:W-:Y:S01]  /*17380*/  ULDC UR8, c[0x0][0x228] ;  /* 0x00008a0000087ab9 */ /* 0x000fe20000000800 */
[----:B------:R-:W-:Y:S01]  /*17390*/  IMAD R3, R17, UR6, R2 ;  /* 0x0000000611037c24 */ /* 0x000fe2000f8e0202 */
[C---:B------:R-:W-:Y:S02]  /*173a0*/  PRMT R25, R26.reuse, 0x7610, R25 ;  /* 0x000076101a197816 */ /* 0x040fe40000000019 */
[C---:B------:R-:W-:Y:S02]  /*173b0*/  PRMT R19, R26.reuse, 0x7610, R19 ;  /* 0x000076101a137816 */ /* 0x040fe40000000013 */
[----:B------:R-:W-:Y:S02]  /*173c0*/  ISETP.GE.U32.AND P0, PT, R3, UR8, PT ;  /* 0x0000000803007c0c */ /* 0x000fe4000bf06070 */
[----:B------:R-:W-:-:S11]  /*173d0*/  PRMT R16, R26, 0x7610, R16 ;  /* 0x000076101a107816 */ /* 0x000fd60000000010 */
[----:B------:R-:W-:Y:S05]  /*173e0*/  @P0 BRA `(.L_x_278) ;  /* 0x0000000000f40947 */ /* 0x000fea0003800000 */
[----:B------:R-:W-:Y:S01]  /*173f0*/  ULDC UR7, c[0x0][0x10] ;  /* 0x0000040000077ab9 */ /* 0x000fe20000000800 */
[----:B------:R-:W0:Y:S01]  /*17400*/  LDC R10, c[0x0][0x4] ;  /* 0x00000100ff0a7b82 */ /* 0x000e220000000800 */
[----:B------:R-:W-:Y:S01]  /*17410*/  BSSY B1, `(.L_x_279) ;  /* 0x0000018000017945 */ /* 0x000fe20003800000 */
[----:B------:R-:W-:Y:S01]  /*17420*/  PRMT R25, R26, 0x7610, R25 ;  /* 0x000076101a197816 */ /* 0x000fe20000000019 */
[----:B------:R-:W-:Y:S01]  /*17430*/  IMAD R0, R0, UR7, RZ ;  /* 0x0000000700007c24 */ /* 0x000fe2000f8e02ff */
[C---:B------:R-:W-:Y:S02]  /*17440*/  PRMT R19, R26.reuse, 0x7610, R19 ;  /* 0x000076101a137816 */ /* 0x040fe40000000013 */
[----:B------:R-:W-:Y:S02]  /*17450*/  PRMT R16, R26, 0x7610, R16 ;  /* 0x000076101a107816 */ /* 0x000fe40000000010 */
[----:B------:R-:W1:Y:S01]  /*17460*/  LDC.64 R6, c[0x0][0x600] ;  /* 0x00018000ff067b82 */ /* 0x000e620000000a00 */
[----:B0-----:R-:W-:-:S07]  /*17470*/  IMAD R10, R10, UR6, RZ ;  /* 0x000000060a0a7c24 */ /* 0x001fce000f8e02ff */
.L_x_280:
[----:B------:R-:W-:-:S04]  /*17480*/  IMAD.IADD R9, R0, 0x1, R3 ;  /* 0x0000000100097824 */ /* 0x000fc800078e0203 */
[----:B-1----:R-:W-:-:S05]  /*17490*/  IMAD.WIDE.U32 R8, R9, 0x4, R6 ;  /* 0x0000000409087825 */ /* 0x002fca00078e0006 */
[----:B------:R-:W2:Y:S04]  /*174a0*/  LDG.E.U8 R11, desc[UR58][R8.64] ;  /* 0x0000003a080b7981 */ /* 0x000ea8000c1e1100 */
[----:B------:R-:W3:Y:S04]  /*174b0*/  LDG.E.U8 R14, desc[UR58][R8.64+0x1] ;  /* 0x0000013a080e7981 */ /* 0x000ee8000c1e1100 */
[----:B------:R-:W4:Y:S04]  /*174c0*/  LDG.E.U8 R20, desc[UR58][R8.64+0x2] ;  /* 0x0000023a08147981 */ /* 0x000f28000c1e1100 */
[----:B------:R-:W5:Y:S01]  /*174d0*/  LDG.E.U8 R13, desc[UR58][R8.64+0x3] ;  /* 0x0000033a080d7981 */ /* 0x000f62000c1e1100 */
[----:B------:R-:W-:-:S04]  /*174e0*/  IADD3 R3, R10, R3, RZ ;  /* 0x000000030a037210 */ /* 0x000fc80007ffe0ff */
[----:B------:R-:W-:Y:S02]  /*174f0*/  ISETP.GE.U32.AND P5, PT, R3, UR8, PT ;  /* 0x0000000803007c0c */ /* 0x000fe4000bfa6070 */
[----:B--2---:R-:W-:Y:S02]  /*17500*/  LOP3.LUT P0, RZ, R11, 0xff, R26, 0xc8, !PT ;  /* 0x000000ff0bff7812 */ /* 0x004fe4000780c81a */
[----:B---3--:R-:W-:Y:S02]  /*17510*/  LOP3.LUT P2, RZ, R14, 0xff, R25, 0xc8, !PT ;  /* 0x000000ff0eff7812 */ /* 0x008fe4000784c819 */
[----:B------:R-:W-:Y:S02]  /*17520*/  SEL R26, RZ, 0x1, !P0 ;  /* 0x00000001ff1a7807 */ /* 0x000fe40004000000 */
[----:B----4-:R-:W-:Y:S02]  /*17530*/  LOP3.LUT P3, RZ, R20, 0xff, R19, 0xc8, !PT ;  /* 0x000000ff14ff7812 */ /* 0x010fe4000786c813 */
[----:B------:R-:W-:-:S02]  /*17540*/  SEL R25, RZ, 0x1, !P2 ;  /* 0x00000001ff197807 */ /* 0x000fc40005000000 */
[----:B-----5:R-:W-:Y:S02]  /*17550*/  LOP3.LUT P4, RZ, R13, 0xff, R16, 0xc8, !PT ;  /* 0x000000ff0dff7812 */ /* 0x020fe4000788c810 */
[----:B------:R-:W-:Y:S02]  /*17560*/  SEL R19, RZ, 0x1, !P3 ;  /* 0x00000001ff137807 */ /* 0x000fe40005800000 */
[----:B------:R-:W-:Y:S01]  /*17570*/  SEL R16, RZ, 0x1, !P4 ;  /* 0x00000001ff107807 */ /* 0x000fe20006000000 */
[----:B------:R-:W-:Y:S08]  /*17580*/  @!P5 BRA `(.L_x_280) ;  /* 0xfffffffc00bcd947 */ /* 0x000ff0000383ffff */
[----:B------:R-:W-:Y:S05]  /*17590*/  BSYNC B1 ;  /* 0x0000000000017941 */ /* 0x000fea0003800000 */
.L_x_279:
[----:B------:R-:W-:Y:S05]  /*175a0*/  BRA `(.L_x_278) ;  /* 0x0000000000847947 */ /* 0x000fea0003800000 */
.L_x_277:
[----:B------:R-:W-:Y:S01]  /*175b0*/  ULDC UR7, c[0x0][0x228] ;  /* 0x00008a0000077ab9 */ /* 0x000fe20000000800 */
[C---:B------:R-:W-:Y:S02]  /*175c0*/  PRMT R25, R26.reuse, 0x7610, R25 ;  /* 0x000076101a197816 */ /* 0x040fe40000000019 */
[----:B------:R-:W-:Y:S02]  /*175d0*/  ISETP.GE.U32.AND P0, PT, R17, UR7, PT ;  /* 0x0000000711007c0c */ /* 0x000fe4000bf06070 */
[C---:B------:R-:W-:Y:S02]  /*175e0*/  PRMT R19, R26.reuse, 0x7610, R19 ;  /* 0x000076101a137816 */ /* 0x040fe40000000013 */
[----:B------:R-:W-:-:S09]  /*175f0*/  PRMT R16, R26, 0x7610, R16 ;  /* 0x000076101a107816 */ /* 0x000fd20000000010 */
[----:B------:R-:W-:Y:S05]  /*17600*/  @P0 BRA `(.L_x_278) ;  /* 0x00000000006c0947 */ /* 0x000fea0003800000 */
[----:B------:R-:W-:Y:S01]  /*17610*/  ULDC UR6, c[0x0][0x10] ;  /* 0x0000040000067ab9 */ /* 0x000fe20000000800 */
[----:B------:R-:W0:Y:S01]  /*17620*/  LDC R15, c[0x0][RZ] ;  /* 0x00000000ff0f7b82 */ /* 0x000e220000000800 */
[C---:B------:R-:W-:Y:S01]  /*17630*/  PRMT R25, R26.reuse, 0x7610, R25 ;  /* 0x000076101a197816 */ /* 0x040fe20000000019 */
[----:B------:R-:W-:Y:S01]  /*17640*/  IMAD.MOV.U32 R3, RZ, RZ, R17 ;  /* 0x000000ffff037224 */ /* 0x000fe200078e0011 */
[----:B------:R-:W-:Y:S01]  /*17650*/  PRMT R19, R26, 0x7610, R19 ;  /* 0x000076101a137816 */ /* 0x000fe20000000013 */
[----:B------:R-:W-:Y:S01]  /*17660*/  IMAD R0, R0, UR6, RZ ;  /* 0x0000000600007c24 */ /* 0x000fe2000f8e02ff */
[----:B------:R-:W-:-:S03]  /*17670*/  PRMT R16, R26, 0x7610, R16 ;  /* 0x000076101a107816 */ /* 0x000fc60000000010 */
[----:B------:R-:W1:Y:S08]  /*17680*/  LDC.64 R6, c[0x0][0x600] ;  /* 0x00018000ff067b82 */ /* 0x000e700000000a00 */
[----:B------:R-:W2:Y:S02]  /*17690*/  LDC R20, c[0x0][0x4] ;  /* 0x00000100ff147b82 */ /* 0x000ea40000000800 */
.L_x_281:
[----:B------:R-:W-:-:S04]  /*176a0*/  IMAD.IADD R9, R0, 0x1, R3 ;  /* 0x0000000100097824 */ /* 0x000fc800078e0203 */
[----:B0-----:R-:W-:-:S04]  /*176b0*/  IMAD R9, R9, R15, R2 ;  /* 0x0000000f09097224 */ /* 0x001fc800078e0202 */
[----:B-1----:R-:W-:-:S05]  /*176c0*/  IMAD.WIDE.U32 R8, R9, 0x4, R6 ;  /* 0x0000000409087825 */ /* 0x002fca00078e0006 */
[----:B------:R-:W3:Y:S04]  /*176d0*/  LDG.E.U8 R11, desc[UR58][R8.64] ;  /* 0x0000003a080b7981 */ /* 0x000ee8000c1e1100 */
[----:B------:R-:W4:Y:S04]  /*176e0*/  LDG.E.U8 R10, desc[UR58][R8.64+0x1] ;  /* 0x0000013a080a7981 */ /* 0x000f28000c1e1100 */
[----:B------:R-:W5:Y:S04]  /*176f0*/  LDG.E.U8 R14, desc[UR58][R8.64+0x2] ;  /* 0x0000023a080e7981 */ /* 0x000f68000c1e1100 */
[----:B------:R-:W5:Y:S01]  /*17700*/  LDG.E.U8 R13, desc[UR58][R8.64+0x3] ;  /* 0x0000033a080d7981 */ /* 0x000f62000c1e1100 */
[----:B--2---:R-:W-:-:S05]  /*17710*/  IMAD.IADD R3, R20, 0x1, R3 ;  /* 0x0000000114037824 */ /* 0x004fca00078e0203 */
[----:B------:R-:W-:Y:S02]  /*17720*/  ISETP.GE.U32.AND P5, PT, R3, UR7, PT ;  /* 0x0000000703007c0c */ /* 0x000fe4000bfa6070 */
[----:B---3--:R-:W-:Y:S02]  /*17730*/  LOP3.LUT P0, RZ, R11, 0xff, R26, 0xc8, !PT ;  /* 0x000000ff0bff7812 */ /* 0x008fe4000780c81a */
[----:B----4-:R-:W-:Y:S02]  /*17740*/  LOP3.LUT P2, RZ, R10, 0xff, R25, 0xc8, !PT ;  /* 0x000000ff0aff7812 */ /* 0x010fe4000784c819 */
[----:B------:R-:W-:Y:S02]  /*17750*/  SEL R26, RZ, 0x1, !P0 ;  /* 0x00000001ff1a7807 */ /* 0x000fe40004000000 */
[----:B-----5:R-:W-:Y:S02]  /*17760*/  LOP3.LUT P3, RZ, R14, 0xff, R19, 0xc8, !PT ;  /* 0x000000ff0eff7812 */ /* 0x020fe4000786c813 */
[----:B------:R-:W-:-:S02]  /*17770*/  SEL R25, RZ, 0x1, !P2 ;  /* 0x00000001ff197807 */ /* 0x000fc40005000000 */
[----:B------:R-:W-:Y:S02]  /*17780*/  LOP3.LUT P4, RZ, R13, 0xff, R16, 0xc8, !PT ;  /* 0x000000ff0dff7812 */ /* 0x000fe4000788c810 */
[----:B------:R-:W-:Y:S02]  /*17790*/  SEL R19, RZ, 0x1, !P3 ;  /* 0x00000001ff137807 */ /* 0x000fe40005800000 */
[----:B------:R-:W-:Y:S01]  /*177a0*/  SEL R16, RZ, 0x1, !P4 ;  /* 0x00000001ff107807 */ /* 0x000fe20006000000 */
[----:B------:R-:W-:Y:S08]  /*177b0*/  @!P5 BRA `(.L_x_281) ;  /* 0xfffffffc00b8d947 */ /* 0x000ff0000383ffff */
.L_x_278:
[----:B------:R-:W-:Y:S05]  /*177c0*/  BSYNC B0 ;  /* 0x0000000000007941 */ /* 0x000fea0003800000 */
.L_x_276:
[----:B------:R-:W0:Y:S01]  /*177d0*/  LDC R3, c[0x0][RZ] ;  /* 0x00000000ff037b82 */ /* 0x000e220000000800 */
[----:B------:R-:W-:Y:S01]  /*177e0*/  UIADD3 UR4, UR4, 0x10, URZ ;  /* 0x0000001004047890 */ /* 0x000fe2000fffe03f */
[----:B------:R-:W-:Y:S01]  /*177f0*/  PRMT R0, R25, 0x7604, R26 ;  /* 0x0000760419007816 */ /* 0x000fe2000000001a */
[----:B------:R-:W-:Y:S02]  /*17800*/  ULDC UR6, c[0x0][0x4] ;  /* 0x0000010000067ab9 */ /* 0x000fe40000000800 */
[----:B------:R-:W-:Y:S01]  /*17810*/  ULEA UR4, UR5, UR4, 0x18 ;  /* 0x0000000405047291 */ /* 0x000fe2000f8ec03f */
[----:B------:R-:W-:Y:S01]  /*17820*/  PRMT R7, R19, 0x7054, R0 ;  /* 0x0000705413077816 */ /* 0x000fe20000000000 */
[----:B------:R-:W-:-:S03]  /*17830*/  USHF.R.U32.HI UR5, URZ, 0x1, UR6 ;  /* 0x000000013f057899 */ /* 0x000fc60008011606 */
[----:B------:R-:W-:-:S03]  /*17840*/  PRMT R7, R16, 0x654, R7 ;  /* 0x0000065410077816 */ /* 0x000fc60000000007 */
[----:B------:R-:W-:Y:S01]  /*17850*/  ISETP.NE.AND P0, PT, RZ, UR5, PT ;  /* 0x00000005ff007c0c */ /* 0x000fe2000bf05270 */
[----:B0-----:R-:W-:-:S05]  /*17860*/  IMAD R0, R17, R3, R2 ;  /* 0x0000000311007224 */ /* 0x001fca00078e0202 */
[----:B------:R-:W-:-:S05]  /*17870*/  LEA R0, R0, UR4, 0x2 ;  /* 0x0000000400007c11 */ /* 0x000fca000f8e10ff */
[----:B------:R0:W-:Y:S02]  /*17880*/  STS [R0], R7 ;  /* 0x0000000700007388 */ /* 0x0001e40000000800 */
[----:B------:R-:W-:Y:S05]  /*17890*/  @!P0 BRA `(.L_x_282) ;  /* 0x00000000007c8947 */ /* 0x000fea0003800000 */
[----:B------:R-:W-:-:S07]  /*178a0*/  MOV R6, UR5 ;  /* 0x0000000500067c02 */ /* 0x000fce0008000f00 */
.L_x_285:
[--C-:B0-----:R-:W-:Y:S01]  /*178b0*/  IMAD.IADD R7, R17, 0x1, R6.reuse ;  /* 0x0000000111077824 */ /* 0x101fe200078e0206 */
[----:B------:R-:W-:Y:S01]  /*178c0*/  BAR.SYNC.DEFER_BLOCKING 0x0 ;  /* 0x0000000000007b1d */ /* 0x000fe20000010000 */
[----:B------:R-:W-:Y:S02]  /*178d0*/  ISETP.GT.AND P4, PT, R6, 0x1, PT ;  /* 0x000000010600780c */ /* 0x000fe40003f84270 */
[----:B------:R-:W-:Y:S02]  /*178e0*/  SHF.R.S32.HI R9, RZ, 0x1, R6 ;  /* 0x00000001ff097819 */ /* 0x000fe40000011406 */
[----:B------:R-:W-:Y:S01]  /*178f0*/  ISETP.GE.U32.AND P0, PT, R7, UR6, PT ;  /* 0x0000000607007c0c */ /* 0x000fe2000bf06070 */
[----:B------:R-:W-:Y:S03]  /*17900*/  BSSY B0, `(.L_x_283) ;  /* 0x0000016000007945 */ /* 0x000fe60003800000 */
[----:B------:R-:W-:-:S13]  /*17910*/  ISETP.GE.U32.OR P0, PT, R17, R6, P0 ;  /* 0x000000061100720c */ /* 0x000fda0000706470 */
[----:B------:R-:W-:Y:S05]  /*17920*/  @P0 BRA `(.L_x_284) ;  /* 0x00000000004c0947 */ /* 0x000fea0003800000 */
[----:B------:R-:W-:-:S05]  /*17930*/  IMAD R6, R7, R3, R2 ;  /* 0x0000000307067224 */ /* 0x000fca00078e0202 */
[----:B------:R-:W-:-:S06]  /*17940*/  LEA R6, R6, UR4, 0x2 ;  /* 0x0000000406067c11 */ /* 0x000fcc000f8e10ff */
        /* <DEDUP_REMOVED lines=17> */
.L_x_284:
[----:B------:R-:W-:Y:S05]  /*17a60*/  BSYNC B0 ;  /* 0x0000000000007941 */ /* 0x000fea0003800000 */
.L_x_283:
[----:B------:R-:W-:Y:S01]  /*17a70*/  IMAD.MOV.U32 R6, RZ, RZ, R9 ;  /* 0x000000ffff067224 */ /* 0x000fe200078e0009 */
[----:B------:R-:W-:Y:S06]  /*17a80*/  @P4 BRA `(.L_x_285) ;  /* 0xfffffffc00884947 */ /* 0x000fec000383ffff */
.L_x_282:
[----:B------:R-:W-:Y:S02]  /*17a90*/  ULDC UR4, c[0x0][0x22c] ;  /* 0x00008b0000047ab9 */ /* 0x000fe40000000800 */
[----:B------:R-:W-:-:S13]  /*17aa0*/  ISETP.NE.AND P0, PT, RZ, UR4, PT ;  /* 0x00000004ff007c0c */ /* 0x000fda000bf05270 */
[----:B------:R-:W-:Y:S05]  /*17ab0*/  @!P0 BRA `(.L_x_286) ;  /* 0x0000000400348947 */ /* 0x000fea0003800000 */
[----:B------:R-:W-:Y:S01]  /*17ac0*/  ISETP.GT.AND P0, PT, R3, 0x20, PT ;  /* 0x000000200300780c */ /* 0x000fe20003f04270 */
[----:B------:R-:W-:-:S12]  /*17ad0*/  IMAD.MOV.U32 R6, RZ, RZ, R3 ;  /* 0x000000ffff067224 */ /* 0x000fd800078e0003 */
[----:B------:R-:W-:Y:S05]  /*17ae0*/  @!P0 BRA `(.L_x_287) ;  /* 0x0000000000988947 */ /* 0x000fea0003800000 */
[----:B------:R-:W-:-:S04]  /*17af0*/  PRMT R6, R25, 0x7604, R26 ;  /* 0x0000760419067816 */ /* 0x000fc8000000001a */
[----:B0-----:R-:W-:Y:S02]  /*17b00*/  PRMT R7, R19, 0x7054, R6 ;  /* 0x0000705413077816 */ /* 0x001fe40000000006 */
[----:B------:R-:W-:Y:S02]  /*17b10*/  LEA.HI R6, R3, R3, RZ, 0x1 ;  /* 0x0000000303067211 */ /* 0x000fe400078f08ff */
[----:B------:R-:W-:Y:S02]  /*17b20*/  PRMT R9, R16, 0x654, R7 ;  /* 0x0000065410097816 */ /* 0x000fe40000000007 */
[----:B------:R-:W-:Y:S01]  /*17b30*/  SHF.R.S32.HI R7, RZ, 0x1, R6 ;  /* 0x00000001ff077819 */ /* 0x000fe20000011406 */
[----:B------:R-:W-:Y:S02]  /*17b40*/  HFMA2.MMA R6, -RZ, RZ, 0, 1.9073486328125e-06 ;  /* 0x00000020ff067435 */ /* 0x000fe400000001ff */
[----:B------:R1:W-:Y:S01]  /*17b50*/  STS [R0], R9 ;  /* 0x0000000900007388 */ /* 0x0003e20000000800 */
[----:B------:R-:W-:-:S13]  /*17b60*/  ISETP.GE.AND P0, PT, R7, 0x20, PT ;  /* 0x000000200700780c */ /* 0x000fda0003f06270 */
[----:B-1----:R-:W-:Y:S05]  /*17b70*/  @!P0 BRA `(.L_x_287) ;  /* 0x0000000000748947 */ /* 0x002fea0003800000 */
.L_x_290:
[----:B------:R-:W-:Y:S01]  /*17b80*/  IMAD.IADD R6, R2, 0x1, R7 ;  /* 0x0000000102067824 */ /* 0x000fe200078e0207 */
[----:B------:R-:W-:Y:S04]  /*17b90*/  BAR.SYNC.DEFER_BLOCKING 0x0 ;  /* 0x0000000000007b1d */ /* 0x000fe80000010000 */
[----:B------:R-:W-:Y:S02]  /*17ba0*/  ISETP.GE.U32.AND P0, PT, R6, R3, PT ;  /* 0x000000030600720c */ /* 0x000fe40003f06070 */
[----:B------:R-:W-:Y:S02]  /*17bb0*/  BSSY B0, `(.L_x_288) ;  /* 0x0000015000007945 */ /* 0x000fe40003800000 */
[----:B------:R-:W-:-:S13]  /*17bc0*/  ISETP.GE.U32.OR P0, PT, R2, R7, P0 ;  /* 0x000000070200720c */ /* 0x000fda0000706470 */
[----:B0-----:R-:W-:Y:S05]  /*17bd0*/  @P0 BRA `(.L_x_289) ;  /* 0x0000000000480947 */ /* 0x001fea0003800000 */
[----:B------:R-:W-:-:S06]  /*17be0*/  IMAD R6, R7, 0x4, R0 ;  /* 0x0000000407067824 */ /* 0x000fcc00078e0200 */
        /* <DEDUP_REMOVED lines=17> */
.L_x_289:
[----:B------:R-:W-:Y:S05]  /*17d00*/  BSYNC B0 ;  /* 0x0000000000007941 */ /* 0x000fea0003800000 */
.L_x_288:
[----:B------:R-:W-:-:S04]  /*17d10*/  SHF.R.S32.HI R7, RZ, 0x1, R7 ;  /* 0x00000001ff077819 */ /* 0x000fc80000011407 */
[----:B------:R-:W-:-:S13]  /*17d20*/  ISETP.GE.AND P0, PT, R7, 0x20, PT ;  /* 0x000000200700780c */ /* 0x000fda0003f06270 */
[----:B------:R-:W-:Y:S05]  /*17d30*/  @P0 BRA `(.L_x_290) ;  /* 0xfffffffc00900947 */ /* 0x000fea000383ffff */
[----:B------:R-:W-:-:S07]  /*17d40*/  IMAD.MOV.U32 R6, RZ, RZ, 0x20 ;  /* 0x00000020ff067424 */ /* 0x000fce00078e00ff */
.L_x_287:
[----:B------:R-:W-:Y:S01]  /*17d50*/  BAR.SYNC.DEFER_BLOCKING 0x0 ;  /* 0x0000000000007b1d */ /* 0x000fe20000010000 */
[----:B------:R-:W-:-:S13]  /*17d60*/  ISETP.GE.AND P0, PT, R6, 0x2, PT ;  /* 0x000000020600780c */ /* 0x000fda0003f06270 */
[----:B------:R-:W-:Y:S05]  /*17d70*/  @!P0 BRA `(.L_x_286) ;  /* 0x0000000000848947 */ /* 0x000fea0003800000 */
[----:B------:R-:W-:-:S07]  /*17d80*/  MOV R3, 0x1 ;  /* 0x0000000100037802 */ /* 0x000fce0000000f00 */
.L_x_291:
[----:B0-----:R-:W-:Y:S02]  /*17d90*/  LOP3.LUT R0, R26, 0xffff, RZ, 0xc0, !PT ;  /* 0x0000ffff1a007812 */ /* 0x001fe400078ec0ff */
        /* <DEDUP_REMOVED lines=31> */
.L_x_286:
        /* <DEDUP_REMOVED lines=10> */
[----:B0-----:R-:W3:Y:S04]  /*18030*/  LDG.E.U8 R0, desc[UR58][R4.64+0x1] ;  /* 0x0000013a04007981 */ /* 0x001ee8000c1e1100 */
[----:B------:R-:W4:Y:S04]  /*18040*/  LDG.E.U8 R2, desc[UR58][R4.64+0x2] ;  /* 0x0000023a04027981 */ /* 0x000f28000c1e1100 */
[----:B------:R-:W5:Y:S01]  /*18050*/  LDG.E.U8 R7, desc[UR58][R4.64+0x3] ;  /* 0x0000033a04077981 */ /* 0x000f62000c1e1100 */
[----:B--2---:R-:W-:-:S02]  /*18060*/  LOP3.LUT P0, RZ, R26, 0xff, R3, 0xc8, !PT ;  /* 0x000000ff1aff7812 */ /* 0x004fc4000780c803 */
[----:B---3--:R-:W-:Y:S02]  /*18070*/  LOP3.LUT P1, RZ, R25, 0xff, R0, 0xc8, !PT ;  /* 0x000000ff19ff7812 */ /* 0x008fe4000782c800 */
[----:B------:R-:W-:Y:S02]  /*18080*/  SEL R26, RZ, 0x1, !P0 ;  /* 0x00000001ff1a7807 */ /* 0x000fe40004000000 */
[----:B----4-:R-:W-:Y:S02]  /*18090*/  LOP3.LUT P2, RZ, R19, 0xff, R2, 0xc8, !PT ;  /* 0x000000ff13ff7812 */ /* 0x010fe4000784c802 */
[----:B------:R-:W-:Y:S02]  /*180a0*/  SEL R25, RZ, 0x1, !P1 ;  /* 0x00000001ff197807 */ /* 0x000fe40004800000 */
[----:B-----5:R-:W-:Y:S02]  /*180b0*/  LOP3.LUT P3, RZ, R16, 0xff, R7, 0xc8, !PT ;  /* 0x000000ff10ff7812 */ /* 0x020fe4000786c807 */
[----:B------:R-:W-:-:S02]  /*180c0*/  SEL R19, RZ, 0x1, !P2 ;  /* 0x00000001ff137807 */ /* 0x000fc40005000000 */
[----:B------:R-:W-:-:S09]  /*180d0*/  SEL R16, RZ, 0x1, !P3 ;  /* 0x00000001ff107807 */ /* 0x000fd20005800000 */
.L_x_293:
[----:B------:R-:W-:Y:S05]  /*180e0*/  @!P4 BRA `(.L_x_294) ;  /* 0x00000004008cc947 */ /* 0x000fea0003800000 */
[----:B------:R-:W1:Y:S02]  /*180f0*/  LDC R17, c[0x0][0x61c] ;  /* 0x00018700ff117b82 */ /* 0x000e640000000800 */
[----:B-1----:R-:W-:-:S04]  /*18100*/  ISETP.NE.AND P0, PT, R17, 0x1, PT ;  /* 0x000000011100780c */ /* 0x002fc80003f05270 */
[----:B0-----:R-:W-:-:S09]  /*18110*/  P2R R0, PR, RZ, 0x1 ;  /* 0x00000001ff007803 */ /* 0x001fd20000000000 */
        /* <DEDUP_REMOVED lines=17> */
.L_x_295:
        /* <DEDUP_REMOVED lines=24> */
.L_x_296:
[----:B------:R-:W-:Y:S01]  /*183b0*/  ULDC.64 UR4, c[0x0][0x5e8] ;  /* 0x00017a0000047ab9 */ /* 0x000fe20000000a00 */
[----:B------:R-:W-:Y:S02]  /*183c0*/  LOP3.LUT P0, RZ, R25, 0xff, RZ, 0xc0, !PT ;  /* 0x000000ff19ff7812 */ /* 0x000fe4000780c0ff */
[----:B0-----:R-:W-:Y:S02]  /*183d0*/  IADD3 R2, P1, R23, UR4, RZ ;  /* 0x0000000417027c10 */ /* 0x001fe4000ff3e0ff */
        /* <DEDUP_REMOVED lines=8> */
[----:B------:R-:W-:Y:S01]  /*18460*/  IMAD.U32 R4, RZ, RZ, UR4 ;  /* 0x00000004ff047e24 */ /* 0x000fe2000f8e00ff */
[----:B0-----:R0:W1:Y:S01]  /*18470*/  LDC.64 R2, c[0x4][R0] ;  /* 0x0100000000027b82 */ /* 0x0010620000000a00 */
        /* <DEDUP_REMOVED lines=11> */
.L_x_297:
[----:B------:R-:W-:Y:S01]  /*18530*/  ULDC.64 UR4, c[0x0][0x5e8] ;  /* 0x00017a0000047ab9 */ /* 0x000fe20000000a00 */
[----:B------:R-:W-:Y:S02]  /*18540*/  LOP3.LUT P0, RZ, R19, 0xff, RZ, 0xc0, !PT ;  /* 0x000000ff13ff7812 */ /* 0x000fe4000780c0ff */
[----:B------:R-:W-:Y:S02]  /*18550*/  IADD3 R22, P1, R22, UR4, RZ ;  /* 0x0000000416167c10 */ /* 0x000fe4000ff3e0ff */
[----:B0-----:R-:W-:Y:S02]  /*18560*/  SEL R3, RZ, 0x1, !P0 ;  /* 0x00000001ff037807 */ /* 0x001fe40004000000 */
        /* <DEDUP_REMOVED lines=20> */
.L_x_298:
[----:B------:R-:W-:Y:S01]  /*186b0*/  ULDC.64 UR4, c[0x0][0x5e8] ;  /* 0x00017a0000047ab9 */ /* 0x000fe20000000a00 */
[----:B------:R-:W-:Y:S02]  /*186c0*/  LOP3.LUT P0, RZ, R16, 0xff, RZ, 0xc0, !PT ;  /* 0x000000ff10ff7812 */ /* 0x000fe4000780c0ff */
[----:B------:R-:W-:Y:S02]  /*186d0*/  IADD3 R18, P1, R18, UR4, RZ ;  /* 0x0000000412127c10 */ /* 0x000fe4000ff3e0ff */
[----:B0-----:R-:W-:-:S03]  /*186e0*/  SEL R3, RZ, 0x1, !P0 ;  /* 0x00000001ff037807 */ /* 0x001fc60004000000 */
[----:B------:R-:W-:-:S05]  /*186f0*/  IMAD.X R19, RZ, RZ, UR5, P1 ;  /* 0x00000005ff137e24 */ /* 0x000fca00088e06ff */
[----:B------:R-:W-:Y:S01]  /*18700*/  STG.E.U8 desc[UR58][R18.64], R3 ;  /* 0x0000000312007986 */ /* 0x000fe2000c10113a */
[----:B------:R-:W-:Y:S05]  /*18710*/  EXIT ;  /* 0x000000000000794d */ /* 0x000fea0003800000 */
.L_x_294:
[----:B------:R-:W-:Y:S04]  /*18720*/  STG.E.U8 desc[UR58][R4.64], R26 ;  /* 0x0000001a04007986 */ /* 0x000fe8000c10113a */
[----:B------:R-:W-:Y:S04]  /*18730*/  STG.E.U8 desc[UR58][R4.64+0x1], R25 ;  /* 0x0000011904007986 */ /* 0x000fe8000c10113a */
[----:B------:R-:W-:Y:S04]  /*18740*/  STG.E.U8 desc[UR58][R4.64+0x2], R19 ;  /* 0x0000021304007986 */ /* 0x000fe8000c10113a */
[----:B------:R-:W-:Y:S01]  /*18750*/  STG.E.U8 desc[UR58][R4.64+0x3], R16 ;  /* 0x0000031004007986 */ /* 0x000fe2000c10113a */
[----:B------:R-:W-:Y:S05]  /*18760*/  EXIT ;  /* 0x000000000000794d */ /* 0x000fea0003800000 */
.L_x_292:
[----:B------:R-:W-:Y:S01]  /*18770*/  ISETP.NE.AND P0, PT, RZ, UR36, PT ;  /* 0x00000024ff007c0c */ /* 0x000fe2000bf05270 */
[----:B------:R-:W-:Y:S02]  /*18780*/  ULDC.64 UR4, c[0x0][0x5e8] ;  /* 0x00017a0000047ab9 */ /* 0x000fe40000000a00 */
[----:B------:R-:W-:Y:S02]  /*18790*/  IADD3 R2, P1, R24, UR4, RZ ;  /* 0x0000000418027c10 */ /* 0x000fe4000ff3e0ff */
[----:B------:R-:W-:Y:S02]  /*187a0*/  IADD3 R6, P3, R22, UR4, RZ ;  /* 0x0000000416067c10 */ /* 0x000fe4000ff7e0ff */
[----:B------:R-:W-:Y:S01]  /*187b0*/  IADD3 R8, P4, R18, UR4, RZ ;  /* 0x0000000412087c10 */ /* 0x000fe2000ff9e0ff */
[----:B------:R-:W-:Y:S01]  /*187c0*/  IMAD.X R3, RZ, RZ, UR5, P1 ;  /* 0x00000005ff037e24 */ /* 0x000fe200088e06ff */
[----:B------:R-:W-:Y:S01]  /*187d0*/  IADD3 R4, P2, R23, UR4, RZ ;  /* 0x0000000417047c10 */ /* 0x000fe2000ff5e0ff */
[----:B0-----:R-:W-:-:S02]  /*187e0*/  IMAD.X R7, RZ, RZ, UR5, P3 ;  /* 0x00000005ff077e24 */ /* 0x001fc400098e06ff */
[----:B------:R-:W-:Y:S01]  /*187f0*/  IMAD.X R9, RZ, RZ, UR5, P4 ;  /* 0x00000005ff097e24 */ /* 0x000fe2000a0e06ff */
[----:B------:R-:W-:Y:S01]  /*18800*/  IADD3.X R5, RZ, UR5, RZ, P2, !PT ;  /* 0x00000005ff057c10 */ /* 0x000fe200097fe4ff */
[----:B------:R-:W2:Y:S04]  /*18810*/  @P0 LDG.E.U8 R11, desc[UR58][R2.64] ;  /* 0x0000003a020b0981 */ /* 0x000ea8000c1e1100 */
[----:B------:R-:W3:Y:S04]  /*18820*/  @P0 LDG.E.U8 R0, desc[UR58][R4.64] ;  /* 0x0000003a04000981 */ /* 0x000ee8000c1e1100 */
[----:B------:R-:W4:Y:S04]  /*18830*/  @P0 LDG.E.U8 R10, desc[UR58][R6.64] ;  /* 0x0000003a060a0981 */ /* 0x000f28000c1e1100 */
[----:B------:R-:W5:Y:S01]  /*18840*/  @P0 LDG.E.U8 R13, desc[UR58][R8.64] ;  /* 0x0000003a080d0981 */ /* 0x000f62000c1e1100 */
[----:B------:R-:W-:-:S02]  /*18850*/  ULDC.U8 UR4, c[0x0][0x619] ;  /* 0x0001864000047ab9 */ /* 0x000fc40000000000 */
[----:B------:R-:W-:Y:S02]  /*18860*/  ISETP.NE.AND P5, PT, RZ, UR4, PT ;  /* 0x00000004ff007c0c */ /* 0x000fe4000bfa5270 */
[----:B--2---:R-:W-:Y:S02]  /*18870*/  @P0 LOP3.LUT P1, RZ, R26, 0xff, R11, 0xc8, !PT ;  /* 0x000000ff1aff0812 */ /* 0x004fe4000782c80b */
[----:B---3--:R-:W-:Y:S02]  /*18880*/  @P0 LOP3.LUT P2, RZ, R25, 0xff, R0, 0xc8, !PT ;  /* 0x000000ff19ff0812 */ /* 0x008fe4000784c800 */
[----:B------:R-:W-:Y:S02]  /*18890*/  @P0 SEL R0, RZ, 0x1, !P1 ;  /* 0x00000001ff000807 */ /* 0x000fe40004800000 */
[----:B----4-:R-:W-:Y:S02]  /*188a0*/  @P0 LOP3.LUT P3, RZ, R19, 0xff, R10, 0xc8, !PT ;  /* 0x000000ff13ff0812 */ /* 0x010fe4000786c80a */
[----:B------:R-:W-:-:S02]  /*188b0*/  @P0 SEL R10, RZ, 0x1, !P2 ;  /* 0x00000001ff0a0807 */ /* 0x000fc40005000000 */
[----:B-----5:R-:W-:Y:S02]  /*188c0*/  @P0 LOP3.LUT P4, RZ, R16, 0xff, R13, 0xc8, !PT ;  /* 0x000000ff10ff0812 */ /* 0x020fe4000788c80d */
[----:B------:R-:W-:Y:S02]  /*188d0*/  @P0 SEL R11, RZ, 0x1, !P3 ;  /* 0x00000001ff0b0807 */ /* 0x000fe40005800000 */
[----:B------:R-:W-:Y:S02]  /*188e0*/  @P0 SEL R12, RZ, 0x1, !P4 ;  /* 0x00000001ff0c0807 */ /* 0x000fe40006000000 */
[----:B------:R-:W-:Y:S02]  /*188f0*/  @P0 PRMT R26, R0, 0x7610, R26 ;  /* 0x00007610001a0816 */ /* 0x000fe4000000001a */
[----:B------:R-:W-:Y:S02]  /*18900*/  @P0 PRMT R25, R10, 0x7610, R25 ;  /* 0x000076100a190816 */ /* 0x000fe40000000019 */
[----:B------:R-:W-:-:S02]  /*18910*/  @P0 PRMT R19, R11, 0x7610, R19 ;  /* 0x000076100b130816 */ /* 0x000fc40000000013 */
        /* <DEDUP_REMOVED lines=22> */
.L_x_300:
        /* <DEDUP_REMOVED lines=24> */
.L_x_301:
        /* <DEDUP_REMOVED lines=24> */
.L_x_302:
        /* <DEDUP_REMOVED lines=24> */
.L_x_303:
[----:B------:R-:W-:Y:S01]  /*18f00*/  ULDC.64 UR4, c[0x0][0x5e8] ;  /* 0x00017a0000047ab9 */ /* 0x000fe20000000a00 */
[----:B------:R-:W-:Y:S02]  /*18f10*/  LOP3.LUT P0, RZ, R16, 0xff, RZ, 0xc0, !PT ;  /* 0x000000ff10ff7812 */ /* 0x000fe4000780c0ff */
[----:B------:R-:W-:Y:S02]  /*18f20*/  IADD3 R18, P1, R18, UR4, RZ ;  /* 0x0000000412127c10 */ /* 0x000fe4000ff3e0ff */
[----:B0-----:R-:W-:-:S03]  /*18f30*/  SEL R3, RZ, 0x1, !P0 ;  /* 0x00000001ff037807 */ /* 0x001fc60004000000 */
[----:B------:R-:W-:-:S05]  /*18f40*/  IMAD.X R19, RZ, RZ, UR5, P1 ;  /* 0x00000005ff137e24 */ /* 0x000fca00088e06ff */
[----:B------:R-:W-:Y:S01]  /*18f50*/  STG.E.U8 desc[UR58][R18.64], R3 ;  /* 0x0000000312007986 */ /* 0x000fe2000c10113a */
[----:B------:R-:W-:Y:S05]  /*18f60*/  EXIT ;  /* 0x000000000000794d */ /* 0x000fea0003800000 */
.L_x_299:
[----:B------:R-:W-:Y:S02]  /*18f70*/  LOP3.LUT P0, RZ, R26, 0xff, RZ, 0xc0, !PT ;  /* 0x000000ff1aff7812 */ /* 0x000fe4000780c0ff */
[----:B------:R-:W-:Y:S02]  /*18f80*/  LOP3.LUT P1, RZ, R25, 0xff, RZ, 0xc0, !PT ;  /* 0x000000ff19ff7812 */ /* 0x000fe4000782c0ff */
[----:B------:R-:W-:Y:S02]  /*18f90*/  LOP3.LUT P2, RZ, R19, 0xff, RZ, 0xc0, !PT ;  /* 0x000000ff13ff7812 */ /* 0x000fe4000784c0ff */
[----:B------:R-:W-:Y:S02]  /*18fa0*/  LOP3.LUT P3, RZ, R16, 0xff, RZ, 0xc0, !PT ;  /* 0x000000ff10ff7812 */ /* 0x000fe4000786c0ff */
[----:B------:R-:W-:Y:S02]  /*18fb0*/  SEL R11, RZ, 0x1, !P0 ;  /* 0x00000001ff0b7807 */ /* 0x000fe40004000000 */
[----:B------:R-:W-:-:S02]  /*18fc0*/  SEL R13, RZ, 0x1, !P1 ;  /* 0x00000001ff0d7807 */ /* 0x000fc40004800000 */
[----:B------:R-:W-:Y:S01]  /*18fd0*/  SEL R15, RZ, 0x1, !P2 ;  /* 0x00000001ff0f7807 */ /* 0x000fe20005000000 */
[----:B------:R-:W-:Y:S01]  /*18fe0*/  STG.E.U8 desc[UR58][R2.64], R11 ;  /* 0x0000000b02007986 */ /* 0x000fe2000c10113a */
[----:B------:R-:W-:-:S03]  /*18ff0*/  SEL R17, RZ, 0x1, !P3 ;  /* 0x00000001ff117807 */ /* 0x000fc60005800000 */
[----:B------:R-:W-:Y:S04]  /*19000*/  STG.E.U8 desc[UR58][R4.64], R13 ;  /* 0x0000000d04007986 */ /* 0x000fe8000c10113a */
[----:B------:R-:W-:Y:S04]  /*19010*/  STG.E.U8 desc[UR58][R6.64], R15 ;  /* 0x0000000f06007986 */ /* 0x000fe8000c10113a */
[----:B------:R-:W-:Y:S01]  /*19020*/  STG.E.U8 desc[UR58][R8.64], R17 ;  /* 0x0000001108007986 */ /* 0x000fe2000c10113a */
[----:B------:R-:W-:Y:S05]  /*19030*/  EXIT ;  /* 0x000000000000794d */ /* 0x000fea0003800000 */
.L_x_265:
        /* <DEDUP_REMOVED lines=20> */
[----:B------:R-:W3:Y:S04]  /*19180*/  LDG.E.U8 R0, desc[UR58][R4.64+0x1] ;  /* 0x0000013a04007981 */ /* 0x000ee8000c1e1100 */
        /* <DEDUP_REMOVED lines=10> */
.L_x_305:
        /* <DEDUP_REMOVED lines=21> */
.L_x_307:
        /* <DEDUP_REMOVED lines=24> */
.L_x_308:
[----:B------:R-:W-:Y:S01]  /*19500*/  ULDC.64 UR4, c[0x0][0x5e8] ;  /* 0x00017a0000047ab9 */ /* 0x000fe20000000a00 */
[----:B------:R-:W-:Y:S02]  /*19510*/  LOP3.LUT P0, RZ, R25, 0xff, RZ, 0xc0, !PT ;  /* 0x000000ff19ff7812 */ /* 0x000fe4000780c0ff */
[----:B------:R-:W-:Y:S02]  /*19520*/  IADD3 R2, P1, R27, UR4, RZ ;  /* 0x000000041b027c10 */ /* 0x000fe4000ff3e0ff */
[----:B------:R-:W-:Y:S02]  /*19530*/  SEL R5, RZ, 0x1, !P0 ;  /* 0x00000001ff057807 */ /* 0x000fe40004000000 */
[----:B------:R-:W-:Y:S01]  /*19540*/  ISETP.NE.AND P6, PT, R17, 0x1, PT ;  /* 0x000000011100780c */ /* 0x000fe20003fc5270 */
[----:B0-----:R-:W-:-:S05]  /*19550*/  IMAD.X R3, RZ, RZ, UR5, P1 ;  /* 0x00000005ff037e24 */ /* 0x001fca00088e06ff */
        /* <DEDUP_REMOVED lines=18> */
.L_x_309:
        /* <DEDUP_REMOVED lines=24> */
.L_x_310:
[----:B------:R-:W-:Y:S01]  /*19800*/  ULDC.64 UR4, c[0x0][0x5e8] ;  /* 0x00017a0000047ab9 */ /* 0x000fe20000000a00 */
[----:B------:R-:W-:Y:S02]  /*19810*/  LOP3.LUT P0, RZ, R16, 0xff, RZ, 0xc0, !PT ;  /* 0x000000ff10ff7812 */ /* 0x000fe4000780c0ff */
[----:B------:R-:W-:Y:S02]  /*19820*/  IADD3 R18, P1, R18, UR4, RZ ;  /* 0x0000000412127c10 */ /* 0x000fe4000ff3e0ff */
[----:B0-----:R-:W-:-:S03]  /*19830*/  SEL R3, RZ, 0x1, !P0 ;  /* 0x00000001ff037807 */ /* 0x001fc60004000000 */
[----:B------:R-:W-:-:S05]  /*19840*/  IMAD.X R19, RZ, RZ, UR5, P1 ;  /* 0x00000005ff137e24 */ /* 0x000fca00088e06ff */
[----:B------:R-:W-:Y:S01]  /*19850*/  STG.E.U8 desc[UR58][R18.64], R3 ;  /* 0x0000000312007986 */ /* 0x000fe2000c10113a */
[----:B------:R-:W-:Y:S05]  /*19860*/  EXIT ;  /* 0x000000000000794d */ /* 0x000fea0003800000 */
.L_x_306:
[----:B------:R-:W-:Y:S04]  /*19870*/  STG.E.U8 desc[UR58][R4.64], R26 ;  /* 0x0000001a04007986 */ /* 0x000fe8000c10113a */
[----:B------:R-:W-:Y:S04]  /*19880*/  STG.E.U8 desc[UR58][R4.64+0x1], R25 ;  /* 0x0000011904007986 */ /* 0x000fe8000c10113a */
[----:B------:R-:W-:Y:S04]  /*19890*/  STG.E.U8 desc[UR58][R4.64+0x2], R19 ;  /* 0x0000021304007986 */ /* 0x000fe8000c10113a */
[----:B------:R-:W-:Y:S01]  /*198a0*/  STG.E.U8 desc[UR58][R4.64+0x3], R16 ;  /* 0x0000031004007986 */ /* 0x000fe2000c10113a */
[----:B------:R-:W-:Y:S05]  /*198b0*/  EXIT ;  /* 0x000000000000794d */ /* 0x000fea0003800000 */
.L_x_304:
[----:B0-----:R-:W-:Y:S01]  /*198c0*/  ISETP.NE.AND P0, PT, R0, RZ, PT ;  /* 0x000000ff0000720c */ /* 0x001fe20003f05270 */
[----:B------:R-:W-:Y:S02]  /*198d0*/  ULDC.64 UR4, c[0x0][0x5e8] ;  /* 0x00017a0000047ab9 */ /* 0x000fe40000000a00 */
[----:B------:R-:W-:Y:S02]  /*198e0*/  IADD3 R2, P1, R28, UR4, RZ ;  /* 0x000000041c027c10 */ /* 0x000fe4000ff3e0ff */
[----:B------:R-:W-:Y:S02]  /*198f0*/  IADD3 R6, P3, R24, UR4, RZ ;  /* 0x0000000418067c10 */ /* 0x000fe4000ff7e0ff */
[----:B------:R-:W-:Y:S01]  /*19900*/  IADD3 R8, P4, R18, UR4, RZ ;  /* 0x0000000412087c10 */ /* 0x000fe2000ff9e0ff */
[----:B------:R-:W-:Y:S01]  /*19910*/  IMAD.X R3, RZ, RZ, UR5, P1 ;  /* 0x00000005ff037e24 */ /* 0x000fe200088e06ff */
[----:B------:R-:W-:Y:S01]  /*19920*/  IADD3 R4, P2, R27, UR4, RZ ;  /* 0x000000041b047c10 */ /* 0x000fe2000ff5e0ff */
[----:B------:R-:W-:-:S02]  /*19930*/  IMAD.X R7, RZ, RZ, UR5, P3 ;  /* 0x00000005ff077e24 */ /* 0x000fc400098e06ff */
        /* <DEDUP_REMOVED lines=41> */
.L_x_312:
        /* <DEDUP_REMOVED lines=24> */
.L_x_313:
        /* <DEDUP_REMOVED lines=24> */
.L_x_314:
        /* <DEDUP_REMOVED lines=24> */
.L_x_315:
[----:B------:R-:W-:Y:S01]  /*1a050*/  ULDC.64 UR4, c[0x0][0x5e8] ;  /* 0x00017a0000047ab9 */ /* 0x000fe20000000a00 */
[----:B------:R-:W-:Y:S02]  /*1a060*/  LOP3.LUT P0, RZ, R16, 0xff, RZ, 0xc0, !PT ;  /* 0x000000ff10ff7812 */ /* 0x000fe4000780c0ff */
[----:B------:R-:W-:Y:S02]  /*1a070*/  IADD3 R18, P1, R18, UR4, RZ ;  /* 0x0000000412127c10 */ /* 0x000fe4000ff3e0ff */
[----:B0-----:R-:W-:-:S03]  /*1a080*/  SEL R3, RZ, 0x1, !P0 ;  /* 0x00000001ff037807 */ /* 0x001fc60004000000 */
[----:B------:R-:W-:-:S05]  /*1a090*/  IMAD.X R19, RZ, RZ, UR5, P1 ;  /* 0x00000005ff137e24 */ /* 0x000fca00088e06ff */
[----:B------:R-:W-:Y:S01]  /*1a0a0*/  STG.E.U8 desc[UR58][R18.64], R3 ;  /* 0x0000000312007986 */ /* 0x000fe2000c10113a */
[----:B------:R-:W-:Y:S05]  /*1a0b0*/  EXIT ;  /* 0x000000000000794d */ /* 0x000fea0003800000 */
.L_x_311:
        /* <DEDUP_REMOVED lines=13> */
.L_x_316:
        /* <DEDUP_REMOVED lines=15> */
.L_x_7538:


//--------------------- .text._ZN2at6native13reduce_kernelILi512ELi1ENS0_8ReduceOpIN3c108BFloat16ENS0_14func_wrapper_tIbZZZNS0_14or_kernel_cudaERNS_14TensorIteratorEENKUlvE_clEvENKUlvE9_clEvEUlbS4_E_EEjbLi4ELi4EEEEEvT1_ --------------------------
	.section	.text._ZN2at6native13reduce_kernelILi512ELi1ENS0_8ReduceOpIN3c108BFloat16ENS0_14func_wrapper_tIbZZZNS0_14or_kernel_cudaERNS_14TensorIteratorEENKUlvE_clEvENKUlvE9_clEvEUlbS4_E_EEjbLi4ELi4EEEEEvT1_,"ax",@progbits
	.align	128
        .global         _ZN2at6native13reduce_kernelILi512ELi1ENS0_8ReduceOpIN3c108BFloat16ENS0_14func_wrapper_tIbZZZNS0_14or_kernel_cudaERNS_14TensorIteratorEENKUlvE_clEvENKUlvE9_clEvEUlbS4_E_EEjbLi4ELi4EEEEEvT1_
        .type           _ZN2at6native13reduce_kernelILi512ELi1ENS0_8ReduceOpIN3c108BFloat16ENS0_14func_wrapper_tIbZZZNS0_14or_kernel_cudaERNS_14TensorIteratorEENKUlvE_clEvENKUlvE9_clEvEUlbS4_E_EEjbLi4ELi4EEEEEvT1_,@function
        .size           _ZN2at6native13reduce_kernelILi512ELi1ENS0_8ReduceOpIN3c108BFloat16ENS0_14func_wrapper_tIbZZZNS0_14or_kernel_cudaERNS_14TensorIteratorEENKUlvE_clEvENKUlvE9_clEvEUlbS4_E_EEjbLi4ELi4EEEEEvT1_,(.L_x_7539 - _ZN2at6native13reduce_kernelILi512ELi1ENS0_8ReduceOpIN3c108BFloat16ENS0_14func_wrapper_tIbZZZNS0_14or_kernel_cudaERNS_14TensorIteratorEENKUlvE_clEvENKUlvE9_clEvEUlbS4_E_EEjbLi4ELi4EEEEEvT1_)
        .other          _ZN2at6native13reduce_kernelILi512ELi1ENS0_8ReduceOpIN3c108BFloat16ENS0_14func_wrapper_tIbZZZNS0_14or_kernel_cudaERNS_14TensorIteratorEENKUlvE_clEvENKUlvE9_clEvEUlbS4_E_EEjbLi4ELi4EEEEEvT1_,@"STO_CUDA_ENTRY STV_DEFAULT"
_ZN2at6native13reduce_kernelILi512ELi1ENS0_8ReduceOpIN3c108BFloat16ENS0_14func_wrapper_tIbZZZNS0_14or_kernel_cudaERNS_14TensorIteratorEENKUlvE_clEvENKUlvE9_clEvEUlbS4_E_EEjbLi4ELi4EEEEEvT1_:
.text._ZN2at6native13reduce_kernelILi512ELi1ENS0_8ReduceOpIN3c108BFloat16ENS0_14func_wrapper_tIbZZZNS0_14or_kernel_cudaERNS_14TensorIteratorEENKUlvE_clEvENKUlvE9_clEvEUlbS4_E_EEjbLi4ELi4EEEEEvT1_:
        /* <DEDUP_REMOVED lines=12> */
[----:B0-----:R-:W-:-:S04]  /*00c0*/  IMAD R2, R3, UR7, R2 ;  /* 0x0000000703027c24 */ /* 0x001fc8000f8e0202 */
[----:B-1----:R-:W-:Y:S01]  /*00d0*/  IMAD R3, R7, UR4, R2 ;  /* 0x0000000407037c24 */ /* 0x002fe2000f8e0202 */
[----:B------:R-:W-:Y:S01]  /*00e0*/  ULDC.64 UR4, c[0x0][0x3f0] ;  /* 0x0000fc0000047ab9 */ /* 0x000fe20000000a00 */
[----:B------:R-:W-:-:S04]  /*00f0*/  IMAD.MOV.U32 R2, RZ, RZ, RZ ;  /* 0x000000ffff027224 */ /* 0x000fc800078e00ff */
        /* <DEDUP_REMOVED lines=270> */
.L_x_317:
        /* <DEDUP_REMOVED lines=26> */
[----:B------:R-:W0:Y:S01]  /*1380*/  LDC.U8 R6, c[0x0][0x211] ;  /* 0x00008440ff067b82 */ /* 0x000e220000000000 */
[----:B------:R-:W-:Y:S01]  /*1390*/  SHF.R.U64 R7, R12, 0x1, R13 ;  /* 0x000000010c077819 */ /* 0x000fe2000000120d */
[----:B------:R-:W-:Y:S01]  /*13a0*/  ULDC UR4, c[0x0][0x218] ;  /* 0x0000860000047ab9 */ /* 0x000fe20000000800 */
[----:B------:R-:W-:Y:S01]  /*13b0*/  BSSY B1, `(.L_x_321) ;  /* 0x000002a000017945 */ /* 0x000fe20003800000 */
[----:B------:R-:W-:Y:S02]  /*13c0*/  MOV R4, UR4 ;  /* 0x0000000400047c02 */ /* 0x000fe40008000f00 */
[----:B------:R-:W-:-:S04]  /*13d0*/  LOP3.LUT R7, R7, 0x3, RZ, 0xc0, !PT ;  /* 0x0000000307077812 */ /* 0x000fc800078ec0ff */
[----:B------:R-:W-:Y:S02]  /*13e0*/  ISETP.NE.AND P0, PT, R7, RZ, PT ;  /* 0x000000ff0700720c */ /* 0x000fe40003f05270 */
[----:B0-----:R-:W-:-:S11]  /*13f0*/  PRMT R8, R6, 0x7610, R8 ;  /* 0x0000761006087816 */ /* 0x001fd60000000008 */
[----:B------:R-:W-:Y:S05]  /*1400*/  @!P0 BRA `(.L_x_322) ;  /* 0x0000000000908947 */ /* 0x000fea0003800000 */
[C---:B------:R-:W-:Y:S01]  /*1410*/  ISETP.GE.U32.AND P0, PT, R0.reuse, R7, PT ;  /* 0x000000070000720c */ /* 0x040fe20003f06070 */
[----:B------:R-:W-:Y:S03]  /*1420*/  BSSY B2, `(.L_x_323) ;  /* 0x000001d000027945 */ /* 0x000fe60003800000 */
[----:B------:R-:W-:-:S13]  /*1430*/  ISETP.GT.U32.OR P0, PT, R0, 0x3, !P0 ;  /* 0x000000030000780c */ /* 0x000fda0004704470 */
[----:B------:R-:W-:Y:S05]  /*1440*/  @P0 BRA `(.L_x_324) ;  /* 0x0000000000680947 */ /* 0x000fea0003800000 */
[----:B------:R-:W-:Y:S01]  /*1450*/  ISETP.NE.AND P0, PT, RZ, UR28, PT ;  /* 0x0000001cff007c0c */ /* 0x000fe2000bf05270 */
[----:B------:R-:W-:Y:S01]  /*1460*/  BSSY B3, `(.L_x_325) ;  /* 0x0000009000037945 */ /* 0x000fe20003800000 */
[----:B------:R-:W-:Y:S02]  /*1470*/  ISETP.NE.AND P1, PT, R3, RZ, PT ;  /* 0x000000ff0300720c */ /* 0x000fe40003f25270 */
[----:B------:R-:W-:-:S11]  /*1480*/  PRMT R4, RZ, 0x7610, R4 ;  /* 0x00007610ff047816 */ /* 0x000fd60000000004 */
[----:B------:R-:W-:Y:S05]  /*1490*/  @P0 BRA P1, `(.L_x_326) ;  /* 0x0000000000140947 */ /* 0x000fea0000800000 */
[----:B------:R-:W-:Y:S01]  /*14a0*/  ISETP.NE.AND P0, PT, RZ, UR29, PT ;  /* 0x0000001dff007c0c */ /* 0x000fe2000bf05270 */
[----:B------:R-:W-:-:S12]  /*14b0*/  IMAD.MOV.U32 R4, RZ, RZ, 0x1 ;  /* 0x00000001ff047424 */ /* 0x000fd800078e00ff */
[----:B------:R-:W-:-:S04]  /*14c0*/  @P0 ISETP.NE.AND P1, PT, R5, RZ, PT ;  /* 0x000000ff0500020c */ /* 0x000fc80003f25270 */
[----:B------:R-:W-:-:S04]  /*14d0*/  @P0 SEL R9, RZ, 0x1, P1 ;  /* 0x00000001ff090807 */ /* 0x000fc80000800000 */
[----:B------:R-:W-:-:S07]  /*14e0*/  @P0 PRMT R4, R9, 0x7610, R4 ;  /* 0x0000761009040816 */ /* 0x000fce0000000004 */
.L_x_326:
[----:B------:R-:W-:Y:S05]  /*14f0*/  BSYNC B3 ;  /* 0x0000000000037941 */ /* 0x000fea0003800000 */
.L_x_325:
[----:B------:R-:W-:-:S04]  /*1500*/  PRMT R4, R4, 0x9910, RZ ;  /* 0x0000991004047816 */ /* 0x000fc800000000ff */
[----:B------:R-:W-:-:S13]  /*1510*/  ISETP.NE.AND P0, PT, R4, RZ, PT ;  /* 0x000000ff0400720c */ /* 0x000fda0003f05270 */
[----:B------:R-:W-:Y:S05]  /*1520*/  @!P0 BRA `(.L_x_324) ;  /* 0x0000000000308947 */ /* 0x000fea0003800000 */
[----:B------:R-:W-:Y:S01]  /*1530*/  PRMT R4, R8, 0x9910, RZ ;  /* 0x0000991008047816 */ /* 0x000fe200000000ff */
[----:B------:R-:W-:-:S03]  /*1540*/  IMAD.MOV.U32 R8, RZ, RZ, 0x1 ;  /* 0x00000001ff087424 */ /* 0x000fc600078e00ff */
[----:B------:R-:W-:-:S13]  /*1550*/  ISETP.NE.AND P0, PT, R4, RZ, PT ;  /* 0x000000ff0400720c */ /* 0x000fda0003f05270 */
[----:B------:R-:W-:Y:S05]  /*1560*/  @P0 BRA `(.L_x_324) ;  /* 0x0000000000200947 */ /* 0x000fea0003800000 */
[----:B------:R-:W-:-:S04]  /*1570*/  IADD3 R9, P0, R0, -R7, RZ ;  /* 0x8000000700097210 */ /* 0x000fc80007f1e0ff */
[----:B------:R-:W-:Y:S02]  /*1580*/  IADD3.X R4, RZ, -0x1, RZ, P0, !PT ;  /* 0xffffffffff047810 */ /* 0x000fe400007fe4ff */
[----:B------:R-:W-:-:S04]  /*1590*/  LEA R16, P0, R9, R12, 0x1 ;  /* 0x0000000c09107211 */ /* 0x000fc800078008ff */
[----:B------:R-:W-:-:S05]  /*15a0*/  LEA.HI.X R17, R9, R13, R4, 0x1, P0 ;  /* 0x0000000d09117211 */ /* 0x000fca00000f0c04 */
[----:B------:R-:W2:Y:S02]  /*15b0*/  LDG.E.U16 R16, desc[UR36][R16.64] ;  /* 0x0000002410107981 */ /* 0x000ea4000c1e1500 */
[----:B--2---:R-:W-:-:S05]  /*15c0*/  IMAD.U32 R4, R16, 0x10000, RZ ;  /* 0x0001000010047824 */ /* 0x004fca00078e00ff */
[----:B------:R-:W-:-:S04]  /*15d0*/  FSETP.NEU.FTZ.AND P0, PT, R4, RZ, PT ;  /* 0x000000ff0400720b */ /* 0x000fc80003f1d000 */
[----:B------:R-:W-:-:S09]  /*15e0*/  SEL R8, RZ, 0x1, !P0 ;  /* 0x00000001ff087807 */ /* 0x000fd20004000000 */
.L_x_324:
[----:B------:R-:W-:Y:S05]  /*15f0*/  BSYNC B2 ;  /* 0x0000000000027941 */ /* 0x000fea0003800000 */
.L_x_323:
[C---:B------:R-:W-:Y:S02]  /*1600*/  IADD3 R9, P0, -R7.reuse, 0x4, RZ ;  /* 0x0000000407097810 */ /* 0x040fe40007f1e1ff */
[----:B------:R-:W-:Y:S02]  /*1610*/  IADD3 R4, R7, -0x4, R2 ;  /* 0xfffffffc07047810 */ /* 0x000fe40007ffe002 */
[----:B------:R-:W-:Y:S01]  /*1620*/  LEA R12, P1, R9, R12, 0x1 ;  /* 0x0000000c090c7211 */ /* 0x000fe200078208ff */
[----:B------:R-:W-:-:S05]  /*1630*/  IMAD.X R10, RZ, RZ, -0x1, P0 ;  /* 0xffffffffff0a7424 */ /* 0x000fca00000e06ff */
[----:B------:R-:W-:-:S07]  /*1640*/  LEA.HI.X R13, R9, R13, R10, 0x1, P1 ;  /* 0x0000000d090d7211 */ /* 0x000fce00008f0c0a */
.L_x_322:
[----:B------:R-:W-:Y:S05]  /*1650*/  BSYNC B1 ;  /* 0x0000000000017941 */ /* 0x000fea0003800000 */
.L_x_321:
[----:B------:R-:W-:Y:S01]  /*1660*/  LEA R7, R11, 0x3, 0x2 ;  /* 0x000000030b077811 */ /* 0x000fe200078e10ff */
[----:B------:R-:W-:Y:S01]  /*1670*/  BSSY B1, `(.L_x_327) ;  /* 0x000002c000017945 */ /* 0x000fe20003800000 */
[C---:B------:R-:W-:Y:S02]  /*1680*/  PRMT R2, R6.reuse, 0x5410, R6 ;  /* 0x0000541006027816 */ /* 0x040fe40000000006 */
[----:B------:R-:W-:Y:S02]  /*1690*/  ISETP.GE.U32.AND P0, PT, R7, R4, PT ;  /* 0x000000040700720c */ /* 0x000fe40003f06070 */
[----:B------:R-:W-:-:S11]  /*16a0*/  PRMT R9, R6, 0x7610, R9 ;  /* 0x0000761006097816 */ /* 0x000fd60000000009 */
[----:B------:R-:W-:Y:S05]  /*16b0*/  @P0 BRA `(.L_x_328) ;  /* 0x00000000009c0947 */ /* 0x000fea0003800000 */
[C---:B------:R-:W-:Y:S02]  /*16c0*/  PRMT R16, R2.reuse, 0x7610, R16 ;  /* 0x0000761002107816 */ /* 0x040fe40000000010 */
[C---:B------:R-:W-:Y:S02]  /*16d0*/  PRMT R9, R2.reuse, 0x7610, R9 ;  /* 0x0000761002097816 */ /* 0x040fe40000000009 */
[----:B------:R-:W-:-:S07]  /*16e0*/  PRMT R10, R2, 0x7610, R10 ;  /* 0x00007610020a7816 */ /* 0x000fce000000000a */
.L_x_329:
[C---:B------:R-:W-:Y:S01]  /*16f0*/  IMAD.WIDE.U32 R6, R11.reuse, 0x8, R12 ;  /* 0x000000080b067825 */ /* 0x040fe200078e000c */
[----:B------:R-:W-:Y:S01]  /*1700*/  LOP3.LUT P1, RZ, R8, 0xff, RZ, 0xc0, !PT ;  /* 0x000000ff08ff7812 */ /* 0x000fe2000782c0ff */
[----:B------:R-:W-:Y:S01]  /*1710*/  HFMA2.MMA R2, -RZ, RZ, 0, 5.9604644775390625e-08 ;  /* 0x00000001ff027435 */ /* 0x000fe200000001ff */
[----:B------:R-:W-:Y:S01]  /*1720*/  LOP3.LUT P3, RZ, R16, 0xff, RZ, 0xc0, !PT ;  /* 0x000000ff10ff7812 */ /* 0x000fe2000786c0ff */
[----:B------:R-:W-:Y:S02]  /*1730*/  ULDC UR4, c[0x0][0x220] ;  /* 0x0000880000047ab9 */ /* 0x000fe40000000800 */
[----:B------:R-:W2:Y:S01]  /*1740*/  LDG.E.64 R6, desc[UR36][R6.64] ;  /* 0x0000002406067981 */ /* 0x000ea2000c1e1b00 */
[----:B------:R-:W-:Y:S01]  /*1750*/  IMAD.MOV.U32 R8, RZ, RZ, 0x1 ;  /* 0x00000001ff087424 */ /* 0x000fe200078e00ff */
[----:B------:R-:W-:Y:S01]  /*1760*/  LOP3.LUT P2, RZ, R10, 0xff, RZ, 0xc0, !PT ;  /* 0x000000ff0aff7812 */ /* 0x000fe2000784c0ff */
[----:B------:R-:W-:Y:S01]  /*1770*/  VIADD R11, R11, UR4 ;  /* 0x000000040b0b7c36 */ /* 0x000fe20008000000 */
[----:B------:R-:W-:-:S02]  /*1780*/  LOP3.LUT P0, RZ, R9, 0xff, RZ, 0xc0, !PT ;  /* 0x000000ff09ff7812 */ /* 0x000fc4000780c0ff */
[----:B------:R-:W-:Y:S02]  /*1790*/  PRMT R2, R8, 0x5410, R2 ;  /* 0x0000541008027816 */ /* 0x000fe40000000002 */
[----:B------:R-:W-:-:S04]  /*17a0*/  LEA R17, R11, 0x3, 0x2 ;  /* 0x000000030b117811 */ /* 0x000fc800078e10ff */
[----:B------:R-:W-:Y:S02]  /*17b0*/  ISETP.GE.U32.AND P4, PT, R17, R4, PT ;  /* 0x000000041100720c */ /* 0x000fe40003f86070 */
[C---:B--2---:R-:W-:Y:S02]  /*17c0*/  PRMT R8, R6.reuse, 0x7632, R8 ;  /* 0x0000763206087816 */ /* 0x044fe40000000008 */
[----:B------:R-:W-:Y:S02]  /*17d0*/  @!P1 SHF.L.U32 R9, R6, 0x10, RZ ;  /* 0x0000001006099819 */ /* 0x000fe400000006ff */
[----:B------:R-:W-:Y:S01]  /*17e0*/  PRMT R6, R7, 0x7632, R6 ;  /* 0x0000763207067816 */ /* 0x000fe20000000006 */
[----:B------:R-:W-:Y:S01]  /*17f0*/  @!P2 IMAD.U32 R8, R8, 0x10000, RZ ;  /* 0x000100000808a824 */ /* 0x000fe200078e00ff */
[----:B------:R-:W-:Y:S01]  /*1800*/  @!P1 FSETP.NEU.FTZ.AND P6, PT, R9, RZ, PT ;  /* 0x000000ff0900920b */ /* 0x000fe20003fdd000 */
[----:B------:R-:W-:Y:S01]  /*1810*/  IMAD.MOV.U32 R9, RZ, RZ, 0x1 ;  /* 0x00000001ff097424 */ /* 0x000fe200078e00ff */
[----:B------:R-:W-:Y:S01]  /*1820*/  @!P0 SHF.L.U32 R7, R7, 0x10, RZ ;  /* 0x0000001007078819 */ /* 0x000fe200000006ff */
[----:B------:R-:W-:Y:S01]  /*1830*/  @!P3 IMAD.U32 R6, R6, 0x10000, RZ ;  /* 0x000100000606b824 */ /* 0x000fe200078e00ff */
[----:B------:R-:W-:-:S02]  /*1840*/  @!P1 SEL R10, RZ, 0x1, !P6 ;  /* 0x00000001ff0a9807 */ /* 0x000fc40007000000 */
[----:B------:R-:W-:Y:S01]  /*1850*/  @!P2 FSETP.NEU.FTZ.AND P5, PT, R8, RZ, PT ;  /* 0x000000ff0800a20b */ /* 0x000fe20003fbd000 */
[----:B------:R-:W-:Y:S01]  /*1860*/  IMAD.MOV.U32 R8, RZ, RZ, 0x1 ;  /* 0x00000001ff087424 */ /* 0x000fe200078e00ff */
[----:B------:R-:W-:Y:S02]  /*1870*/  @!P3 FSETP.NEU.FTZ.AND P6, PT, R6, RZ, PT ;  /* 0x000000ff0600b20b */ /* 0x000fe40003fdd000 */
[----:B------:R-:W-:Y:S02]  /*1880*/  @!P2 SEL R6, RZ, 0x1, !P5 ;  /* 0x00000001ff06a807 */ /* 0x000fe40006800000 */
[----:B------:R-:W-:Y:S02]  /*1890*/  @!P3 SEL R16, RZ, 0x1, !P6 ;  /* 0x00000001ff10b807 */ /* 0x000fe40007000000 */
[----:B------:R-:W-:Y:S02]  /*18a0*/  @!P0 FSETP.NEU.FTZ.AND P5, PT, R7, RZ, PT ;  /* 0x000000ff0700820b */ /* 0x000fe40003fbd000 */
[----:B------:R-:W-:-:S02]  /*18b0*/  @!P3 PRMT R2, R16, 0x7610, R2 ;  /* 0x000076101002b816 */ /* 0x000fc40000000002 */
[----:B------:R-:W-:Y:S02]  /*18c0*/  @!P0 SEL R7, RZ, 0x1, !P5 ;  /* 0x00000001ff078807 */ /* 0x000fe40006800000 */
[----:B------:R-:W-:Y:S02]  /*18d0*/  @!P2 PRMT R2, R2, 0x5410, R6 ;  /* 0x000054100202a816 */ /* 0x000fe40000000006 */
[----:B------:R-:W-:Y:S02]  /*18e0*/  @!P1 PRMT R8, R10, 0x7610, R8 ;  /* 0x000076100a089816 */ /* 0x000fe40000000008 */
[----:B------:R-:W-:Y:S02]  /*18f0*/  @!P0 PRMT R9, R7, 0x7610, R9 ;  /* 0x0000761007098816 */ /* 0x000fe40000000009 */
[C---:B------:R-:W-:Y:S02]  /*1900*/  PRMT R16, R2.reuse, 0x7610, R16 ;  /* 0x0000761002107816 */ /* 0x040fe40000000010 */
[----:B------:R-:W-:Y:S01]  /*1910*/  PRMT R10, R2, 0x7632, R10 ;  /* 0x00007632020a7816 */ /* 0x000fe2000000000a */
[----:B------:R-:W-:Y:S06]  /*1920*/  @!P4 BRA `(.L_x_329) ;  /* 0xfffffffc0070c947 */ /* 0x000fec000383ffff */
.L_x_328:
[----:B------:R-:W-:Y:S05]  /*1930*/  BSYNC B1 ;  /* 0x0000000000017941 */ /* 0x000fea0003800000 */
.L_x_327:
[----:B------:R-:W-:Y:S01]  /*1940*/  ULDC UR4, c[0x0][0x230] ;  /* 0x00008c0000047ab9 */ /* 0x000fe20000000800 */
[----:B------:R-:W-:Y:S01]  /*1950*/  ISETP.NE.AND P1, PT, R3, RZ, PT ;  /* 0x000000ff0300720c */ /* 0x000fe20003f25270 */
[----:B------:R-:W-:Y:S01]  /*1960*/  BSSY B1, `(.L_x_330) ;  /* 0x000000a000017945 */ /* 0x000fe20003800000 */
[----:B------:R-:W-:Y:S02]  /*1970*/  ISETP.NE.AND P0, PT, RZ, UR4, PT ;  /* 0x00000004ff007c0c */ /* 0x000fe4000bf05270 */
[----:B------:R-:W-:-:S11]  /*1980*/  PRMT R6, RZ, 0x7610, R6 ;  /* 0x00007610ff067816 */ /* 0x000fd60000000006 */
[----:B------:R-:W-:Y:S05]  /*1990*/  @P0 BRA P1, `(.L_x_331) ;  /* 0x0000000000180947 */ /* 0x000fea0000800000 */
[----:B------:R-:W-:Y:S01]  /*19a0*/  ULDC UR4, c[0x0][0x234] ;  /* 0x00008d0000047ab9 */ /* 0x000fe20000000800 */
[----:B------:R-:W-:Y:S02]  /*19b0*/  MOV R6, 0x1 ;  /* 0x0000000100067802 */ /* 0x000fe40000000f00 */
[----:B------:R-:W-:-:S13]  /*19c0*/  ISETP.NE.AND P0, PT, RZ, UR4, PT ;  /* 0x00000004ff007c0c */ /* 0x000fda000bf05270 */
[----:B------:R-:W-:-:S04]  /*19d0*/  @P0 ISETP.NE.AND P1, PT, R5, RZ, PT ;  /* 0x000000ff0500020c */ /* 0x000fc80003f25270 */
[----:B------:R-:W-:-:S04]  /*19e0*/  @P0 SEL R5, RZ, 0x1, P1 ;  /* 0x00000001ff050807 */ /* 0x000fc80000800000 */
[----:B------:R-:W-:-:S07]  /*19f0*/  @P0 PRMT R6, R5, 0x7610, R6 ;  /* 0x0000761005060816 */ /* 0x000fce0000000006 */
.L_x_331:
[----:B------:R-:W-:Y:S05]  /*1a00*/  BSYNC B1 ;  /* 0x0000000000017941 */ /* 0x000fea0003800000 */
.L_x_330:
        /* <DEDUP_REMOVED lines=8> */
[----:B------:R-:W-:Y:S01]  /*1a90*/  LOP3.LUT P0, RZ, R8, 0xff, RZ, 0xc0, !PT ;  /* 0x000000ff08ff7812 */ /* 0x000fe2000780c0ff */
[----:B------:R-:W-:Y:S02]  /*1aa0*/  IMAD.MOV.U32 R8, RZ, RZ, 0x1 ;  /* 0x00000001ff087424 */ /* 0x000fe400078e00ff */
[----:B------:R-:W-:-:S10]  /*1ab0*/  IMAD.WIDE R12, R5, 0x2, R12 ;  /* 0x00000002050c7825 */ /* 0x000fd400078e020c */
[----:B------:R-:W-:Y:S05]  /*1ac0*/  @P0 BRA `(.L_x_333) ;  /* 0x0000000000100947 */ /* 0x000fea0003800000 */
[----:B------:R-:W2:Y:S02]  /*1ad0*/  LDG.E.U16 R12, desc[UR36][R12.64] ;  /* 0x000000240c0c7981 */ /* 0x000ea4000c1e1500 */
[----:B--2---:R-:W-:-:S04]  /*1ae0*/  SHF.L.U32 R4, R12, 0x10, RZ ;  /* 0x000000100c047819 */ /* 0x004fc800000006ff */
[----:B------:R-:W-:-:S04]  /*1af0*/  FSETP.NEU.FTZ.AND P0, PT, R4, RZ, PT ;  /* 0x000000ff0400720b */ /* 0x000fc80003f1d000 */
[----:B------:R-:W-:-:S09]  /*1b00*/  SEL R8, RZ, 0x1, !P0 ;  /* 0x00000001ff087807 */ /* 0x000fd20004000000 */
.L_x_333:
[----:B------:R-:W-:Y:S05]  /*1b10*/  BSYNC B1 ;  /* 0x0000000000017941 */ /* 0x000fea0003800000 */
.L_x_332:
[----:B------:R-:W0:Y:S01]  /*1b20*/  I2F.S8 R4, R2.B2 ;  /* 0x2000000200047306 */ /* 0x000e220000001400 */
[----:B------:R-:W-:Y:S01]  /*1b30*/  LOP3.LUT P1, RZ, R8, 0xff, RZ, 0xc0, !PT ;  /* 0x000000ff08ff7812 */ /* 0x000fe2000782c0ff */
[----:B------:R-:W-:Y:S02]  /*1b40*/  IMAD.MOV.U32 R5, RZ, RZ, 0x1 ;  /* 0x00000001ff057424 */ /* 0x000fe400078e00ff */
[----:B------:R-:W-:-:S04]  /*1b50*/  IMAD.MOV.U32 R17, RZ, RZ, 0x1 ;  /* 0x00000001ff117424 */ /* 0x000fc800078e00ff */
[----:B------:R-:W-:Y:S08]  /*1b60*/  I2F.S8 R9, R9 ;  /* 0x0000000900097306 */ /* 0x000ff00000001400 */
[----:B0-----:R-:W0:Y:S02]  /*1b70*/  F2F.BF16.F32 R4, R4 ;  /* 0x0000000400047304 */ /* 0x001e240000202000 */
[----:B0-----:R-:W-:Y:S01]  /*1b80*/  @!P1 IMAD.U32 R6, R4, 0x10000, RZ ;  /* 0x0001000004069824 */ /* 0x001fe200078e00ff */
[----:B------:R-:W-:-:S04]  /*1b90*/  HFMA2.MMA R4, -RZ, RZ, 0, 5.9604644775390625e-08 ;  /* 0x00000001ff047435 */ /* 0x000fc800000001ff */
[----:B------:R-:W-:Y:S02]  /*1ba0*/  @!P1 FSETP.NEU.FTZ.AND P0, PT, R6, RZ, PT ;  /* 0x000000ff0600920b */ /* 0x000fe40003f1d000 */
[----:B------:R-:W0:Y:S02]  /*1bb0*/  F2F.BF16.F32 R6, R9 ;  /* 0x0000000900067304 */ /* 0x000e240000202000 */
[----:B------:R-:W-:-:S04]  /*1bc0*/  @!P1 SEL R5, RZ, 0x1, !P0 ;  /* 0x00000001ff059807 */ /* 0x000fc80004000000 */
[----:B------:R-:W-:-:S04]  /*1bd0*/  PRMT R5, R5, 0x9910, RZ ;  /* 0x0000991005057816 */ /* 0x000fc800000000ff */
[----:B------:R-:W-:-:S13]  /*1be0*/  ISETP.NE.AND P1, PT, R5, RZ, PT ;  /* 0x000000ff0500720c */ /* 0x000fda0003f25270 */
[----:B0-----:R-:W-:-:S05]  /*1bf0*/  @!P1 IMAD.U32 R5, R6, 0x10000, RZ ;  /* 0x0001000006059824 */ /* 0x001fca00078e00ff */
[----:B------:R-:W-:-:S04]  /*1c00*/  @!P1 FSETP.NEU.FTZ.AND P0, PT, R5, RZ, PT ;  /* 0x000000ff0500920b */ /* 0x000fc80003f1d000 */
[----:B------:R-:W-:-:S04]  /*1c10*/  @!P1 SEL R4, RZ, 0x1, !P0 ;  /* 0x00000001ff049807 */ /* 0x000fc80004000000 */
[----:B------:R-:W-:-:S04]  /*1c20*/  PRMT R4, R4, 0x9910, RZ ;  /* 0x0000991004047816 */ /* 0x000fc800000000ff */
[----:B------:R-:W-:-:S13]  /*1c30*/  ISETP.NE.AND P0, PT, R4, RZ, PT ;  /* 0x000000ff0400720c */ /* 0x000fda0003f05270 */
[----:B------:R-:W-:Y:S05]  /*1c40*/  @P0 BRA `(.L_x_319) ;  /* 0x000000a000640947 */ /* 0x000fea0003800000 */
[----:B------:R-:W0:Y:S08]  /*1c50*/  I2F.S8 R2, R2 ;  /* 0x0000000200027306 */ /* 0x000e300000001400 */
[----:B0-----:R-:W0:Y:S02]  /*1c60*/  F2F.BF16.F32 R4, R2 ;  /* 0x0000000200047304 */ /* 0x001e240000202000 */
[----:B0-----:R-:W-:-:S04]  /*1c70*/  SHF.L.U32 R4, R4, 0x10, RZ ;  /* 0x0000001004047819 */ /* 0x001fc800000006ff */
[----:B------:R-:W-:-:S04]  /*1c80*/  FSETP.NEU.FTZ.AND P0, PT, R4, RZ, PT ;  /* 0x000000ff0400720b */ /* 0x000fc80003f1d000 */
[----:B------:R-:W-:Y:S01]  /*1c90*/  SEL R17, RZ, 0x1, !P0 ;  /* 0x00000001ff117807 */ /* 0x000fe20004000000 */
[----:B------:R-:W-:Y:S08]  /*1ca0*/  BRA `(.L_x_319) ;  /* 0x000000a0004c7947 */ /* 0x000ff00003800000 */
.L_x_320:
[----:B------:R-:W0:Y:S08]  /*1cb0*/  LDC R16, c[0x0][0x384] ;  /* 0x0000e100ff107b82 */ /* 0x000e300000000800 */
[----:B------:R-:W1:Y:S01]  /*1cc0*/  LDC R10, c[0x0][0x254] ;  /* 0x00009500ff0a7b82 */ /* 0x000e620000000800 */
[----:B0-----:R-:W-:-:S04]  /*1cd0*/  SHF.R.U32.HI R16, RZ, 0x1, R16 ;  /* 0x00000001ff107819 */ /* 0x001fc80000011610 */
[----:B------:R-:W-:Y:S02]  /*1ce0*/  ISETP.NE.AND P0, PT, R16, 0x1, PT ;  /* 0x000000011000780c */ /* 0x000fe40003f05270 */
[C---:B-1----:R-:W-:Y:S02]  /*1cf0*/  ISETP.EQ.AND P2, PT, R10.reuse, 0x1, PT ;  /* 0x000000010a00780c */ /* 0x042fe40003f42270 */
[----:B------:R-:W-:-:S11]  /*1d00*/  ISETP.NE.AND P1, PT, R10, 0x1, PT ;  /* 0x000000010a00780c */ /* 0x000fd60003f25270 */
        /* <DEDUP_REMOVED lines=15> */
[----:B------:R-:W-:Y:S02]  /*1e00*/  ISETP.NE.AND P0, PT, R10, RZ, PT ;  /* 0x000000ff0a00720c */ /* 0x000fe40003f05270 */
[C---:B------:R-:W-:Y:S02]  /*1e10*/  PRMT R17, R6.reuse, 0x7610, R17 ;  /* 0x0000761006117816 */ /* 0x040fe40000000011 */
[C---:B------:R-:W-:Y:S02]  /*1e20*/  PRMT R7, R6.reuse, 0x7610, R7 ;  /* 0x0000761006077816 */ /* 0x040fe40000000007 */
[C---:B------:R-:W-:Y:S02]  /*1e30*/  PRMT R20, R6.reuse, 0x7610, R20 ;  /* 0x0000761006147816 */ /* 0x040fe40000000014 */
[----:B------:R-:W-:-:S07]  /*1e40*/  PRMT R9, R6, 0x7610, R9 ;  /* 0x0000761006097816 */ /* 0x000fce0000000009 */
.L_x_342:
        /* <DEDUP_REMOVED lines=53> */
[----:B------:R-:W-:Y:S01]  /*21a0*/  ULDC.64 UR38, c[0x0][0x260] ;  /* 0x0000980000267ab9 */ /* 0x000fe20000000a00 */
[----:B0-----:R-:W-:-:S08]  /*21b0*/  ISETP.NE.AND P1, PT, R16, 0x2, PT ;  /* 0x000000021000780c */ /* 0x001fd00003f25270 */
        /* <DEDUP_REMOVED lines=239> */
.L_x_338:
[----:B------:R-:W-:Y:S01]  /*30b0*/  LOP3.LUT R11, R4, 0xfffffffe, RZ, 0xc0, !PT ;  /* 0xfffffffe040b7812 */ /* 0x000fe200078ec0ff */
[----:B------:R-:W-:-:S03]  /*30c0*/  ULDC UR38, c[0x0][0x220] ;  /* 0x0000880000267ab9 */ /* 0x000fc60000000800 */
[----:B------:R-:W-:-:S04]  /*30d0*/  IADD3 R10, P1, R12, R11, RZ ;  /* 0x0000000b0c0a7210 */ /* 0x000fc80007f3e0ff */
[----:B------:R-:W-:-:S05]  /*30e0*/  IADD3.X R11, RZ, R13, RZ, P1, !PT ;  /* 0x0000000dff0b7210 */ /* 0x000fca0000ffe4ff */
[----:B------:R1:W5:Y:S01]  /*30f0*/  LDG.E.U16 R21, desc[UR36][R10.64] ;  /* 0x000000240a157981 */ /* 0x000362000c1e1500 */
[----:B------:R-:W-:-:S04]  /*3100*/  IMAD.U32 R4, RZ, RZ, UR38 ;  /* 0x00000026ff047e24 */ /* 0x000fc8000f8e00ff */
[----:B------:R-:W-:Y:S01]  /*3110*/  IMAD.IADD R5, R5, 0x1, R4 ;  /* 0x0000000105057824 */ /* 0x000fe200078e0204 */
[----:B------:R-:W-:Y:S06]  /*3120*/  @!P0 BRA `(.L_x_339) ;  /* 0x0000000c00cc8947 */ /* 0x000fec0003800000 */
[----:B-1----:R-:W-:Y:S01]  /*3130*/  HFMA2.MMA R10, -RZ, RZ, 0, 0 ;  /* 0x00000000ff0a7435 */ /* 0x002fe200000001ff */
        /* <DEDUP_REMOVED lines=231> */
[----:B------:R-:W-:Y:S02]  /*3fb0*/  @P1 IMAD.MOV.U32 R18, RZ, RZ, RZ ;  /* 0x000000ffff121224 */ /* 0x000fe400078e00ff */
[----:B------:R-:W-:-:S05]  /*3fc0*/  IMAD.MOV R6, RZ, RZ, -R19 ;  /* 0x000000ffff067224 */ /* 0x000fca00078e0a13 */
[----:B------:R-:W1:Y:S01]  /*3fd0*/  @P1 LDC R8, c[0x0][0x380] ;  /* 0x0000e000ff081b82 */ /* 0x000e620000000800 */
[----:B------:R-:W-:-:S04]  /*3fe0*/  IMAD R23, R6, UR25, R23 ;  /* 0x0000001906177c24 */ /* 0x000fc8000f8e0217 */
[----:B------:R-:W-:-:S03]  /*3ff0*/  IMAD R2, R23, UR26, R2 ;  /* 0x0000001a17027c24 */ /* 0x000fc6000f8e0202 */
[----:B------:R-:W2:Y:S01]  /*4000*/  @P1 LDC R22, c[0x0][0x3e4] ;  /* 0x0000f900ff161b82 */ /* 0x000ea20000000800 */
[----:B0-----:R-:W-:-:S05]  /*4010*/  @P1 IMAD.HI.U32 R11, R19, R11, R18 ;  /* 0x0000000b130b1227 */ /* 0x001fca00078e0012 */
[----:B-1----:R-:W-:-:S04]  /*4020*/  @P1 SHF.R.U32.HI R11, RZ, R8, R11 ;  /* 0x00000008ff0b1219 */ /* 0x002fc8000001160b */
[----:B------:R-:W-:-:S05]  /*4030*/  @P1 IADD3 R11, -R11, RZ, RZ ;  /* 0x000000ff0b0b1210 */ /* 0x000fca0007ffe1ff */
[----:B------:R-:W-:-:S04]  /*4040*/  @P1 IMAD R19, R10, R11, R19 ;  /* 0x0000000b0a131224 */ /* 0x000fc800078e0213 */
[----:B--2---:R-:W-:-:S07]  /*4050*/  @P1 IMAD R2, R19, R22, R2 ;  /* 0x0000001613021224 */ /* 0x004fce00078e0202 */
.L_x_339:
[----:B-1----:R-:W-:-:S04]  /*4060*/  LOP3.LUT R11, R2, 0xfffffffe, RZ, 0xc0, !PT ;  /* 0xfffffffe020b7812 */ /* 0x002fc800078ec0ff */
[----:B------:R-:W-:-:S05]  /*4070*/  IADD3 R10, P1, R12, R11, RZ ;  /* 0x0000000b0c0a7210 */ /* 0x000fca0007f3e0ff */
[----:B------:R-:W-:-:S06]  /*4080*/  IMAD.X R11, RZ, RZ, R13, P1 ;  /* 0x000000ffff0b7224 */ /* 0x000fcc00008e060d */
[----:B------:R1:W5:Y:S01]  /*4090*/  LDG.E.U16 R11, desc[UR36][R10.64] ;  /* 0x000000240a0b7981 */ /* 0x000362000c1e1500 */
[----:B------:R-:W-:Y:S01]  /*40a0*/  IMAD.IADD R25, R5, 0x1, R4 ;  /* 0x0000000105197824 */ /* 0x000fe200078e0204 */
[----:B------:R-:W-:Y:S01]  /*40b0*/  MOV R2, RZ ;  /* 0x000000ff00027202 */ /* 0x000fe20000000f00 */
[----:B------:R-:W-:Y:S01]  /*40c0*/  IMAD.MOV.U32 R6, RZ, RZ, RZ ;  /* 0x000000ffff067224 */ /* 0x000fe200078e00ff */
[----:B------:R-:W-:Y:S06]  /*40d0*/  @!P0 BRA `(.L_x_340) ;  /* 0x0000000c00c88947 */ /* 0x000fec0003800000 */
[----:B------:R-:W-:Y:S01]  /*40e0*/  IMAD.MOV.U32 R24, RZ, RZ, RZ ;  /* 0x000000ffff187224 */ /* 0x000fe200078e00ff */
[----:B------:R-:W-:Y:S01]  /*40f0*/  ULDC.64 UR38, c[0x0][0x260] ;  /* 0x0000980000267ab9 */ /* 0x000fe20000000a00 */
[----:B0-----:R-:W-:Y:S02]  /*4100*/  ISETP.NE.AND P1, PT, R16, 0x2, PT ;  /* 0x000000021000780c */ /* 0x001fe40003f25270 */
[----:B------:R-:W-:-:S05]  /*4110*/  IMAD.HI.U32 R18, R25, UR31, R24 ;  /* 0x0000001f19127c27 */ /* 0x000fca000f8e0018 */
[----:B------:R-:W-:Y:S01]  /*4120*/  SHF.R.U32.HI R19, RZ, UR38, R18 ;  /* 0x00000026ff137c19 */ /* 0x000fe20008011612 */
[----:B------:R-:W-:-:S04]  /*4130*/  HFMA2.MMA R18, -RZ, RZ, 0, 0 ;  /* 0x00000000ff127435 */ /* 0x000fc800000001ff */
[----:B------:R-:W-:-:S04]  /*4140*/  IMAD.MOV R6, RZ, RZ, -R19 ;  /* 0x000000ffff067224 */ /* 0x000fc800078e0a13 */
[----:B------:R-:W-:Y:S02]  /*4150*/  IMAD R6, R6, UR30, R25 ;  /* 0x0000001e06067c24 */ /* 0x000fe4000f8e0219 */
[----:B------:R-:W-:-:S04]  /*4160*/  IMAD.HI.U32 R23, R19, UR32, R18 ;  /* 0x0000002013177c27 */ /* 0x000fc8000f8e0012 */
[----:B------:R-:W-:Y:S01]  /*4170*/  IMAD R6, R6, UR4, RZ ;  /* 0x0000000406067c24 */ /* 0x000fe2000f8e02ff */
[----:B------:R-:W-:-:S05]  /*4180*/  SHF.R.U32.HI R23, RZ, UR33, R23 ;  /* 0x00000021ff177c19 */ /* 0x000fca0008011617 */
[----:B------:R-:W-:-:S04]  /*4190*/  IMAD.MOV R18, RZ, RZ, -R23 ;  /* 0x000000ffff127224 */ /* 0x000fc800078e0a17 */
[----:B------:R-:W-:-:S04]  /*41a0*/  IMAD R19, R18, UR39, R19 ;  /* 0x0000002712137c24 */ /* 0x000fc8000f8e0213 */
[----:B------:R-:W-:Y:S01]  /*41b0*/  IMAD R6, R19, UR45, R6 ;  /* 0x0000002d13067c24 */ /* 0x000fe2000f8e0206 */
[----:B------:R-:W-:Y:S06]  /*41c0*/  @!P1 BRA `(.L_x_340) ;  /* 0x0000000c008c9947 */ /* 0x000fec0003800000 */
[----:B------:R-:W-:Y:S01]  /*41d0*/  MOV R18, RZ ;  /* 0x000000ff00127202 */ /* 0x000fe20000000f00 */
[----:B------:R-:W-:Y:S01]  /*41e0*/  IMAD.MOV.U32 R19, RZ, RZ, R23 ;  /* 0x000000ffff137224 */ /* 0x000fe200078e0017 */
[----:B------:R-:W-:-:S03]  /*41f0*/  ISETP.NE.AND P1, PT, R16, 0x3, PT ;  /* 0x000000031000780c */ /* 0x000fc60003f25270 */
[----:B------:R-:W-:-:S05]  /*4200*/  IMAD.HI.U32 R8, R23, UR35, R18 ;  /* 0x0000002317087c27 */ /* 0x000fca000f8e0012 */
[----:B-1----:R-:W-:-:S05]  /*4210*/  SHF.R.U32.HI R10, RZ, UR44, R8 ;  /* 0x0000002cff0a7c19 */ /* 0x002fca0008011608 */
        /* <DEDUP_REMOVED lines=222> */
.L_x_340:
[----:B------:R-:W-:-:S04]  /*5000*/  LOP3.LUT R19, R6, 0xfffffffe, RZ, 0xc0, !PT ;  /* 0xfffffffe06137812 */ /* 0x000fc800078ec0ff */
[----:B------:R-:W-:-:S05]  /*5010*/  IADD3 R18, P1, R12, R19, RZ ;  /* 0x000000130c127210 */ /* 0x000fca0007f3e0ff */
[----:B------:R-:W-:-:S05]  /*5020*/  IMAD.X R19, RZ, RZ, R13, P1 ;  /* 0x000000ffff137224 */ /* 0x000fca00008e060d */
[----:B-1----:R1:W5:Y:S01]  /*5030*/  LDG.E.U16 R10, desc[UR36][R18.64] ;  /* 0x00000024120a7981 */ /* 0x002362000c1e1500 */
[----:B------:R-:W-:Y:S05]  /*5040*/  @!P0 BRA `(.L_x_341) ;  /* 0x0000000c00cc8947 */ /* 0x000fea0003800000 */
[----:B------:R-:W-:Y:S01]  /*5050*/  IADD3 R23, R25, R4, RZ ;  /* 0x0000000419177210 */ /* 0x000fe20007ffe0ff */
[----:B------:R-:W-:Y:S01]  /*5060*/  IMAD.MOV.U32 R22, RZ, RZ, RZ ;  /* 0x000000ffff167224 */ /* 0x000fe200078e00ff */
[----:B------:R-:W-:Y:S01]  /*5070*/  ULDC.64 UR38, c[0x0][0x260] ;  /* 0x0000980000267ab9 */ /* 0x000fe20000000a00 */
[----:B0-----:R-:W-:Y:S02]  /*5080*/  ISETP.NE.AND P1, PT, R16, 0x2, PT ;  /* 0x000000021000780c */ /* 0x001fe40003f25270 */
[----:B-1----:R-:W-:-:S05]  /*5090*/  IMAD.HI.U32 R18, R23, UR31, R22 ;  /* 0x0000001f17127c27 */ /* 0x002fca000f8e0016 */
[----:B------:R-:W-:Y:S01]  /*50a0*/  SHF.R.U32.HI R19, RZ, UR38, R18 ;  /* 0x00000026ff137c19 */ /* 0x000fe20008011612 */
[----:B------:R-:W-:-:S03]  /*50b0*/  IMAD.MOV.U32 R18, RZ, RZ, RZ ;  /* 0x000000ffff127224 */ /* 0x000fc600078e00ff */
[C---:B------:R-:W-:Y:S01]  /*50c0*/  IADD3 R22, -R19.reuse, RZ, RZ ;  /* 0x000000ff13167210 */ /* 0x040fe20007ffe1ff */
[----:B------:R-:W-:-:S04]  /*50d0*/  IMAD.HI.U32 R25, R19, UR32, R18 ;  /* 0x0000002013197c27 */ /* 0x000fc8000f8e0012 */
[----:B------:R-:W-:Y:S01]  /*50e0*/  IMAD R22, R22, UR30, R23 ;  /* 0x0000001e16167c24 */ /* 0x000fe2000f8e0217 */
[----:B------:R-:W-:-:S03]  /*50f0*/  SHF.R.U32.HI R25, RZ, UR33, R25 ;  /* 0x00000021ff197c19 */ /* 0x000fc60008011619 */
[----:B------:R-:W-:Y:S02]  /*5100*/  IMAD R22, R22, UR4, RZ ;  /* 0x0000000416167c24 */ /* 0x000fe4000f8e02ff */
[----:B------:R-:W-:-:S04]  /*5110*/  IMAD.MOV R18, RZ, RZ, -R25 ;  /* 0x000000ffff127224 */ /* 0x000fc800078e0a19 */
        /* <DEDUP_REMOVED lines=219> */
[----:B------:R-:W-:Y:S01]  /*5ed0*/  @P1 IMAD.MOV.U32 R22, RZ, RZ, RZ ;  /* 0x000000ffff161224 */ /* 0x000fe200078e00ff */
[----:B------:R-:W-:-:S06]  /*5ee0*/  IADD3 R6, -R23, RZ, RZ ;  /* 0x000000ff17067210 */ /* 0x000fcc0007ffe1ff */
        /* <DEDUP_REMOVED lines=9> */
.L_x_341:
[----:B------:R-:W-:Y:S01]  /*5f80*/  LOP3.LUT R23, R2, 0xfffffffe, RZ, 0xc0, !PT ;  /* 0xfffffffe02177812 */ /* 0x000fe200078ec0ff */
[----:B------:R-:W-:-:S03]  /*5f90*/  ULDC UR4, c[0x0][0x218] ;  /* 0x0000860000047ab9 */ /* 0x000fc60000000800 */
[----:B------:R-:W-:-:S04]  /*5fa0*/  IADD3 R22, P1, R12, R23, RZ ;  /* 0x000000170c167210 */ /* 0x000fc80007f3e0ff */
[----:B------:R-:W-:-:S05]  /*5fb0*/  IADD3.X R23, RZ, R13, RZ, P1, !PT ;  /* 0x0000000dff177210 */ /* 0x000fca0000ffe4ff */
[----:B------:R-:W2:Y:S01]  /*5fc0*/  LDG.E.U16 R22, desc[UR36][R22.64] ;  /* 0x0000002416167981 */ /* 0x000ea2000c1e1500 */
[----:B------:R-:W-:Y:S02]  /*5fd0*/  LOP3.LUT P4, RZ, R20, 0xff, RZ, 0xc0, !PT ;  /* 0x000000ff14ff7812 */ /* 0x000fe4000788c0ff */
[----:B------:R-:W-:Y:S02]  /*5fe0*/  LOP3.LUT P2, RZ, R9, 0xff, RZ, 0xc0, !PT ;  /* 0x000000ff09ff7812 */ /* 0x000fe4000784c0ff */
[----:B------:R-:W-:Y:S02]  /*5ff0*/  LOP3.LUT P1, RZ, R7, 0xff, RZ, 0xc0, !PT ;  /* 0x000000ff07ff7812 */ /* 0x000fe4000782c0ff */
[----:B------:R-:W-:Y:S02]  /*6000*/  LOP3.LUT P3, RZ, R17, 0xff, RZ, 0xc0, !PT ;  /* 0x000000ff11ff7812 */ /* 0x000fe4000786c0ff */
[----:B------:R-:W-:Y:S02]  /*6010*/  LEA R5, R4, R5, 0x1 ;  /* 0x0000000504057211 */ /* 0x000fe400078e08ff */
[----:B------:R-:W-:-:S02]  /*6020*/  MOV R8, 0x1 ;  /* 0x0000000100087802 */ /* 0x000fc40000000f00 */
[----:B------:R-:W-:Y:S01]  /*6030*/  IADD3 R5, R5, R4, RZ ;  /* 0x0000000405057210 */ /* 0x000fe20007ffe0ff */
[----:B-----5:R-:W-:Y:S01]  /*6040*/  @!P4 IMAD.U32 R6, R11, 0x10000, RZ ;  /* 0x000100000b06c824 */ /* 0x020fe200078e00ff */
[----:B------:R-:W-:Y:S01]  /*6050*/  MOV R9, 0x1 ;  /* 0x0000000100097802 */ /* 0x000fe20000000f00 */
[----:B------:R-:W-:Y:S02]  /*6060*/  @!P2 IMAD.U32 R2, R21, 0x10000, RZ ;  /* 0x000100001502a824 */ /* 0x000fe400078e00ff */
[----:B------:R-:W-:Y:S01]  /*6070*/  IMAD R7, R4, 0x3, R5 ;  /* 0x0000000304077824 */ /* 0x000fe200078e0205 */
[----:B------:R-:W-:Y:S01]  /*6080*/  @!P4 FSETP.NEU.FTZ.AND P6, PT, R6, RZ, PT ;  /* 0x000000ff0600c20b */ /* 0x000fe20003fdd000 */
[----:B------:R-:W-:Y:S01]  /*6090*/  @!P1 IMAD.U32 R6, R10, 0x10000, RZ ;  /* 0x000100000a069824 */ /* 0x000fe200078e00ff */
[----:B------:R-:W-:Y:S02]  /*60a0*/  @!P2 FSETP.NEU.FTZ.AND P5, PT, R2, RZ, PT ;  /* 0x000000ff0200a20b */ /* 0x000fe40003fbd000 */
[----:B------:R-:W-:-:S02]  /*60b0*/  MOV R2, UR4 ;  /* 0x0000000400027c02 */ /* 0x000fc40008000f00 */
[----:B------:R-:W-:Y:S02]  /*60c0*/  @!P2 SEL R17, RZ, 0x1, !P5 ;  /* 0x00000001ff11a807 */ /* 0x000fe40006800000 */
[----:B------:R-:W-:Y:S02]  /*60d0*/  @!P1 FSETP.NEU.FTZ.AND P5, PT, R6, RZ, PT ;  /* 0x000000ff0600920b */ /* 0x000fe40003fbd000 */
[----:B-1----:R-:W-:Y:S02]  /*60e0*/  @!P4 SEL R18, RZ, 0x1, !P6 ;  /* 0x00000001ff12c807 */ /* 0x002fe40007000000 */
[----:B------:R-:W-:Y:S01]  /*60f0*/  ISETP.GE.U32.AND P6, PT, R7, R2, PT ;  /* 0x000000020700720c */ /* 0x000fe20003fc6070 */
[----:B------:R-:W-:Y:S01]  /*6100*/  IMAD.MOV.U32 R7, RZ, RZ, 0x1 ;  /* 0x00000001ff077424 */ /* 0x000fe200078e00ff */
[----:B------:R-:W-:Y:S02]  /*6110*/  @!P1 SEL R19, RZ, 0x1, !P5 ;  /* 0x00000001ff139807 */ /* 0x000fe40006800000 */
[----:B------:R-:W-:-:S02]  /*6120*/  @!P4 PRMT R8, R18, 0x7610, R8 ;  /* 0x000076101208c816 */ /* 0x000fc40000000008 */
[----:B------:R-:W-:Y:S02]  /*6130*/  @!P2 PRMT R9, R17, 0x7610, R9 ;  /* 0x000076101109a816 */ /* 0x000fe40000000009 */
[----:B------:R-:W-:Y:S01]  /*6140*/  @!P1 PRMT R7, R19, 0x7610, R7 ;  /* 0x0000761013079816 */ /* 0x000fe20000000007 */
[----:B--2---:R-:W-:-:S05]  /*6150*/  @!P3 IMAD.U32 R6, R22, 0x10000, RZ ;  /* 0x000100001606b824 */ /* 0x004fca00078e00ff */
[----:B------:R-:W-:Y:S01]  /*6160*/  @!P3 FSETP.NEU.FTZ.AND P5, PT, R6, RZ, PT ;  /* 0x000000ff0600b20b */ /* 0x000fe20003fbd000 */
[----:B------:R-:W-:-:S03]  /*6170*/  IMAD.MOV.U32 R6, RZ, RZ, 0x1 ;  /* 0x00000001ff067424 */ /* 0x000fc600078e00ff */
[----:B------:R-:W-:-:S04]  /*6180*/  @!P3 SEL R20, RZ, 0x1, !P5 ;  /* 0x00000001ff14b807 */ /* 0x000fc80006800000 */
[----:B------:R-:W-:Y:S02]  /*6190*/  @!P3 PRMT R6, R20, 0x7610, R6 ;  /* 0x000076101406b816 */ /* 0x000fe40000000006 */
[----:B------:R-:W-:Y:S02]  /*61a0*/  PRMT R20, R8, 0x7610, R20 ;  /* 0x0000761008147816 */ /* 0x000fe40000000014 */
[----:B------:R-:W-:Y:S01]  /*61b0*/  PRMT R17, R6, 0x7610, R17 ;  /* 0x0000761006117816 */ /* 0x000fe20000000011 */
[----:B------:R-:W-:Y:S06]  /*61c0*/  @!P6 BRA `(.L_x_342) ;  /* 0xffffffbc0020e947 */ /* 0x000fec000383ffff */
.L_x_337:
[----:B------:R-:W-:Y:S05]  /*61d0*/  BSYNC B1 ;  /* 0x0000000000017941 */ /* 0x000fea0003800000 */
.L_x_336:
[----:B------:R-:W-:Y:S01]  /*61e0*/  ISETP.GE.U32.AND P0, PT, R5, R2, PT ;  /* 0x000000020500720c */ /* 0x000fe20003f06070 */
[----:B------:R-:W-:-:S12]  /*61f0*/  BSSY B1, `(.L_x_343) ;  /* 0x0000466000017945 */ /* 0x000fd80003800000 */
[----:B------:R-:W-:Y:S05]  /*6200*/  @P0 BRA `(.L_x_344) ;  /* 0x0000004400900947 */ /* 0x000fea0003800000 */
[----:B------:R-:W1:Y:S01]  /*6210*/  LDC R20, c[0x0][0x254] ;  /* 0x00009500ff147b82 */ /* 0x000e620000000800 */
[----:B------:R-:W-:Y:S01]  /*6220*/  HFMA2.MMA R21, -RZ, RZ, 0, 0 ;  /* 0x00000000ff157435 */ /* 0x000fe200000001ff */
[----:B-1----:R-:W-:-:S13]  /*6230*/  ISETP.NE.AND P1, PT, R20, RZ, PT ;  /* 0x000000ff1400720c */ /* 0x002fda0003f25270 */
[----:B------:R-:W-:Y:S05]  /*6240*/  @!P1 BRA `(.L_x_345) ;  /* 0x0000001000449947 */ /* 0x000fea0003800000 */
[----:B------:R-:W-:Y:S01]  /*6250*/  MOV R17, R5 ;  /* 0x0000000500117202 */ /* 0x000fe20000000f00 */
[----:B0-----:R-:W-:Y:S01]  /*6260*/  IMAD.MOV.U32 R16, RZ, RZ, RZ ;  /* 0x000000ffff107224 */ /* 0x001fe200078e00ff */
        /* <DEDUP_REMOVED lines=259> */
[----:B------:R-:W-:-:S03]  /*72a0*/  @P2 IMAD.MOV.U32 R18, RZ, RZ, RZ ;  /* 0x000000ffff122224 */ /* 0x000fc600078e00ff */
[C---:B------:R-:W-:Y:S01]  /*72b0*/  IADD3 R23, -R19.reuse, RZ, RZ ;  /* 0x000000ff13177210 */ /* 0x040fe20007ffe1ff */
        /* <DEDUP_REMOVED lines=10> */
.L_x_345:
[----:B------:R-:W-:-:S04]  /*7360*/  LOP3.LUT R17, R21, 0xfffffffe, RZ, 0xc0, !PT ;  /* 0xfffffffe15117812 */ /* 0x000fc800078ec0ff */
[----:B0-----:R-:W-:-:S04]  /*7370*/  IADD3 R16, P2, R12, R17, RZ ;  /* 0x000000110c107210 */ /* 0x001fc80007f5e0ff */
[----:B------:R-:W-:-:S05]  /*7380*/  IADD3.X R17, RZ, R13, RZ, P2, !PT ;  /* 0x0000000dff117210 */ /* 0x000fca00017fe4ff */
[----:B------:R1:W5:Y:S01]  /*7390*/  LDG.E.U16 R21, desc[UR36][R16.64] ;  /* 0x0000002410157981 */ /* 0x000362000c1e1500 */
[----:B------:R-:W-:-:S05]  /*73a0*/  IMAD.IADD R19, R5, 0x1, R4 ;  /* 0x0000000105137824 */ /* 0x000fca00078e0204 */
[----:B------:R-:W-:-:S13]  /*73b0*/  ISETP.GE.U32.AND P2, PT, R19, R2, PT ;  /* 0x000000021300720c */ /* 0x000fda0003f46070 */
[----:B-1----:R-:W-:Y:S05]  /*73c0*/  @P2 BRA `(.L_x_344) ;  /* 0x0000003400202947 */ /* 0x002fea0003800000 */
        /* <DEDUP_REMOVED lines=269> */
[----:B------:R-:W-:Y:S01]  /*84a0*/  ULDC UR4, c[0x0][0x3e0] ;  /* 0x0000f80000047ab9 */ /* 0x000fe20000000800 */
[----:B------:R-:W-:Y:S02]  /*84b0*/  @P2 IADD3 R23, -R23, RZ, RZ ;  /* 0x000000ff17172210 */ /* 0x000fe40007ffe1ff */
[----:B------:R-:W-:-:S03]  /*84c0*/  IMAD R11, R24, UR4, R11 ;  /* 0x00000004180b7c24 */ /* 0x000fc6000f8e020b */
[----:B------:R-:W-:-:S04]  /*84d0*/  @P2 IMAD R16, R16, R23, R25 ;  /* 0x0000001710102224 */ /* 0x000fc800078e0219 */
[----:B--2---:R-:W-:-:S07]  /*84e0*/  @P2 IMAD R11, R16, R26, R11 ;  /* 0x0000001a100b2224 */ /* 0x004fce00078e020b */
.L_x_346:
[----:B------:R-:W-:-:S04]  /*84f0*/  LOP3.LUT R11, R11, 0xfffffffe, RZ, 0xc0, !PT ;  /* 0xfffffffe0b0b7812 */ /* 0x000fc800078ec0ff */
[----:B------:R-:W-:-:S05]  /*8500*/  IADD3 R16, P2, R12, R11, RZ ;  /* 0x0000000b0c107210 */ /* 0x000fca0007f5e0ff */
[----:B------:R-:W-:-:S05]  /*8510*/  IMAD.X R17, RZ, RZ, R13, P2 ;  /* 0x000000ffff117224 */ /* 0x000fca00010e060d */
[----:B------:R1:W5:Y:S01]  /*8520*/  LDG.E.U16 R11, desc[UR36][R16.64] ;  /* 0x00000024100b7981 */ /* 0x000362000c1e1500 */
[----:B------:R-:W-:-:S04]  /*8530*/  IADD3 R19, R19, R4, RZ ;  /* 0x0000000413137210 */ /* 0x000fc80007ffe0ff */
[----:B------:R-:W-:-:S13]  /*8540*/  ISETP.GE.U32.AND P2, PT, R19, R2, PT ;  /* 0x000000021300720c */ /* 0x000fda0003f46070 */
[----:B-1----:R-:W-:Y:S05]  /*8550*/  @P2 BRA `(.L_x_344) ;  /* 0x0000002000bc2947 */ /* 0x002fea0003800000 */
        /* <DEDUP_REMOVED lines=262> */
[----:B------:R-:W-:-:S07]  /*95c0*/  @P2 IMAD.MOV.U32 R24, RZ, RZ, RZ ;  /* 0x000000ffff182224 */ /* 0x000fce00078e00ff */
[----:B------:R-:W1:Y:S08]  /*95d0*/  @P2 LDC R23, c[0x0][0x380] ;  /* 0x0000e000ff172b82 */ /* 0x000e700000000800 */
[----:B------:R-:W2:Y:S01]  /*95e0*/  @P2 LDC R29, c[0x0][0x3e4] ;  /* 0x0000f900ff1d2b82 */ /* 0x000ea20000000800 */
[C---:B0-----:R-:W-:Y:S01]  /*95f0*/  @P2 IMAD.HI.U32 R24, R25.reuse, R17, R24 ;  /* 0x0000001119182227 */ /* 0x041fe200078e0018 */
[----:B------:R-:W-:-:S05]  /*9600*/  IADD3 R17, -R25, RZ, RZ ;  /* 0x000000ff19117210 */ /* 0x000fca0007ffe1ff */
[----:B------:R-:W-:Y:S01]  /*9610*/  IMAD R17, R17, UR4, R27 ;  /* 0x0000000411117c24 */ /* 0x000fe2000f8e021b */
[----:B------:R-:W-:Y:S01]  /*9620*/  ULDC UR4, c[0x0][0x3e0] ;  /* 0x0000f80000047ab9 */ /* 0x000fe20000000800 */
[----:B-1----:R-:W-:Y:S02]  /*9630*/  @P2 SHF.R.U32.HI R23, RZ, R23, R24 ;  /* 0x00000017ff172219 */ /* 0x002fe40000011618 */
[----:B------:R-:W-:-:S03]  /*9640*/  IMAD R10, R17, UR4, R10 ;  /* 0x00000004110a7c24 */ /* 0x000fc6000f8e020a */
[----:B------:R-:W-:-:S04]  /*9650*/  @P2 IMAD.MOV R23, RZ, RZ, -R23 ;  /* 0x000000ffff172224 */ /* 0x000fc800078e0a17 */
[----:B------:R-:W-:-:S04]  /*9660*/  @P2 IMAD R16, R16, R23, R25 ;  /* 0x0000001710102224 */ /* 0x000fc800078e0219 */
[----:B--2---:R-:W-:-:S07]  /*9670*/  @P2 IMAD R10, R16, R29, R10 ;  /* 0x0000001d100a2224 */ /* 0x004fce00078e020a */
.L_x_347:
[----:B------:R-:W-:-:S04]  /*9680*/  LOP3.LUT R25, R10, 0xfffffffe, RZ, 0xc0, !PT ;  /* 0xfffffffe0a197812 */ /* 0x000fc800078ec0ff */
[----:B------:R-:W-:-:S04]  /*9690*/  IADD3 R24, P2, R12, R25, RZ ;  /* 0x000000190c187210 */ /* 0x000fc80007f5e0ff */
[----:B------:R-:W-:-:S05]  /*96a0*/  IADD3.X R25, RZ, R13, RZ, P2, !PT ;  /* 0x0000000dff197210 */ /* 0x000fca00017fe4ff */
[----:B------:R1:W5:Y:S01]  /*96b0*/  LDG.E.U16 R10, desc[UR36][R24.64] ;  /* 0x00000024180a7981 */ /* 0x000362000c1e1500 */
[----:B------:R-:W-:-:S05]  /*96c0*/  IMAD.IADD R17, R19, 0x1, R4 ;  /* 0x0000000113117824 */ /* 0x000fca00078e0204 */
[----:B------:R-:W-:-:S13]  /*96d0*/  ISETP.GE.U32.AND P2, PT, R17, R2, PT ;  /* 0x000000021100720c */ /* 0x000fda0003f46070 */
[----:B-1----:R-:W-:Y:S05]  /*96e0*/  @P2 BRA `(.L_x_344) ;  /* 0x0000001000582947 */ /* 0x002fea0003800000 */
        /* <DEDUP_REMOVED lines=274> */
.L_x_348:
[----:B------:R-:W-:-:S04]  /*a810*/  LOP3.LUT R23, R22, 0xfffffffe, RZ, 0xc0, !PT ;  /* 0xfffffffe16177812 */ /* 0x000fc800078ec0ff */
[----:B------:R-:W-:-:S05]  /*a820*/  IADD3 R22, P1, R12, R23, RZ ;  /* 0x000000170c167210 */ /* 0x000fca0007f3e0ff */
[----:B------:R-:W-:-:S05]  /*a830*/  IMAD.X R23, RZ, RZ, R13, P1 ;  /* 0x000000ffff177224 */ /* 0x000fca00008e060d */
[----:B------:R1:W5:Y:S03]  /*a840*/  LDG.E.U16 R22, desc[UR36][R22.64] ;  /* 0x0000002416167981 */ /* 0x000366000c1e1500 */
.L_x_344:
[----:B------:R-:W-:Y:S05]  /*a850*/  BSYNC B1 ;  /* 0x0000000000017941 */ /* 0x000fea0003800000 */
.L_x_343:
[----:B------:R-:W-:Y:S04]  /*a860*/  BSSY B1, `(.L_x_349) ;  /* 0x0000023000017945 */ /* 0x000fe80003800000 */
[----:B------:R-:W-:Y:S05]  /*a870*/  @P0 BRA `(.L_x_350) ;  /* 0x0000000000840947 */ /* 0x000fea0003800000 */
[----:B------:R-:W-:Y:S01]  /*a880*/  LOP3.LUT P0, RZ, R9, 0xff, RZ, 0xc0, !PT ;  /* 0x000000ff09ff7812 */ /* 0x000fe2000780c0ff */
[----:B------:R-:W-:Y:S01]  /*a890*/  IMAD.IADD R5, R5, 0x1, R4 ;  /* 0x0000000105057824 */ /* 0x000fe200078e0204 */
[----:B------:R-:W-:-:S04]  /*a8a0*/  HFMA2.MMA R9, -RZ, RZ, 0, 5.9604644775390625e-08 ;  /* 0x00000001ff097435 */ /* 0x000fc800000001ff */
[----:B------:R-:W-:-:S07]  /*a8b0*/  ISETP.GE.U32.AND P2, PT, R5, R2, PT ;  /* 0x000000020500720c */ /* 0x000fce0003f46070 */
[----:B-----5:R-:W-:-:S04]  /*a8c0*/  @!P0 SHF.L.U32 R21, R21, 0x10, RZ ;  /* 0x0000001015158819 */ /* 0x020fc800000006ff */
[----:B------:R-:W-:-:S04]  /*a8d0*/  @!P0 FSETP.NEU.FTZ.AND P1, PT, R21, RZ, PT ;  /* 0x000000ff1500820b */ /* 0x000fc80003f3d000 */
[----:B------:R-:W-:-:S04]  /*a8e0*/  @!P0 SEL R12, RZ, 0x1, !P1 ;  /* 0x00000001ff0c8807 */ /* 0x000fc80004800000 */
[----:B------:R-:W-:Y:S01]  /*a8f0*/  @!P0 PRMT R9, R12, 0x7610, R9 ;  /* 0x000076100c098816 */ /* 0x000fe20000000009 */
[----:B------:R-:W-:Y:S06]  /*a900*/  @P2 BRA `(.L_x_350) ;  /* 0x0000000000602947 */ /* 0x000fec0003800000 */
[----:B------:R-:W-:Y:S01]  /*a910*/  LOP3.LUT P0, RZ, R8, 0xff, RZ, 0xc0, !PT ;  /* 0x000000ff08ff7812 */ /* 0x000fe2000780c0ff */
[----:B------:R-:W-:Y:S01]  /*a920*/  IMAD.MOV.U32 R8, RZ, RZ, 0x1 ;  /* 0x00000001ff087424 */ /* 0x000fe200078e00ff */
[----:B------:R-:W-:-:S04]  /*a930*/  IADD3 R5, R5, R4, RZ ;  /* 0x0000000405057210 */ /* 0x000fc80007ffe0ff */
[----:B------:R-:W-:-:S07]  /*a940*/  ISETP.GE.U32.AND P2, PT, R5, R2, PT ;  /* 0x000000020500720c */ /* 0x000fce0003f46070 */
[----:B------:R-:W-:-:S05]  /*a950*/  @!P0 IMAD.U32 R11, R11, 0x10000, RZ ;  /* 0x000100000b0b8824 */ /* 0x000fca00078e00ff */
[----:B------:R-:W-:-:S04]  /*a960*/  @!P0 FSETP.NEU.FTZ.AND P1, PT, R11, RZ, PT ;  /* 0x000000ff0b00820b */ /* 0x000fc80003f3d000 */
[----:B------:R-:W-:-:S04]  /*a970*/  @!P0 SEL R11, RZ, 0x1, !P1 ;  /* 0x00000001ff0b8807 */ /* 0x000fc80004800000 */
[----:B------:R-:W-:Y:S01]  /*a980*/  @!P0 PRMT R8, R11, 0x7610, R8 ;  /* 0x000076100b088816 */ /* 0x000fe20000000008 */
[----:B------:R-:W-:Y:S06]  /*a990*/  @P2 BRA `(.L_x_350) ;  /* 0x00000000003c2947 */ /* 0x000fec0003800000 */
[----:B------:R-:W-:Y:S01]  /*a9a0*/  LOP3.LUT P0, RZ, R7, 0xff, RZ, 0xc0, !PT ;  /* 0x000000ff07ff7812 */ /* 0x000fe2000780c0ff */
[----:B------:R-:W-:Y:S01]  /*a9b0*/  IMAD.IADD R5, R5, 0x1, R4 ;  /* 0x0000000105057824 */ /* 0x000fe200078e0204 */
[----:B------:R-:W-:-:S04]  /*a9c0*/  MOV R7, 0x1 ;  /* 0x0000000100077802 */ /* 0x000fc80000000f00 */
[----:B------:R-:W-:-:S07]  /*a9d0*/  ISETP.GE.U32.AND P2, PT, R5, R2, PT ;  /* 0x000000020500720c */ /* 0x000fce0003f46070 */
[----:B------:R-:W-:-:S04]  /*a9e0*/  @!P0 SHF.L.U32 R10, R10, 0x10, RZ ;  /* 0x000000100a0a8819 */ /* 0x000fc800000006ff */
[----:B------:R-:W-:-:S04]  /*a9f0*/  @!P0 FSETP.NEU.FTZ.AND P1, PT, R10, RZ, PT ;  /* 0x000000ff0a00820b */ /* 0x000fc80003f3d000 */
[----:B------:R-:W-:-:S04]  /*aa00*/  @!P0 SEL R2, RZ, 0x1, !P1 ;  /* 0x00000001ff028807 */ /* 0x000fc80004800000 */
[----:B------:R-:W-:Y:S01]  /*aa10*/  @!P0 PRMT R7, R2, 0x7610, R7 ;  /* 0x0000761002078816 */ /* 0x000fe20000000007 */
[----:B------:R-:W-:Y:S06]  /*aa20*/  @P2 BRA `(.L_x_350) ;  /* 0x0000000000182947 */ /* 0x000fec0003800000 */
[----:B------:R-:W-:Y:S01]  /*aa30*/  LOP3.LUT P0, RZ, R6, 0xff, RZ, 0xc0, !PT ;  /* 0x000000ff06ff7812 */ /* 0x000fe2000780c0ff */
[----:B------:R-:W-:-:S12]  /*aa40*/  HFMA2.MMA R6, -RZ, RZ, 0, 5.9604644775390625e-08 ;  /* 0x00000001ff067435 */ /* 0x000fd800000001ff */
[----:B------:R-:W-:-:S05]  /*aa50*/  @!P0 IMAD.U32 R22, R22, 0x10000, RZ ;  /* 0x0001000016168824 */ /* 0x000fca00078e00ff */
[----:B------:R-:W-:-:S04]  /*aa60*/  @!P0 FSETP.NEU.FTZ.AND P1, PT, R22, RZ, PT ;  /* 0x000000ff1600820b */ /* 0x000fc80003f3d000 */
[----:B------:R-:W-:-:S04]  /*aa70*/  @!P0 SEL R2, RZ, 0x1, !P1 ;  /* 0x00000001ff028807 */ /* 0x000fc80004800000 */
[----:B------:R-:W-:-:S07]  /*aa80*/  @!P0 PRMT R6, R2, 0x7610, R6 ;  /* 0x0000761002068816 */ /* 0x000fce0000000006 */
.L_x_350:
[----:B------:R-:W-:Y:S05]  /*aa90*/  BSYNC B1 ;  /* 0x0000000000017941 */ /* 0x000fea0003800000 */
.L_x_349:
[----:B------:R-:W2:Y:S01]  /*aaa0*/  I2F.S8 R8, R8 ;  /* 0x0000000800087306 */ /* 0x000ea20000001400 */
[----:B------:R-:W-:Y:S01]  /*aab0*/  LOP3.LUT P0, RZ, R9, 0xff, RZ, 0xc0, !PT ;  /* 0x000000ff09ff7812 */ /* 0x000fe2000780c0ff */
[----:B------:R-:W-:Y:S02]  /*aac0*/  IMAD.MOV.U32 R2, RZ, RZ, 0x1 ;  /* 0x00000001ff027424 */ /* 0x000fe400078e00ff */
[----:B------:R-:W-:-:S04]  /*aad0*/  IMAD.MOV.U32 R17, RZ, RZ, 0x1 ;  /* 0x00000001ff117424 */ /* 0x000fc800078e00ff */
[----:B------:R-:W-:Y:S08]  /*aae0*/  I2F.S8 R7, R7 ;  /* 0x0000000700077306 */ /* 0x000ff00000001400 */
[----:B--2---:R-:W2:Y:S02]  /*aaf0*/  F2F.BF16.F32 R4, R8 ;  /* 0x0000000800047304 */ /* 0x004ea40000202000 */
[----:B--2---:R-:W-:-:S04]  /*ab00*/  @!P0 SHF.L.U32 R4, R4, 0x10, RZ ;  /* 0x0000001004048819 */ /* 0x004fc800000006ff */
[----:B------:R-:W-:Y:S02]  /*ab10*/  @!P0 FSETP.NEU.FTZ.AND P1, PT, R4, RZ, PT ;  /* 0x000000ff0400820b */ /* 0x000fe40003f3d000 */
[----:B------:R-:W2:Y:S02]  /*ab20*/  F2F.BF16.F32 R4, R7 ;  /* 0x0000000700047304 */ /* 0x000ea40000202000 */
[----:B------:R-:W-:-:S04]  /*ab30*/  @!P0 SEL R2, RZ, 0x1, !P1 ;  /* 0x00000001ff028807 */ /* 0x000fc80004800000 */
[----:B------:R-:W-:-:S04]  /*ab40*/  PRMT R2, R2, 0x9910, RZ ;  /* 0x0000991002027816 */ /* 0x000fc800000000ff */
[----:B------:R-:W-:Y:S01]  /*ab50*/  ISETP.NE.AND P1, PT, R2, RZ, PT ;  /* 0x000000ff0200720c */ /* 0x000fe20003f25270 */
[----:B------:R-:W-:-:S12]  /*ab60*/  IMAD.MOV.U32 R2, RZ, RZ, 0x1 ;  /* 0x00000001ff027424 */ /* 0x000fd800078e00ff */
[----:B--2---:R-:W-:-:S04]  /*ab70*/  @!P1 SHF.L.U32 R4, R4, 0x10, RZ ;  /* 0x0000001004049819 */ /* 0x004fc800000006ff */
[----:B------:R-:W-:-:S04]  /*ab80*/  @!P1 FSETP.NEU.FTZ.AND P0, PT, R4, RZ, PT ;  /* 0x000000ff0400920b */ /* 0x000fc80003f1d000 */
[----:B------:R-:W-:-:S04]  /*ab90*/  @!P1 SEL R2, RZ, 0x1, !P0 ;  /* 0x00000001ff029807 */ /* 0x000fc80004000000 */
[----:B------:R-:W-:-:S04]  /*aba0*/  PRMT R2, R2, 0x9910, RZ ;  /* 0x0000991002027816 */ /* 0x000fc800000000ff */
[----:B------:R-:W-:-:S13]  /*abb0*/  ISETP.NE.AND P0, PT, R2, RZ, PT ;  /* 0x000000ff0200720c */ /* 0x000fda0003f05270 */
[----:B------:R-:W-:Y:S05]  /*abc0*/  @P0 BRA `(.L_x_319) ;  /* 0x0000001000840947 */ /* 0x000fea0003800000 */
[----:B------:R-:W2:Y:S08]  /*abd0*/  I2F.S8 R6, R6 ;  /* 0x0000000600067306 */ /* 0x000eb00000001400 */
[----:B--2---:R-:W2:Y:S02]  /*abe0*/  F2F.BF16.F32 R2, R6 ;  /* 0x0000000600027304 */ /* 0x004ea40000202000 */
[----:B--2---:R-:W-:-:S04]  /*abf0*/  SHF.L.U32 R2, R2, 0x10, RZ ;  /* 0x0000001002027819 */ /* 0x004fc800000006ff */
[----:B------:R-:W-:-:S04]  /*ac00*/  FSETP.NEU.FTZ.AND P0, PT, R2, RZ, PT ;  /* 0x000000ff0200720b */ /* 0x000fc80003f1d000 */
[----:B------:R-:W-:Y:S01]  /*ac10*/  SEL R17, RZ, 0x1, !P0 ;  /* 0x00000001ff117807 */ /* 0x000fe20004000000 */
[----:B------:R-:W-:Y:S08]  /*ac20*/  BRA `(.L_x_319) ;  /* 0x00000010006c7947 */ /* 0x000ff00003800000 */
.L_x_335:
[----:B------:R-:W-:Y:S01]  /*ac30*/  ISETP.GE.U32.AND P0, PT, R7, R2, PT ;  /* 0x000000020700720c */ /* 0x000fe20003f06070 */
[----:B------:R-:W-:Y:S01]  /*ac40*/  BSSY B1, `(.L_x_351) ;  /* 0x0000038000017945 */ /* 0x000fe20003800000 */
[C---:B------:R-:W-:Y:S02]  /*ac50*/  PRMT R10, R6.reuse, 0x7610, R10 ;  /* 0x00007610060a7816 */ /* 0x040fe4000000000a */
[C---:B------:R-:W-:Y:S02]  /*ac60*/  PRMT R18, R6.reuse, 0x7610, R18 ;  /* 0x0000761006127816 */ /* 0x040fe40000000012 */
[----:B------:R-:W-:-:S07]  /*ac70*/  PRMT R7, R6, 0x7610, R7 ;  /* 0x0000761006077816 */ /* 0x000fce0000000007 */
[----:B------:R-:W-:Y:S05]  /*ac80*/  @P0 BRA `(.L_x_352) ;  /* 0x0000000000cc0947 */ /* 0x000fea0003800000 */
[----:B------:R-:W0:Y:S01]  /*ac90*/  LDC R4, c[0x0][0x220] ;  /* 0x00008800ff047b82 */ /* 0x000e220000000800 */
[C---:B------:R-:W-:Y:S02]  /*aca0*/  PRMT R21, R6.reuse, 0x7610, R21 ;  /* 0x0000761006157816 */ /* 0x040fe40000000015 */
[C---:B------:R-:W-:Y:S02]  /*acb0*/  PRMT R10, R6.reuse, 0x7610, R10 ;  /* 0x00007610060a7816 */ /* 0x040fe4000000000a */
[C---:B------:R-:W-:Y:S02]  /*acc0*/  PRMT R24, R6.reuse, 0x7610, R24 ;  /* 0x0000761006187816 */ /* 0x040fe40000000018 */
[----:B------:R-:W-:Y:S01]  /*acd0*/  PRMT R7, R6, 0x7610, R7 ;  /* 0x0000761006077816 */ /* 0x000fe20000000007 */
[----:B------:R-:W1:Y:S06]  /*ace0*/  LDC R2, c[0x0][0x218] ;  /* 0x00008600ff027b82 */ /* 0x000e6c0000000800 */
.L_x_353:
[----:B0-----:R-:W-:Y:S02]  /*acf0*/  IMAD.IADD R9, R4, 0x1, R5 ;  /* 0x0000000104097824 */ /* 0x001fe400078e0205 */
[C---:B------:R-:W-:Y:S02]  /*ad00*/  IMAD R27, R16.reuse, R5, RZ ;  /* 0x00000005101b7224 */ /* 0x040fe400078e02ff */
[----:B------:R-:W-:Y:S01]  /*ad10*/  IMAD R23, R16, R9, RZ ;  /* 0x0000000910177224 */ /* 0x000fe200078e02ff */
[----:B------:R-:W-:Y:S01]  /*ad20*/  IADD3 R11, R9, R4, RZ ;  /* 0x00000004090b7210 */ /* 0x000fe20007ffe0ff */
[----:B------:R-:W-:-:S04]  /*ad30*/  IMAD.WIDE.U32 R26, R27, 0x2, R12 ;  /* 0x000000021b1a7825 */ /* 0x000fc800078e000c */
[----:B------:R-:W-:Y:S02]  /*ad40*/  IMAD.IADD R5, R11, 0x1, R4 ;  /* 0x000000010b057824 */ /* 0x000fe400078e0204 */
[----:B------:R-:W-:-:S04]  /*ad50*/  IMAD.WIDE.U32 R22, R23, 0x2, R12 ;  /* 0x0000000217167825 */ /* 0x000fc800078e000c */
[C---:B------:R-:W-:Y:S01]  /*ad60*/  IMAD R19, R16.reuse, R5, RZ ;  /* 0x0000000510137224 */ /* 0x040fe200078e02ff */
[----:B------:R-:W2:Y:S01]  /*ad70*/  LDG.E.U16 R17, desc[UR36][R22.64] ;  /* 0x0000002416117981 */ /* 0x000ea2000c1e1500 */
[----:B------:R-:W-:Y:S02]  /*ad80*/  IMAD R9, R16, R11, RZ ;  /* 0x0000000b10097224 */ /* 0x000fe400078e02ff */
[--C-:B------:R-:W-:Y:S01]  /*ad90*/  IMAD.WIDE.U32 R18, R19, 0x2, R12.reuse ;  /* 0x0000000213127825 */ /* 0x100fe200078e000c */
[----:B------:R-:W3:Y:S03]  /*ada0*/  LDG.E.U16 R11, desc[UR36][R26.64] ;  /* 0x000000241a0b7981 */ /* 0x000ee6000c1e1500 */
[----:B------:R-:W-:Y:S02]  /*adb0*/  IMAD.WIDE.U32 R8, R9, 0x2, R12 ;  /* 0x0000000209087825 */ /* 0x000fe400078e000c */
[----:B------:R0:W4:Y:S04]  /*adc0*/  LDG.E.U16 R19, desc[UR36][R18.64] ;  /* 0x0000002412137981 */ /* 0x000128000c1e1500 */
[----:B------:R-:W5:Y:S01]  /*add0*/  LDG.E.U16 R20, desc[UR36][R8.64] ;  /* 0x0000002408147981 */ /* 0x000f62000c1e1500 */
[----:B------:R-:W-:-:S02]  /*ade0*/  LOP3.LUT P2, RZ, R7, 0xff, RZ, 0xc0, !PT ;  /* 0x000000ff07ff7812 */ /* 0x000fc4000784c0ff */
[----:B------:R-:W-:Y:S02]  /*adf0*/  LOP3.LUT P4, RZ, R24, 0xff, RZ, 0xc0, !PT ;  /* 0x000000ff18ff7812 */ /* 0x000fe4000788c0ff */
[----:B------:R-:W-:Y:S02]  /*ae00*/  LOP3.LUT P3, RZ, R21, 0xff, RZ, 0xc0, !PT ;  /* 0x000000ff15ff7812 */ /* 0x000fe4000786c0ff */
[----:B------:R-:W-:Y:S02]  /*ae10*/  LOP3.LUT P1, RZ, R10, 0xff, RZ, 0xc0, !PT ;  /* 0x000000ff0aff7812 */ /* 0x000fe4000782c0ff */
[----:B------:R-:W-:-:S05]  /*ae20*/  IADD3 R5, R5, R4, RZ ;  /* 0x0000000405057210 */ /* 0x000fca0007ffe0ff */
[----:B------:R-:W-:Y:S01]  /*ae30*/  IMAD R21, R4, 0x3, R5 ;  /* 0x0000000304157824 */ /* 0x000fe200078e0205 */
[----:B------:R-:W-:-:S04]  /*ae40*/  HFMA2.MMA R10, -RZ, RZ, 0, 5.9604644775390625e-08 ;  /* 0x00000001ff0a7435 */ /* 0x000fc800000001ff */
[----:B-1----:R-:W-:Y:S02]  /*ae50*/  ISETP.GE.U32.AND P0, PT, R21, R2, PT ;  /* 0x000000021500720c */ /* 0x002fe40003f06070 */
[----:B0-----:R-:W-:Y:S02]  /*ae60*/  MOV R18, 0x1 ;  /* 0x0000000100127802 */ /* 0x001fe40000000f00 */
[----:B--2---:R-:W-:Y:S01]  /*ae70*/  @!P4 SHF.L.U32 R7, R17, 0x10, RZ ;  /* 0x000000101107c819 */ /* 0x004fe200000006ff */
[----:B---3--:R-:W-:-:S03]  /*ae80*/  @!P2 IMAD.U32 R6, R11, 0x10000, RZ ;  /* 0x000100000b06a824 */ /* 0x008fc600078e00ff */
[----:B------:R-:W-:Y:S02]  /*ae90*/  @!P4 FSETP.NEU.FTZ.AND P5, PT, R7, RZ, PT ;  /* 0x000000ff0700c20b */ /* 0x000fe40003fbd000 */
[----:B------:R-:W-:Y:S02]  /*aea0*/  @!P2 FSETP.NEU.FTZ.AND P6, PT, R6, RZ, PT ;  /* 0x000000ff0600a20b */ /* 0x000fe40003fdd000 */
[----:B----4-:R-:W-:Y:S01]  /*aeb0*/  @!P3 SHF.L.U32 R7, R19, 0x10, RZ ;  /* 0x000000101307b819 */ /* 0x010fe200000006ff */
[----:B-----5:R-:W-:Y:S01]  /*aec0*/  @!P1 IMAD.U32 R6, R20, 0x10000, RZ ;  /* 0x0001000014069824 */ /* 0x020fe200078e00ff */
[----:B------:R-:W-:Y:S02]  /*aed0*/  @!P4 SEL R9, RZ, 0x1, !P5 ;  /* 0x00000001ff09c807 */ /* 0x000fe40006800000 */
[----:B------:R-:W-:Y:S02]  /*aee0*/  @!P3 FSETP.NEU.FTZ.AND P5, PT, R7, RZ, PT ;  /* 0x000000ff0700b20b */ /* 0x000fe40003fbd000 */
[----:B------:R-:W-:-:S02]  /*aef0*/  @!P2 SEL R8, RZ, 0x1, !P6 ;  /* 0x00000001ff08a807 */ /* 0x000fc40007000000 */
[----:B------:R-:W-:Y:S01]  /*af00*/  @!P1 FSETP.NEU.FTZ.AND P6, PT, R6, RZ, PT ;  /* 0x000000ff0600920b */ /* 0x000fe20003fdd000 */
[----:B------:R-:W-:Y:S01]  /*af10*/  IMAD.MOV.U32 R6, RZ, RZ, 0x1 ;  /* 0x00000001ff067424 */ /* 0x000fe200078e00ff */
[----:B------:R-:W-:Y:S01]  /*af20*/  @!P3 SEL R22, RZ, 0x1, !P5 ;  /* 0x00000001ff16b807 */ /* 0x000fe20006800000 */
[----:B------:R-:W-:Y:S01]  /*af30*/  IMAD.MOV.U32 R7, RZ, RZ, 0x1 ;  /* 0x00000001ff077424 */ /* 0x000fe200078e00ff */
[----:B------:R-:W-:Y:S02]  /*af40*/  @!P1 SEL R21, RZ, 0x1, !P6 ;  /* 0x00000001ff159807 */ /* 0x000fe40007000000 */
[----:B------:R-:W-:Y:S02]  /*af50*/  @!P4 PRMT R18, R9, 0x7610, R18 ;  /* 0x000076100912c816 */ /* 0x000fe40000000012 */
[----:B------:R-:W-:Y:S02]  /*af60*/  @!P3 PRMT R6, R22, 0x7610, R6 ;  /* 0x000076101606b816 */ /* 0x000fe40000000006 */
[----:B------:R-:W-:-:S02]  /*af70*/  @!P1 PRMT R10, R21, 0x7610, R10 ;  /* 0x00007610150a9816 */ /* 0x000fc4000000000a */
[----:B------:R-:W-:Y:S02]  /*af80*/  @!P2 PRMT R7, R8, 0x7610, R7 ;  /* 0x000076100807a816 */ /* 0x000fe40000000007 */
[----:B------:R-:W-:Y:S02]  /*af90*/  PRMT R24, R18, 0x7610, R24 ;  /* 0x0000761012187816 */ /* 0x000fe40000000018 */
[----:B------:R-:W-:Y:S01]  /*afa0*/  PRMT R21, R6, 0x7610, R21 ;  /* 0x0000761006157816 */ /* 0x000fe20000000015 */
[----:B------:R-:W-:Y:S06]  /*afb0*/  @!P0 BRA `(.L_x_353) ;  /* 0xfffffffc004c8947 */ /* 0x000fec000383ffff */
.L_x_352:
[----:B------:R-:W-:Y:S05]  /*afc0*/  BSYNC B1 ;  /* 0x0000000000017941 */ /* 0x000fea0003800000 */
.L_x_351:
[----:B------:R-:W-:Y:S01]  /*afd0*/  ISETP.GE.U32.AND P1, PT, R5, R2, PT ;  /* 0x000000020500720c */ /* 0x000fe20003f26070 */
[----:B------:R-:W-:-:S12]  /*afe0*/  BSSY B1, `(.L_x_354) ;  /* 0x0000016000017945 */ /* 0x000fd80003800000 */
[----:B------:R-:W-:Y:S05]  /*aff0*/  @P1 BRA `(.L_x_355) ;  /* 0x0000000000501947 */ /* 0x000fea0003800000 */
[----:B------:R-:W-:-:S04]  /*b000*/  IMAD R9, R16, R5, RZ ;  /* 0x0000000510097224 */ /* 0x000fc800078e02ff */
[----:B------:R-:W-:-:S05]  /*b010*/  IMAD.WIDE.U32 R8, R9, 0x2, R12 ;  /* 0x0000000209087825 */ /* 0x000fca00078e000c */
[----:B------:R0:W5:Y:S01]  /*b020*/  LDG.E.U16 R11, desc[UR36][R8.64] ;  /* 0x00000024080b7981 */ /* 0x000162000c1e1500 */
[----:B------:R-:W-:-:S05]  /*b030*/  IMAD.IADD R21, R5, 0x1, R4 ;  /* 0x0000000105157824 */ /* 0x000fca00078e0204 */
[----:B------:R-:W-:-:S13]  /*b040*/  ISETP.GE.U32.AND P0, PT, R21, R2, PT ;  /* 0x000000021500720c */ /* 0x000fda0003f06070 */
[----:B0-----:R-:W-:Y:S05]  /*b050*/  @P0 BRA `(.L_x_355) ;  /* 0x0000000000380947 */ /* 0x001fea0003800000 */
[----:B------:R-:W-:-:S04]  /*b060*/  IMAD R9, R16, R21, RZ ;  /* 0x0000001510097224 */ /* 0x000fc800078e02ff */
[----:B------:R-:W-:-:S05]  /*b070*/  IMAD.WIDE.U32 R8, R9, 0x2, R12 ;  /* 0x0000000209087825 */ /* 0x000fca00078e000c */
[----:B------:R0:W5:Y:S01]  /*b080*/  LDG.E.U16 R17, desc[UR36][R8.64] ;  /* 0x0000002408117981 */ /* 0x000162000c1e1500 */
[----:B------:R-:W-:-:S04]  /*b090*/  IADD3 R21, R21, R4, RZ ;  /* 0x0000000415157210 */ /* 0x000fc80007ffe0ff */
[----:B------:R-:W-:-:S13]  /*b0a0*/  ISETP.GE.U32.AND P0, PT, R21, R2, PT ;  /* 0x000000021500720c */ /* 0x000fda0003f06070 */
[----:B0-----:R-:W-:Y:S05]  /*b0b0*/  @P0 BRA `(.L_x_355) ;  /* 0x0000000000200947 */ /* 0x001fea0003800000 */
[----:B------:R-:W-:Y:S02]  /*b0c0*/  IMAD.IADD R23, R21, 0x1, R4 ;  /* 0x0000000115177824 */ /* 0x000fe400078e0204 */
[----:B------:R-:W-:-:S03]  /*b0d0*/  IMAD R9, R16, R21, RZ ;  /* 0x0000001510097224 */ /* 0x000fc600078e02ff */
[----:B------:R-:W-:Y:S01]  /*b0e0*/  ISETP.GE.U32.AND P0, PT, R23, R2, PT ;  /* 0x000000021700720c */ /* 0x000fe20003f06070 */
[----:B------:R-:W-:-:S05]  /*b0f0*/  IMAD.WIDE.U32 R8, R9, 0x2, R12 ;  /* 0x0000000209087825 */ /* 0x000fca00078e000c */
[----:B------:R0:W5:Y:S07]  /*b100*/  LDG.E.U16 R20, desc[UR36][R8.64] ;  /* 0x0000002408147981 */ /* 0x00016e000c1e1500 */
[----:B------:R-:W-:-:S04]  /*b110*/  @!P0 IMAD R21, R16, R23, RZ ;  /* 0x0000001710158224 */ /* 0x000fc800078e02ff */
[----:B------:R-:W-:-:S05]  /*b120*/  @!P0 IMAD.WIDE.U32 R12, R21, 0x2, R12 ;  /* 0x00000002150c8825 */ /* 0x000fca00078e000c */
[----:B------:R0:W5:Y:S02]  /*b130*/  @!P0 LDG.E.U16 R19, desc[UR36][R12.64] ;  /* 0x000000240c138981 */ /* 0x000164000c1e1500 */
.L_x_355:
[----:B------:R-:W-:Y:S05]  /*b140*/  BSYNC B1 ;  /* 0x0000000000017941 */ /* 0x000fea0003800000 */
.L_x_354:
[----:B------:R-:W-:Y:S04]  /*b150*/  BSSY B1, `(.L_x_356) ;  /* 0x0000023000017945 */ /* 0x000fe80003800000 */
[----:B------:R-:W-:Y:S05]  /*b160*/  @P1 BRA `(.L_x_357) ;  /* 0x0000000000841947 */ /* 0x000fea0003800000 */
[----:B------:R-:W-:Y:S01]  /*b170*/  LOP3.LUT P0, RZ, R7, 0xff, RZ, 0xc0, !PT ;  /* 0x000000ff07ff7812 */ /* 0x000fe2000780c0ff */
[----:B------:R-:W-:Y:S01]  /*b180*/  IMAD.IADD R5, R5, 0x1, R4 ;  /* 0x0000000105057824 */ /* 0x000fe200078e0204 */
[----:B------:R-:W-:-:S04]  /*b190*/  MOV R7, 0x1 ;  /* 0x0000000100077802 */ /* 0x000fc80000000f00 */
[----:B------:R-:W-:-:S07]  /*b1a0*/  ISETP.GE.U32.AND P2, PT, R5, R2, PT ;  /* 0x000000020500720c */ /* 0x000fce0003f46070 */
[----:B-----5:R-:W-:-:S04]  /*b1b0*/  @!P0 SHF.L.U32 R11, R11, 0x10, RZ ;  /* 0x000000100b0b8819 */ /* 0x020fc800000006ff */
[----:B------:R-:W-:-:S04]  /*b1c0*/  @!P0 FSETP.NEU.FTZ.AND P1, PT, R11, RZ, PT ;  /* 0x000000ff0b00820b */ /* 0x000fc80003f3d000 */
[----:B0-----:R-:W-:-:S04]  /*b1d0*/  @!P0 SEL R8, RZ, 0x1, !P1 ;  /* 0x00000001ff088807 */ /* 0x001fc80004800000 */
        /* <DEDUP_REMOVED lines=13> */
[----:B------:R-:W-:-:S04]  /*b2b0*/  HFMA2.MMA R10, -RZ, RZ, 0, 5.9604644775390625e-08 ;  /* 0x00000001ff0a7435 */ /* 0x000fc800000001ff */
[----:B------:R-:W-:-:S07]  /*b2c0*/  ISETP.GE.U32.AND P2, PT, R5, R2, PT ;  /* 0x000000020500720c */ /* 0x000fce0003f46070 */
[----:B------:R-:W-:-:S04]  /*b2d0*/  @!P0 SHF.L.U32 R20, R20, 0x10, RZ ;  /* 0x0000001014148819 */ /* 0x000fc800000006ff */
[----:B------:R-:W-:-:S04]  /*b2e0*/  @!P0 FSETP.NEU.FTZ.AND P1, PT, R20, RZ, PT ;  /* 0x000000ff1400820b */ /* 0x000fc80003f3d000 */
[----:B------:R-:W-:-:S04]  /*b2f0*/  @!P0 SEL R2, RZ, 0x1, !P1 ;  /* 0x00000001ff028807 */ /* 0x000fc80004800000 */
[----:B------:R-:W-:Y:S01]  /*b300*/  @!P0 PRMT R10, R2, 0x7610, R10 ;  /* 0x00007610020a8816 */ /* 0x000fe2000000000a */
[----:B------:R-:W-:Y:S06]  /*b310*/  @P2 BRA `(.L_x_357) ;  /* 0x0000000000182947 */ /* 0x000fec0003800000 */
[----:B------:R-:W-:Y:S02]  /*b320*/  LOP3.LUT P1, RZ, R6, 0xff, RZ, 0xc0, !PT ;  /* 0x000000ff06ff7812 */ /* 0x000fe4000782c0ff */
[----:B------:R-:W-:-:S11]  /*b330*/  MOV R6, 0x1 ;  /* 0x0000000100067802 */ /* 0x000fd60000000f00 */
[----:B------:R-:W-:-:S05]  /*b340*/  @!P1 IMAD.U32 R19, R19, 0x10000, RZ ;  /* 0x0001000013139824 */ /* 0x000fca00078e00ff */
[----:B------:R-:W-:-:S04]  /*b350*/  @!P1 FSETP.NEU.FTZ.AND P0, PT, R19, RZ, PT ;  /* 0x000000ff1300920b */ /* 0x000fc80003f1d000 */
[----:B------:R-:W-:-:S04]  /*b360*/  @!P1 SEL R2, RZ, 0x1, !P0 ;  /* 0x00000001ff029807 */ /* 0x000fc80004000000 */
[----:B------:R-:W-:-:S07]  /*b370*/  @!P1 PRMT R6, R2, 0x7610, R6 ;  /* 0x0000761002069816 */ /* 0x000fce0000000006 */
.L_x_357:
[----:B------:R-:W-:Y:S05]  /*b380*/  BSYNC B1 ;  /* 0x0000000000017941 */ /* 0x000fea0003800000 */
.L_x_356:
[----:B------:R-:W1:Y:S01]  /*b390*/  I2F.S8 R18, R18 ;  /* 0x0000001200127306 */ /* 0x000e620000001400 */
[----:B------:R-:W-:Y:S01]  /*b3a0*/  LOP3.LUT P1, RZ, R7, 0xff, RZ, 0xc0, !PT ;  /* 0x000000ff07ff7812 */ /* 0x000fe2000782c0ff */
[----:B------:R-:W-:Y:S02]  /*b3b0*/  IMAD.MOV.U32 R2, RZ, RZ, 0x1 ;  /* 0x00000001ff027424 */ /* 0x000fe400078e00ff */
[----:B-----5:R-:W-:-:S04]  /*b3c0*/  IMAD.MOV.U32 R17, RZ, RZ, 0x1 ;  /* 0x00000001ff117424 */ /* 0x020fc800078e00ff */
[----:B------:R-:W-:Y:S08]  /*b3d0*/  I2F.S8 R10, R10 ;  /* 0x0000000a000a7306 */ /* 0x000ff00000001400 */
[----:B-1----:R-:W1:Y:S02]  /*b3e0*/  F2F.BF16.F32 R4, R18 ;  /* 0x0000001200047304 */ /* 0x002e640000202000 */
[----:B-1----:R-:W-:-:S04]  /*b3f0*/  @!P1 SHF.L.U32 R4, R4, 0x10, RZ ;  /* 0x0000001004049819 */ /* 0x002fc800000006ff */
[----:B------:R-:W-:Y:S02]  /*b400*/  @!P1 FSETP.NEU.FTZ.AND P0, PT, R4, RZ, PT ;  /* 0x000000ff0400920b */ /* 0x000fe40003f1d000 */
[----:B------:R-:W1:Y:S02]  /*b410*/  F2F.BF16.F32 R4, R10 ;  /* 0x0000000a00047304 */ /* 0x000e640000202000 */
[----:B------:R-:W-:-:S04]  /*b420*/  @!P1 SEL R2, RZ, 0x1, !P0 ;  /* 0x00000001ff029807 */ /* 0x000fc80004000000 */
[----:B------:R-:W-:-:S04]  /*b430*/  PRMT R2, R2, 0x9910, RZ ;  /* 0x0000991002027816 */ /* 0x000fc800000000ff */
[----:B------:R-:W-:Y:S01]  /*b440*/  ISETP.NE.AND P1, PT, R2, RZ, PT ;  /* 0x000000ff0200720c */ /* 0x000fe20003f25270 */
[----:B------:R-:W-:-:S12]  /*b450*/  IMAD.MOV.U32 R2, RZ, RZ, 0x1 ;  /* 0x00000001ff027424 */ /* 0x000fd800078e00ff */
[----:B-1----:R-:W-:-:S04]  /*b460*/  @!P1 SHF.L.U32 R4, R4, 0x10, RZ ;  /* 0x0000001004049819 */ /* 0x002fc800000006ff */
[----:B------:R-:W-:-:S04]  /*b470*/  @!P1 FSETP.NEU.FTZ.AND P0, PT, R4, RZ, PT ;  /* 0x000000ff0400920b */ /* 0x000fc80003f1d000 */
[----:B------:R-:W-:-:S04]  /*b480*/  @!P1 SEL R2, RZ, 0x1, !P0 ;  /* 0x00000001ff029807 */ /* 0x000fc80004000000 */
[----:B------:R-:W-:-:S04]  /*b490*/  PRMT R2, R2, 0x9910, RZ ;  /* 0x0000991002027816 */ /* 0x000fc800000000ff */
[----:B------:R-:W-:-:S13]  /*b4a0*/  ISETP.NE.AND P0, PT, R2, RZ, PT ;  /* 0x000000ff0200720c */ /* 0x000fda0003f05270 */
[----:B------:R-:W-:Y:S05]  /*b4b0*/  @P0 BRA `(.L_x_319) ;  /* 0x0000000800480947 */ /* 0x000fea0003800000 */
[----:B------:R-:W1:Y:S08]  /*b4c0*/  I2F.S8 R6, R6 ;  /* 0x0000000600067306 */ /* 0x000e700000001400 */
[----:B-1----:R-:W1:Y:S02]  /*b4d0*/  F2F.BF16.F32 R2, R6 ;  /* 0x0000000600027304 */ /* 0x002e640000202000 */
[----:B-1----:R-:W-:-:S04]  /*b4e0*/  SHF.L.U32 R2, R2, 0x10, RZ ;  /* 0x0000001002027819 */ /* 0x002fc800000006ff */
[----:B------:R-:W-:-:S04]  /*b4f0*/  FSETP.NEU.FTZ.AND P0, PT, R2, RZ, PT ;  /* 0x000000ff0200720b */ /* 0x000fc80003f1d000 */
[----:B------:R-:W-:Y:S01]  /*b500*/  SEL R17, RZ, 0x1, !P0 ;  /* 0x00000001ff117807 */ /* 0x000fe20004000000 */
[----:B------:R-:W-:Y:S08]  /*b510*/  BRA `(.L_x_319) ;  /* 0x0000000800307947 */ /* 0x000ff00003800000 */
.L_x_334:
[----:B------:R-:W-:Y:S01]  /*b520*/  ULDC UR4, c[0x0][0x220] ;  /* 0x0000880000047ab9 */ /* 0x000fe20000000800 */
[----:B------:R-:W-:Y:S01]  /*b530*/  BSSY B1, `(.L_x_358) ;  /* 0x000003a000017945 */ /* 0x000fe20003800000 */
[----:B------:R-:W-:Y:S01]  /*b540*/  IMAD.U32 R8, RZ, RZ, UR4 ;  /* 0x00000004ff087e24 */ /* 0x000fe2000f8e00ff */
[----:B------:R-:W-:Y:S02]  /*b550*/  ULDC.U8 UR4, c[0x0][0x211] ;  /* 0x0000844000047ab9 */ /* 0x000fe40000000000 */
[----:B------:R-:W-:Y:S01]  /*b560*/  MOV R19, UR4 ;  /* 0x0000000400137c02 */ /* 0x000fe20008000f00 */
[----:B------:R-:W-:Y:S01]  /*b570*/  IMAD R5, R8, 0x3, R11 ;  /* 0x0000000308057824 */ /* 0x000fe200078e020b */
[----:B------:R-:W-:Y:S01]  /*b580*/  MOV R16, UR4 ;  /* 0x0000000400107c02 */ /* 0x000fe20008000f00 */
[----:B------:R-:W-:Y:S02]  /*b590*/  IMAD.U32 R6, RZ, RZ, UR4 ;  /* 0x00000004ff067e24 */ /* 0x000fe4000f8e00ff */
[----:B------:R-:W-:Y:S01]  /*b5a0*/  IMAD.U32 R7, RZ, RZ, UR4 ;  /* 0x00000004ff077e24 */ /* 0x000fe2000f8e00ff */
[----:B------:R-:W-:-:S13]  /*b5b0*/  ISETP.GE.U32.AND P0, PT, R5, R2, PT ;  /* 0x000000020500720c */ /* 0x000fda0003f06070 */
[----:B------:R-:W-:Y:S05]  /*b5c0*/  @P0 BRA `(.L_x_359) ;  /* 0x0000000000c00947 */ /* 0x000fea0003800000 */
[----:B------:R-:W0:Y:S01]  /*b5d0*/  LDC R8, c[0x0][0x220] ;  /* 0x00008800ff087b82 */ /* 0x000e220000000800 */
[C---:B------:R-:W-:Y:S02]  /*b5e0*/  PRMT R24, R19.reuse, 0x7610, R24 ;  /* 0x0000761013187816 */ /* 0x040fe40000000018 */
[C---:B------:R-:W-:Y:S02]  /*b5f0*/  PRMT R6, R19.reuse, 0x7610, R6 ;  /* 0x0000761013067816 */ /* 0x040fe40000000006 */
[C---:B------:R-:W-:Y:S02]  /*b600*/  PRMT R25, R19.reuse, 0x7610, R25 ;  /* 0x0000761013197816 */ /* 0x040fe40000000019 */
[----:B------:R-:W-:Y:S01]  /*b610*/  PRMT R7, R19, 0x7610, R7 ;  /* 0x0000761013077816 */ /* 0x000fe20000000007 */
[----:B------:R-:W1:Y:S06]  /*b620*/  LDC R2, c[0x0][0x218] ;  /* 0x00008600ff027b82 */ /* 0x000e6c0000000800 */
.L_x_360:
[C---:B0-----:R-:W-:Y:S01]  /*b630*/  IADD3 R21, R11.reuse, R8, RZ ;  /* 0x000000080b157210 */ /* 0x041fe20007ffe0ff */
[----:B------:R-:W-:-:S04]  /*b640*/  IMAD.WIDE.U32 R22, R11, 0x2, R12 ;  /* 0x000000020b167825 */ /* 0x000fc800078e000c */
[C---:B------:R-:W-:Y:S01]  /*b650*/  IMAD.IADD R11, R21.reuse, 0x1, R8 ;  /* 0x00000001150b7824 */ /* 0x040fe200078e0208 */
[----:B------:R-:W2:Y:S01]  /*b660*/  LDG.E.U16 R9, desc[UR36][R22.64] ;  /* 0x0000002416097981 */ /* 0x000ea2000c1e1500 */
[----:B------:R-:W-:-:S04]  /*b670*/  IMAD.WIDE.U32 R20, R21, 0x2, R12 ;  /* 0x0000000215147825 */ /* 0x000fc800078e000c */
[C-C-:B------:R-:W-:Y:S01]  /*b680*/  IMAD.WIDE.U32 R4, R11.reuse, 0x2, R12.reuse ;  /* 0x000000020b047825 */ /* 0x140fe200078e000c */
[----:B------:R-:W-:Y:S01]  /*b690*/  IADD3 R11, R11, R8, RZ ;  /* 0x000000080b0b7210 */ /* 0x000fe20007ffe0ff */
[----:B------:R-:W3:Y:S04]  /*b6a0*/  LDG.E.U16 R10, desc[UR36][R20.64] ;  /* 0x00000024140a7981 */ /* 0x000ee8000c1e1500 */
[----:B------:R-:W4:Y:S01]  /*b6b0*/  LDG.E.U16 R17, desc[UR36][R4.64] ;  /* 0x0000002404117981 */ /* 0x000f22000c1e1500 */
[----:B------:R-:W-:-:S06]  /*b6c0*/  IMAD.WIDE.U32 R18, R11, 0x2, R12 ;  /* 0x000000020b127825 */ /* 0x000fcc00078e000c */
[----:B------:R0:W5:Y:S01]  /*b6d0*/  LDG.E.U16 R18, desc[UR36][R18.64] ;  /* 0x0000002412127981 */ /* 0x000162000c1e1500 */
[----:B------:R-:W-:Y:S01]  /*b6e0*/  LOP3.LUT P1, RZ, R7, 0xff, RZ, 0xc0, !PT ;  /* 0x000000ff07ff7812 */ /* 0x000fe2000782c0ff */
[----:B------:R-:W-:Y:S01]  /*b6f0*/  HFMA2.MMA R16, -RZ, RZ, 0, 5.9604644775390625e-08 ;  /* 0x00000001ff107435 */ /* 0x000fe200000001ff */
[----:B------:R-:W-:Y:S01]  /*b700*/  LOP3.LUT P3, RZ, R25, 0xff, RZ, 0xc0, !PT ;  /* 0x000000ff19ff7812 */ /* 0x000fe2000786c0ff */
[----:B------:R-:W-:Y:S01]  /*b710*/  IMAD.MOV.U32 R7, RZ, RZ, 0x1 ;  /* 0x00000001ff077424 */ /* 0x000fe200078e00ff */
[----:B------:R-:W-:Y:S01]  /*b720*/  LOP3.LUT P0, RZ, R6, 0xff, RZ, 0xc0, !PT ;  /* 0x000000ff06ff7812 */ /* 0x000fe2000780c0ff */
[----:B------:R-:W-:Y:S01]  /*b730*/  IMAD.MOV.U32 R6, RZ, RZ, 0x1 ;  /* 0x00000001ff067424 */ /* 0x000fe200078e00ff */
[----:B------:R-:W-:Y:S02]  /*b740*/  LOP3.LUT P2, RZ, R24, 0xff, RZ, 0xc0, !PT ;  /* 0x000000ff18ff7812 */ /* 0x000fe4000784c0ff */
[----:B------:R-:W-:Y:S02]  /*b750*/  IADD3 R11, R11, R8, RZ ;  /* 0x000000080b0b7210 */ /* 0x000fe40007ffe0ff */
[----:B0-----:R-:W-:-:S03]  /*b760*/  PRMT R19, R6, 0x7610, R19 ;  /* 0x0000761006137816 */ /* 0x001fc60000000013 */
[----:B------:R-:W-:-:S05]  /*b770*/  IMAD R5, R8, 0x3, R11 ;  /* 0x0000000308057824 */ /* 0x000fca00078e020b */
[----:B-1----:R-:W-:Y:S01]  /*b780*/  ISETP.GE.U32.AND P4, PT, R5, R2, PT ;  /* 0x000000020500720c */ /* 0x002fe20003f86070 */
[----:B--2---:R-:W-:-:S05]  /*b790*/  @!P1 IMAD.U32 R6, R9, 0x10000, RZ ;  /* 0x0001000009069824 */ /* 0x004fca00078e00ff */
[----:B------:R-:W-:Y:S02]  /*b7a0*/  @!P1 FSETP.NEU.FTZ.AND P6, PT, R6, RZ, PT ;  /* 0x000000ff0600920b */ /* 0x000fe40003fdd000 */
[----:B---3--:R-:W-:Y:S01]  /*b7b0*/  @!P3 SHF.L.U32 R4, R10, 0x10, RZ ;  /* 0x000000100a04b819 */ /* 0x008fe200000006ff */
[----:B----4-:R-:W-:-:S03]  /*b7c0*/  @!P0 IMAD.U32 R6, R17, 0x10000, RZ ;  /* 0x0001000011068824 */ /* 0x010fc600078e00ff */
[----:B------:R-:W-:Y:S02]  /*b7d0*/  @!P3 FSETP.NEU.FTZ.AND P5, PT, R4, RZ, PT ;  /* 0x000000ff0400b20b */ /* 0x000fe40003fbd000 */
[----:B------:R-:W-:Y:S02]  /*b7e0*/  @!P1 SEL R4, RZ, 0x1, !P6 ;  /* 0x00000001ff049807 */ /* 0x000fe40007000000 */
[----:B------:R-:W-:Y:S02]  /*b7f0*/  @!P0 FSETP.NEU.FTZ.AND P6, PT, R6, RZ, PT ;  /* 0x000000ff0600820b */ /* 0x000fe40003fdd000 */
[----:B-----5:R-:W-:Y:S02]  /*b800*/  @!P2 SHF.L.U32 R6, R18, 0x10, RZ ;  /* 0x000000101206a819 */ /* 0x020fe400000006ff */
[----:B------:R-:W-:Y:S02]  /*b810*/  @!P3 SEL R5, RZ, 0x1, !P5 ;  /* 0x00000001ff05b807 */ /* 0x000fe40006800000 */
[----:B------:R-:W-:Y:S01]  /*b820*/  @!P2 FSETP.NEU.FTZ.AND P5, PT, R6, RZ, PT ;  /* 0x000000ff0600a20b */ /* 0x000fe20003fbd000 */
[----:B------:R-:W-:Y:S01]  /*b830*/  IMAD.MOV.U32 R6, RZ, RZ, 0x1 ;  /* 0x00000001ff067424 */ /* 0x000fe200078e00ff */
[----:B------:R-:W-:-:S02]  /*b840*/  @!P0 SEL R20, RZ, 0x1, !P6 ;  /* 0x00000001ff148807 */ /* 0x000fc40007000000 */
[----:B------:R-:W-:Y:S02]  /*b850*/  @!P2 SEL R21, RZ, 0x1, !P5 ;  /* 0x00000001ff15a807 */ /* 0x000fe40006800000 */
[----:B------:R-:W-:Y:S02]  /*b860*/  @!P3 PRMT R16, R5, 0x7610, R16 ;  /* 0x000076100510b816 */ /* 0x000fe40000000010 */
[----:B------:R-:W-:Y:S02]  /*b870*/  @!P2 PRMT R19, R21, 0x7610, R19 ;  /* 0x000076101513a816 */ /* 0x000fe40000000013 */
[----:B------:R-:W-:Y:S02]  /*b880*/  @!P1 PRMT R7, R4, 0x7610, R7 ;  /* 0x0000761004079816 */ /* 0x000fe40000000007 */
[----:B------:R-:W-:Y:S02]  /*b890*/  @!P0 PRMT R6, R20, 0x7610, R6 ;  /* 0x0000761014068816 */ /* 0x000fe40000000006 */
[----:B------:R-:W-:-:S02]  /*b8a0*/  PRMT R25, R16, 0x7610, R25 ;  /* 0x0000761010197816 */ /* 0x000fc40000000019 */
[----:B------:R-:W-:Y:S01]  /*b8b0*/  PRMT R24, R19, 0x7610, R24 ;  /* 0x0000761013187816 */ /* 0x000fe20000000018 */
[----:B------:R-:W-:Y:S06]  /*b8c0*/  @!P4 BRA `(.L_x_360) ;  /* 0xfffffffc0058c947 */ /* 0x000fec000383ffff */
.L_x_359:
[----:B------:R-:W-:Y:S05]  /*b8d0*/  BSYNC B1 ;  /* 0x0000000000017941 */ /* 0x000fea0003800000 */
.L_x_358:
[----:B------:R-:W-:Y:S01]  /*b8e0*/  ISETP.GE.U32.AND P1, PT, R11, R2, PT ;  /* 0x000000020b00720c */ /* 0x000fe20003f26070 */
[----:B------:R-:W-:-:S12]  /*b8f0*/  BSSY B1, `(.L_x_361) ;  /* 0x0000012000017945 */ /* 0x000fd80003800000 */
[----:B------:R-:W-:Y:S05]  /*b900*/  @P1 BRA `(.L_x_362) ;  /* 0x0000000000401947 */ /* 0x000fea0003800000 */
[----:B------:R-:W-:-:S05]  /*b910*/  IMAD.WIDE.U32 R4, R11, 0x2, R12 ;  /* 0x000000020b047825 */ /* 0x000fca00078e000c */
[----:B------:R0:W5:Y:S01]  /*b920*/  LDG.E.U16 R9, desc[UR36][R4.64] ;  /* 0x0000002404097981 */ /* 0x000162000c1e1500 */
[----:B------:R-:W-:-:S04]  /*b930*/  IADD3 R21, R11, R8, RZ ;  /* 0x000000080b157210 */ /* 0x000fc80007ffe0ff */
[----:B------:R-:W-:-:S13]  /*b940*/  ISETP.GE.U32.AND P0, PT, R21, R2, PT ;  /* 0x000000021500720c */ /* 0x000fda0003f06070 */
[----:B0-----:R-:W-:Y:S05]  /*b950*/  @P0 BRA `(.L_x_362) ;  /* 0x00000000002c0947 */ /* 0x001fea0003800000 */
[----:B------:R-:W-:-:S05]  /*b960*/  IMAD.WIDE.U32 R4, R21, 0x2, R12 ;  /* 0x0000000215047825 */ /* 0x000fca00078e000c */
[----:B------:R0:W5:Y:S01]  /*b970*/  LDG.E.U16 R10, desc[UR36][R4.64] ;  /* 0x00000024040a7981 */ /* 0x000162000c1e1500 */
[----:B------:R-:W-:-:S05]  /*b980*/  IMAD.IADD R21, R21, 0x1, R8 ;  /* 0x0000000115157824 */ /* 0x000fca00078e0208 */
[----:B------:R-:W-:-:S13]  /*b990*/  ISETP.GE.U32.AND P0, PT, R21, R2, PT ;  /* 0x000000021500720c */ /* 0x000fda0003f06070 */
[----:B0-----:R-:W-:Y:S05]  /*b9a0*/  @P0 BRA `(.L_x_362) ;  /* 0x0000000000180947 */ /* 0x001fea0003800000 */
[C---:B------:R-:W-:Y:S01]  /*b9b0*/  IADD3 R17, R21.reuse, R8, RZ ;  /* 0x0000000815117210 */ /* 0x040fe20007ffe0ff */
[----:B------:R-:W-:-:S03]  /*b9c0*/  IMAD.WIDE.U32 R4, R21, 0x2, R12 ;  /* 0x0000000215047825 */ /* 0x000fc600078e000c */
[----:B------:R-:W-:-:S13]  /*b9d0*/  ISETP.GE.U32.AND P0, PT, R17, R2, PT ;  /* 0x000000021100720c */ /* 0x000fda0003f06070 */
[----:B------:R-:W-:Y:S02]  /*b9e0*/  @!P0 IMAD.WIDE.U32 R12, R17, 0x2, R12 ;  /* 0x00000002110c8825 */ /* 0x000fe400078e000c */
[----:B------:R0:W5:Y:S04]  /*b9f0*/  LDG.E.U16 R17, desc[UR36][R4.64] ;  /* 0x0000002404117981 */ /* 0x000168000c1e1500 */
[----:B------:R0:W5:Y:S02]  /*ba00*/  @!P0 LDG.E.U16 R18, desc[UR36][R12.64] ;  /* 0x000000240c128981 */ /* 0x000164000c1e1500 */
.L_x_362:
[----:B------:R-:W-:Y:S05]  /*ba10*/  BSYNC B1 ;  /* 0x0000000000017941 */ /* 0x000fea0003800000 */
.L_x_361:
[----:B------:R-:W-:Y:S04]  /*ba20*/  BSSY B1, `(.L_x_363) ;  /* 0x0000023000017945 */ /* 0x000fe80003800000 */
[----:B------:R-:W-:Y:S05]  /*ba30*/  @P1 BRA `(.L_x_364) ;  /* 0x0000000000841947 */ /* 0x000fea0003800000 */
[----:B------:R-:W-:Y:S01]  /*ba40*/  LOP3.LUT P0, RZ, R7, 0xff, RZ, 0xc0, !PT ;  /* 0x000000ff07ff7812 */ /* 0x000fe2000780c0ff */
[----:B------:R-:W-:Y:S01]  /*ba50*/  IMAD.MOV.U32 R7, RZ, RZ, 0x1 ;  /* 0x00000001ff077424 */ /* 0x000fe200078e00ff */
[----:B0-----:R-:W-:-:S04]  /*ba60*/  IADD3 R5, R11, R8, RZ ;  /* 0x000000080b057210 */ /* 0x001fc80007ffe0ff */
[----:B------:R-:W-:-:S07]  /*ba70*/  ISETP.GE.U32.AND P2, PT, R5, R2, PT ;  /* 0x000000020500720c */ /* 0x000fce0003f46070 */
[----:B-----5:R-:W-:-:S05]  /*ba80*/  @!P0 IMAD.U32 R9, R9, 0x10000, RZ ;  /* 0x0001000009098824 */ /* 0x020fca00078e00ff */
        /* <DEDUP_REMOVED lines=23> */
[----:B------:R-:W-:-:S12]  /*bc00*/  IMAD.MOV.U32 R19, RZ, RZ, 0x1 ;  /* 0x00000001ff137424 */ /* 0x000fd800078e00ff */
[----:B------:R-:W-:-:S04]  /*bc10*/  @!P0 SHF.L.U32 R18, R18, 0x10, RZ ;  /* 0x0000001012128819 */ /* 0x000fc800000006ff */
[----:B------:R-:W-:-:S04]  /*bc20*/  @!P0 FSETP.NEU.FTZ.AND P1, PT, R18, RZ, PT ;  /* 0x000000ff1200820b */ /* 0x000fc80003f3d000 */
[----:B------:R-:W-:-:S04]  /*bc30*/  @!P0 SEL R2, RZ, 0x1, !P1 ;  /* 0x00000001ff028807 */ /* 0x000fc80004800000 */
[----:B------:R-:W-:-:S07]  /*bc40*/  @!P0 PRMT R19, R2, 0x7610, R19 ;  /* 0x0000761002138816 */ /* 0x000fce0000000013 */
.L_x_364:
[----:B------:R-:W-:Y:S05]  /*bc50*/  BSYNC B1 ;  /* 0x0000000000017941 */ /* 0x000fea0003800000 */
.L_x_363:
[----:B------:R-:W0:Y:S01]  /*bc60*/  I2F.S8 R16, R16 ;  /* 0x0000001000107306 */ /* 0x000e220000001400 */
[----:B------:R-:W-:Y:S01]  /*bc70*/  LOP3.LUT P1, RZ, R7, 0xff, RZ, 0xc0, !PT ;  /* 0x000000ff07ff7812 */ /* 0x000fe2000782c0ff */
[----:B------:R-:W-:Y:S01]  /*bc80*/  HFMA2.MMA R2, -RZ, RZ, 0, 5.9604644775390625e-08 ;  /* 0x00000001ff027435 */ /* 0x000fe200000001ff */
[----:B-----5:R-:W-:-:S05]  /*bc90*/  IMAD.MOV.U32 R17, RZ, RZ, 0x1 ;  /* 0x00000001ff117424 */ /* 0x020fca00078e00ff */
[----:B------:R-:W-:Y:S08]  /*bca0*/  I2F.S8 R6, R6 ;  /* 0x0000000600067306 */ /* 0x000ff00000001400 */
[----:B0-----:R-:W0:Y:S08]  /*bcb0*/  F2F.BF16.F32 R4, R16 ;  /* 0x0000001000047304 */ /* 0x001e300000202000 */
[----:B------:R-:W-:Y:S01]  /*bcc0*/  I2F.S8 R19, R19 ;  /* 0x0000001300137306 */ /* 0x000fe20000001400 */
[----:B0-----:R-:W-:-:S05]  /*bcd0*/  @!P1 IMAD.U32 R4, R4, 0x10000, RZ ;  /* 0x0001000004049824 */ /* 0x001fca00078e00ff */
[----:B------:R-:W-:Y:S02]  /*bce0*/  @!P1 FSETP.NEU.FTZ.AND P0, PT, R4, RZ, PT ;  /* 0x000000ff0400920b */ /* 0x000fe40003f1d000 */
[----:B------:R-:W0:Y:S02]  /*bcf0*/  F2F.BF16.F32 R4, R6 ;  /* 0x0000000600047304 */ /* 0x000e240000202000 */
[----:B------:R-:W-:-:S04]  /*bd00*/  @!P1 SEL R2, RZ, 0x1, !P0 ;  /* 0x00000001ff029807 */ /* 0x000fc80004000000 */
[----:B------:R-:W-:-:S04]  /*bd10*/  PRMT R2, R2, 0x9910, RZ ;  /* 0x0000991002027816 */ /* 0x000fc800000000ff */
[----:B------:R-:W-:Y:S02]  /*bd20*/  ISETP.NE.AND P1, PT, R2, RZ, PT ;  /* 0x000000ff0200720c */ /* 0x000fe40003f25270 */
[----:B------:R-:W-:-:S11]  /*bd30*/  MOV R2, 0x1 ;  /* 0x0000000100027802 */ /* 0x000fd60000000f00 */
[----:B0-----:R-:W-:-:S05]  /*bd40*/  @!P1 IMAD.U32 R4, R4, 0x10000, RZ ;  /* 0x0001000004049824 */ /* 0x001fca00078e00ff */
[----:B------:R-:W-:Y:S02]  /*bd50*/  @!P1 FSETP.NEU.FTZ.AND P0, PT, R4, RZ, PT ;  /* 0x000000ff0400920b */ /* 0x000fe40003f1d000 */
[----:B------:R-:W0:Y:S02]  /*bd60*/  F2F.BF16.F32 R4, R19 ;  /* 0x0000001300047304 */ /* 0x000e240000202000 */
[----:B------:R-:W-:-:S04]  /*bd70*/  @!P1 SEL R2, RZ, 0x1, !P0 ;  /* 0x00000001ff029807 */ /* 0x000fc80004000000 */
[----:B------:R-:W-:-:S04]  /*bd80*/  PRMT R2, R2, 0x9910, RZ ;  /* 0x0000991002027816 */ /* 0x000fc800000000ff */
[----:B------:R-:W-:-:S13]  /*bd90*/  ISETP.NE.AND P1, PT, R2, RZ, PT ;  /* 0x000000ff0200720c */ /* 0x000fda0003f25270 */
[----:B0-----:R-:W-:-:S04]  /*bda0*/  @!P1 SHF.L.U32 R2, R4, 0x10, RZ ;  /* 0x0000001004029819 */ /* 0x001fc800000006ff */
[----:B------:R-:W-:-:S04]  /*bdb0*/  @!P1 FSETP.NEU.FTZ.AND P0, PT, R2, RZ, PT ;  /* 0x000000ff0200920b */ /* 0x000fc80003f1d000 */
[----:B------:R-:W-:-:S04]  /*bdc0*/  @!P1 SEL R2, RZ, 0x1, !P0 ;  /* 0x00000001ff029807 */ /* 0x000fc80004000000 */
[----:B------:R-:W-:-:S07]  /*bdd0*/  @!P1 PRMT R17, R2, 0x7610, R17 ;  /* 0x0000761002119816 */ /* 0x000fce0000000011 */
.L_x_319:
[----:B------:R-:W-:Y:S05]  /*bde0*/  BSYNC B0 ;  /* 0x0000000000007941 */ /* 0x000fea0003800000 */
.L_x_318:
[----:B------:R-:W-:Y:S02]  /*bdf0*/  ULDC UR4, c[0x0][0x230] ;  /* 0x00008c0000047ab9 */ /* 0x000fe40000000800 */
[----:B------:R-:W-:-:S13]  /*be00*/  ISETP.NE.AND P0, PT, RZ, UR4, PT ;  /* 0x00000004ff007c0c */ /* 0x000fda000bf05270 */
[----:B------:R-:W-:Y:S05]  /*be10*/  @!P0 BRA `(.L_x_365) ;  /* 0x0000000000888947 */ /* 0x000fea0003800000 */
[----:B------:R-:W2:Y:S01]  /*be20*/  S2UR UR5, SR_CgaCtaId ;  /* 0x00000000000579c3 */ /* 0x000ea20000008800 */
[----:B------:R-:W-:Y:S01]  /*be30*/  UMOV UR4, 0x400 ;  /* 0x0000040000047882 */ /* 0x000fe20000000000 */
[----:B------:R-:W-:Y:S01]  /*be40*/  ULDC UR6, c[0x0][0x0] ;  /* 0x0000000000067ab9 */ /* 0x000fe20000000800 */
[----:B------:R-:W-:Y:S01]  /*be50*/  UIADD3 UR4, UR4, 0x10, URZ ;  /* 0x0000001004047890 */ /* 0x000fe2000fffe03f */
[----:B------:R-:W-:Y:S01]  /*be60*/  IMAD R2, R3, UR6, R0 ;  /* 0x0000000603027c24 */ /* 0x000fe2000f8e0200 */
[----:B------:R-:W-:Y:S02]  /*be70*/  ULDC UR7, c[0x0][0x4] ;  /* 0x0000010000077ab9 */ /* 0x000fe40000000800 */
[----:B--2---:R-:W-:Y:S02]  /*be80*/  ULEA UR4, UR5, UR4, 0x18 ;  /* 0x0000000405047291 */ /* 0x004fe4000f8ec03f */
[----:B------:R-:W-:-:S06]  /*be90*/  USHF.R.U32.HI UR5, URZ, 0x1, UR7 ;  /* 0x000000013f057899 */ /* 0x000fcc0008011607 */
[----:B------:R-:W-:Y:S01]  /*bea0*/  ISETP.NE.AND P0, PT, RZ, UR5, PT ;  /* 0x00000005ff007c0c */ /* 0x000fe2000bf05270 */
[----:B------:R2:W-:-:S12]  /*beb0*/  STS.U8 [R2+UR4], R17 ;  /* 0x0000001102007988 */ /* 0x0005d80008000004 */
[----:B--2---:R-:W-:Y:S05]  /*bec0*/  @!P0 BRA `(.L_x_365) ;  /* 0x00000000005c8947 */ /* 0x004fea0003800000 */
[----:B------:R-:W-:-:S07]  /*bed0*/  MOV R4, UR5 ;  /* 0x0000000500047c02 */ /* 0x000fce0008000f00 */
.L_x_368:
[--C-:B------:R-:W-:Y:S01]  /*bee0*/  IMAD.IADD R5, R3, 0x1, R4.reuse ;  /* 0x0000000103057824 */ /* 0x100fe200078e0204 */
[----:B------:R-:W-:Y:S01]  /*bef0*/  BAR.SYNC.DEFER_BLOCKING 0x0 ;  /* 0x0000000000007b1d */ /* 0x000fe20000010000 */
[----:B------:R-:W-:Y:S02]  /*bf00*/  ISETP.GT.AND P2, PT, R4, 0x1, PT ;  /* 0x000000010400780c */ /* 0x000fe40003f44270 */
[----:B------:R-:W-:Y:S02]  /*bf10*/  SHF.R.S32.HI R7, RZ, 0x1, R4 ;  /* 0x00000001ff077819 */ /* 0x000fe40000011404 */
[----:B------:R-:W-:Y:S01]  /*bf20*/  ISETP.GE.U32.AND P0, PT, R5, UR7, PT ;  /* 0x0000000705007c0c */ /* 0x000fe2000bf06070 */
[----:B------:R-:W-:Y:S03]  /*bf30*/  BSSY B0, `(.L_x_366) ;  /* 0x000000e000007945 */ /* 0x000fe60003800000 */
[----:B------:R-:W-:-:S13]  /*bf40*/  ISETP.GE.U32.OR P0, PT, R3, R4, P0 ;  /* 0x000000040300720c */ /* 0x000fda0000706470 */
[----:B--2---:R-:W-:Y:S05]  /*bf50*/  @P0 BRA `(.L_x_367) ;  /* 0x00000000002c0947 */ /* 0x004fea0003800000 */
[----:B------:R-:W-:Y:S01]  /*bf60*/  IMAD R4, R5, UR6, R0 ;  /* 0x0000000605047c24 */ /* 0x000fe2000f8e0200 */
[----:B------:R-:W-:Y:S01]  /*bf70*/  LOP3.LUT P0, RZ, R17, 0xff, RZ, 0xc0, !PT ;  /* 0x000000ff11ff7812 */ /* 0x000fe2000780c0ff */
[----:B------:R-:W-:-:S04]  /*bf80*/  IMAD.MOV.U32 R17, RZ, RZ, 0x1 ;  /* 0x00000001ff117424 */ /* 0x000fc800078e00ff */
[----:B------:R-:W2:Y:S02]  /*bf90*/  LDS.S8 R4, [R4+UR4] ;  /* 0x0000000404047984 */ /* 0x000ea40008000200 */
[----:B--2---:R-:W2:Y:S08]  /*bfa0*/  I2F.S16 R5, R4 ;  /* 0x0000000400057306 */ /* 0x004eb00000101400 */
[----:B--2---:R-:W2:Y:S02]  /*bfb0*/  F2F.BF16.F32 R5, R5 ;  /* 0x0000000500057304 */ /* 0x004ea40000202000 */
[----:B--2---:R-:W-:-:S04]  /*bfc0*/  @!P0 SHF.L.U32 R6, R5, 0x10, RZ ;  /* 0x0000001005068819 */ /* 0x004fc800000006ff */
[----:B------:R-:W-:-:S04]  /*bfd0*/  @!P0 FSETP.NEU.FTZ.AND P1, PT, R6, RZ, PT ;  /* 0x000000ff0600820b */ /* 0x000fc80003f3d000 */
[----:B------:R-:W-:-:S04]  /*bfe0*/  @!P0 SEL R6, RZ, 0x1, !P1 ;  /* 0x00000001ff068807 */ /* 0x000fc80004800000 */
[----:B------:R-:W-:-:S05]  /*bff0*/  @!P0 PRMT R17, R6, 0x7610, R17 ;  /* 0x0000761006118816 */ /* 0x000fca0000000011 */
[----:B------:R2:W-:Y:S02]  /*c000*/  STS.U8 [R2+UR4], R17 ;  /* 0x0000001102007988 */ /* 0x0005e40008000004 */
.L_x_367:
[----:B------:R-:W-:Y:S05]  /*c010*/  BSYNC B0 ;  /* 0x0000000000007941 */ /* 0x000fea0003800000 */
.L_x_366:
[----:B------:R-:W-:Y:S01]  /*c020*/  MOV R4, R7 ;  /* 0x0000000700047202 */ /* 0x000fe20000000f00 */
[----:B------:R-:W-:Y:S06]  /*c030*/  @P2 BRA `(.L_x_368) ;  /* 0xfffffffc00a82947 */ /* 0x000fec000383ffff */
.L_x_365:
[----:B------:R-:W-:Y:S02]  /*c040*/  ULDC UR4, c[0x0][0x22c] ;  /* 0x00008b0000047ab9 */ /* 0x000fe40000000800 */
[----:B------:R-:W-:-:S13]  /*c050*/  ISETP.NE.AND P0, PT, RZ, UR4, PT ;  /* 0x00000004ff007c0c */ /* 0x000fda000bf05270 */
[----:B------:R-:W-:Y:S05]  /*c060*/  @!P0 BRA `(.L_x_369) ;  /* 0x0000000000e48947 */ /* 0x000fea0003800000 */
[----:B0-----:R-:W0:Y:S02]  /*c070*/  LDC R9, c[0x0][RZ] ;  /* 0x00000000ff097b82 */ /* 0x001e240000000800 */
[----:B0-----:R-:W-:Y:S01]  /*c080*/  ISETP.GT.AND P0, PT, R9, 0x20, PT ;  /* 0x000000200900780c */ /* 0x001fe20003f04270 */
[----:B--2---:R-:W-:-:S12]  /*c090*/  IMAD.MOV.U32 R2, RZ, RZ, R9 ;  /* 0x000000ffff027224 */ /* 0x004fd800078e0009 */
[----:B------:R-:W-:Y:S05]  /*c0a0*/  @!P0 BRA `(.L_x_370) ;  /* 0x0000000000888947 */ /* 0x000fea0003800000 */
[----:B------:R-:W0:Y:S01]  /*c0b0*/  S2UR UR5, SR_CgaCtaId ;  /* 0x00000000000579c3 */ /* 0x000e220000008800 */
[----:B------:R-:W-:Y:S01]  /*c0c0*/  UMOV UR4, 0x400 ;  /* 0x0000040000047882 */ /* 0x000fe20000000000 */
[-C--:B------:R-:W-:Y:S01]  /*c0d0*/  IMAD R4, R3, R9.reuse, R0 ;  /* 0x0000000903047224 */ /* 0x080fe200078e0200 */
[----:B------:R-:W-:Y:S01]  /*c0e0*/  UIADD3 UR4, UR4, 0x10, URZ ;  /* 0x0000001004047890 */ /* 0x000fe2000fffe03f */
[----:B------:R-:W-:-:S04]  /*c0f0*/  LEA.HI R2, R9, R9, RZ, 0x1 ;  /* 0x0000000909027211 */ /* 0x000fc800078f08ff */
[----:B------:R-:W-:Y:S01]  /*c100*/  SHF.R.S32.HI R6, RZ, 0x1, R2 ;  /* 0x00000001ff067819 */ /* 0x000fe20000011402 */
[----:B------:R-:W-:-:S03]  /*c110*/  HFMA2.MMA R2, -RZ, RZ, 0, 1.9073486328125e-06 ;  /* 0x00000020ff027435 */ /* 0x000fc600000001ff */
[----:B------:R-:W-:Y:S01]  /*c120*/  ISETP.GE.AND P0, PT, R6, 0x20, PT ;  /* 0x000000200600780c */ /* 0x000fe20003f06270 */
[----:B0-----:R-:W-:-:S06]  /*c130*/  ULEA UR4, UR5, UR4, 0x18 ;  /* 0x0000000405047291 */ /* 0x001fcc000f8ec03f */
[----:B------:R-:W-:-:S03]  /*c140*/  VIADD R5, R4, UR4 ;  /* 0x0000000404057c36 */ /* 0x000fc60008000000 */
[----:B------:R0:W-:Y:S03]  /*c150*/  STS.U8 [R4+UR4], R17 ;  /* 0x0000001104007988 */ /* 0x0001e60008000004 */
[----:B------:R-:W-:Y:S05]  /*c160*/  @!P0 BRA `(.L_x_370) ;  /* 0x0000000000588947 */ /* 0x000fea0003800000 */
.L_x_373:
[----:B------:R-:W-:Y:S01]  /*c170*/  IADD3 R2, R0, R6, RZ ;  /* 0x0000000600027210 */ /* 0x000fe20007ffe0ff */
[----:B------:R-:W-:Y:S03]  /*c180*/  BAR.SYNC.DEFER_BLOCKING 0x0 ;  /* 0x0000000000007b1d */ /* 0x000fe60000010000 */
[----:B------:R-:W-:-:S03]  /*c190*/  ISETP.GE.U32.AND P0, PT, R2, R9, PT ;  /* 0x000000090200720c */ /* 0x000fc60003f06070 */
[----:B------:R-:W-:Y:S01]  /*c1a0*/  BSSY B0, `(.L_x_371) ;  /* 0x000000e000007945 */ /* 0x000fe20003800000 */
[----:B------:R-:W-:-:S13]  /*c1b0*/  ISETP.GE.U32.OR P0, PT, R0, R6, P0 ;  /* 0x000000060000720c */ /* 0x000fda0000706470 */
[----:B--2---:R-:W-:Y:S05]  /*c1c0*/  @P0 BRA `(.L_x_372) ;  /* 0x00000000002c0947 */ /* 0x004fea0003800000 */
[----:B------:R-:W-:Y:S01]  /*c1d0*/  IMAD.IADD R2, R5, 0x1, R6 ;  /* 0x0000000105027824 */ /* 0x000fe200078e0206 */
[----:B------:R-:W-:Y:S01]  /*c1e0*/  LOP3.LUT P1, RZ, R17, 0xff, RZ, 0xc0, !PT ;  /* 0x000000ff11ff7812 */ /* 0x000fe2000782c0ff */
[----:B0-----:R-:W-:-:S04]  /*c1f0*/  IMAD.MOV.U32 R17, RZ, RZ, 0x1 ;  /* 0x00000001ff117424 */ /* 0x001fc800078e00ff */
[----:B------:R-:W0:Y:S02]  /*c200*/  LDS.S8 R2, [R2] ;  /* 0x0000000002027984 */ /* 0x000e240000000200 */
[----:B0-----:R-:W0:Y:S08]  /*c210*/  I2F.S16 R7, R2 ;  /* 0x0000000200077306 */ /* 0x001e300000101400 */
[----:B0-----:R-:W0:Y:S02]  /*c220*/  F2F.BF16.F32 R7, R7 ;  /* 0x0000000700077304 */ /* 0x001e240000202000 */
[----:B0-----:R-:W-:-:S04]  /*c230*/  @!P1 SHF.L.U32 R8, R7, 0x10, RZ ;  /* 0x0000001007089819 */ /* 0x001fc800000006ff */
[----:B------:R-:W-:-:S04]  /*c240*/  @!P1 FSETP.NEU.FTZ.AND P0, PT, R8, RZ, PT ;  /* 0x000000ff0800920b */ /* 0x000fc80003f1d000 */
[----:B------:R-:W-:-:S04]  /*c250*/  @!P1 SEL R8, RZ, 0x1, !P0 ;  /* 0x00000001ff089807 */ /* 0x000fc80004000000 */
[----:B------:R-:W-:-:S05]  /*c260*/  @!P1 PRMT R17, R8, 0x7610, R17 ;  /* 0x0000761008119816 */ /* 0x000fca0000000011 */
[----:B------:R2:W-:Y:S02]  /*c270*/  STS.U8 [R4+UR4], R17 ;  /* 0x0000001104007988 */ /* 0x0005e40008000004 */
.L_x_372:
[----:B------:R-:W-:Y:S05]  /*c280*/  BSYNC B0 ;  /* 0x0000000000007941 */ /* 0x000fea0003800000 */
.L_x_371:
[----:B------:R-:W-:-:S04]  /*c290*/  SHF.R.S32.HI R6, RZ, 0x1, R6 ;  /* 0x00000001ff067819 */ /* 0x000fc80000011406 */
[----:B------:R-:W-:-:S13]  /*c2a0*/  ISETP.GE.AND P0, PT, R6, 0x20, PT ;  /* 0x000000200600780c */ /* 0x000fda0003f06270 */
[----:B------:R-:W-:Y:S05]  /*c2b0*/  @P0 BRA `(.L_x_373) ;  /* 0xfffffffc00ac0947 */ /* 0x000fea000383ffff */
[----:B------:R-:W-:-:S07]  /*c2c0*/  MOV R2, 0x20 ;  /* 0x0000002000027802 */ /* 0x000fce0000000f00 */
.L_x_370:
[----:B------:R-:W-:Y:S01]  /*c2d0*/  BAR.SYNC.DEFER_BLOCKING 0x0 ;  /* 0x0000000000007b1d */ /* 0x000fe20000010000 */
[----:B------:R-:W-:-:S13]  /*c2e0*/  ISETP.GE.AND P0, PT, R2, 0x2, PT ;  /* 0x000000020200780c */ /* 0x000fda0003f06270 */
[----:B------:R-:W-:Y:S05]  /*c2f0*/  @!P0 BRA `(.L_x_369) ;  /* 0x0000000000408947 */ /* 0x000fea0003800000 */
[----:B------:R-:W-:-:S07]  /*c300*/  IMAD.MOV.U32 R5, RZ, RZ, 0x1 ;  /* 0x00000001ff057424 */ /* 0x000fce00078e00ff */
.L_x_374:
[----:B0-2---:R-:W-:-:S04]  /*c310*/  LOP3.LUT R4, R17, 0xffff, RZ, 0xc0, !PT ;  /* 0x0000ffff11047812 */ /* 0x005fc800078ec0ff */
[----:B------:R-:W-:-:S06]  /*c320*/  PRMT R4, R4, 0x8880, RZ ;  /* 0x0000888004047816 */ /* 0x000fcc00000000ff */
[----:B------:R0:W2:Y:S02]  /*c330*/  SHFL.DOWN PT, R4, R4, R5, 0x1f ;  /* 0x08001f0504047589 */ /* 0x0000a400000e0000 */
[----:B0-----:R-:W-:-:S05]  /*c340*/  IMAD.SHL.U32 R5, R5, 0x2, RZ ;  /* 0x0000000205057824 */ /* 0x001fca00078e00ff */
[----:B------:R-:W-:Y:S02]  /*c350*/  ISETP.GE.AND P2, PT, R5, R2, PT ;  /* 0x000000020500720c */ /* 0x000fe40003f46270 */
[----:B--2---:R-:W-:-:S04]  /*c360*/  ISETP.NE.AND P0, PT, R4, RZ, PT ;  /* 0x000000ff0400720c */ /* 0x004fc80003f05270 */
[----:B------:R-:W-:Y:S02]  /*c370*/  FSEL R6, RZ, 1, !P0 ;  /* 0x3f800000ff067808 */ /* 0x000fe40004000000 */
[----:B------:R-:W-:Y:S01]  /*c380*/  LOP3.LUT P0, RZ, R17, 0xff, RZ, 0xc0, !PT ;  /* 0x000000ff11ff7812 */ /* 0x000fe2000780c0ff */
[----:B------:R-:W-:-:S03]  /*c390*/  HFMA2.MMA R17, -RZ, RZ, 0, 5.9604644775390625e-08 ;  /* 0x00000001ff117435 */ /* 0x000fc600000001ff */
[----:B------:R-:W0:Y:S09]  /*c3a0*/  F2F.BF16.F32 R6, R6 ;  /* 0x0000000600067304 */ /* 0x000e320000202000 */
[----:B0-----:R-:W-:-:S04]  /*c3b0*/  @!P0 SHF.L.U32 R7, R6, 0x10, RZ ;  /* 0x0000001006078819 */ /* 0x001fc800000006ff */
[----:B------:R-:W-:-:S04]  /*c3c0*/  @!P0 FSETP.NEU.FTZ.AND P1, PT, R7, RZ, PT ;  /* 0x000000ff0700820b */ /* 0x000fc80003f3d000 */
[----:B------:R-:W-:-:S04]  /*c3d0*/  @!P0 SEL R4, RZ, 0x1, !P1 ;  /* 0x00000001ff048807 */ /* 0x000fc80004800000 */
[----:B------:R-:W-:Y:S01]  /*c3e0*/  @!P0 PRMT R17, R4, 0x7610, R17 ;  /* 0x0000761004118816 */ /* 0x000fe20000000011 */
[----:B------:R-:W-:Y:S06]  /*c3f0*/  @!P2 BRA `(.L_x_374) ;  /* 0xfffffffc00c4a947 */ /* 0x000fec000383ffff */
.L_x_369:
[----:B0-----:R-:W0:Y:S01]  /*c400*/  LDC R13, c[0x0][0x3e8] ;  /* 0x0000fa00ff0d7b82 */ /* 0x001e220000000800 */
[----:B------:R-:W-:Y:S01]  /*c410*/  IMAD.MOV.U32 R16, RZ, RZ, RZ ;  /* 0x000000ffff107224 */ /* 0x000fe200078e00ff */
[----:B0-----:R-:W-:-:S13]  /*c420*/  ISETP.NE.AND P1, PT, R13, RZ, PT ;  /* 0x000000ff0d00720c */ /* 0x001fda0003f25270 */
[----:B------:R-:W-:Y:S05]  /*c430*/  @!P1 BRA `(.L_x_375) ;  /* 0x0000001000449947 */ /* 0x000fea0003800000 */
[----:B------:R-:W-:Y:S01]  /*c440*/  MOV R14, RZ ;  /* 0x000000ff000e7202 */ /* 0x000fe20000000f00 */
[----:B------:R-:W-:Y:S01]  /*c450*/  ULDC.64 UR4, c[0x0][0x3f0] ;  /* 0x0000fc0000047ab9 */ /* 0x000fe20000000a00 */
[----:B------:R-:W-:-:S03]  /*c460*/  ISETP.NE.AND P0, PT, R13, 0x1, PT ;  /* 0x000000010d00780c */ /* 0x000fc60003f05270 */
[----:B--2---:R-:W-:Y:S01]  /*c470*/  IMAD.HI.U32 R4, R15, UR4, R14 ;  /* 0x000000040f047c27 */ /* 0x004fe2000f8e000e */
        /* <DEDUP_REMOVED lines=269> */
.L_x_375:
[----:B------:R-:W-:Y:S01]  /*d550*/  ULDC.64 UR4, c[0x0][0x5f8] ;  /* 0x00017e0000047ab9 */ /* 0x000fe20000000a00 */
[----:B------:R-:W-:Y:S01]  /*d560*/  ULDC UR6, c[0x0][0x234] ;  /* 0x00008d0000067ab9 */ /* 0x000fe20000000800 */
[----:B------:R-:W-:Y:S02]  /*d570*/  ISETP.NE.U32.AND P0, PT, RZ, UR4, PT ;  /* 0x00000004ff007c0c */ /* 0x000fe4000bf05070 */
[----:B--2---:R-:W-:Y:S02]  /*d580*/  CS2R R4, SRZ ;  /* 0x0000000000047805 */ /* 0x004fe4000001ff00 */
[----:B------:R-:W-:Y:S02]  /*d590*/  ISETP.NE.AND P3, PT, RZ, UR6, PT ;  /* 0x00000006ff007c0c */ /* 0x000fe4000bf65270 */
[----:B------:R-:W-:Y:S02]  /*d5a0*/  ISETP.NE.AND.EX P0, PT, RZ, UR5, PT, P0 ;  /* 0x00000005ff007c0c */ /* 0x000fe4000bf05300 */
[----:B------:R-:W-:-:S11]  /*d5b0*/  MOV R12, RZ ;  /* 0x000000ff000c7202 */ /* 0x000fd60000000f00 */
        /* <DEDUP_REMOVED lines=8> */
[----:B------:R-:W-:-:S03]  /*d640*/  ULDC UR4, c[0x0][0x224] ;  /* 0x0000890000047ab9 */ /* 0x000fc60000000800 */
[----:B------:R-:W-:-:S04]  /*d650*/  IMAD R7, R3, UR5, R6 ;  /* 0x0000000503077c24 */ /* 0x000fc8000f8e0206 */
[----:B0-----:R-:W-:Y:S01]  /*d660*/  IMAD R7, R2, UR4, R7 ;  /* 0x0000000402077c24 */ /* 0x001fe2000f8e0207 */
[----:B------:R-:W-:Y:S06]  /*d670*/  @!P1 BRA `(.L_x_377) ;  /* 0x0000001000449947 */ /* 0x000fec0003800000 */
[----:B------:R-:W-:Y:S01]  /*d680*/  HFMA2.MMA R6, -RZ, RZ, 0, 0 ;  /* 0x00000000ff067435 */ /* 0x000fe200000001ff */
[----:B------:R-:W-:Y:S01]  /*d690*/  ULDC.64 UR4, c[0x0][0x3f0] ;  /* 0x0000fc0000047ab9 */ /* 0x000fe20000000a00 */
[----:B------:R-:W-:-:S08]  /*d6a0*/  ISETP.NE.AND P0, PT, R13, 0x1, PT ;  /* 0x000000010d00780c */ /* 0x000fd00003f05270 */
[----:B------:R-:W-:Y:S01]  /*d6b0*/  IMAD.HI.U32 R8, R7, UR4, R6 ;  /* 0x0000000407087c27 */ /* 0x000fe2000f8e0006 */
[----:B------:R-:W-:-:S04]  /*d6c0*/  ULDC UR4, c[0x0][0x3ec] ;  /* 0x0000fb0000047ab9 */ /* 0x000fc80000000800 */
[----:B------:R-:W-:-:S05]  /*d6d0*/  SHF.R.U32.HI R9, RZ, UR5, R8 ;  /* 0x00000005ff097c19 */ /* 0x000fca0008011608 */
[----:B-----5:R-:W-:-:S04]  /*d6e0*/  IMAD.MOV R11, RZ, RZ, -R9 ;  /* 0x000000ffff0b7224 */ /* 0x020fc800078e0a09 */
        /* <DEDUP_REMOVED lines=266> */
.L_x_377:
[----:B------:R-:W-:Y:S01]  /*e790*/  ULDC UR7, c[0x0][0x22c] ;  /* 0x00008b0000077ab9 */ /* 0x000fe20000000800 */
[----:B------:R-:W-:Y:S01]  /*e7a0*/  ULDC UR4, c[0x0][0x21c] ;  /* 0x0000870000047ab9 */ /* 0x000fe20000000800 */
[----:B------:R-:W-:Y:S01]  /*e7b0*/  ISETP.NE.AND P0, PT, RZ, UR7, PT ;  /* 0x00000007ff007c0c */ /* 0x000fe2000bf05270 */
[----:B------:R-:W-:Y:S01]  /*e7c0*/  BSSY B0, `(.L_x_378) ;  /* 0x000000b000007945 */ /* 0x000fe20003800000 */
[----:B------:R-:W-:Y:S02]  /*e7d0*/  PRMT R6, RZ, 0x7610, R6 ;  /* 0x00007610ff067816 */ /* 0x000fe40000000006 */
[----:B------:R-:W-:-:S04]  /*e7e0*/  ISETP.NE.AND P0, PT, R0, RZ, P0 ;  /* 0x000000ff0000720c */ /* 0x000fc80000705270 */
[----:B------:R-:W-:-:S13]  /*e7f0*/  ISETP.GE.OR P0, PT, R7, UR4, P0 ;  /* 0x0000000407007c0c */ /* 0x000fda0008706670 */
[----:B------:R-:W-:Y:S05]  /*e800*/  @P0 BRA `(.L_x_379) ;  /* 0x0000000000180947 */ /* 0x000fea0003800000 */
[----:B------:R-:W-:Y:S01]  /*e810*/  ULDC UR4, c[0x0][0x230] ;  /* 0x00008c0000047ab9 */ /* 0x000fe20000000800 */
[----:B------:R-:W-:Y:S02]  /*e820*/  MOV R6, 0x1 ;  /* 0x0000000100067802 */ /* 0x000fe40000000f00 */
[----:B------:R-:W-:-:S13]  /*e830*/  ISETP.NE.AND P1, PT, RZ, UR4, PT ;  /* 0x00000004ff007c0c */ /* 0x000fda000bf25270 */
[----:B------:R-:W-:-:S04]  /*e840*/  @P1 ISETP.NE.AND P0, PT, R3, RZ, PT ;  /* 0x000000ff0300120c */ /* 0x000fc80003f05270 */
[----:B------:R-:W-:-:S04]  /*e850*/  @P1 SEL R7, RZ, 0x1, P0 ;  /* 0x00000001ff071807 */ /* 0x000fc80000000000 */
[----:B------:R-:W-:-:S07]  /*e860*/  @P1 PRMT R6, R7, 0x7610, R6 ;  /* 0x0000761007061816 */ /* 0x000fce0000000006 */
.L_x_379:
[----:B------:R-:W-:Y:S05]  /*e870*/  BSYNC B0 ;  /* 0x0000000000007941 */ /* 0x000fea0003800000 */
.L_x_378:
        /* <DEDUP_REMOVED lines=12> */
[----:B------:R-:W-:-:S05]  /*e940*/  IADD3 R6, P2, R7, UR4, RZ ;  /* 0x0000000407067c10 */ /* 0x000fca000ff5e0ff */
[----:B------:R-:W-:-:S05]  /*e950*/  IMAD.X R7, RZ, RZ, UR5, P2 ;  /* 0x00000005ff077e24 */ /* 0x000fca00090e06ff */
[----:B------:R0:W-:Y:S03]  /*e960*/  STG.E.U8 desc[UR36][R6.64], R17 ;  /* 0x0000001106007986 */ /* 0x0001e6000c101124 */
.L_x_381:
[----:B------:R-:W-:Y:S05]  /*e970*/  BSYNC B0 ;  /* 0x0000000000007941 */ /* 0x000fea0003800000 */
.L_x_380:
[----:B------:R-:W-:Y:S01]  /*e980*/  @!PT LDS RZ, [RZ] ;  /* 0x00000000fffff984 */ /* 0x000fe20000000800 */
[----:B------:R-:W-:Y:S01]  /*e990*/  @!PT LDS RZ, [RZ] ;  /* 0x00000000fffff984 */ /* 0x000fe20000000800 */
[----:B------:R-:W-:Y:S01]  /*e9a0*/  @!PT LDS RZ, [RZ] ;  /* 0x00000000fffff984 */ /* 0x000fe20000000800 */
[----:B------:R-:W-:Y:S01]  /*e9b0*/  @!PT LDS RZ, [RZ] ;  /* 0x00000000fffff984 */ /* 0x000fe20000000800 */
[----:B------:R2:W-:Y:S06]  /*e9c0*/  MEMBAR.ALL.CTA ;  /* 0x0000000000007992 */ /* 0x0005ec0000008000 */
[----:B--2---:R-:W-:Y:S06]  /*e9d0*/  MEMBAR.SC.GPU ;  /* 0x0000000000007992 */ /* 0x004fec0000002000 */
[----:B------:R-:W-:-:S00]  /*e9e0*/  ERRBAR ;  /* 0x00000000000079ab */ /* 0x000fc00000000000 */
[----:B------:R-:W-:Y:S06]  /*e9f0*/  CGAERRBAR ;  /* 0x00000000000075ab */ /* 0x000fec0000000000 */
[----:B------:R-:W-:Y:S02]  /*ea00*/  CCTL.IVALL ;  /* 0x00000000ff00798f */ /* 0x000fe40002000000 */
[----:B------:R-:W-:Y:S06]  /*ea10*/  BAR.SYNC.DEFER_BLOCKING 0x0 ;  /* 0x0000000000007b1d */ /* 0x000fec0000010000 */
[----:B------:R-:W-:Y:S02]  /*ea20*/  BSSY B0, `(.L_x_382) ;  /* 0x0000018000007945 */ /* 0x000fe40003800000 */
[----:B------:R-:W-:Y:S06]  /*ea30*/  BAR.SYNC.DEFER_BLOCKING 0x0 ;  /* 0x0000000000007b1d */ /* 0x000fec0000010000 */
[----:B------:R-:W-:Y:S05]  /*ea40*/  @P0 BRA `(.L_x_383) ;  /* 0x0000000000540947 */ /* 0x000fea0003800000 */
[----:B-----5:R-:W2:Y:S01]  /*ea50*/  S2R R11, SR_LANEID ;  /* 0x00000000000b7919 */ /* 0x020ea20000000000 */
[----:B------:R-:W-:Y:S01]  /*ea60*/  VOTEU.ANY UR4, UPT, PT ;  /* 0x0000000000047886 */ /* 0x000fe200038e0100 */
[----:B0-----:R-:W0:Y:S01]  /*ea70*/  LDC.64 R6, c[0x0][0x608] ;  /* 0x00018200ff067b82 */ /* 0x001e220000000a00 */
[----:B------:R-:W2:Y:S08]  /*ea80*/  FLO.U32 R10, UR4 ;  /* 0x00000004000a7d00 */ /* 0x000eb000080e0000 */
[----:B------:R-:W3:Y:S01]  /*ea90*/  POPC R9, UR4 ;  /* 0x0000000400097d09 */ /* 0x000ee20008000000 */
[----:B0-----:R-:W-:Y:S01]  /*eaa0*/  IMAD.WIDE.U32 R6, R2, 0x4, R6 ;  /* 0x0000000402067825 */ /* 0x001fe200078e0006 */
[----:B--2---:R-:W-:-:S13]  /*eab0*/  ISETP.EQ.U32.AND P0, PT, R10, R11, PT ;  /* 0x0000000b0a00720c */ /* 0x004fda0003f02070 */
[----:B---3--:R-:W2:Y:S01]  /*eac0*/  @P0 ATOMG.E.ADD.STRONG.GPU PT, R7, desc[UR36][R6.64], R9 ;  /* 0x00000009060709a8 */ /* 0x008ea200081ee1e4 */
[----:B------:R-:W0:Y:S01]  /*ead0*/  S2UR UR6, SR_CgaCtaId ;  /* 0x00000000000679c3 */ /* 0x000e220000008800 */
[----:B------:R-:W-:Y:S01]  /*eae0*/  UMOV UR5, 0x400 ;  /* 0x0000040000057882 */ /* 0x000fe20000000000 */
[----:B------:R-:W3:Y:S01]  /*eaf0*/  S2R R11, SR_LTMASK ;  /* 0x00000000000b7919 */ /* 0x000ee20000003900 */
[----:B0-----:R-:W-:Y:S01]  /*eb00*/  ULEA UR5, UR6, UR5, 0x18 ;  /* 0x0000000506057291 */ /* 0x001fe2000f8ec03f */
[----:B---3--:R-:W-:Y:S01]  /*eb10*/  LOP3.LUT R11, R11, UR4, RZ, 0xc0, !PT ;  /* 0x000000040b0b7c12 */ /* 0x008fe2000f8ec0ff */
[----:B------:R-:W-:Y:S02]  /*eb20*/  ULDC UR4, c[0x0][0x10] ;  /* 0x0000040000047ab9 */ /* 0x000fe40000000800 */
[----:B------:R-:W-:-:S03]  /*eb30*/  UIADD3 UR4, UR4, -0x1, URZ ;  /* 0xffffffff04047890 */ /* 0x000fc6000fffe03f */
[----:B------:R-:W0:Y:S01]  /*eb40*/  POPC R11, R11 ;  /* 0x0000000b000b7309 */ /* 0x000e220000000000 */
[----:B--2---:R-:W0:Y:S02]  /*eb50*/  SHFL.IDX PT, R8, R7, R10, 0x1f ;  /* 0x00001f0a07087589 */ /* 0x004e2400000e0000 */
[----:B0-----:R-:W-:-:S04]  /*eb60*/  IADD3 R8, R8, R11, RZ ;  /* 0x0000000b08087210 */ /* 0x001fc80007ffe0ff */
[----:B------:R-:W-:-:S04]  /*eb70*/  ISETP.NE.AND P0, PT, R8, UR4, PT ;  /* 0x0000000408007c0c */ /* 0x000fc8000bf05270 */
[----:B------:R-:W-:-:S05]  /*eb80*/  SEL R6, RZ, 0x1, P0 ;  /* 0x00000001ff067807 */ /* 0x000fca0000000000 */
[----:B------:R2:W-:Y:S04]  /*eb90*/  STS.U8 [UR5], R6 ;  /* 0x00000006ff007988 */ /* 0x0005e80008000005 */
.L_x_383:
[----:B------:R-:W-:Y:S05]  /*eba0*/  BSYNC B0 ;  /* 0x0000000000007941 */ /* 0x000fea0003800000 */
.L_x_382:
[----:B------:R-:W3:Y:S08]  /*ebb0*/  S2UR UR5, SR_CgaCtaId ;  /* 0x00000000000579c3 */ /* 0x000ef00000008800 */
[----:B------:R-:W-:Y:S06]  /*ebc0*/  BAR.SYNC.DEFER_BLOCKING 0x0 ;  /* 0x0000000000007b1d */ /* 0x000fec0000010000 */
[----:B------:R-:W-:-:S02]  /*ebd0*/  UMOV UR4, 0x400 ;  /* 0x0000040000047882 */ /* 0x000fc40000000000 */
[----:B---3--:R-:W-:-:S09]  /*ebe0*/  ULEA UR4, UR5, UR4, 0x18 ;  /* 0x0000000405047291 */ /* 0x008fd2000f8ec03f */
[----:B0-2---:R-:W0:Y:S02]  /*ebf0*/  LDS.U8 R6, [UR4] ;  /* 0x00000004ff067984 */ /* 0x005e240008000000 */
        /* <DEDUP_REMOVED lines=14> */
[----:B------:R-:W-:-:S03]  /*ece0*/  IMAD.U32 R17, RZ, RZ, UR4 ;  /* 0x00000004ff117e24 */ /* 0x000fc6000f8e00ff */
[----:B------:R-:W-:Y:S05]  /*ecf0*/  @!P0 BRA `(.L_x_385) ;  /* 0x0000000000788947 */ /* 0x000fea0003800000 */
[----:B------:R-:W-:Y:S01]  /*ed00*/  ULDC UR4, c[0x0][0x0] ;  /* 0x0000000000047ab9 */ /* 0x000fe20000000800 */
[----:B------:R-:W-:Y:S01]  /*ed10*/  ULDC UR5, c[0x0][0x228] ;  /* 0x00008a0000057ab9 */ /* 0x000fe20000000800 */
[----:B------:R-:W-:Y:S01]  /*ed20*/  IMAD R6, R3, UR4, R0 ;  /* 0x0000000403067c24 */ /* 0x000fe2000f8e0200 */
[----:B------:R-:W-:Y:S01]  /*ed30*/  ULDC UR8, c[0x0][0x228] ;  /* 0x00008a0000087ab9 */ /* 0x000fe20000000800 */
[----:B------:R-:W-:-:S03]  /*ed40*/  ULDC.64 UR6, c[0x0][0x600] ;  /* 0x0001800000067ab9 */ /* 0x000fc60000000a00 */
[----:B------:R-:W-:-:S13]  /*ed50*/  ISETP.GE.U32.AND P0, PT, R6, UR5, PT ;  /* 0x0000000506007c0c */ /* 0x000fda000bf06070 */
[----:B------:R-:W-:Y:S05]  /*ed60*/  @P0 BRA `(.L_x_386) ;  /* 0x0000000000c40947 */ /* 0x000fea0003800000 */
[----:B------:R-:W-:Y:S01]  /*ed70*/  ULDC UR5, c[0x0][0x10] ;  /* 0x0000040000057ab9 */ /* 0x000fe20000000800 */
[----:B-----5:R-:W0:Y:S01]  /*ed80*/  LDC R11, c[0x0][0x4] ;  /* 0x00000100ff0b7b82 */ /* 0x020e220000000800 */
[----:B------:R-:W-:Y:S01]  /*ed90*/  BSSY B1, `(.L_x_387) ;  /* 0x0000013000017945 */ /* 0x000fe20003800000 */
[----:B------:R-:W-:Y:S01]  /*eda0*/  MOV R8, R6 ;  /* 0x0000000600087202 */ /* 0x000fe20000000f00 */
[----:B------:R-:W-:Y:S02]  /*edb0*/  IMAD R9, R2, UR5, RZ ;  /* 0x0000000502097c24 */ /* 0x000fe4000f8e02ff */
[----:B0-----:R-:W-:-:S07]  /*edc0*/  IMAD R11, R11, UR4, RZ ;  /* 0x000000040b0b7c24 */ /* 0x001fce000f8e02ff */
.L_x_388:
[----:B------:R-:W-:-:S05]  /*edd0*/  IMAD.IADD R6, R9, 0x1, R8 ;  /* 0x0000000109067824 */ /* 0x000fca00078e0208 */
[----:B------:R-:W-:-:S04]  /*ede0*/  IADD3 R6, P0, R6, UR6, RZ ;  /* 0x0000000606067c10 */ /* 0x000fc8000ff1e0ff */
[----:B------:R-:W-:-:S05]  /*edf0*/  IADD3.X R7, RZ, UR7, RZ, P0, !PT ;  /* 0x00000007ff077c10 */ /* 0x000fca00087fe4ff */
[----:B------:R-:W2:Y:S01]  /*ee00*/  LDG.E.S8 R6, desc[UR36][R6.64] ;  /* 0x0000002406067981 */ /* 0x000ea2000c1e1300 */
[----:B------:R-:W-:Y:S01]  /*ee10*/  LOP3.LUT P0, RZ, R17, 0xff, RZ, 0xc0, !PT ;  /* 0x000000ff11ff7812 */ /* 0x000fe2000780c0ff */
[----:B------:R-:W-:Y:S01]  /*ee20*/  IMAD.MOV.U32 R17, RZ, RZ, 0x1 ;  /* 0x00000001ff117424 */ /* 0x000fe200078e00ff */
[----:B------:R-:W-:-:S04]  /*ee30*/  IADD3 R8, R11, R8, RZ ;  /* 0x000000080b087210 */ /* 0x000fc80007ffe0ff */
[----:B------:R-:W-:Y:S01]  /*ee40*/  ISETP.GE.U32.AND P3, PT, R8, UR8, PT ;  /* 0x0000000808007c0c */ /* 0x000fe2000bf66070 */
[----:B--2---:R-:W0:Y:S08]  /*ee50*/  I2F.S16 R2, R6 ;  /* 0x0000000600027306 */ /* 0x004e300000101400 */
[----:B0-----:R-:W0:Y:S02]  /*ee60*/  F2F.BF16.F32 R2, R2 ;  /* 0x0000000200027304 */ /* 0x001e240000202000 */
[----:B0-----:R-:W-:-:S05]  /*ee70*/  @!P0 IMAD.U32 R10, R2, 0x10000, RZ ;  /* 0x00010000020a8824 */ /* 0x001fca00078e00ff */
[----:B------:R-:W-:-:S04]  /*ee80*/  @!P0 FSETP.NEU.FTZ.AND P2, PT, R10, RZ, PT ;  /* 0x000000ff0a00820b */ /* 0x000fc80003f5d000 */
[----:B------:R-:W-:-:S04]  /*ee90*/  @!P0 SEL R10, RZ, 0x1, !P2 ;  /* 0x00000001ff0a8807 */ /* 0x000fc80005000000 */
[----:B------:R-:W-:Y:S01]  /*eea0*/  @!P0 PRMT R17, R10, 0x7610, R17 ;  /* 0x000076100a118816 */ /* 0x000fe20000000011 */
[----:B------:R-:W-:Y:S06]  /*eeb0*/  @!P3 BRA `(.L_x_388) ;  /* 0xfffffffc00c4b947 */ /* 0x000fec000383ffff */
[----:B------:R-:W-:Y:S05]  /*eec0*/  BSYNC B1 ;  /* 0x0000000000017941 */ /* 0x000fea0003800000 */
.L_x_387:
[----:B------:R-:W-:Y:S05]  /*eed0*/  BRA `(.L_x_386) ;  /* 0x0000000000687947 */ /* 0x000fea0003800000 */
.L_x_385:
[----:B------:R-:W-:Y:S01]  /*eee0*/  ULDC UR4, c[0x0][0x228] ;  /* 0x00008a0000047ab9 */ /* 0x000fe20000000800 */
[----:B------:R-:W-:Y:S01]  /*eef0*/  ULDC UR5, c[0x0][0x228] ;  /* 0x00008a0000057ab9 */ /* 0x000fe20000000800 */
[----:B------:R-:W-:Y:S01]  /*ef00*/  ISETP.GE.U32.AND P0, PT, R3, UR4, PT ;  /* 0x0000000403007c0c */ /* 0x000fe2000bf06070 */
[----:B------:R-:W-:-:S12]  /*ef10*/  ULDC.64 UR6, c[0x0][0x600] ;  /* 0x0001800000067ab9 */ /* 0x000fd80000000a00 */
[----:B------:R-:W-:Y:S05]  /*ef20*/  @P0 BRA `(.L_x_386) ;  /* 0x0000000000540947 */ /* 0x000fea0003800000 */
[----:B------:R-:W-:Y:S01]  /*ef30*/  ULDC UR4, c[0x0][0x10] ;  /* 0x0000040000047ab9 */ /* 0x000fe20000000800 */
[----:B-----5:R-:W0:Y:S01]  /*ef40*/  LDC R11, c[0x0][RZ] ;  /* 0x00000000ff0b7b82 */ /* 0x020e220000000800 */
[----:B------:R-:W-:Y:S01]  /*ef50*/  MOV R9, R3 ;  /* 0x0000000300097202 */ /* 0x000fe20000000f00 */
[----:B------:R-:W-:-:S06]  /*ef60*/  IMAD R2, R2, UR4, RZ ;  /* 0x0000000402027c24 */ /* 0x000fcc000f8e02ff */
[----:B------:R-:W2:Y:S02]  /*ef70*/  LDC R14, c[0x0][0x4] ;  /* 0x00000100ff0e7b82 */ /* 0x000ea40000000800 */
.L_x_389:
[----:B------:R-:W-:-:S04]  /*ef80*/  IMAD.IADD R7, R2, 0x1, R9 ;  /* 0x0000000102077824 */ /* 0x000fc800078e0209 */
[----:B0-----:R-:W-:-:S05]  /*ef90*/  IMAD R7, R7, R11, R0 ;  /* 0x0000000b07077224 */ /* 0x001fca00078e0200 */
[----:B------:R-:W-:-:S04]  /*efa0*/  IADD3 R6, P0, R7, UR6, RZ ;  /* 0x0000000607067c10 */ /* 0x000fc8000ff1e0ff */
[----:B------:R-:W-:-:S05]  /*efb0*/  IADD3.X R7, RZ, UR7, RZ, P0, !PT ;  /* 0x00000007ff077c10 */ /* 0x000fca00087fe4ff */
[----:B------:R-:W3:Y:S01]  /*efc0*/  LDG.E.S8 R6, desc[UR36][R6.64] ;  /* 0x0000002406067981 */ /* 0x000ee2000c1e1300 */
[----:B------:R-:W-:Y:S01]  /*efd0*/  LOP3.LUT P3, RZ, R17, 0xff, RZ, 0xc0, !PT ;  /* 0x000000ff11ff7812 */ /* 0x000fe2000786c0ff */
[----:B--2---:R-:W-:Y:S01]  /*efe0*/  IMAD.IADD R9, R14, 0x1, R9 ;  /* 0x000000010e097824 */ /* 0x004fe200078e0209 */
[----:B------:R-:W-:-:S04]  /*eff0*/  HFMA2.MMA R17, -RZ, RZ, 0, 5.9604644775390625e-08 ;  /* 0x00000001ff117435 */ /* 0x000fc800000001ff */
[----:B------:R-:W-:Y:S01]  /*f000*/  ISETP.GE.U32.AND P2, PT, R9, UR5, PT ;  /* 0x0000000509007c0c */ /* 0x000fe2000bf46070 */
[----:B---3--:R-:W0:Y:S08]  /*f010*/  I2F.S16 R8, R6 ;  /* 0x0000000600087306 */ /* 0x008e300000101400 */
[----:B0-----:R-:W0:Y:S02]  /*f020*/  F2F.BF16.F32 R8, R8 ;  /* 0x0000000800087304 */ /* 0x001e240000202000 */
[----:B0-----:R-:W-:-:S05]  /*f030*/  @!P3 IMAD.U32 R10, R8, 0x10000, RZ ;  /* 0x00010000080ab824 */ /* 0x001fca00078e00ff */
[----:B------:R-:W-:-:S04]  /*f040*/  @!P3 FSETP.NEU.FTZ.AND P0, PT, R10, RZ, PT ;  /* 0x000000ff0a00b20b */ /* 0x000fc80003f1d000 */
[----:B------:R-:W-:-:S04]  /*f050*/  @!P3 SEL R10, RZ, 0x1, !P0 ;  /* 0x00000001ff0ab807 */ /* 0x000fc80004000000 */
[----:B------:R-:W-:Y:S01]  /*f060*/  @!P3 PRMT R17, R10, 0x7610, R17 ;  /* 0x000076100a11b816 */ /* 0x000fe20000000011 */
[----:B------:R-:W-:Y:S06]  /*f070*/  @!P2 BRA `(.L_x_389) ;  /* 0xfffffffc00c0a947 */ /* 0x000fec000383ffff */
.L_x_386:
[----:B------:R-:W-:Y:S05]  /*f080*/  BSYNC B0 ;  /* 0x0000000000007941 */ /* 0x000fea0003800000 */
.L_x_384:
[----:B------:R-:W0:Y:S01]  /*f090*/  S2UR UR5, SR_CgaCtaId ;  /* 0x00000000000579c3 */ /* 0x000e220000008800 */
[----:B------:R-:W-:Y:S02]  /*f0a0*/  UMOV UR4, 0x400 ;  /* 0x0000040000047882 */ /* 0x000fe40000000000 */
[----:B------:R-:W-:-:S05]  /*f0b0*/  UIADD3 UR4, UR4, 0x10, URZ ;  /* 0x0000001004047890 */ /* 0x000fca000fffe03f */
[----:B------:R-:W2:Y:S01]  /*f0c0*/  LDC R7, c[0x0][RZ] ;  /* 0x00000000ff077b82 */ /* 0x000ea20000000800 */
[----:B------:R-:W-:Y:S01]  /*f0d0*/  ULDC UR6, c[0x0][0x4] ;  /* 0x0000010000067ab9 */ /* 0x000fe20000000800 */
[----:B0-----:R-:W-:Y:S02]  /*f0e0*/  ULEA UR4, UR5, UR4, 0x18 ;  /* 0x0000000405047291 */ /* 0x001fe4000f8ec03f */
[----:B------:R-:W-:Y:S01]  /*f0f0*/  USHF.R.U32.HI UR5, URZ, 0x1, UR6 ;  /* 0x000000013f057899 */ /* 0x000fe20008011606 */
[----:B--2---:R-:W-:-:S05]  /*f100*/  IMAD R2, R3, R7, R0 ;  /* 0x0000000703027224 */ /* 0x004fca00078e0200 */
[----:B------:R-:W-:Y:S01]  /*f110*/  ISETP.NE.AND P0, PT, RZ, UR5, PT ;  /* 0x00000005ff007c0c */ /* 0x000fe2000bf05270 */
[----:B------:R0:W-:Y:S01]  /*f120*/  STS.U8 [R2+UR4], R17 ;  /* 0x0000001102007988 */ /* 0x0001e20008000004 */
[----:B------:R-:W-:-:S11]  /*f130*/  IADD3 R6, R2, UR4, RZ ;  /* 0x0000000402067c10 */ /* 0x000fd6000fffe0ff */
[----:B------:R-:W-:Y:S05]  /*f140*/  @!P0 BRA `(.L_x_390) ;  /* 0x00000000005c8947 */ /* 0x000fea0003800000 */
[----:B------:R-:W-:-:S07]  /*f150*/  IMAD.U32 R8, RZ, RZ, UR5 ;  /* 0x00000005ff087e24 */ /* 0x000fce000f8e00ff */
.L_x_393:
[-C--:B------:R-:W-:Y:S01]  /*f160*/  IADD3 R9, R3, R8.reuse, RZ ;  /* 0x0000000803097210 */ /* 0x080fe20007ffe0ff */
[----:B------:R-:W-:Y:S01]  /*f170*/  BAR.SYNC.DEFER_BLOCKING 0x0 ;  /* 0x0000000000007b1d */ /* 0x000fe20000010000 */
[----:B------:R-:W-:Y:S02]  /*f180*/  ISETP.GT.AND P3, PT, R8, 0x1, PT ;  /* 0x000000010800780c */ /* 0x000fe40003f64270 */
[----:B------:R-:W-:Y:S02]  /*f190*/  ISETP.GE.U32.AND P0, PT, R9, UR6, PT ;  /* 0x0000000609007c0c */ /* 0x000fe4000bf06070 */
[----:B-----5:R-:W-:Y:S01]  /*f1a0*/  SHF.R.S32.HI R11, RZ, 0x1, R8 ;  /* 0x00000001ff0b7819 */ /* 0x020fe20000011408 */
[----:B------:R-:W-:Y:S01]  /*f1b0*/  BSSY B0, `(.L_x_391) ;  /* 0x000000e000007945 */ /* 0x000fe20003800000 */
[----:B------:R-:W-:-:S13]  /*f1c0*/  ISETP.GE.U32.OR P0, PT, R3, R8, P0 ;  /* 0x000000080300720c */ /* 0x000fda0000706470 */
[----:B--2---:R-:W-:Y:S05]  /*f1d0*/  @P0 BRA `(.L_x_392) ;  /* 0x00000000002c0947 */ /* 0x004fea0003800000 */
[----:B------:R-:W-:Y:S01]  /*f1e0*/  IMAD R8, R9, R7, R0 ;  /* 0x0000000709087224 */ /* 0x000fe200078e0200 */
[----:B------:R-:W-:Y:S02]  /*f1f0*/  LOP3.LUT P0, RZ, R17, 0xff, RZ, 0xc0, !PT ;  /* 0x000000ff11ff7812 */ /* 0x000fe4000780c0ff */
[----:B0-----:R-:W-:-:S03]  /*f200*/  MOV R17, 0x1 ;  /* 0x0000000100117802 */ /* 0x001fc60000000f00 */
[----:B------:R-:W0:Y:S02]  /*f210*/  LDS.S8 R8, [R8+UR4] ;  /* 0x0000000408087984 */ /* 0x000e240008000200 */
[----:B0-----:R-:W0:Y:S08]  /*f220*/  I2F.S16 R9, R8 ;  /* 0x0000000800097306 */ /* 0x001e300000101400 */
[----:B0-----:R-:W0:Y:S02]  /*f230*/  F2F.BF16.F32 R9, R9 ;  /* 0x0000000900097304 */ /* 0x001e240000202000 */
[----:B0-----:R-:W-:-:S05]  /*f240*/  @!P0 IMAD.U32 R10, R9, 0x10000, RZ ;  /* 0x00010000090a8824 */ /* 0x001fca00078e00ff */
[----:B------:R-:W-:-:S04]  /*f250*/  @!P0 FSETP.NEU.FTZ.AND P2, PT, R10, RZ, PT ;  /* 0x000000ff0a00820b */ /* 0x000fc80003f5d000 */
[----:B------:R-:W-:-:S04]  /*f260*/  @!P0 SEL R10, RZ, 0x1, !P2 ;  /* 0x00000001ff0a8807 */ /* 0x000fc80005000000 */
[----:B------:R-:W-:-:S05]  /*f270*/  @!P0 PRMT R17, R10, 0x7610, R17 ;  /* 0x000076100a118816 */ /* 0x000fca0000000011 */
[----:B------:R2:W-:Y:S02]  /*f280*/  STS.U8 [R2+UR4], R17 ;  /* 0x0000001102007988 */ /* 0x0005e40008000004 */
.L_x_392:
[----:B------:R-:W-:Y:S05]  /*f290*/  BSYNC B0 ;  /* 0x0000000000007941 */ /* 0x000fea0003800000 */
.L_x_391:
[----:B------:R-:W-:Y:S01]  /*f2a0*/  IMAD.MOV.U32 R8, RZ, RZ, R11 ;  /* 0x000000ffff087224 */ /* 0x000fe200078e000b */
[----:B------:R-:W-:Y:S06]  /*f2b0*/  @P3 BRA `(.L_x_393) ;  /* 0xfffffffc00a83947 */ /* 0x000fec000383ffff */
.L_x_390:
[----:B------:R-:W-:Y:S02]  /*f2c0*/  ULDC UR5, c[0x0][0x22c] ;  /* 0x00008b0000057ab9 */ /* 0x000fe40000000800 */
[----:B------:R-:W-:-:S13]  /*f2d0*/  ISETP.NE.AND P0, PT, RZ, UR5, PT ;  /* 0x00000005ff007c0c */ /* 0x000fda000bf05270 */
[----:B------:R-:W-:Y:S05]  /*f2e0*/  @!P0 BRA `(.L_x_394) ;  /* 0x0000000000c88947 */ /* 0x000fea0003800000 */
        /* <DEDUP_REMOVED lines=8> */
[----:B---3--:R-:W-:Y:S05]  /*f370*/  @!P0 BRA `(.L_x_395) ;  /* 0x0000000000588947 */ /* 0x008fea0003800000 */
.L_x_398:
[----:B-----5:R-:W-:Y:S01]  /*f380*/  IADD3 R10, R0, R8, RZ ;  /* 0x00000008000a7210 */ /* 0x020fe20007ffe0ff */
[----:B------:R-:W-:Y:S03]  /*f390*/  BAR.SYNC.DEFER_BLOCKING 0x0 ;  /* 0x0000000000007b1d */ /* 0x000fe60000010000 */
[----:B------:R-:W-:-:S03]  /*f3a0*/  ISETP.GE.U32.AND P0, PT, R10, R7, PT ;  /* 0x000000070a00720c */ /* 0x000fc60003f06070 */
[----:B------:R-:W-:Y:S01]  /*f3b0*/  BSSY B0, `(.L_x_396) ;  /* 0x000000e000007945 */ /* 0x000fe20003800000 */
[----:B------:R-:W-:-:S13]  /*f3c0*/  ISETP.GE.U32.OR P0, PT, R0, R8, P0 ;  /* 0x000000080000720c */ /* 0x000fda0000706470 */
[----:B---3--:R-:W-:Y:S05]  /*f3d0*/  @P0 BRA `(.L_x_397) ;  /* 0x00000000002c0947 */ /* 0x008fea0003800000 */
[----:B------:R-:W-:Y:S01]  /*f3e0*/  IMAD.IADD R3, R6, 0x1, R8 ;  /* 0x0000000106037824 */ /* 0x000fe200078e0208 */
[----:B------:R-:W-:Y:S01]  /*f3f0*/  LOP3.LUT P2, RZ, R17, 0xff, RZ, 0xc0, !PT ;  /* 0x000000ff11ff7812 */ /* 0x000fe2000784c0ff */
[----:B0-2---:R-:W-:-:S04]  /*f400*/  IMAD.MOV.U32 R17, RZ, RZ, 0x1 ;  /* 0x00000001ff117424 */ /* 0x005fc800078e00ff */
        /* <DEDUP_REMOVED lines=8> */
.L_x_397:
[----:B------:R-:W-:Y:S05]  /*f490*/  BSYNC B0 ;  /* 0x0000000000007941 */ /* 0x000fea0003800000 */
.L_x_396:
[----:B------:R-:W-:-:S04]  /*f4a0*/  SHF.R.S32.HI R8, RZ, 0x1, R8 ;  /* 0x00000001ff087819 */ /* 0x000fc80000011408 */
[----:B------:R-:W-:-:S13]  /*f4b0*/  ISETP.GE.AND P0, PT, R8, 0x20, PT ;  /* 0x000000200800780c */ /* 0x000fda0003f06270 */
[----:B------:R-:W-:Y:S05]  /*f4c0*/  @P0 BRA `(.L_x_398) ;  /* 0xfffffffc00ac0947 */ /* 0x000fea000383ffff */
[----:B------:R-:W-:-:S11]  /*f4d0*/  HFMA2.MMA R3, -RZ, RZ, 0, 1.9073486328125e-06 ;  /* 0x00000020ff037435 */ /* 0x000fd600000001ff */
.L_x_395:
[----:B------:R-:W-:Y:S01]  /*f4e0*/  BAR.SYNC.DEFER_BLOCKING 0x0 ;  /* 0x0000000000007b1d */ /* 0x000fe20000010000 */
[----:B------:R-:W-:-:S13]  /*f4f0*/  ISETP.GE.AND P0, PT, R3, 0x2, PT ;  /* 0x000000020300780c */ /* 0x000fda0003f06270 */
[----:B------:R-:W-:Y:S05]  /*f500*/  @!P0 BRA `(.L_x_394) ;  /* 0x0000000000408947 */ /* 0x000fea0003800000 */
[----:B------:R-:W-:-:S07]  /*f510*/  IMAD.MOV.U32 R0, RZ, RZ, 0x1 ;  /* 0x00000001ff007424 */ /* 0x000fce00078e00ff */
.L_x_399:
[C---:B0-23--:R-:W-:Y:S02]  /*f520*/  LOP3.LUT R2, R17.reuse, 0xffff, RZ, 0xc0, !PT ;  /* 0x0000ffff11027812 */ /* 0x04dfe400078ec0ff */
[----:B------:R-:W-:Y:S02]  /*f530*/  LOP3.LUT P3, RZ, R17, 0xff, RZ, 0xc0, !PT ;  /* 0x000000ff11ff7812 */ /* 0x000fe4000786c0ff */
[----:B------:R-:W-:Y:S02]  /*f540*/  PRMT R7, R2, 0x8880, RZ ;  /* 0x0000888002077816 */ /* 0x000fe400000000ff */
[----:B------:R-:W-:-:S04]  /*f550*/  MOV R17, 0x1 ;  /* 0x0000000100117802 */ /* 0x000fc80000000f00 */
[----:B------:R0:W2:Y:S02]  /*f560*/  SHFL.DOWN PT, R7, R7, R0, 0x1f ;  /* 0x08001f0007077589 */ /* 0x0000a400000e0000 */
[----:B0-----:R-:W-:-:S05]  /*f570*/  IMAD.SHL.U32 R0, R0, 0x2, RZ ;  /* 0x0000000200007824 */ /* 0x001fca00078e00ff */
[----:B------:R-:W-:Y:S02]  /*f580*/  ISETP.GE.AND P2, PT, R0, R3, PT ;  /* 0x000000030000720c */ /* 0x000fe40003f46270 */
[----:B--2---:R-:W-:-:S04]  /*f590*/  ISETP.NE.AND P0, PT, R7, RZ, PT ;  /* 0x000000ff0700720c */ /* 0x004fc80003f05270 */
[----:B------:R-:W-:-:S06]  /*f5a0*/  FSEL R2, RZ, 1, !P0 ;  /* 0x3f800000ff027808 */ /* 0x000fcc0004000000 */
[----:B------:R-:W0:Y:S02]  /*f5b0*/  F2F.BF16.F32 R2, R2 ;  /* 0x0000000200027304 */ /* 0x000e240000202000 */
[----:B0-----:R-:W-:-:S04]  /*f5c0*/  @!P3 SHF.L.U32 R6, R2, 0x10, RZ ;  /* 0x000000100206b819 */ /* 0x001fc800000006ff */
[----:B------:R-:W-:-:S04]  /*f5d0*/  @!P3 FSETP.NEU.FTZ.AND P0, PT, R6, RZ, PT ;  /* 0x000000ff0600b20b */ /* 0x000fc80003f1d000 */
[----:B------:R-:W-:-:S04]  /*f5e0*/  @!P3 SEL R6, RZ, 0x1, !P0 ;  /* 0x00000001ff06b807 */ /* 0x000fc80004000000 */
[----:B------:R-:W-:Y:S01]  /*f5f0*/  @!P3 PRMT R17, R6, 0x7610, R17 ;  /* 0x000076100611b816 */ /* 0x000fe20000000011 */
[----:B------:R-:W-:Y:S06]  /*f600*/  @!P2 BRA `(.L_x_399) ;  /* 0xfffffffc00c4a947 */ /* 0x000fec000383ffff */
.L_x_394:
        /* <DEDUP_REMOVED lines=9> */
[----:B0-23--:R-:W2:Y:S01]  /*f6a0*/  LDG.E.U8 R2, desc[UR36][R4.64] ;  /* 0x0000002404027981 */ /* 0x00dea2000c1e1100 */
[----:B------:R0:W3:Y:S01]  /*f6b0*/  I2F.S8 R0, R17 ;  /* 0x0000001100007306 */ /* 0x0000e20000001400 */
[----:B------:R-:W-:-:S10]  /*f6c0*/  HFMA2.MMA R3, -RZ, RZ, 0, 5.9604644775390625e-08 ;  /* 0x00000001ff037435 */ /* 0x000fd400000001ff */
[----:B0-----:R-:W-:Y:S01]  /*f6d0*/  PRMT R17, R3, 0x7610, R17 ;  /* 0x0000761003117816 */ /* 0x001fe20000000011 */
[----:B---3--:R-:W0:Y:S01]  /*f6e0*/  F2F.BF16.F32 R0, R0 ;  /* 0x0000000000007304 */ /* 0x008e220000202000 */
[----:B--2---:R-:W-:-:S13]  /*f6f0*/  ISETP.NE.AND P1, PT, R2, RZ, PT ;  /* 0x000000ff0200720c */ /* 0x004fda0003f25270 */
[----:B0-----:R-:W-:-:S05]  /*f700*/  @!P1 IMAD.U32 R2, R0, 0x10000, RZ ;  /* 0x0001000000029824 */ /* 0x001fca00078e00ff */
[----:B------:R-:W-:-:S04]  /*f710*/  @!P1 FSETP.NEU.FTZ.AND P0, PT, R2, RZ, PT ;  /* 0x000000ff0200920b */ /* 0x000fc80003f1d000 */
[----:B------:R-:W-:-:S04]  /*f720*/  @!P1 SEL R2, RZ, 0x1, !P0 ;  /* 0x00000001ff029807 */ /* 0x000fc80004000000 */
[----:B------:R-:W-:-:S07]  /*f730*/  @!P1 PRMT R17, R2, 0x7610, R17 ;  /* 0x0000761002119816 */ /* 0x000fce0000000011 */
.L_x_401:
[----:B------:R-:W-:Y:S05]  /*f740*/  @!P2 BRA `(.L_x_402) ;  /* 0x000000000068a947 */ /* 0x000fea0003800000 */
[----:B------:R-:W4:Y:S02]  /*f750*/  LDC R0, c[0x0][0x61c] ;  /* 0x00018700ff007b82 */ /* 0x000f240000000800 */
[----:B----4-:R-:W-:-:S13]  /*f760*/  ISETP.NE.AND P0, PT, R0, 0x1, PT ;  /* 0x000000010000780c */ /* 0x010fda0003f05270 */
[----:B------:R-:W-:Y:S05]  /*f770*/  @!P0 BRA `(.L_x_403) ;  /* 0x0000000000408947 */ /* 0x000fea0003800000 */
[----:B0-23--:R-:W-:Y:S01]  /*f780*/  MOV R2, 0x0 ;  /* 0x0000000000027802 */ /* 0x00dfe20000000f00 */
        /* <DEDUP_REMOVED lines=9> */
[----:B-----5:R-:W-:Y:S01]  /*f820*/  IMAD.U32 R10, RZ, RZ, UR6 ;  /* 0x00000006ff0a7e24 */ /* 0x020fe2000f8e00ff */
[----:B------:R-:W-:Y:S01]  /*f830*/  MOV R11, UR7 ;  /* 0x00000007000b7c02 */ /* 0x000fe20008000f00 */
[----:B------:R-:W-:-:S02]  /*f840*/  IMAD.MOV.U32 R8, RZ, RZ, 0x2ef ;  /* 0x000002efff087424 */ /* 0x000fc400078e00ff */
[----:B------:R-:W-:-:S07]  /*f850*/  IMAD.MOV.U32 R13, RZ, RZ, RZ ;  /* 0x000000ffff0d7224 */ /* 0x000fce00078e00ff */
[----:B------:R-:W-:-:S07]  /*f860*/  LEPC R20, `(.L_x_403) ;  /* 0x000000001014794e */ /* 0x000fce0000000000 */
[----:B01----:R-:W-:Y:S05]  /*f870*/  CALL.ABS.NOINC R2 ;  /* 0x0000000002007343 */ /* 0x003fea0003c00000 */
.L_x_403:
[----:B------:R-:W-:Y:S01]  /*f880*/  ULDC.64 UR4, c[0x0][0x5e8] ;  /* 0x00017a0000047ab9 */ /* 0x000fe20000000a00 */
[----:B------:R-:W-:Y:S02]  /*f890*/  LOP3.LUT P0, RZ, R17, 0xff, RZ, 0xc0, !PT ;  /* 0x000000ff11ff7812 */ /* 0x000fe4000780c0ff */
[----:B------:R-:W-:Y:S02]  /*f8a0*/  IADD3 R16, P1, R16, UR4, RZ ;  /* 0x0000000410107c10 */ /* 0x000fe4000ff3e0ff */
[----:B------:R-:W-:Y:S02]  /*f8b0*/  SEL R3, RZ, 0x1, !P0 ;  /* 0x00000001ff037807 */ /* 0x000fe40004000000 */
[----:B0-23--:R-:W-:-:S05]  /*f8c0*/  IADD3.X R17, RZ, UR5, RZ, P1, !PT ;  /* 0x00000005ff117c10 */ /* 0x00dfca0008ffe4ff */
[----:B------:R-:W-:Y:S01]  /*f8d0*/  STG.E.U8 desc[UR36][R16.64], R3 ;  /* 0x0000000310007986 */ /* 0x000fe2000c101124 */
[----:B------:R-:W-:Y:S05]  /*f8e0*/  EXIT ;  /* 0x000000000000794d */ /* 0x000fea0003800000 */
.L_x_402:
[----:B------:R-:W-:Y:S01]  /*f8f0*/  STG.E.U8 desc[UR36][R4.64], R17 ;  /* 0x0000001104007986 */ /* 0x000fe2000c101124 */
[----:B------:R-:W-:Y:S05]  /*f900*/  EXIT ;  /* 0x000000000000794d */ /* 0x000fea0003800000 */
.L_x_400:
[----:B------:R-:W-:Y:S01]  /*f910*/  ISETP.NE.AND P1, PT, RZ, UR38, PT ;  /* 0x00000026ff007c0c */ /* 0x000fe2000bf25270 */
[----:B------:R-:W-:Y:S01]  /*f920*/  ULDC.64 UR4, c[0x0][0x5e8] ;  /* 0x00017a0000047ab9 */ /* 0x000fe20000000a00 */
[----:B------:R-:W-:Y:S01]  /*f930*/  ULDC.U8 UR6, c[0x0][0x619] ;  /* 0x0001864000067ab9 */ /* 0x000fe20000000000 */
[----:B0-23--:R-:W-:Y:S02]  /*f940*/  IADD3 R2, P0, R16, UR4, RZ ;  /* 0x0000000410027c10 */ /* 0x00dfe4000ff1e0ff */
[----:B------:R-:W-:-:S03]  /*f950*/  ISETP.NE.AND P2, PT, RZ, UR6, PT ;  /* 0x00000006ff007c0c */ /* 0x000fc6000bf45270 */
[----:B------:R-:W-:-:S05]  /*f960*/  IMAD.X R3, RZ, RZ, UR5, P0 ;  /* 0x00000005ff037e24 */ /* 0x000fca00080e06ff */
[----:B------:R-:W-:Y:S05]  /*f970*/  @!P1 BRA `(.L_x_404) ;  /* 0x0000000000289947 */ /* 0x000fea0003800000 */
[----:B------:R-:W2:Y:S01]  /*f980*/  LDG.E.U8 R5, desc[UR36][R2.64] ;  /* 0x0000002402057981 */ /* 0x000ea2000c1e1100 */
[----:B------:R-:W0:Y:S08]  /*f990*/  I2F.S8 R4, R17 ;  /* 0x0000001100047306 */ /* 0x000e300000001400 */
[----:B0-----:R-:W0:Y:S01]  /*f9a0*/  F2F.BF16.F32 R0, R4 ;  /* 0x0000000400007304 */ /* 0x001e220000202000 */
[----:B--2---:R-:W-:Y:S01]  /*f9b0*/  ISETP.NE.AND P1, PT, R5, RZ, PT ;  /* 0x000000ff0500720c */ /* 0x004fe20003f25270 */
[----:B------:R-:W-:-:S05]  /*f9c0*/  IMAD.MOV.U32 R5, RZ, RZ, 0x1 ;  /* 0x00000001ff057424 */ /* 0x000fca00078e00ff */
[----:B------:R-:W-:-:S07]  /*f9d0*/  PRMT R17, R5, 0x7610, R17 ;  /* 0x0000761005117816 */ /* 0x000fce0000000011 */
[----:B0-----:R-:W-:-:S04]  /*f9e0*/  @!P1 SHF.L.U32 R0, R0, 0x10, RZ ;  /* 0x0000001000009819 */ /* 0x001fc800000006ff */
[----:B------:R-:W-:-:S04]  /*f9f0*/  @!P1 FSETP.NEU.FTZ.AND P0, PT, R0, RZ, PT ;  /* 0x000000ff0000920b */ /* 0x000fc80003f1d000 */
[----:B------:R-:W-:-:S04]  /*fa00*/  @!P1 SEL R0, RZ, 0x1, !P0 ;  /* 0x00000001ff009807 */ /* 0x000fc80004000000 */
[----:B------:R-:W-:-:S07]  /*fa10*/  @!P1 PRMT R17, R0, 0x7610, R17 ;  /* 0x0000761000119816 */ /* 0x000fce0000000011 */
.L_x_404:
        /* <DEDUP_REMOVED lines=14> */
[----:B-----5:R-:W-:Y:S01]  /*fb00*/  MOV R10, UR6 ;  /* 0x00000006000a7c02 */ /* 0x020fe20008000f00 */
[----:B------:R-:W-:Y:S01]  /*fb10*/  IMAD.U32 R11, RZ, RZ, UR7 ;  /* 0x00000007ff0b7e24 */ /* 0x000fe2000f8e00ff */
[----:B------:R-:W-:Y:S01]  /*fb20*/  MOV R13, RZ ;  /* 0x000000ff000d7202 */ /* 0x000fe20000000f00 */
[----:B------:R-:W-:-:S07]  /*fb30*/  IMAD.MOV.U32 R12, RZ, RZ, 0x1 ;  /* 0x00000001ff0c7424 */ /* 0x000fce00078e00ff */
[----:B------:R-:W-:-:S07]  /*fb40*/  LEPC R20, `(.L_x_406) ;  /* 0x000000001014794e */ /* 0x000fce0000000000 */
[----:B01----:R-:W-:Y:S05]  /*fb50*/  CALL.ABS.NOINC R2 ;  /* 0x0000000002007343 */ /* 0x003fea0003c00000 */
.L_x_406:
[----:B------:R-:W-:Y:S01]  /*fb60*/  ULDC.64 UR4, c[0x0][0x5e8] ;  /* 0x00017a0000047ab9 */ /* 0x000fe20000000a00 */
[----:B------:R-:W-:Y:S02]  /*fb70*/  LOP3.LUT P0, RZ, R17, 0xff, RZ, 0xc0, !PT ;  /* 0x000000ff11ff7812 */ /* 0x000fe4000780c0ff */
[----:B------:R-:W-:Y:S02]  /*fb80*/  IADD3 R16, P1, R16, UR4, RZ ;  /* 0x0000000410107c10 */ /* 0x000fe4000ff3e0ff */
[----:B------:R-:W-:-:S03]  /*fb90*/  SEL R3, RZ, 0x1, !P0 ;  /* 0x00000001ff037807 */ /* 0x000fc60004000000 */
[----:B------:R-:W-:-:S05]  /*fba0*/  IMAD.X R17, RZ, RZ, UR5, P1 ;  /* 0x00000005ff117e24 */ /* 0x000fca00088e06ff */
[----:B------:R-:W-:Y:S01]  /*fbb0*/  STG.E.U8 desc[UR36][R16.64], R3 ;  /* 0x0000000310007986 */ /* 0x000fe2000c101124 */
[----:B------:R-:W-:Y:S05]  /*fbc0*/  EXIT ;  /* 0x000000000000794d */ /* 0x000fea0003800000 */
.L_x_405:
[----:B------:R-:W-:-:S04]  /*fbd0*/  LOP3.LUT P0, RZ, R17, 0xff, RZ, 0xc0, !PT ;  /* 0x000000ff11ff7812 */ /* 0x000fc8000780c0ff */
[----:B------:R-:W-:-:S05]  /*fbe0*/  SEL R5, RZ, 0x1, !P0 ;  /* 0x00000001ff057807 */ /* 0x000fca0004000000 */
[----:B------:R-:W-:Y:S01]  /*fbf0*/  STG.E.U8 desc[UR36][R2.64], R5 ;  /* 0x0000000502007986 */ /* 0x000fe2000c101124 */
[----:B------:R-:W-:Y:S05]  /*fc00*/  EXIT ;  /* 0x000000000000794d */ /* 0x000fea0003800000 */
.L_x_376:
        /* <DEDUP_REMOVED lines=19> */
[----:B------:R-:W2:Y:S01]  /*fd40*/  LDG.E.U8 R2, desc[UR36][R4.64] ;  /* 0x0000002404027981 */ /* 0x000ea2000c1e1100 */
[----:B------:R0:W3:Y:S01]  /*fd50*/  I2F.S8 R0, R17 ;  /* 0x0000001100007306 */ /* 0x0000e20000001400 */
[----:B------:R-:W-:-:S05]  /*fd60*/  IMAD.MOV.U32 R3, RZ, RZ, 0x1 ;  /* 0x00000001ff037424 */ /* 0x000fca00078e00ff */
[----:B0-----:R-:W-:Y:S02]  /*fd70*/  PRMT R17, R3, 0x7610, R17 ;  /* 0x0000761003117816 */ /* 0x001fe40000000011 */
[----:B---3--:R-:W0:Y:S01]  /*fd80*/  F2F.BF16.F32 R0, R0 ;  /* 0x0000000000007304 */ /* 0x008e220000202000 */
[----:B--2---:R-:W-:-:S13]  /*fd90*/  ISETP.NE.AND P1, PT, R2, RZ, PT ;  /* 0x000000ff0200720c */ /* 0x004fda0003f25270 */
[----:B0-----:R-:W-:-:S04]  /*fda0*/  @!P1 SHF.L.U32 R2, R0, 0x10, RZ ;  /* 0x0000001000029819 */ /* 0x001fc800000006ff */
[----:B------:R-:W-:-:S04]  /*fdb0*/  @!P1 FSETP.NEU.FTZ.AND P0, PT, R2, RZ, PT ;  /* 0x000000ff0200920b */ /* 0x000fc80003f1d000 */
[----:B------:R-:W-:-:S04]  /*fdc0*/  @!P1 SEL R2, RZ, 0x1, !P0 ;  /* 0x00000001ff029807 */ /* 0x000fc80004000000 */
[----:B------:R-:W-:-:S07]  /*fdd0*/  @!P1 PRMT R17, R2, 0x7610, R17 ;  /* 0x0000761002119816 */ /* 0x000fce0000000011 */
.L_x_408:
        /* <DEDUP_REMOVED lines=20> */
.L_x_410:
[----:B------:R-:W-:Y:S01]  /*ff20*/  ULDC.64 UR4, c[0x0][0x5e8] ;  /* 0x00017a0000047ab9 */ /* 0x000fe20000000a00 */
[----:B------:R-:W-:Y:S02]  /*ff30*/  LOP3.LUT P0, RZ, R17, 0xff, RZ, 0xc0, !PT ;  /* 0x000000ff11ff7812 */ /* 0x000fe4000780c0ff */
[----:B------:R-:W-:Y:S02]  /*ff40*/  IADD3 R16, P1, R16, UR4, RZ ;  /* 0x0000000410107c10 */ /* 0x000fe4000ff3e0ff */
[----:B------:R-:W-:-:S03]  /*ff50*/  SEL R3, RZ, 0x1, !P0 ;  /* 0x00000001ff037807 */ /* 0x000fc60004000000 */
[----:B------:R-:W-:-:S05]  /*ff60*/  IMAD.X R17, RZ, RZ, UR5, P1 ;  /* 0x00000005ff117e24 */ /* 0x000fca00088e06ff */
[----:B------:R-:W-:Y:S01]  /*ff70*/  STG.E.U8 desc[UR36][R16.64], R3 ;  /* 0x0000000310007986 */ /* 0x000fe2000c101124 */
[----:B------:R-:W-:Y:S05]  /*ff80*/  EXIT ;  /* 0x000000000000794d */ /* 0x000fea0003800000 */
.L_x_409:
[----:B------:R-:W-:Y:S01]  /*ff90*/  STG.E.U8 desc[UR36][R4.64], R17 ;  /* 0x0000001104007986 */ /* 0x000fe2000c101124 */
[----:B------:R-:W-:Y:S05]  /*ffa0*/  EXIT ;  /* 0x000000000000794d */ /* 0x000fea0003800000 */
.L_x_407:
[----:B------:R-:W-:Y:S01]  /*ffb0*/  ISETP.NE.AND P1, PT, RZ, UR38, PT ;  /* 0x00000026ff007c0c */ /* 0x000fe2000bf25270 */
[----:B------:R-:W-:Y:S01]  /*ffc0*/  ULDC.64 UR4, c[0x0][0x5e8] ;  /* 0x00017a0000047ab9 */ /* 0x000fe20000000a00 */
[----:B------:R-:W-:Y:S01]  /*ffd0*/  ULDC.U8 UR6, c[0x0][0x619] ;  /* 0x0001864000067ab9 */ /* 0x000fe20000000000 */
[----:B------:R-:W-:Y:S02]  /*ffe0*/  IADD3 R2, P0, R16, UR4, RZ ;  /* 0x0000000410027c10 */ /* 0x000fe4000ff1e0ff */
[----:B------:R-:W-:Y:S02]  /*fff0*/  ISETP.NE.AND P2, PT, RZ, UR6, PT ;  /* 0x00000006ff007c0c */ /* 0x000fe4000bf45270 */
[----:B------:R-:W-:-:S06]  /*10000*/  IADD3.X R3, RZ, UR5, RZ, P0, !PT ;  /* 0x00000005ff037c10 */ /* 0x000fcc00087fe4ff */
[----:B------:R-:W-:Y:S05]  /*10010*/  @!P1 BRA `(.L_x_411) ;  /* 0x0000000000289947 */ /* 0x000fea0003800000 */
[----:B------:R-:W2:Y:S01]  /*10020*/  LDG.E.U8 R5, desc[UR36][R2.64] ;  /* 0x0000002402057981 */ /* 0x000ea2000c1e1100 */
[----:B------:R-:W0:Y:S08]  /*10030*/  I2F.S8 R4, R17 ;  /* 0x0000001100047306 */ /* 0x000e300000001400 */
[----:B0-----:R-:W0:Y:S01]  /*10040*/  F2F.BF16.F32 R0, R4 ;  /* 0x0000000400007304 */ /* 0x001e220000202000 */
[----:B--2---:R-:W-:Y:S01]  /*10050*/  ISETP.NE.AND P1, PT, R5, RZ, PT ;  /* 0x000000ff0500720c */ /* 0x004fe20003f25270 */
[----:B------:R-:W-:-:S10]  /*10060*/  HFMA2.MMA R5, -RZ, RZ, 0, 5.9604644775390625e-08 ;  /* 0x00000001ff057435 */ /* 0x000fd400000001ff */
[----:B------:R-:W-:Y:S02]  /*10070*/  PRMT R17, R5, 0x7610, R17 ;  /* 0x0000761005117816 */ /* 0x000fe40000000011 */
[----:B0-----:R-:W-:-:S05]  /*10080*/  @!P1 IMAD.U32 R0, R0, 0x10000, RZ ;  /* 0x0001000000009824 */ /* 0x001fca00078e00ff */
[----:B------:R-:W-:-:S04]  /*10090*/  @!P1 FSETP.NEU.FTZ.AND P0, PT, R0, RZ, PT ;  /* 0x000000ff0000920b */ /* 0x000fc80003f1d000 */
[----:B------:R-:W-:-:S04]  /*100a0*/  @!P1 SEL R0, RZ, 0x1, !P0 ;  /* 0x00000001ff009807 */ /* 0x000fc80004000000 */
[----:B------:R-:W-:-:S07]  /*100b0*/  @!P1 PRMT R17, R0, 0x7610, R17 ;  /* 0x0000761000119816 */ /* 0x000fce0000000011 */
.L_x_411:
        /* <DEDUP_REMOVED lines=22> */
.L_x_413:
[----:B------:R-:W-:Y:S02]  /*10220*/  ULDC.64 UR4, c[0x0][0x5e8] ;  /* 0x00017a0000047ab9 */ /* 0x000fe40000000a00 */
[----:B------:R-:W-:-:S04]  /*10230*/  IADD3 R16, P0, R16, UR4, RZ ;  /* 0x0000000410107c10 */ /* 0x000fc8000ff1e0ff */
[----:B------:R-:W-:-:S05]  /*10240*/  IADD3.X R17, RZ, UR5, RZ, P0, !PT ;  /* 0x00000005ff117c10 */ /* 0x000fca00087fe4ff */
[----:B------:R-:W-:Y:S01]  /*10250*/  STG.E.U8 desc[UR36][R16.64], R19 ;  /* 0x0000001310007986 */ /* 0x000fe2000c101124 */
[----:B------:R-:W-:Y:S05]  /*10260*/  EXIT ;  /* 0x000000000000794d */ /* 0x000fea0003800000 */
.L_x_412:
[----:B------:R-:W-:Y:S01]  /*10270*/  STG.E.U8 desc[UR36][R2.64], R19 ;  /* 0x0000001302007986 */ /* 0x000fe2000c101124 */
[----:B------:R-:W-:Y:S05]  /*10280*/  EXIT ;  /* 0x000000000000794d */ /* 0x000fea0003800000 */
.L_x_414:
        /* <DEDUP_REMOVED lines=15> */
.L_x_7539:


//--------------------- .text._ZN2at6native13reduce_kernelILi256ELi2ENS0_8ReduceOpIN3c108BFloat16ENS0_14func_wrapper_tIbZZZNS0_14or_kernel_cudaERNS_14TensorIteratorEENKUlvE_clEvENKUlvE9_clEvEUlbS4_E_EEjbLi4ELi4EEEEEvT1_ --------------------------
	.section	.text._ZN2at6native13reduce_kernelILi256ELi2ENS0_8ReduceOpIN3c108BFloat16ENS0_14func_wrapper_tIbZZZNS0_14or_kernel_cudaERNS_14TensorIteratorEENKUlvE_clEvENKUlvE9_clEvEUlbS4_E_EEjbLi4ELi4EEEEEvT1_,"ax",@progbits
	.align	128
        .global         _ZN2at6native13reduce_kernelILi256ELi2ENS0_8ReduceOpIN3c108BFloat16ENS0_14func_wrapper_tIbZZZNS0_14or_kernel_cudaERNS_14TensorIteratorEENKUlvE_clEvENKUlvE9_clEvEUlbS4_E_EEjbLi4ELi4EEEEEvT1_
        .type           _ZN2at6native13reduce_kernelILi256ELi2ENS0_8ReduceOpIN3c108BFloat16ENS0_14func_wrapper_tIbZZZNS0_14or_kernel_cudaERNS_14TensorIteratorEENKUlvE_clEvENKUlvE9_clEvEUlbS4_E_EEjbLi4ELi4EEEEEvT1_,@function
        .size           _ZN2at6native13reduce_kernelILi256ELi2ENS0_8ReduceOpIN3c108BFloat16ENS0_14func_wrapper_tIbZZZNS0_14or_kernel_cudaERNS_14TensorIteratorEENKUlvE_clEvENKUlvE9_clEvEUlbS4_E_EEjbLi4ELi4EEEEEvT1_,(.L_x_7540 - _ZN2at6native13reduce_kernelILi256ELi2ENS0_8ReduceOpIN3c108BFloat16ENS0_14func_wrapper_tIbZZZNS0_14or_kernel_cudaERNS_14TensorIteratorEENKUlvE_clEvENKUlvE9_clEvEUlbS4_E_EEjbLi4ELi4EEEEEvT1_)
        .other          _ZN2at6native13reduce_kernelILi256ELi2ENS0_8ReduceOpIN3c108BFloat16ENS0_14func_wrapper_tIbZZZNS0_14or_kernel_cudaERNS_14TensorIteratorEENKUlvE_clEvENKUlvE9_clEvEUlbS4_E_EEjbLi4ELi4EEEEEvT1_,@"STO_CUDA_ENTRY STV_DEFAULT"
_ZN2at6native13reduce_kernelILi256ELi2ENS0_8ReduceOpIN3c108BFloat16ENS0_14func_wrapper_tIbZZZNS0_14or_kernel_cudaERNS_14TensorIteratorEENKUlvE_clEvENKUlvE9_clEvEUlbS4_E_EEjbLi4ELi4EEEEEvT1_:
.text._ZN2at6native13reduce_kernelILi256ELi2ENS0_8ReduceOpIN3c108BFloat16ENS0_14func_wrapper_tIbZZZNS0_14or_kernel_cudaERNS_14TensorIteratorEENKUlvE_clEvENKUlvE9_clEvEUlbS4_E_EEjbLi4ELi4EEEEEvT1_:
        /* <DEDUP_REMOVED lines=9> */
[----:B------:R-:W-:Y:S01]  /*0090*/  IMAD.MOV.U32 R2, RZ, RZ, RZ ;  /* 0x000000ffff027224 */ /* 0x000fe200078e00ff */
[----:B------:R-:W-:Y:S01]  /*00a0*/  ISETP.NE.AND P0, PT, R6, 0x1, PT ;  /* 0x000000010600780c */ /* 0x000fe20003f05270 */
[----:B------:R-:W-:-:S04]  /*00b0*/  IMAD R0, R23, UR6, RZ ;  /* 0x0000000617007c24 */ /* 0x000fc8000f8e02ff */
[----:B------:R-:W1:Y:S01]  /*00c0*/  LDC R5, c[0x0][0x224] ;  /* 0x00008900ff057b82 */ /* 0x000e620000000800 */
[----:B0-----:R-:W-:-:S04]  /*00d0*/  IMAD R0, R3, UR7, R0 ;  /* 0x0000000703007c24 */ /* 0x001fc8000f8e0200 */
        /* <DEDUP_REMOVED lines=273> */
.L_x_415:
        /* <DEDUP_REMOVED lines=43> */
.L_x_419:
[----:B------:R-:W0:Y:S01]  /*14a0*/  LDC.U8 R4, c[0x0][0x211] ;  /* 0x00008440ff047b82 */ /* 0x000e220000000000 */
[----:B------:R-:W-:Y:S01]  /*14b0*/  SHF.R.U64 R0, R18, 0x1, R19 ;  /* 0x0000000112007819 */ /* 0x000fe20000001213 */
[----:B------:R-:W-:Y:S01]  /*14c0*/  ULDC UR4, c[0x0][0x218] ;  /* 0x0000860000047ab9 */ /* 0x000fe20000000800 */
[----:B------:R-:W-:Y:S01]  /*14d0*/  BSSY B0, `(.L_x_420) ;  /* 0x000002d000007945 */ /* 0x000fe20003800000 */
[----:B------:R-:W-:Y:S01]  /*14e0*/  IMAD.U32 R3, RZ, RZ, UR4 ;  /* 0x00000004ff037e24 */ /* 0x000fe2000f8e00ff */
        /* <DEDUP_REMOVED lines=20> */
.L_x_425:
[----:B------:R-:W-:Y:S05]  /*1630*/  BSYNC B2 ;  /* 0x0000000000027941 */ /* 0x000fea0003800000 */
.L_x_424:
        /* <DEDUP_REMOVED lines=15> */
.L_x_423:
[----:B------:R-:W-:Y:S05]  /*1730*/  BSYNC B1 ;  /* 0x0000000000017941 */ /* 0x000fea0003800000 */
.L_x_422:
[----:B------:R-:W0:Y:S01]  /*1740*/  LDC R3, c[0x0][0x218] ;  /* 0x00008600ff037b82 */ /* 0x000e220000000800 */
[----:B------:R-:W-:-:S04]  /*1750*/  IADD3 R5, P0, -R10, 0x4, RZ ;  /* 0x000000040a057810 */ /* 0x000fc80007f1e1ff */
[----:B------:R-:W-:Y:S01]  /*1760*/  LEA R18, P1, R5, R18, 0x1 ;  /* 0x0000001205127211 */ /* 0x000fe200078208ff */
[----:B------:R-:W-:-:S05]  /*1770*/  IMAD.X R0, RZ, RZ, -0x1, P0 ;  /* 0xffffffffff007424 */ /* 0x000fca00000e06ff */
[----:B------:R-:W-:Y:S02]  /*1780*/  LEA.HI.X R19, R5, R19, R0, 0x1, P1 ;  /* 0x0000001305137211 */ /* 0x000fe400008f0c00 */
[----:B0-----:R-:W-:-:S07]  /*1790*/  IADD3 R3, R10, -0x4, R3 ;  /* 0xfffffffc0a037810 */ /* 0x001fce0007ffe003 */
.L_x_421:
[----:B------:R-:W-:Y:S05]  /*17a0*/  BSYNC B0 ;  /* 0x0000000000007941 */ /* 0x000fea0003800000 */
.L_x_420:
[----:B------:R-:W-:Y:S01]  /*17b0*/  ULDC UR4, c[0x0][0x22c] ;  /* 0x00008b0000047ab9 */ /* 0x000fe20000000800 */
[----:B------:R-:W-:Y:S01]  /*17c0*/  BSSY B0, `(.L_x_426) ;  /* 0x0000031000007945 */ /* 0x000fe20003800000 */
[----:B------:R-:W-:Y:S01]  /*17d0*/  IMAD R5, R23, UR4, RZ ;  /* 0x0000000417057c24 */ /* 0x000fe2000f8e02ff */
[----:B------:R-:W-:Y:S01]  /*17e0*/  ULDC.64 UR4, c[0x0][0x230] ;  /* 0x00008c0000047ab9 */ /* 0x000fe20000000a00 */
[----:B------:R-:W-:Y:S02]  /*17f0*/  PRMT R7, R4, 0x7610, R7 ;  /* 0x0000761004077816 */ /* 0x000fe40000000007 */
[----:B------:R-:W-:-:S04]  /*1800*/  IMAD R5, R2, UR4, R5 ;  /* 0x0000000402057c24 */ /* 0x000fc8000f8e0205 */
[----:B------:R-:W-:-:S05]  /*1810*/  IMAD R9, R16, UR5, R5 ;  /* 0x0000000510097c24 */ /* 0x000fca000f8e0205 */
[----:B------:R-:W-:-:S04]  /*1820*/  LEA R0, R9, 0x3, 0x2 ;  /* 0x0000000309007811 */ /* 0x000fc800078e10ff */
[----:B------:R-:W-:Y:S02]  /*1830*/  ISETP.GE.U32.AND P0, PT, R0, R3, PT ;  /* 0x000000030000720c */ /* 0x000fe40003f06070 */
[----:B------:R-:W-:-:S11]  /*1840*/  PRMT R0, R4, 0x5410, R4 ;  /* 0x0000541004007816 */ /* 0x000fd60000000004 */
[----:B------:R-:W-:Y:S05]  /*1850*/  @P0 BRA `(.L_x_427) ;  /* 0x00000000009c0947 */ /* 0x000fea0003800000 */
[C---:B------:R-:W-:Y:S02]  /*1860*/  PRMT R10, R0.reuse, 0x7610, R10 ;  /* 0x00007610000a7816 */ /* 0x040fe4000000000a */
[C---:B------:R-:W-:Y:S02]  /*1870*/  PRMT R7, R0.reuse, 0x7610, R7 ;  /* 0x0000761000077816 */ /* 0x040fe40000000007 */
[----:B------:R-:W-:-:S07]  /*1880*/  PRMT R8, R0, 0x7610, R8 ;  /* 0x0000761000087816 */ /* 0x000fce0000000008 */
.L_x_428:
[----:B------:R-:W-:Y:S01]  /*1890*/  IMAD.WIDE.U32 R4, R9, 0x8, R18 ;  /* 0x0000000809047825 */ /* 0x000fe200078e0012 */
[----:B------:R-:W-:Y:S01]  /*18a0*/  LOP3.LUT P1, RZ, R6, 0xff, RZ, 0xc0, !PT ;  /* 0x000000ff06ff7812 */ /* 0x000fe2000782c0ff */
[----:B------:R-:W-:-:S04]  /*18b0*/  ULDC UR4, c[0x0][0x220] ;  /* 0x0000880000047ab9 */ /* 0x000fc80000000800 */
[----:B------:R-:W2:Y:S01]  /*18c0*/  LDG.E.64 R4, desc[UR58][R4.64] ;  /* 0x0000003a04047981 */ /* 0x000ea2000c1e1b00 */
[----:B------:R-:W-:Y:S01]  /*18d0*/  HFMA2.MMA R6, -RZ, RZ, 0, 5.9604644775390625e-08 ;  /* 0x00000001ff067435 */ /* 0x000fe200000001ff */
[----:B------:R-:W-:Y:S01]  /*18e0*/  LOP3.LUT P3, RZ, R10, 0xff, RZ, 0xc0, !PT ;  /* 0x000000ff0aff7812 */ /* 0x000fe2000786c0ff */
[----:B------:R-:W-:Y:S01]  /*18f0*/  IMAD.MOV.U32 R0, RZ, RZ, 0x1 ;  /* 0x00000001ff007424 */ /* 0x000fe200078e00ff */
[----:B------:R-:W-:Y:S01]  /*1900*/  LOP3.LUT P2, RZ, R8, 0xff, RZ, 0xc0, !PT ;  /* 0x000000ff08ff7812 */ /* 0x000fe2000784c0ff */
[----:B------:R-:W-:Y:S01]  /*1910*/  VIADD R9, R9, UR4 ;  /* 0x0000000409097c36 */ /* 0x000fe20008000000 */
[----:B------:R-:W-:-:S04]  /*1920*/  LOP3.LUT P0, RZ, R7, 0xff, RZ, 0xc0, !PT ;  /* 0x000000ff07ff7812 */ /* 0x000fc8000780c0ff */
[----:B------:R-:W-:Y:S02]  /*1930*/  LEA R8, R9, 0x3, 0x2 ;  /* 0x0000000309087811 */ /* 0x000fe400078e10ff */
[----:B------:R-:W-:Y:S02]  /*1940*/  PRMT R0, R6, 0x5410, R0 ;  /* 0x0000541006007816 */ /* 0x000fe40000000000 */
[----:B------:R-:W-:Y:S01]  /*1950*/  ISETP.GE.U32.AND P4, PT, R8, R3, PT ;  /* 0x000000030800720c */ /* 0x000fe20003f86070 */
[C---:B--2---:R-:W-:Y:S01]  /*1960*/  @!P1 IMAD.U32 R7, R4.reuse, 0x10000, RZ ;  /* 0x0001000004079824 */ /* 0x044fe200078e00ff */
[----:B------:R-:W-:Y:S02]  /*1970*/  PRMT R6, R4, 0x7632, R6 ;  /* 0x0000763204067816 */ /* 0x000fe40000000006 */
[C---:B------:R-:W-:Y:S01]  /*1980*/  PRMT R4, R5.reuse, 0x7632, R4 ;  /* 0x0000763205047816 */ /* 0x040fe20000000004 */
[----:B------:R-:W-:Y:S01]  /*1990*/  @!P0 IMAD.U32 R5, R5, 0x10000, RZ ;  /* 0x0001000005058824 */ /* 0x000fe200078e00ff */
[----:B------:R-:W-:Y:S01]  /*19a0*/  @!P1 FSETP.NEU.FTZ.AND P6, PT, R7, RZ, PT ;  /* 0x000000ff0700920b */ /* 0x000fe20003fdd000 */
[----:B------:R-:W-:Y:S01]  /*19b0*/  @!P2 IMAD.U32 R6, R6, 0x10000, RZ ;  /* 0x000100000606a824 */ /* 0x000fe200078e00ff */
[----:B------:R-:W-:Y:S01]  /*19c0*/  @!P3 SHF.L.U32 R4, R4, 0x10, RZ ;  /* 0x000000100404b819 */ /* 0x000fe200000006ff */
[----:B------:R-:W-:Y:S01]  /*19d0*/  IMAD.MOV.U32 R7, RZ, RZ, 0x1 ;  /* 0x00000001ff077424 */ /* 0x000fe200078e00ff */
[----:B------:R-:W-:-:S02]  /*19e0*/  @!P1 SEL R8, RZ, 0x1, !P6 ;  /* 0x00000001ff089807 */ /* 0x000fc40007000000 */
[----:B------:R-:W-:Y:S02]  /*19f0*/  @!P3 FSETP.NEU.FTZ.AND P6, PT, R4, RZ, PT ;  /* 0x000000ff0400b20b */ /* 0x000fe40003fdd000 */
[----:B------:R-:W-:Y:S01]  /*1a00*/  @!P2 FSETP.NEU.FTZ.AND P5, PT, R6, RZ, PT ;  /* 0x000000ff0600a20b */ /* 0x000fe20003fbd000 */
[----:B------:R-:W-:Y:S01]  /*1a10*/  IMAD.MOV.U32 R6, RZ, RZ, 0x1 ;  /* 0x00000001ff067424 */ /* 0x000fe200078e00ff */
        /* <DEDUP_REMOVED lines=11> */
.L_x_427:
[----:B------:R-:W-:Y:S05]  /*1ad0*/  BSYNC B0 ;  /* 0x0000000000007941 */ /* 0x000fea0003800000 */
.L_x_426:
        /* <DEDUP_REMOVED lines=12> */
.L_x_430:
[----:B------:R-:W-:Y:S05]  /*1ba0*/  BSYNC B0 ;  /* 0x0000000000007941 */ /* 0x000fea0003800000 */
.L_x_429:
        /* <DEDUP_REMOVED lines=13> */
[----:B--2---:R-:W-:-:S05]  /*1c80*/  IMAD.U32 R3, R18, 0x10000, RZ ;  /* 0x0001000012037824 */ /* 0x004fca00078e00ff */
[----:B------:R-:W-:-:S04]  /*1c90*/  FSETP.NEU.FTZ.AND P0, PT, R3, RZ, PT ;  /* 0x000000ff0300720b */ /* 0x000fc80003f1d000 */
[----:B------:R-:W-:-:S09]  /*1ca0*/  SEL R6, RZ, 0x1, !P0 ;  /* 0x00000001ff067807 */ /* 0x000fd20004000000 */
.L_x_432:
[----:B------:R-:W-:Y:S05]  /*1cb0*/  BSYNC B0 ;  /* 0x0000000000007941 */ /* 0x000fea0003800000 */
.L_x_431:
[----:B------:R-:W0:Y:S01]  /*1cc0*/  I2F.S8 R3, R0.B2 ;  /* 0x2000000000037306 */ /* 0x000e220000001400 */
[----:B------:R-:W-:Y:S01]  /*1cd0*/  LOP3.LUT P1, RZ, R6, 0xff, RZ, 0xc0, !PT ;  /* 0x000000ff06ff7812 */ /* 0x000fe2000782c0ff */
[----:B------:R-:W-:Y:S01]  /*1ce0*/  HFMA2.MMA R4, -RZ, RZ, 0, 5.9604644775390625e-08 ;  /* 0x00000001ff047435 */ /* 0x000fe200000001ff */
[----:B------:R-:W-:-:S05]  /*1cf0*/  IMAD.MOV.U32 R19, RZ, RZ, 0x1 ;  /* 0x00000001ff137424 */ /* 0x000fca00078e00ff */
[----:B------:R-:W-:Y:S08]  /*1d00*/  I2F.S8 R7, R7 ;  /* 0x0000000700077306 */ /* 0x000ff00000001400 */
[----:B0-----:R-:W0:Y:S02]  /*1d10*/  F2F.BF16.F32 R3, R3 ;  /* 0x0000000300037304 */ /* 0x001e240000202000 */
[----:B0-----:R-:W-:-:S02]  /*1d20*/  @!P1 IMAD.U32 R5, R3, 0x10000, RZ ;  /* 0x0001000003059824 */ /* 0x001fc400078e00ff */
[----:B------:R-:W-:-:S03]  /*1d30*/  IMAD.MOV.U32 R3, RZ, RZ, 0x1 ;  /* 0x00000001ff037424 */ /* 0x000fc600078e00ff */
[----:B------:R-:W-:Y:S02]  /*1d40*/  @!P1 FSETP.NEU.FTZ.AND P0, PT, R5, RZ, PT ;  /* 0x000000ff0500920b */ /* 0x000fe40003f1d000 */
[----:B------:R-:W0:Y:S02]  /*1d50*/  F2F.BF16.F32 R5, R7 ;  /* 0x0000000700057304 */ /* 0x000e240000202000 */
[----:B------:R-:W-:-:S04]  /*1d60*/  @!P1 SEL R4, RZ, 0x1, !P0 ;  /* 0x00000001ff049807 */ /* 0x000fc80004000000 */
[----:B------:R-:W-:-:S04]  /*1d70*/  PRMT R4, R4, 0x9910, RZ ;  /* 0x0000991004047816 */ /* 0x000fc800000000ff */
[----:B------:R-:W-:-:S13]  /*1d80*/  ISETP.NE.AND P1, PT, R4, RZ, PT ;  /* 0x000000ff0400720c */ /* 0x000fda0003f25270 */
[----:B0-----:R-:W-:Y:S02]  /*1d90*/  @!P1 IMAD.U32 R4, R5, 0x10000, RZ ;  /* 0x0001000005049824 */ /* 0x001fe400078e00ff */
[----:B------:R0:W1:Y:S03]  /*1da0*/  I2F.S8 R5, R0 ;  /* 0x0000000000057306 */ /* 0x0000660000001400 */
[----:B------:R-:W-:-:S04]  /*1db0*/  @!P1 FSETP.NEU.FTZ.AND P0, PT, R4, RZ, PT ;  /* 0x000000ff0400920b */ /* 0x000fc80003f1d000 */
[----:B------:R-:W-:Y:S02]  /*1dc0*/  @!P1 SEL R3, RZ, 0x1, !P0 ;  /* 0x00000001ff039807 */ /* 0x000fe40004000000 */
[----:B0-----:R-:W-:Y:S02]  /*1dd0*/  PRMT R0, RZ, 0x7610, R0 ;  /* 0x00007610ff007816 */ /* 0x001fe40000000000 */
[----:B------:R-:W-:Y:S01]  /*1de0*/  PRMT R3, R3, 0x9910, RZ ;  /* 0x0000991003037816 */ /* 0x000fe200000000ff */
[----:B-1----:R-:W0:Y:S03]  /*1df0*/  F2F.BF16.F32 R5, R5 ;  /* 0x0000000500057304 */ /* 0x002e260000202000 */
[----:B------:R-:W-:-:S13]  /*1e00*/  ISETP.NE.AND P1, PT, R3, RZ, PT ;  /* 0x000000ff0300720c */ /* 0x000fda0003f25270 */
[----:B0-----:R-:W-:-:S04]  /*1e10*/  @!P1 SHF.L.U32 R3, R5, 0x10, RZ ;  /* 0x0000001005039819 */ /* 0x001fc800000006ff */
[----:B------:R-:W-:-:S04]  /*1e20*/  @!P1 FSETP.NEU.FTZ.AND P0, PT, R3, RZ, PT ;  /* 0x000000ff0300920b */ /* 0x000fc80003f1d000 */
[----:B------:R-:W-:-:S04]  /*1e30*/  @!P1 SEL R3, RZ, 0x1, !P0 ;  /* 0x00000001ff039807 */ /* 0x000fc80004000000 */
[----:B------:R-:W-:Y:S01]  /*1e40*/  @!P1 PRMT R19, R3, 0x7610, R19 ;  /* 0x0000761003139816 */ /* 0x000fe20000000013 */
[----:B------:R-:W-:Y:S06]  /*1e50*/  BRA `(.L_x_417) ;  /* 0x000000b400cc7947 */ /* 0x000fec0003800000 */
.L_x_418:
        /* <DEDUP_REMOVED lines=16> */
[--C-:B------:R-:W-:Y:S02]  /*1f60*/  PRMT R12, R12, 0x5410, R3.reuse ;  /* 0x000054100c0c7816 */ /* 0x100fe40000000003 */
[--C-:B------:R-:W-:Y:S02]  /*1f70*/  PRMT R11, R11, 0x5410, R3.reuse ;  /* 0x000054100b0b7816 */ /* 0x100fe40000000003 */
[C---:B------:R-:W-:Y:S02]  /*1f80*/  PRMT R5, R3.reuse, 0x5410, R3 ;  /* 0x0000541003057816 */ /* 0x040fe40000000003 */
[C---:B------:R-:W-:Y:S02]  /*1f90*/  PRMT R4, R3.reuse, 0x7610, R4 ;  /* 0x0000761003047816 */ /* 0x040fe40000000004 */
[----:B------:R-:W-:-:S02]  /*1fa0*/  PRMT R6, R3, 0x7610, R6 ;  /* 0x0000761003067816 */ /* 0x000fc40000000006 */
[----:B------:R-:W-:Y:S01]  /*1fb0*/  PRMT R7, R3, 0x7610, R7 ;  /* 0x0000761003077816 */ /* 0x000fe20000000007 */
[----:B------:R-:W-:Y:S06]  /*1fc0*/  @P0 BRA `(.L_x_436) ;  /* 0x0000004400300947 */ /* 0x000fec0003800000 */
[----:B------:R-:W0:Y:S01]  /*1fd0*/  LDC R10, c[0x0][0x254] ;  /* 0x00009500ff0a7b82 */ /* 0x000e220000000800 */
[----:B------:R-:W-:Y:S02]  /*1fe0*/  ISETP.NE.AND P0, PT, R13, RZ, PT ;  /* 0x000000ff0d00720c */ /* 0x000fe40003f05270 */
        /* <DEDUP_REMOVED lines=8> */
.L_x_441:
        /* <DEDUP_REMOVED lines=58> */
[----:B------:R-:W-:-:S06]  /*2410*/  IMAD.MOV R8, RZ, RZ, -R15 ;  /* 0x000000ffff087224 */ /* 0x000fcc00078e0a0f */
        /* <DEDUP_REMOVED lines=214> */
[----:B------:R-:W-:-:S03]  /*3180*/  @P1 IMAD.MOV.U32 R24, RZ, RZ, RZ ;  /* 0x000000ffff181224 */ /* 0x000fc600078e00ff */
[----:B------:R-:W-:-:S04]  /*3190*/  IMAD.MOV R3, RZ, RZ, -R25 ;  /* 0x000000ffff037224 */ /* 0x000fc800078e0a19 */
        /* <DEDUP_REMOVED lines=9> */
.L_x_437:
[----:B------:R-:W-:Y:S01]  /*3230*/  LOP3.LUT R15, R0, 0xfffffffc, RZ, 0xc0, !PT ;  /* 0xfffffffc000f7812 */ /* 0x000fe200078ec0ff */
[----:B------:R-:W-:-:S03]  /*3240*/  ULDC UR36, c[0x0][0x220] ;  /* 0x0000880000247ab9 */ /* 0x000fc60000000800 */
[----:B------:R-:W-:-:S05]  /*3250*/  IADD3 R14, P1, R18, R15, RZ ;  /* 0x0000000f120e7210 */ /* 0x000fca0007f3e0ff */
[----:B------:R-:W-:-:S05]  /*3260*/  IMAD.X R15, RZ, RZ, R19, P1 ;  /* 0x000000ffff0f7224 */ /* 0x000fca00008e0613 */
[----:B------:R-:W2:Y:S01]  /*3270*/  LDG.E R14, desc[UR58][R14.64] ;  /* 0x0000003a0e0e7981 */ /* 0x000ea2000c1e1900 */
[----:B------:R-:W-:-:S04]  /*3280*/  IMAD.U32 R0, RZ, RZ, UR36 ;  /* 0x00000024ff007e24 */ /* 0x000fc8000f8e00ff */
[----:B------:R-:W-:Y:S01]  /*3290*/  IMAD.IADD R3, R9, 0x1, R0 ;  /* 0x0000000109037824 */ /* 0x000fe200078e0200 */
[C---:B--2---:R-:W-:Y:S02]  /*32a0*/  PRMT R28, R14.reuse, 0x7610, R28 ;  /* 0x000076100e1c7816 */ /* 0x044fe4000000001c */
[----:B------:R-:W-:Y:S01]  /*32b0*/  PRMT R27, R14, 0x7632, R27 ;  /* 0x000076320e1b7816 */ /* 0x000fe2000000001b */
        /* <DEDUP_REMOVED lines=234> */
.L_x_438:
[----:B------:R-:W-:-:S04]  /*4160*/  LOP3.LUT R9, R13, 0xfffffffc, RZ, 0xc0, !PT ;  /* 0xfffffffc0d097812 */ /* 0x000fc800078ec0ff */
[----:B------:R-:W-:-:S05]  /*4170*/  IADD3 R8, P1, R18, R9, RZ ;  /* 0x0000000912087210 */ /* 0x000fca0007f3e0ff */
[----:B------:R-:W-:-:S05]  /*4180*/  IMAD.X R9, RZ, RZ, R19, P1 ;  /* 0x000000ffff097224 */ /* 0x000fca00008e0613 */
[----:B------:R-:W2:Y:S01]  /*4190*/  LDG.E R8, desc[UR58][R8.64] ;  /* 0x0000003a08087981 */ /* 0x000ea2000c1e1900 */
[----:B------:R-:W-:Y:S01]  /*41a0*/  IADD3 R29, R3, R0, RZ ;  /* 0x00000000031d7210 */ /* 0x000fe20007ffe0ff */
[----:B------:R-:W-:Y:S02]  /*41b0*/  IMAD.MOV.U32 R24, RZ, RZ, RZ ;  /* 0x000000ffff187224 */ /* 0x000fe400078e00ff */
[----:B------:R-:W-:Y:S01]  /*41c0*/  IMAD.MOV.U32 R13, RZ, RZ, RZ ;  /* 0x000000ffff0d7224 */ /* 0x000fe200078e00ff */
[C---:B--2---:R-:W-:Y:S02]  /*41d0*/  PRMT R26, R8.reuse, 0x7610, R26 ;  /* 0x00007610081a7816 */ /* 0x044fe4000000001a */
[----:B------:R-:W-:Y:S01]  /*41e0*/  PRMT R25, R8, 0x7632, R25 ;  /* 0x0000763208197816 */ /* 0x000fe20000000019 */
        /* <DEDUP_REMOVED lines=234> */
.L_x_439:
[----:B------:R-:W-:-:S04]  /*5090*/  LOP3.LUT R9, R13, 0xfffffffc, RZ, 0xc0, !PT ;  /* 0xfffffffc0d097812 */ /* 0x000fc800078ec0ff */
[----:B------:R-:W-:-:S05]  /*50a0*/  IADD3 R8, P1, R18, R9, RZ ;  /* 0x0000000912087210 */ /* 0x000fca0007f3e0ff */
[----:B------:R-:W-:-:S05]  /*50b0*/  IMAD.X R9, RZ, RZ, R19, P1 ;  /* 0x000000ffff097224 */ /* 0x000fca00008e0613 */
[----:B------:R-:W2:Y:S02]  /*50c0*/  LDG.E R8, desc[UR58][R8.64] ;  /* 0x0000003a08087981 */ /* 0x000ea4000c1e1900 */
[C---:B--2---:R-:W-:Y:S02]  /*50d0*/  PRMT R22, R8.reuse, 0x7610, R22 ;  /* 0x0000761008167816 */ /* 0x044fe40000000016 */
[----:B------:R-:W-:Y:S01]  /*50e0*/  PRMT R13, R8, 0x7632, R13 ;  /* 0x00007632080d7816 */ /* 0x000fe2000000000d */
[----:B------:R-:W-:Y:S06]  /*50f0*/  @!P0 BRA `(.L_x_440) ;  /* 0x0000000c00cc8947 */ /* 0x000fec0003800000 */
[----:B------:R-:W-:Y:S01]  /*5100*/  HFMA2.MMA R14, -RZ, RZ, 0, 0 ;  /* 0x00000000ff0e7435 */ /* 0x000fe200000001ff */
[----:B------:R-:W-:Y:S01]  /*5110*/  IMAD.IADD R15, R29, 0x1, R0 ;  /* 0x000000011d0f7824 */ /* 0x000fe200078e0200 */
        /* <DEDUP_REMOVED lines=14> */
[----:B------:R-:W-:Y:S01]  /*5200*/  MOV R8, RZ ;  /* 0x000000ff00087202 */ /* 0x000fe20000000f00 */
[----:B------:R-:W-:Y:S01]  /*5210*/  IMAD.MOV.U32 R9, RZ, RZ, R29 ;  /* 0x000000ffff097224 */ /* 0x000fe200078e001d */
        /* <DEDUP_REMOVED lines=225> */
.L_x_440:
[----:B------:R-:W-:Y:S02]  /*6030*/  LOP3.LUT R9, R24, 0xfffffffc, RZ, 0xc0, !PT ;  /* 0xfffffffc18097812 */ /* 0x000fe400078ec0ff */
[----:B------:R-:W-:Y:S02]  /*6040*/  LOP3.LUT P4, RZ, R7, 0xff, RZ, 0xc0, !PT ;  /* 0x000000ff07ff7812 */ /* 0x000fe4000788c0ff */
[----:B------:R-:W-:Y:S02]  /*6050*/  LOP3.LUT P5, RZ, R21, 0xff, RZ, 0xc0, !PT ;  /* 0x000000ff15ff7812 */ /* 0x000fe400078ac0ff */
[----:B------:R-:W-:Y:S02]  /*6060*/  LOP3.LUT P2, RZ, R6, 0xff, RZ, 0xc0, !PT ;  /* 0x000000ff06ff7812 */ /* 0x000fe4000784c0ff */
[----:B------:R-:W-:Y:S01]  /*6070*/  LOP3.LUT P3, RZ, R5, 0xff, RZ, 0xc0, !PT ;  /* 0x000000ff05ff7812 */ /* 0x000fe2000786c0ff */
[----:B------:R-:W-:Y:S01]  /*6080*/  IMAD R3, R0, 0x2, R3 ;  /* 0x0000000200037824 */ /* 0x000fe200078e0203 */
[----:B------:R-:W-:Y:S01]  /*6090*/  IADD3 R8, P1, R18, R9, RZ ;  /* 0x0000000912087210 */ /* 0x000fe20007f3e0ff */
[----:B------:R-:W-:-:S03]  /*60a0*/  ULDC UR4, c[0x0][0x218] ;  /* 0x0000860000047ab9 */ /* 0x000fc60000000800 */
[----:B------:R-:W-:-:S05]  /*60b0*/  IADD3.X R9, RZ, R19, RZ, P1, !PT ;  /* 0x00000013ff097210 */ /* 0x000fca0000ffe4ff */
[----:B------:R1:W2:Y:S01]  /*60c0*/  LDG.E R30, desc[UR58][R8.64] ;  /* 0x0000003a081e7981 */ /* 0x0002a2000c1e1900 */
[----:B------:R-:W-:Y:S01]  /*60d0*/  @!P4 IMAD.U32 R6, R28, 0x10000, RZ ;  /* 0x000100001c06c824 */ /* 0x000fe200078e00ff */
[----:B------:R-:W-:Y:S01]  /*60e0*/  LOP3.LUT P1, RZ, R20, 0xff, RZ, 0xc0, !PT ;  /* 0x000000ff14ff7812 */ /* 0x000fe2000782c0ff */
[----:B------:R-:W-:Y:S02]  /*60f0*/  @!P5 IMAD.U32 R5, R27, 0x10000, RZ ;  /* 0x000100001b05d824 */ /* 0x000fe400078e00ff */
[----:B------:R-:W-:Y:S01]  /*6100*/  IMAD.MOV.U32 R7, RZ, RZ, 0x1 ;  /* 0x00000001ff077424 */ /* 0x000fe200078e00ff */
[----:B------:R-:W-:Y:S01]  /*6110*/  @!P4 FSETP.NEU.FTZ.AND P6, PT, R6, RZ, PT ;  /* 0x000000ff0600c20b */ /* 0x000fe20003fdd000 */
[----:B------:R-:W-:Y:S01]  /*6120*/  IMAD.MOV.U32 R14, RZ, RZ, 0x1 ;  /* 0x00000001ff0e7424 */ /* 0x000fe200078e00ff */
[----:B------:R-:W-:Y:S02]  /*6130*/  MOV R6, 0x1 ;  /* 0x0000000100067802 */ /* 0x000fe40000000f00 */
[----:B-1----:R-:W-:-:S02]  /*6140*/  @!P4 SEL R8, RZ, 0x1, !P6 ;  /* 0x00000001ff08c807 */ /* 0x002fc40007000000 */
[C---:B------:R-:W-:Y:S02]  /*6150*/  @!P5 FSETP.NEU.FTZ.AND P6, PT, R5.reuse, RZ, PT ;  /* 0x000000ff0500d20b */ /* 0x040fe40003fdd000 */
[----:B------:R-:W-:Y:S01]  /*6160*/  PRMT R5, R5, 0x5410, R6 ;  /* 0x0000541005057816 */ /* 0x000fe20000000006 */
[----:B------:R-:W-:Y:S01]  /*6170*/  @!P2 IMAD.U32 R6, R26, 0x10000, RZ ;  /* 0x000100001a06a824 */ /* 0x000fe200078e00ff */
[----:B------:R-:W-:Y:S02]  /*6180*/  @!P4 PRMT R7, R8, 0x7610, R7 ;  /* 0x000076100807c816 */ /* 0x000fe40000000007 */
[----:B------:R-:W-:Y:S02]  /*6190*/  @!P5 SEL R8, RZ, 0x1, !P6 ;  /* 0x00000001ff08d807 */ /* 0x000fe40007000000 */
[----:B------:R-:W-:Y:S01]  /*61a0*/  @!P2 FSETP.NEU.FTZ.AND P6, PT, R6, RZ, PT ;  /* 0x000000ff0600a20b */ /* 0x000fe20003fdd000 */
[----:B------:R-:W-:Y:S01]  /*61b0*/  IMAD.MOV.U32 R6, RZ, RZ, 0x1 ;  /* 0x00000001ff067424 */ /* 0x000fe200078e00ff */
[----:B------:R-:W-:-:S02]  /*61c0*/  @!P5 PRMT R5, R5, 0x5410, R8 ;  /* 0x000054100505d816 */ /* 0x000fc40000000008 */
[----:B------:R-:W-:Y:S02]  /*61d0*/  @!P2 SEL R8, RZ, 0x1, !P6 ;  /* 0x00000001ff08a807 */ /* 0x000fe40007000000 */
[----:B------:R-:W-:Y:S01]  /*61e0*/  LOP3.LUT P4, RZ, R12, 0xff, RZ, 0xc0, !PT ;  /* 0x000000ff0cff7812 */ /* 0x000fe2000788c0ff */
[----:B------:R-:W-:Y:S01]  /*61f0*/  IMAD.MOV.U32 R12, RZ, RZ, 0x1 ;  /* 0x00000001ff0c7424 */ /* 0x000fe200078e00ff */
[----:B------:R-:W-:Y:S02]  /*6200*/  @!P1 SHF.L.U32 R9, R25, 0x10, RZ ;  /* 0x0000001019099819 */ /* 0x000fe400000006ff */
[----:B------:R-:W-:Y:S01]  /*6210*/  LOP3.LUT P5, RZ, R4, 0xff, RZ, 0xc0, !PT ;  /* 0x000000ff04ff7812 */ /* 0x000fe200078ac0ff */
[----:B------:R-:W-:Y:S01]  /*6220*/  IMAD.MOV.U32 R4, RZ, RZ, 0x1 ;  /* 0x00000001ff047424 */ /* 0x000fe200078e00ff */
[----:B------:R-:W-:Y:S01]  /*6230*/  @!P2 PRMT R6, R8, 0x7610, R6 ;  /* 0x000076100806a816 */ /* 0x000fe20000000006 */
[----:B------:R-:W-:Y:S01]  /*6240*/  @!P3 IMAD.U32 R8, R22, 0x10000, RZ ;  /* 0x000100001608b824 */ /* 0x000fe200078e00ff */
[----:B------:R-:W-:-:S02]  /*6250*/  @!P1 FSETP.NEU.FTZ.AND P2, PT, R9, RZ, PT ;  /* 0x000000ff0900920b */ /* 0x000fc40003f5d000 */
[C---:B------:R-:W-:Y:S02]  /*6260*/  LOP3.LUT P6, RZ, R11.reuse, 0xff, RZ, 0xc0, !PT ;  /* 0x000000ff0bff7812 */ /* 0x040fe400078cc0ff */
[----:B------:R-:W-:Y:S02]  /*6270*/  PRMT R11, R11, 0x5410, R4 ;  /* 0x000054100b0b7816 */ /* 0x000fe40000000004 */
[----:B------:R-:W-:Y:S02]  /*6280*/  @!P1 SEL R4, RZ, 0x1, !P2 ;  /* 0x00000001ff049807 */ /* 0x000fe40005000000 */
[----:B------:R-:W-:Y:S02]  /*6290*/  IADD3 R9, R3, R0, RZ ;  /* 0x0000000003097210 */ /* 0x000fe40007ffe0ff */
[----:B------:R-:W-:Y:S01]  /*62a0*/  @!P1 PRMT R11, R11, 0x5410, R4 ;  /* 0x000054100b0b9816 */ /* 0x000fe20000000004 */
[----:B------:R-:W-:Y:S01]  /*62b0*/  @!P4 IMAD.U32 R4, R13, 0x10000, RZ ;  /* 0x000100000d04c824 */ /* 0x000fe200078e00ff */
[----:B------:R-:W-:Y:S01]  /*62c0*/  @!P3 FSETP.NEU.FTZ.AND P2, PT, R8, RZ, PT ;  /* 0x000000ff0800b20b */ /* 0x000fe20003f5d000 */
[----:B------:R-:W-:Y:S01]  /*62d0*/  IMAD R3, R0, 0x3, R9 ;  /* 0x0000000300037824 */ /* 0x000fe200078e0209 */
[----:B------:R-:W-:Y:S01]  /*62e0*/  PRMT R12, R12, 0x5410, R12 ;  /* 0x000054100c0c7816 */ /* 0x000fe2000000000c */
[----:B------:R-:W-:Y:S01]  /*62f0*/  IMAD.U32 R8, RZ, RZ, UR4 ;  /* 0x00000004ff087e24 */ /* 0x000fe2000f8e00ff */
[----:B------:R-:W-:-:S02]  /*6300*/  @!P4 FSETP.NEU.FTZ.AND P1, PT, R4, RZ, PT ;  /* 0x000000ff0400c20b */ /* 0x000fc40003f3d000 */
[----:B------:R-:W-:Y:S02]  /*6310*/  @!P3 SEL R15, RZ, 0x1, !P2 ;  /* 0x00000001ff0fb807 */ /* 0x000fe40005000000 */
[----:B------:R-:W-:Y:S02]  /*6320*/  @!P4 SEL R20, RZ, 0x1, !P1 ;  /* 0x00000001ff14c807 */ /* 0x000fe40004800000 */
[----:B------:R-:W-:Y:S02]  /*6330*/  ISETP.GE.U32.AND P2, PT, R3, R8, PT ;  /* 0x000000080300720c */ /* 0x000fe40003f46070 */
[----:B------:R-:W-:Y:S02]  /*6340*/  MOV R3, 0x1 ;  /* 0x0000000100037802 */ /* 0x000fe40000000f00 */
[----:B------:R-:W-:Y:S02]  /*6350*/  @!P4 PRMT R12, R12, 0x5410, R20 ;  /* 0x000054100c0cc816 */ /* 0x000fe40000000014 */
[----:B------:R-:W-:-:S02]  /*6360*/  PRMT R5, R3, 0x7610, R5 ;  /* 0x0000761003057816 */ /* 0x000fc40000000005 */
[----:B------:R-:W-:Y:S02]  /*6370*/  PRMT R3, R14, 0x7610, R3 ;  /* 0x000076100e037816 */ /* 0x000fe40000000003 */
[----:B------:R-:W-:Y:S02]  /*6380*/  @!P3 PRMT R5, R15, 0x7610, R5 ;  /* 0x000076100f05b816 */ /* 0x000fe40000000005 */
[----:B------:R-:W-:Y:S02]  /*6390*/  PRMT R20, R11, 0x7632, R20 ;  /* 0x000076320b147816 */ /* 0x000fe40000000014 */
[----:B------:R-:W-:Y:S02]  /*63a0*/  PRMT R12, R12, 0x7632, R12 ;  /* 0x000076320c0c7816 */ /* 0x000fe4000000000c */
[C---:B--2---:R-:W-:Y:S02]  /*63b0*/  PRMT R29, R30.reuse, 0x7610, R29 ;  /* 0x000076101e1d7816 */ /* 0x044fe4000000001d */
[----:B------:R-:W-:-:S03]  /*63c0*/  PRMT R30, R30, 0x7632, R30 ;  /* 0x000076321e1e7816 */ /* 0x000fc6000000001e */
[----:B------:R-:W-:Y:S02]  /*63d0*/  @!P5 IMAD.U32 R4, R29, 0x10000, RZ ;  /* 0x000100001d04d824 */ /* 0x000fe400078e00ff */
[----:B------:R-:W-:-:S03]  /*63e0*/  @!P6 IMAD.U32 R24, R30, 0x10000, RZ ;  /* 0x000100001e18e824 */ /* 0x000fc600078e00ff */
[----:B------:R-:W-:Y:S01]  /*63f0*/  @!P5 FSETP.NEU.FTZ.AND P1, PT, R4, RZ, PT ;  /* 0x000000ff0400d20b */ /* 0x000fe20003f3d000 */
[----:B------:R-:W-:-:S03]  /*6400*/  IMAD.MOV.U32 R4, RZ, RZ, 0x1 ;  /* 0x00000001ff047424 */ /* 0x000fc600078e00ff */
[----:B------:R-:W-:Y:S02]  /*6410*/  @!P5 SEL R21, RZ, 0x1, !P1 ;  /* 0x00000001ff15d807 */ /* 0x000fe40004800000 */
[----:B------:R-:W-:Y:S02]  /*6420*/  @!P6 FSETP.NEU.FTZ.AND P1, PT, R24, RZ, PT ;  /* 0x000000ff1800e20b */ /* 0x000fe40003f3d000 */
[----:B------:R-:W-:Y:S02]  /*6430*/  @!P5 PRMT R4, R21, 0x7610, R4 ;  /* 0x000076101504d816 */ /* 0x000fe40000000004 */
[----:B------:R-:W-:Y:S02]  /*6440*/  @!P6 SEL R14, RZ, 0x1, !P1 ;  /* 0x00000001ff0ee807 */ /* 0x000fe40004800000 */
[----:B------:R-:W-:Y:S02]  /*6450*/  PRMT R21, R5, 0x7632, R21 ;  /* 0x0000763205157816 */ /* 0x000fe40000000015 */
[----:B------:R-:W-:-:S04]  /*6460*/  @!P6 PRMT R3, R14, 0x7610, R3 ;  /* 0x000076100e03e816 */ /* 0x000fc80000000003 */
[----:B------:R-:W-:Y:S01]  /*6470*/  PRMT R11, R3, 0x7610, R11 ;  /* 0x00007610030b7816 */ /* 0x000fe2000000000b */
[----:B------:R-:W-:Y:S06]  /*6480*/  @!P2 BRA `(.L_x_441) ;  /* 0xffffffb800f8a947 */ /* 0x000fec000383ffff */
.L_x_436:
[----:B------:R-:W-:Y:S05]  /*6490*/  BSYNC B0 ;  /* 0x0000000000007941 */ /* 0x000fea0003800000 */
.L_x_435:
[----:B------:R-:W-:Y:S01]  /*64a0*/  ISETP.GE.U32.AND P0, PT, R9, R8, PT ;  /* 0x000000080900720c */ /* 0x000fe20003f06070 */
[----:B------:R-:W-:Y:S01]  /*64b0*/  BSSY B0, `(.L_x_442) ;  /* 0x0000471000007945 */ /* 0x000fe20003800000 */
[----:B0-----:R-:W-:Y:S02]  /*64c0*/  PRMT R10, R12, 0x7632, R10 ;  /* 0x000076320c0a7816 */ /* 0x001fe4000000000a */
[----:B------:R-:W-:Y:S02]  /*64d0*/  PRMT R11, R11, 0x7632, R11 ;  /* 0x000076320b0b7816 */ /* 0x000fe4000000000b */
[----:B------:R-:W-:-:S07]  /*64e0*/  PRMT R12, R5, 0x7632, R12 ;  /* 0x00007632050c7816 */ /* 0x000fce000000000c */
[----:B------:R-:W-:Y:S05]  /*64f0*/  @P0 BRA `(.L_x_443) ;  /* 0x0000004400b00947 */ /* 0x000fea0003800000 */
[----:B------:R-:W0:Y:S01]  /*6500*/  LDC R24, c[0x0][0x254] ;  /* 0x00009500ff187b82 */ /* 0x000e220000000800 */
[----:B------:R-:W-:Y:S02]  /*6510*/  MOV R27, RZ ;  /* 0x000000ff001b7202 */ /* 0x000fe40000000f00 */
        /* <DEDUP_REMOVED lines=265> */
[----:B------:R-:W1:Y:S01]  /*75b0*/  @P2 LDC R34, c[0x0][0x380] ;  /* 0x0000e000ff222b82 */ /* 0x000e620000000800 */
[----:B------:R-:W-:Y:S01]  /*75c0*/  IMAD R32, R32, UR4, R33 ;  /* 0x0000000420207c24 */ /* 0x000fe2000f8e0221 */
[----:B------:R-:W-:-:S03]  /*75d0*/  ULDC UR4, c[0x0][0x3e0] ;  /* 0x0000f80000047ab9 */ /* 0x000fc60000000800 */
[----:B------:R-:W-:-:S03]  /*75e0*/  IMAD R27, R32, UR4, R27 ;  /* 0x00000004201b7c24 */ /* 0x000fc6000f8e021b */
[----:B------:R-:W2:Y:S01]  /*75f0*/  @P2 LDC R28, c[0x0][0x3e4] ;  /* 0x0000f900ff1c2b82 */ /* 0x000ea20000000800 */
[----:B0-----:R-:W-:-:S05]  /*7600*/  @P2 IMAD.HI.U32 R15, R21, R15, R20 ;  /* 0x0000000f150f2227 */ /* 0x001fca00078e0014 */
[----:B-1----:R-:W-:-:S05]  /*7610*/  @P2 SHF.R.U32.HI R15, RZ, R34, R15 ;  /* 0x00000022ff0f2219 */ /* 0x002fca000001160f */
[----:B------:R-:W-:-:S04]  /*7620*/  @P2 IMAD.MOV R15, RZ, RZ, -R15 ;  /* 0x000000ffff0f2224 */ /* 0x000fc800078e0a0f */
[----:B------:R-:W-:-:S04]  /*7630*/  @P2 IMAD R14, R14, R15, R21 ;  /* 0x0000000f0e0e2224 */ /* 0x000fc800078e0215 */
[----:B--2---:R-:W-:-:S07]  /*7640*/  @P2 IMAD R27, R14, R28, R27 ;  /* 0x0000001c0e1b2224 */ /* 0x004fce00078e021b */
.L_x_444:
[----:B------:R-:W-:-:S04]  /*7650*/  LOP3.LUT R15, R27, 0xfffffffc, RZ, 0xc0, !PT ;  /* 0xfffffffc1b0f7812 */ /* 0x000fc800078ec0ff */
[----:B------:R-:W-:-:S04]  /*7660*/  IADD3 R14, P2, R18, R15, RZ ;  /* 0x0000000f120e7210 */ /* 0x000fc80007f5e0ff */
[----:B------:R-:W-:-:S05]  /*7670*/  IADD3.X R15, RZ, R19, RZ, P2, !PT ;  /* 0x00000013ff0f7210 */ /* 0x000fca00017fe4ff */
[----:B------:R-:W2:Y:S01]  /*7680*/  LDG.E R14, desc[UR58][R14.64] ;  /* 0x0000003a0e0e7981 */ /* 0x000ea2000c1e1900 */
[----:B------:R-:W-:-:S05]  /*7690*/  IMAD.IADD R21, R9, 0x1, R0 ;  /* 0x0000000109157824 */ /* 0x000fca00078e0200 */
[----:B------:R-:W-:Y:S02]  /*76a0*/  ISETP.GE.U32.AND P2, PT, R21, R8, PT ;  /* 0x000000081500720c */ /* 0x000fe40003f46070 */
[C---:B--2---:R-:W-:Y:S02]  /*76b0*/  PRMT R28, R14.reuse, 0x7610, R28 ;  /* 0x000076100e1c7816 */ /* 0x044fe4000000001c */
[----:B------:R-:W-:-:S09]  /*76c0*/  PRMT R27, R14, 0x7632, R27 ;  /* 0x000076320e1b7816 */ /* 0x000fd2000000001b */
[----:B------:R-:W-:Y:S05]  /*76d0*/  @P2 BRA `(.L_x_443) ;  /* 0x0000003400382947 */ /* 0x000fea0003800000 */
        /* <DEDUP_REMOVED lines=274> */
.L_x_445:
[----:B------:R-:W-:-:S04]  /*8800*/  LOP3.LUT R15, R25, 0xfffffffc, RZ, 0xc0, !PT ;  /* 0xfffffffc190f7812 */ /* 0x000fc800078ec0ff */
[----:B------:R-:W-:-:S05]  /*8810*/  IADD3 R14, P2, R18, R15, RZ ;  /* 0x0000000f120e7210 */ /* 0x000fca0007f5e0ff */
[----:B------:R-:W-:-:S05]  /*8820*/  IMAD.X R15, RZ, RZ, R19, P2 ;  /* 0x000000ffff0f7224 */ /* 0x000fca00010e0613 */
        /* <DEDUP_REMOVED lines=280> */
.L_x_446:
        /* <DEDUP_REMOVED lines=277> */
[----:B------:R-:W-:Y:S01]  /*ab00*/  IMAD R24, R33, UR4, R21 ;  /* 0x0000000421187c24 */ /* 0x000fe2000f8e0215 */
[----:B------:R-:W-:-:S03]  /*ab10*/  ULDC UR4, c[0x0][0x3e0] ;  /* 0x0000f80000047ab9 */ /* 0x000fc60000000800 */
[----:B------:R-:W-:Y:S02]  /*ab20*/  @P1 IMAD.MOV R15, RZ, RZ, -R15 ;  /* 0x000000ffff0f1224 */ /* 0x000fe400078e0a0f */
[----:B------:R-:W-:Y:S02]  /*ab30*/  IMAD R29, R24, UR4, R29 ;  /* 0x00000004181d7c24 */ /* 0x000fe4000f8e021d */
[----:B------:R-:W-:-:S04]  /*ab40*/  @P1 IMAD R14, R14, R15, R31 ;  /* 0x0000000f0e0e1224 */ /* 0x000fc800078e021f */
[----:B--2---:R-:W-:-:S07]  /*ab50*/  @P1 IMAD R29, R14, R20, R29 ;  /* 0x000000140e1d1224 */ /* 0x004fce00078e021d */
.L_x_447:
[----:B------:R-:W-:-:S04]  /*ab60*/  LOP3.LUT R15, R29, 0xfffffffc, RZ, 0xc0, !PT ;  /* 0xfffffffc1d0f7812 */ /* 0x000fc800078ec0ff */
[----:B------:R-:W-:-:S05]  /*ab70*/  IADD3 R14, P1, R18, R15, RZ ;  /* 0x0000000f120e7210 */ /* 0x000fca0007f3e0ff */
[----:B------:R-:W-:-:S05]  /*ab80*/  IMAD.X R15, RZ, RZ, R19, P1 ;  /* 0x000000ffff0f7224 */ /* 0x000fca00008e0613 */
[----:B------:R-:W2:Y:S02]  /*ab90*/  LDG.E R14, desc[UR58][R14.64] ;  /* 0x0000003a0e0e7981 */ /* 0x000ea4000c1e1900 */
[C---:B--2---:R-:W-:Y:S02]  /*aba0*/  PRMT R29, R14.reuse, 0x7610, R29 ;  /* 0x000076100e1d7816 */ /* 0x044fe4000000001d */
[----:B------:R-:W-:-:S07]  /*abb0*/  PRMT R30, R14, 0x7632, R30 ;  /* 0x000076320e1e7816 */ /* 0x000fce000000001e */
.L_x_443:
[----:B------:R-:W-:Y:S05]  /*abc0*/  BSYNC B0 ;  /* 0x0000000000007941 */ /* 0x000fea0003800000 */
.L_x_442:
[----:B------:R-:W-:Y:S04]  /*abd0*/  BSSY B0, `(.L_x_448) ;  /* 0x0000048000007945 */ /* 0x000fe80003800000 */
[----:B------:R-:W-:Y:S05]  /*abe0*/  @P0 BRA `(.L_x_449) ;  /* 0x0000000400180947 */ /* 0x000fea0003800000 */
[----:B------:R-:W-:Y:S01]  /*abf0*/  LOP3.LUT P2, RZ, R12, 0xff, RZ, 0xc0, !PT ;  /* 0x000000ff0cff7812 */ /* 0x000fe2000784c0ff */
[----:B------:R-:W-:Y:S01]  /*ac00*/  IMAD.IADD R15, R9, 0x1, R0 ;  /* 0x00000001090f7824 */ /* 0x000fe200078e0200 */
[----:B------:R-:W-:Y:S01]  /*ac10*/  LOP3.LUT P0, RZ, R7, 0xff, RZ, 0xc0, !PT ;  /* 0x000000ff07ff7812 */ /* 0x000fe2000780c0ff */
[----:B------:R-:W-:Y:S01]  /*ac20*/  HFMA2.MMA R12, -RZ, RZ, 0, 5.9604644775390625e-08 ;  /* 0x00000001ff0c7435 */ /* 0x000fe200000001ff */
[----:B------:R-:W-:-:S09]  /*ac30*/  MOV R7, 0x1 ;  /* 0x0000000100077802 */ /* 0x000fd20000000f00 */
[----:B------:R-:W-:Y:S01]  /*ac40*/  @!P2 IMAD.U32 R27, R27, 0x10000, RZ ;  /* 0x000100001b1ba824 */ /* 0x000fe200078e00ff */
[----:B------:R-:W-:Y:S01]  /*ac50*/  PRMT R12, R12, 0x5410, R12 ;  /* 0x000054100c0c7816 */ /* 0x000fe2000000000c */
[----:B------:R-:W-:-:S03]  /*ac60*/  @!P0 IMAD.U32 R28, R28, 0x10000, RZ ;  /* 0x000100001c1c8824 */ /* 0x000fc600078e00ff */
[----:B------:R-:W-:Y:S02]  /*ac70*/  @!P2 FSETP.NEU.FTZ.AND P3, PT, R27, RZ, PT ;  /* 0x000000ff1b00a20b */ /* 0x000fe40003f7d000 */
[----:B------:R-:W-:Y:S02]  /*ac80*/  @!P0 FSETP.NEU.FTZ.AND P1, PT, R28, RZ, PT ;  /* 0x000000ff1c00820b */ /* 0x000fe40003f3d000 */
[----:B------:R-:W-:Y:S02]  /*ac90*/  @!P2 SEL R14, RZ, 0x1, !P3 ;  /* 0x00000001ff0ea807 */ /* 0x000fe40005800000 */
[----:B------:R-:W-:Y:S02]  /*aca0*/  ISETP.GE.U32.AND P3, PT, R15, R8, PT ;  /* 0x000000080f00720c */ /* 0x000fe40003f66070 */
[----:B------:R-:W-:Y:S02]  /*acb0*/  @!P0 SEL R9, RZ, 0x1, !P1 ;  /* 0x00000001ff098807 */ /* 0x000fe40004800000 */
[----:B------:R-:W-:-:S02]  /*acc0*/  @!P2 PRMT R12, R12, 0x5410, R14 ;  /* 0x000054100c0ca816 */ /* 0x000fc4000000000e */
[----:B------:R-:W-:Y:S02]  /*acd0*/  @!P0 PRMT R7, R9, 0x7610, R7 ;  /* 0x0000761009078816 */ /* 0x000fe40000000007 */
[----:B------:R-:W-:-:S05]  /*ace0*/  PRMT R12, R12, 0x7632, R12 ;  /* 0x000076320c0c7816 */ /* 0x000fca000000000c */
[----:B------:R-:W-:Y:S05]  /*acf0*/  @P3 BRA `(.L_x_449) ;  /* 0x0000000000d43947 */ /* 0x000fea0003800000 */
[----:B------:R-:W-:Y:S01]  /*ad00*/  LOP3.LUT P2, RZ, R11, 0xff, RZ, 0xc0, !PT ;  /* 0x000000ff0bff7812 */ /* 0x000fe2000784c0ff */
[----:B------:R-:W-:Y:S01]  /*ad10*/  IMAD.MOV.U32 R9, RZ, RZ, 0x1 ;  /* 0x00000001ff097424 */ /* 0x000fe200078e00ff */
[----:B------:R-:W-:Y:S01]  /*ad20*/  LOP3.LUT P0, RZ, R6, 0xff, RZ, 0xc0, !PT ;  /* 0x000000ff06ff7812 */ /* 0x000fe2000780c0ff */
[----:B------:R-:W-:Y:S01]  /*ad30*/  IMAD.MOV.U32 R6, RZ, RZ, 0x1 ;  /* 0x00000001ff067424 */ /* 0x000fe200078e00ff */
[----:B------:R-:W-:Y:S02]  /*ad40*/  IADD3 R15, R15, R0, RZ ;  /* 0x000000000f0f7210 */ /* 0x000fe40007ffe0ff */
[----:B------:R-:W-:Y:S02]  /*ad50*/  PRMT R12, R12, 0x7632, R12 ;  /* 0x000076320c0c7816 */ /* 0x000fe4000000000c */
[----:B------:R-:W-:-:S05]  /*ad60*/  ISETP.GE.U32.AND P4, PT, R15, R8, PT ;  /* 0x000000080f00720c */ /* 0x000fca0003f86070 */
[----:B------:R-:W-:Y:S02]  /*ad70*/  @!P2 IMAD.U32 R25, R25, 0x10000, RZ ;  /* 0x000100001919a824 */ /* 0x000fe400078e00ff */
[----:B------:R-:W-:-:S03]  /*ad80*/  @!P0 IMAD.U32 R26, R26, 0x10000, RZ ;  /* 0x000100001a1a8824 */ /* 0x000fc600078e00ff */
[----:B------:R-:W-:Y:S02]  /*ad90*/  @!P2 FSETP.NEU.FTZ.AND P3, PT, R25, RZ, PT ;  /* 0x000000ff1900a20b */ /* 0x000fe40003f7d000 */
[----:B------:R-:W-:Y:S02]  /*ada0*/  @!P0 FSETP.NEU.FTZ.AND P1, PT, R26, RZ, PT ;  /* 0x000000ff1a00820b */ /* 0x000fe40003f3d000 */
[----:B------:R-:W-:Y:S02]  /*adb0*/  @!P2 SEL R14, RZ, 0x1, !P3 ;  /* 0x00000001ff0ea807 */ /* 0x000fe40005800000 */
[----:B------:R-:W-:Y:S02]  /*adc0*/  @!P0 SEL R11, RZ, 0x1, !P1 ;  /* 0x00000001ff0b8807 */ /* 0x000fe40004800000 */
[----:B------:R-:W-:Y:S02]  /*add0*/  @!P2 PRMT R9, R14, 0x7610, R9 ;  /* 0x000076100e09a816 */ /* 0x000fe40000000009 */
[----:B------:R-:W-:-:S02]  /*ade0*/  @!P0 PRMT R6, R11, 0x7610, R6 ;  /* 0x000076100b068816 */ /* 0x000fc40000000006 */
[----:B------:R-:W-:Y:S01]  /*adf0*/  PRMT R11, R9, 0x7610, R11 ;  /* 0x00007610090b7816 */ /* 0x000fe2000000000b */
[----:B------:R-:W-:Y:S06]  /*ae00*/  @P4 BRA `(.L_x_449) ;  /* 0x0000000000904947 */ /* 0x000fec0003800000 */
[----:B------:R-:W-:Y:S01]  /*ae10*/  LOP3.LUT P0, RZ, R5, 0xff, RZ, 0xc0, !PT ;  /* 0x000000ff05ff7812 */ /* 0x000fe2000780c0ff */
[----:B------:R-:W-:Y:S01]  /*ae20*/  IMAD.IADD R11, R15, 0x1, R0 ;  /* 0x000000010f0b7824 */ /* 0x000fe200078e0200 */
[----:B------:R-:W-:Y:S01]  /*ae30*/  LOP3.LUT P2, RZ, R10, 0xff, RZ, 0xc0, !PT ;  /* 0x000000ff0aff7812 */ /* 0x000fe2000784c0ff */
[----:B------:R-:W-:Y:S01]  /*ae40*/  HFMA2.MMA R5, -RZ, RZ, 0, 5.9604644775390625e-08 ;  /* 0x00000001ff057435 */ /* 0x000fe200000001ff */
[----:B------:R-:W-:Y:S01]  /*ae50*/  IMAD.MOV.U32 R0, RZ, RZ, 0x1 ;  /* 0x00000001ff007424 */ /* 0x000fe200078e00ff */
[----:B------:R-:W-:-:S08]  /*ae60*/  PRMT R12, R12, 0x7632, R12 ;  /* 0x000076320c0c7816 */ /* 0x000fd0000000000c */
[----:B------:R-:W-:Y:S02]  /*ae70*/  @!P0 IMAD.U32 R22, R22, 0x10000, RZ ;  /* 0x0001000016168824 */ /* 0x000fe400078e00ff */
[----:B------:R-:W-:-:S03]  /*ae80*/  @!P2 SHF.L.U32 R13, R13, 0x10, RZ ;  /* 0x000000100d0da819 */ /* 0x000fc600000006ff */
[----:B------:R-:W-:Y:S02]  /*ae90*/  @!P0 FSETP.NEU.FTZ.AND P1, PT, R22, RZ, PT ;  /* 0x000000ff1600820b */ /* 0x000fe40003f3d000 */
[----:B------:R-:W-:Y:S02]  /*aea0*/  @!P2 FSETP.NEU.FTZ.AND P3, PT, R13, RZ, PT ;  /* 0x000000ff0d00a20b */ /* 0x000fe40003f7d000 */
[----:B------:R-:W-:Y:S02]  /*aeb0*/  @!P0 SEL R10, RZ, 0x1, !P1 ;  /* 0x00000001ff0a8807 */ /* 0x000fe40004800000 */
[----:B------:R-:W-:Y:S02]  /*aec0*/  ISETP.GE.U32.AND P1, PT, R11, R8, PT ;  /* 0x000000080b00720c */ /* 0x000fe40003f26070 */
[----:B------:R-:W-:Y:S02]  /*aed0*/  @!P2 SEL R13, RZ, 0x1, !P3 ;  /* 0x00000001ff0da807 */ /* 0x000fe40005800000 */
[----:B------:R-:W-:-:S02]  /*aee0*/  @!P0 PRMT R5, R10, 0x7610, R5 ;  /* 0x000076100a058816 */ /* 0x000fc40000000005 */
[----:B------:R-:W-:Y:S02]  /*aef0*/  @!P2 PRMT R0, R13, 0x7610, R0 ;  /* 0x000076100d00a816 */ /* 0x000fe40000000000 */
[----:B------:R-:W-:Y:S02]  /*af00*/  PRMT R11, R9, 0x7610, R11 ;  /* 0x00007610090b7816 */ /* 0x000fe4000000000b */
[----:B------:R-:W-:-:S03]  /*af10*/  PRMT R10, R0, 0x7610, R10 ;  /* 0x00007610000a7816 */ /* 0x000fc6000000000a */
[----:B------:R-:W-:Y:S05]  /*af20*/  @P1 BRA `(.L_x_449) ;  /* 0x0000000000481947 */ /* 0x000fea0003800000 */
[----:B------:R-:W-:Y:S02]  /*af30*/  LOP3.LUT P0, RZ, R4, 0xff, RZ, 0xc0, !PT ;  /* 0x000000ff04ff7812 */ /* 0x000fe4000780c0ff */
[----:B------:R-:W-:Y:S01]  /*af40*/  LOP3.LUT P2, RZ, R3, 0xff, RZ, 0xc0, !PT ;  /* 0x000000ff03ff7812 */ /* 0x000fe2000784c0ff */
[----:B------:R-:W-:Y:S01]  /*af50*/  IMAD.MOV.U32 R3, RZ, RZ, 0x1 ;  /* 0x00000001ff037424 */ /* 0x000fe200078e00ff */
[----:B------:R-:W-:Y:S02]  /*af60*/  PRMT R10, R0, 0x7610, R10 ;  /* 0x00007610000a7816 */ /* 0x000fe4000000000a */
[----:B------:R-:W-:Y:S02]  /*af70*/  MOV R4, 0x1 ;  /* 0x0000000100047802 */ /* 0x000fe40000000f00 */
[----:B------:R-:W-:Y:S02]  /*af80*/  PRMT R11, R9, 0x7610, R11 ;  /* 0x00007610090b7816 */ /* 0x000fe4000000000b */
[----:B------:R-:W-:-:S03]  /*af90*/  PRMT R12, R12, 0x7632, R12 ;  /* 0x000076320c0c7816 */ /* 0x000fc6000000000c */
[----:B------:R-:W-:Y:S02]  /*afa0*/  @!P0 IMAD.U32 R29, R29, 0x10000, RZ ;  /* 0x000100001d1d8824 */ /* 0x000fe400078e00ff */
[----:B------:R-:W-:Y:S01]  /*afb0*/  @!P2 IMAD.U32 R30, R30, 0x10000, RZ ;  /* 0x000100001e1ea824 */ /* 0x000fe200078e00ff */
[----:B------:R-:W-:Y:S02]  /*afc0*/  @!P2 PRMT R10, R0, 0x7610, R10 ;  /* 0x00007610000aa816 */ /* 0x000fe4000000000a */
[----:B------:R-:W-:Y:S02]  /*afd0*/  @!P0 FSETP.NEU.FTZ.AND P1, PT, R29, RZ, PT ;  /* 0x000000ff1d00820b */ /* 0x000fe40003f3d000 */
[----:B------:R-:W-:Y:S02]  /*afe0*/  @!P2 FSETP.NEU.FTZ.AND P3, PT, R30, RZ, PT ;  /* 0x000000ff1e00a20b */ /* 0x000fe40003f7d000 */
[----:B------:R-:W-:Y:S02]  /*aff0*/  @!P0 SEL R0, RZ, 0x1, !P1 ;  /* 0x00000001ff008807 */ /* 0x000fe40004800000 */
[----:B------:R-:W-:-:S02]  /*b000*/  @!P2 SEL R8, RZ, 0x1, !P3 ;  /* 0x00000001ff08a807 */ /* 0x000fc40005800000 */
[----:B------:R-:W-:Y:S02]  /*b010*/  @!P2 PRMT R11, R9, 0x7610, R11 ;  /* 0x00007610090ba816 */ /* 0x000fe4000000000b */
[----:B------:R-:W-:Y:S02]  /*b020*/  @!P2 PRMT R12, R12, 0x7632, R12 ;  /* 0x000076320c0ca816 */ /* 0x000fe4000000000c */
[----:B------:R-:W-:Y:S02]  /*b030*/  @!P0 PRMT R4, R0, 0x7610, R4 ;  /* 0x0000761000048816 */ /* 0x000fe40000000004 */
[----:B------:R-:W-:-:S07]  /*b040*/  @!P2 PRMT R3, R8, 0x7610, R3 ;  /* 0x000076100803a816 */ /* 0x000fce0000000003 */
.L_x_449:
[----:B------:R-:W-:Y:S05]  /*b050*/  BSYNC B0 ;  /* 0x0000000000007941 */ /* 0x000fea0003800000 */
.L_x_448:
[----:B------:R-:W0:Y:S01]  /*b060*/  I2F.S8 R6, R6 ;  /* 0x0000000600067306 */ /* 0x000e220000001400 */
[----:B------:R-:W-:Y:S02]  /*b070*/  LOP3.LUT P0, RZ, R7, 0xff, RZ, 0xc0, !PT ;  /* 0x000000ff07ff7812 */ /* 0x000fe4000780c0ff */
[----:B------:R-:W-:Y:S02]  /*b080*/  LOP3.LUT P2, RZ, R12, 0xff, RZ, 0xc0, !PT ;  /* 0x000000ff0cff7812 */ /* 0x000fe4000784c0ff */
[----:B------:R-:W-:Y:S02]  /*b090*/  MOV R8, 0x1 ;  /* 0x0000000100087802 */ /* 0x000fe40000000f00 */
[----:B------:R-:W-:Y:S01]  /*b0a0*/  MOV R19, 0x1 ;  /* 0x0000000100137802 */ /* 0x000fe20000000f00 */
[----:B------:R-:W1:Y:S08]  /*b0b0*/  I2F.S8 R11, R11 ;  /* 0x0000000b000b7306 */ /* 0x000e700000001400 */
[----:B0-----:R-:W0:Y:S08]  /*b0c0*/  F2F.BF16.F32 R0, R6 ;  /* 0x0000000600007304 */ /* 0x001e300000202000 */
[----:B-1----:R-:W1:Y:S01]  /*b0d0*/  F2F.BF16.F32 R7, R11 ;  /* 0x0000000b00077304 */ /* 0x002e620000202000 */
[----:B0-----:R-:W-:-:S07]  /*b0e0*/  @!P0 IMAD.U32 R0, R0, 0x10000, RZ ;  /* 0x0001000000008824 */ /* 0x001fce00078e00ff */
[----:B------:R-:W0:Y:S01]  /*b0f0*/  I2F.S8 R5, R5 ;  /* 0x0000000500057306 */ /* 0x000e220000001400 */
[----:B------:R-:W-:Y:S02]  /*b100*/  @!P0 FSETP.NEU.FTZ.AND P1, PT, R0, RZ, PT ;  /* 0x000000ff0000820b */ /* 0x000fe40003f3d000 */
[----:B------:R-:W-:Y:S02]  /*b110*/  PRMT R0, R8, 0x7610, R0 ;  /* 0x0000761008007816 */ /* 0x000fe40000000000 */
[----:B------:R-:W-:-:S03]  /*b120*/  @!P0 SEL R0, RZ, 0x1, !P1 ;  /* 0x00000001ff008807 */ /* 0x000fc60004800000 */
[----:B------:R-:W2:Y:S01]  /*b130*/  I2F.S8 R10, R10 ;  /* 0x0000000a000a7306 */ /* 0x000ea20000001400 */
[----:B------:R-:W-:Y:S01]  /*b140*/  PRMT R6, R0, 0x9910, RZ ;  /* 0x0000991000067816 */ /* 0x000fe200000000ff */
[----:B-1----:R-:W-:-:S03]  /*b150*/  @!P2 IMAD.U32 R0, R7, 0x10000, RZ ;  /* 0x000100000700a824 */ /* 0x002fc600078e00ff */
[----:B------:R-:W-:-:S03]  /*b160*/  ISETP.NE.AND P1, PT, R6, RZ, PT ;  /* 0x000000ff0600720c */ /* 0x000fc60003f25270 */
[----:B0-----:R-:W0:Y:S01]  /*b170*/  F2F.BF16.F32 R7, R5 ;  /* 0x0000000500077304 */ /* 0x001e220000202000 */
[----:B------:R-:W-:Y:S02]  /*b180*/  @!P2 FSETP.NEU.FTZ.AND P0, PT, R0, RZ, PT ;  /* 0x000000ff0000a20b */ /* 0x000fe40003f1d000 */
[----:B------:R-:W-:Y:S02]  /*b190*/  PRMT R0, R8, 0x7610, R0 ;  /* 0x0000761008007816 */ /* 0x000fe40000000000 */
[----:B------:R-:W-:-:S03]  /*b1a0*/  @!P2 SEL R0, RZ, 0x1, !P0 ;  /* 0x00000001ff00a807 */ /* 0x000fc60004000000 */
[----:B--2---:R-:W1:Y:S01]  /*b1b0*/  F2F.BF16.F32 R10, R10 ;  /* 0x0000000a000a7304 */ /* 0x004e620000202000 */
[----:B------:R-:W-:-:S04]  /*b1c0*/  PRMT R6, R0, 0x9910, RZ ;  /* 0x0000991000067816 */ /* 0x000fc800000000ff */
[----:B------:R-:W-:Y:S01]  /*b1d0*/  ISETP.NE.AND P2, PT, R6, RZ, PT ;  /* 0x000000ff0600720c */ /* 0x000fe20003f45270 */
[----:B0-----:R-:W-:Y:S01]  /*b1e0*/  @!P1 IMAD.U32 R0, R7, 0x10000, RZ ;  /* 0x0001000007009824 */ /* 0x001fe200078e00ff */
[----:B------:R-:W-:Y:S01]  /*b1f0*/  HFMA2.MMA R7, -RZ, RZ, 0, 5.9604644775390625e-08 ;  /* 0x00000001ff077435 */ /* 0x000fe200000001ff */
[----:B------:R-:W0:Y:S03]  /*b200*/  I2F.S8 R4, R4 ;  /* 0x0000000400047306 */ /* 0x000e260000001400 */
[----:B------:R-:W-:-:S06]  /*b210*/  @!P1 FSETP.NEU.FTZ.AND P0, PT, R0, RZ, PT ;  /* 0x000000ff0000920b */ /* 0x000fcc0003f1d000 */
[----:B------:R-:W-:Y:S02]  /*b220*/  PRMT R0, R7, 0x7610, R0 ;  /* 0x0000761007007816 */ /* 0x000fe40000000000 */
[----:B------:R-:W-:-:S04]  /*b230*/  @!P1 SEL R0, RZ, 0x1, !P0 ;  /* 0x00000001ff009807 */ /* 0x000fc80004000000 */
[----:B------:R-:W-:Y:S01]  /*b240*/  PRMT R5, R0, 0x9910, RZ ;  /* 0x0000991000057816 */ /* 0x000fe200000000ff */
[----:B-1----:R-:W-:Y:S01]  /*b250*/  @!P2 IMAD.U32 R0, R10, 0x10000, RZ ;  /* 0x000100000a00a824 */ /* 0x002fe200078e00ff */
[----:B0-----:R-:W0:Y:S02]  /*b260*/  F2F.BF16.F32 R6, R4 ;  /* 0x0000000400067304 */ /* 0x001e240000202000 */
[----:B------:R-:W-:Y:S02]  /*b270*/  ISETP.NE.AND P1, PT, R5, RZ, PT ;  /* 0x000000ff0500720c */ /* 0x000fe40003f25270 */
[----:B------:R-:W-:Y:S02]  /*b280*/  @!P2 FSETP.NEU.FTZ.AND P0, PT, R0, RZ, PT ;  /* 0x000000ff0000a20b */ /* 0x000fe40003f1d000 */
[----:B------:R-:W-:Y:S02]  /*b290*/  PRMT R0, R7, 0x7610, R0 ;  /* 0x0000761007007816 */ /* 0x000fe40000000000 */
[----:B------:R-:W-:-:S04]  /*b2a0*/  @!P2 SEL R0, RZ, 0x1, !P0 ;  /* 0x00000001ff00a807 */ /* 0x000fc80004000000 */
[----:B------:R-:W-:-:S03]  /*b2b0*/  PRMT R5, R0, 0x9910, RZ ;  /* 0x0000991000057816 */ /* 0x000fc600000000ff */
[----:B0-----:R-:W-:Y:S01]  /*b2c0*/  @!P1 IMAD.U32 R0, R6, 0x10000, RZ ;  /* 0x0001000006009824 */ /* 0x001fe200078e00ff */
[----:B------:R-:W-:-:S04]  /*b2d0*/  ISETP.NE.AND P2, PT, R5, RZ, PT ;  /* 0x000000ff0500720c */ /* 0x000fc80003f45270 */
[----:B------:R-:W-:Y:S01]  /*b2e0*/  @!P1 FSETP.NEU.FTZ.AND P0, PT, R0, RZ, PT ;  /* 0x000000ff0000920b */ /* 0x000fe20003f1d000 */
[----:B------:R-:W-:-:S03]  /*b2f0*/  IMAD.MOV.U32 R0, RZ, RZ, 0x1 ;  /* 0x00000001ff007424 */ /* 0x000fc600078e00ff */
[----:B------:R-:W-:-:S04]  /*b300*/  @!P1 SEL R4, RZ, 0x1, !P0 ;  /* 0x00000001ff049807 */ /* 0x000fc80004000000 */
[----:B------:R-:W-:Y:S01]  /*b310*/  @!P1 PRMT R19, R4, 0x7610, R19 ;  /* 0x0000761004139816 */ /* 0x000fe20000000013 */
[----:B------:R-:W-:Y:S06]  /*b320*/  @P2 BRA `(.L_x_417) ;  /* 0x0000002000982947 */ /* 0x000fec0003800000 */
[----:B------:R-:W0:Y:S08]  /*b330*/  I2F.S8 R3, R3 ;  /* 0x0000000300037306 */ /* 0x000e300000001400 */
[----:B0-----:R-:W0:Y:S02]  /*b340*/  F2F.BF16.F32 R0, R3 ;  /* 0x0000000300007304 */ /* 0x001e240000202000 */
[----:B0-----:R-:W-:-:S05]  /*b350*/  IMAD.U32 R0, R0, 0x10000, RZ ;  /* 0x0001000000007824 */ /* 0x001fca00078e00ff */
[----:B------:R-:W-:-:S04]  /*b360*/  FSETP.NEU.FTZ.AND P0, PT, R0, RZ, PT ;  /* 0x000000ff0000720b */ /* 0x000fc80003f1d000 */
[----:B------:R-:W-:Y:S01]  /*b370*/  SEL R0, RZ, 0x1, !P0 ;  /* 0x00000001ff007807 */ /* 0x000fe20004000000 */
[----:B------:R-:W-:Y:S08]  /*b380*/  BRA `(.L_x_417) ;  /* 0x0000002000807947 */ /* 0x000ff00003800000 */
.L_x_434:
[----:B------:R-:W-:Y:S01]  /*b390*/  ISETP.GE.U32.AND P0, PT, R5, R8, PT ;  /* 0x000000080500720c */ /* 0x000fe20003f06070 */
[----:B------:R-:W-:Y:S01]  /*b3a0*/  BSSY B0, `(.L_x_450) ;  /* 0x0000068000007945 */ /* 0x000fe20003800000 */
[--C-:B------:R-:W-:Y:S02]  /*b3b0*/  PRMT R26, R26, 0x5410, R3.reuse ;  /* 0x000054101a1a7816 */ /* 0x100fe40000000003 */
[----:B------:R-:W-:Y:S02]  /*b3c0*/  PRMT R27, R27, 0x5410, R3 ;  /* 0x000054101b1b7816 */ /* 0x000fe40000000003 */
[C---:B------:R-:W-:Y:S02]  /*b3d0*/  PRMT R4, R3.reuse, 0x7610, R4 ;  /* 0x0000761003047816 */ /* 0x040fe40000000004 */
[C---:B------:R-:W-:Y:S02]  /*b3e0*/  PRMT R6, R3.reuse, 0x7610, R6 ;  /* 0x0000761003067816 */ /* 0x040fe40000000006 */
[----:B------:R-:W-:-:S02]  /*b3f0*/  PRMT R7, R3, 0x7610, R7 ;  /* 0x0000761003077816 */ /* 0x000fc40000000007 */
[C---:B------:R-:W-:Y:S02]  /*b400*/  PRMT R10, R3.reuse, 0x7610, R10 ;  /* 0x00007610030a7816 */ /* 0x040fe4000000000a */
[----:B------:R-:W-:Y:S01]  /*b410*/  PRMT R11, R3, 0x7610, R11 ;  /* 0x00007610030b7816 */ /* 0x000fe2000000000b */
[----:B------:R-:W-:Y:S06]  /*b420*/  @P0 BRA `(.L_x_451) ;  /* 0x00000004007c0947 */ /* 0x000fec0003800000 */
[----:B------:R-:W0:Y:S01]  /*b430*/  LDC R0, c[0x0][0x220] ;  /* 0x00008800ff007b82 */ /* 0x000e220000000800 */
[C---:B------:R-:W-:Y:S02]  /*b440*/  PRMT R28, R3.reuse, 0x7610, R28 ;  /* 0x00007610031c7816 */ /* 0x040fe4000000001c */
[C---:B------:R-:W-:Y:S02]  /*b450*/  PRMT R6, R3.reuse, 0x7610, R6 ;  /* 0x0000761003067816 */ /* 0x040fe40000000006 */
[C---:B------:R-:W-:Y:S02]  /*b460*/  PRMT R27, R3.reuse, 0x7610, R27 ;  /* 0x00007610031b7816 */ /* 0x040fe4000000001b */
[C---:B------:R-:W-:Y:S01]  /*b470*/  PRMT R7, R3.reuse, 0x7610, R7 ;  /* 0x0000761003077816 */ /* 0x040fe20000000007 */
[----:B------:R-:W1:Y:S01]  /*b480*/  LDC R8, c[0x0][0x218] ;  /* 0x00008600ff087b82 */ /* 0x000e620000000800 */
[C---:B------:R-:W-:Y:S02]  /*b490*/  PRMT R29, R3.reuse, 0x7610, R29 ;  /* 0x00007610031d7816 */ /* 0x040fe4000000001d */
[----:B------:R-:W-:-:S02]  /*b4a0*/  PRMT R10, R3, 0x7610, R10 ;  /* 0x00007610030a7816 */ /* 0x000fc4000000000a */
[C---:B------:R-:W-:Y:S02]  /*b4b0*/  PRMT R26, R3.reuse, 0x7610, R26 ;  /* 0x00007610031a7816 */ /* 0x040fe4000000001a */
[----:B------:R-:W-:-:S07]  /*b4c0*/  PRMT R11, R3, 0x7610, R11 ;  /* 0x00007610030b7816 */ /* 0x000fce000000000b */
.L_x_452:
[-C--:B------:R-:W-:Y:S01]  /*b4d0*/  IMAD R3, R12, R9.reuse, RZ ;  /* 0x000000090c037224 */ /* 0x080fe200078e02ff */
[----:B0-----:R-:W-:-:S04]  /*b4e0*/  IADD3 R9, R0, R9, RZ ;  /* 0x0000000900097210 */ /* 0x001fc80007ffe0ff */
[----:B------:R-:W-:-:S05]  /*b4f0*/  SHF.R.U32.HI R3, RZ, 0x1, R3 ;  /* 0x00000001ff037819 */ /* 0x000fca0000011603 */
[----:B------:R-:W-:-:S04]  /*b500*/  IMAD.WIDE.U32 R14, R3, 0x4, R18 ;  /* 0x00000004030e7825 */ /* 0x000fc800078e0012 */
[----:B------:R-:W-:Y:S01]  /*b510*/  IMAD R4, R12, R9, RZ ;  /* 0x000000090c047224 */ /* 0x000fe200078e02ff */
[----:B------:R0:W2:Y:S01]  /*b520*/  LDG.E R3, desc[UR58][R14.64] ;  /* 0x0000003a0e037981 */ /* 0x0000a2000c1e1900 */
[----:B------:R-:W-:-:S03]  /*b530*/  IMAD.IADD R9, R9, 0x1, R0 ;  /* 0x0000000109097824 */ /* 0x000fc600078e0200 */
[----:B------:R-:W-:Y:S01]  /*b540*/  SHF.R.U32.HI R21, RZ, 0x1, R4 ;  /* 0x00000001ff157819 */ /* 0x000fe20000011604 */
[----:B------:R-:W-:-:S04]  /*b550*/  IMAD R4, R12, R9, RZ ;  /* 0x000000090c047224 */ /* 0x000fc800078e02ff */
[----:B------:R-:W-:-:S04]  /*b560*/  IMAD.WIDE.U32 R20, R21, 0x4, R18 ;  /* 0x0000000415147825 */ /* 0x000fc800078e0012 */
[----:B------:R-:W-:Y:S01]  /*b570*/  IMAD.IADD R9, R9, 0x1, R0 ;  /* 0x0000000109097824 */ /* 0x000fe200078e0200 */
[----:B------:R-:W3:Y:S01]  /*b580*/  LDG.E R22, desc[UR58][R20.64] ;  /* 0x0000003a14167981 */ /* 0x000ee2000c1e1900 */
[----:B------:R-:W-:Y:S02]  /*b590*/  SHF.R.U32.HI R5, RZ, 0x1, R4 ;  /* 0x00000001ff057819 */ /* 0x000fe40000011604 */
[----:B------:R-:W-:-:S03]  /*b5a0*/  IMAD R13, R12, R9, RZ ;  /* 0x000000090c0d7224 */ /* 0x000fc600078e02ff */
[----:B------:R-:W-:Y:S02]  /*b5b0*/  IMAD.WIDE.U32 R4, R5, 0x4, R18 ;  /* 0x0000000405047825 */ /* 0x000fe400078e0012 */
[----:B------:R-:W-:-:S04]  /*b5c0*/  SHF.R.U32.HI R13, RZ, 0x1, R13 ;  /* 0x00000001ff0d7819 */ /* 0x000fc8000001160d */
[----:B------:R4:W5:Y:S01]  /*b5d0*/  LDG.E R5, desc[UR58][R4.64] ;  /* 0x0000003a04057981 */ /* 0x000962000c1e1900 */
[----:B0-----:R-:W-:-:S06]  /*b5e0*/  IMAD.WIDE.U32 R14, R13, 0x4, R18 ;  /* 0x000000040d0e7825 */ /* 0x001fcc00078e0012 */
[----:B------:R3:W5:Y:S01]  /*b5f0*/  LDG.E R14, desc[UR58][R14.64] ;  /* 0x0000003a0e0e7981 */ /* 0x000762000c1e1900 */
[----:B------:R-:W-:Y:S01]  /*b600*/  LOP3.LUT P5, RZ, R11, 0xff, RZ, 0xc0, !PT ;  /* 0x000000ff0bff7812 */ /* 0x000fe200078ac0ff */
[----:B------:R-:W-:Y:S01]  /*b610*/  IMAD.MOV.U32 R11, RZ, RZ, 0x1 ;  /* 0x00000001ff0b7424 */ /* 0x000fe200078e00ff */
[----:B------:R-:W-:Y:S01]  /*b620*/  LOP3.LUT P6, RZ, R26, 0xff, RZ, 0xc0, !PT ;  /* 0x000000ff1aff7812 */ /* 0x000fe200078cc0ff */
[----:B----4-:R-:W-:Y:S01]  /*b630*/  HFMA2.MMA R4, -RZ, RZ, 0, 5.9604644775390625e-08 ;  /* 0x00000001ff047435 */ /* 0x010fe200000001ff */
[----:B------:R-:W-:Y:S01]  /*b640*/  LOP3.LUT P0, RZ, R10, 0xff, RZ, 0xc0, !PT ;  /* 0x000000ff0aff7812 */ /* 0x000fe2000780c0ff */
[----:B------:R-:W-:Y:S01]  /*b650*/  IMAD.IADD R9, R9, 0x1, R0 ;  /* 0x0000000109097824 */ /* 0x000fe200078e0200 */
[----:B------:R-:W-:Y:S02]  /*b660*/  LOP3.LUT P2, RZ, R7, 0xff, RZ, 0xc0, !PT ;  /* 0x000000ff07ff7812 */ /* 0x000fe4000784c0ff */
[----:B------:R-:W-:Y:S02]  /*b670*/  LOP3.LUT P1, RZ, R29, 0xff, RZ, 0xc0, !PT ;  /* 0x000000ff1dff7812 */ /* 0x000fe4000782c0ff */
[----:B------:R-:W-:Y:S01]  /*b680*/  LOP3.LUT P3, RZ, R27, 0xff, RZ, 0xc0, !PT ;  /* 0x000000ff1bff7812 */ /* 0x000fe2000786c0ff */
[----:B------:R-:W-:Y:S01]  /*b690*/  IMAD.MOV.U32 R27, RZ, RZ, 0x1 ;  /* 0x00000001ff1b7424 */ /* 0x000fe200078e00ff */
[----:B------:R-:W-:-:S04]  /*b6a0*/  MOV R26, 0x1 ;  /* 0x00000001001a7802 */ /* 0x000fc80000000f00 */
[----:B------:R-:W-:Y:S02]  /*b6b0*/  PRMT R27, R27, 0x5410, R27 ;  /* 0x000054101b1b7816 */ /* 0x000fe4000000001b */
[----:B------:R-:W-:Y:S02]  /*b6c0*/  PRMT R26, R26, 0x5410, R26 ;  /* 0x000054101a1a7816 */ /* 0x000fe4000000001a */
[C---:B--2---:R-:W-:Y:S02]  /*b6d0*/  PRMT R20, R3.reuse, 0x7610, R20 ;  /* 0x0000761003147816 */ /* 0x044fe40000000014 */
[----:B------:R-:W-:Y:S02]  /*b6e0*/  PRMT R21, R3, 0x7632, R21 ;  /* 0x0000763203157816 */ /* 0x000fe40000000015 */
[----:B------:R-:W-:-:S03]  /*b6f0*/  @!P5 SHF.L.U32 R10, R20, 0x10, RZ ;  /* 0x00000010140ad819 */ /* 0x000fc600000006ff */
[----:B------:R-:W-:Y:S01]  /*b700*/  @!P6 IMAD.U32 R7, R21, 0x10000, RZ ;  /* 0x000100001507e824 */ /* 0x000fe200078e00ff */
[----:B------:R-:W-:Y:S01]  /*b710*/  @!P5 FSETP.NEU.FTZ.AND P4, PT, R10, RZ, PT ;  /* 0x000000ff0a00d20b */ /* 0x000fe20003f9d000 */
[----:B------:R-:W-:-:S03]  /*b720*/  IMAD.MOV.U32 R10, RZ, RZ, 0x1 ;  /* 0x00000001ff0a7424 */ /* 0x000fc600078e00ff */
[----:B------:R-:W-:Y:S02]  /*b730*/  @!P5 SEL R3, RZ, 0x1, !P4 ;  /* 0x00000001ff03d807 */ /* 0x000fe40006000000 */
[----:B---3--:R-:W-:Y:S02]  /*b740*/  PRMT R15, R22, 0x7610, R15 ;  /* 0x00007610160f7816 */ /* 0x008fe4000000000f */
[----:B------:R-:W-:Y:S02]  /*b750*/  @!P5 PRMT R11, R3, 0x7610, R11 ;  /* 0x00007610030bd816 */ /* 0x000fe4000000000b */
[----:B------:R-:W-:Y:S02]  /*b760*/  @!P6 FSETP.NEU.FTZ.AND P5, PT, R7, RZ, PT ;  /* 0x000000ff0700e20b */ /* 0x000fe40003fbd000 */
[----:B------:R-:W-:Y:S01]  /*b770*/  LOP3.LUT P4, RZ, R6, 0xff, RZ, 0xc0, !PT ;  /* 0x000000ff06ff7812 */ /* 0x000fe2000788c0ff */
[----:B------:R-:W-:Y:S01]  /*b780*/  @!P0 IMAD.U32 R6, R15, 0x10000, RZ ;  /* 0x000100000f068824 */ /* 0x000fe200078e00ff */
[----:B------:R-:W-:-:S02]  /*b790*/  @!P6 SEL R3, RZ, 0x1, !P5 ;  /* 0x00000001ff03e807 */ /* 0x000fc40006800000 */
[----:B------:R-:W-:Y:S02]  /*b7a0*/  PRMT R22, R22, 0x7632, R22 ;  /* 0x0000763216167816 */ /* 0x000fe40000000016 */
[----:B------:R-:W-:Y:S01]  /*b7b0*/  @!P6 PRMT R4, R3, 0x7610, R4 ;  /* 0x000076100304e816 */ /* 0x000fe20000000004 */
[----:B------:R-:W-:Y:S01]  /*b7c0*/  IMAD R3, R0, 0x3, R9 ;  /* 0x0000000300037824 */ /* 0x000fe200078e0209 */
[----:B------:R-:W-:Y:S02]  /*b7d0*/  @!P0 FSETP.NEU.FTZ.AND P6, PT, R6, RZ, PT ;  /* 0x000000ff0600820b */ /* 0x000fe40003fdd000 */
[----:B------:R-:W-:Y:S02]  /*b7e0*/  LOP3.LUT P5, RZ, R28, 0xff, RZ, 0xc0, !PT ;  /* 0x000000ff1cff7812 */ /* 0x000fe400078ac0ff */
[----:B------:R-:W-:Y:S02]  /*b7f0*/  @!P1 SHF.L.U32 R7, R22, 0x10, RZ ;  /* 0x0000001016079819 */ /* 0x000fe400000006ff */
[----:B------:R-:W-:-:S02]  /*b800*/  @!P0 SEL R6, RZ, 0x1, !P6 ;  /* 0x00000001ff068807 */ /* 0x000fc40007000000 */
[----:B-----5:R-:W-:Y:S02]  /*b810*/  PRMT R24, R5, 0x7632, R24 ;  /* 0x0000763205187816 */ /* 0x020fe40000000018 */
[----:B------:R-:W-:Y:S01]  /*b820*/  @!P1 FSETP.NEU.FTZ.AND P6, PT, R7, RZ, PT ;  /* 0x000000ff0700920b */ /* 0x000fe20003fdd000 */
[----:B------:R-:W-:Y:S01]  /*b830*/  IMAD.MOV.U32 R7, RZ, RZ, 0x1 ;  /* 0x00000001ff077424 */ /* 0x000fe200078e00ff */
[----:B------:R-:W-:Y:S02]  /*b840*/  PRMT R25, R5, 0x7610, R25 ;  /* 0x0000761005197816 */ /* 0x000fe40000000019 */
[----:B------:R-:W-:Y:S01]  /*b850*/  @!P0 PRMT R10, R6, 0x7610, R10 ;  /* 0x00007610060a8816 */ /* 0x000fe2000000000a */
[----:B------:R-:W-:Y:S01]  /*b860*/  @!P3 IMAD.U32 R6, R24, 0x10000, RZ ;  /* 0x000100001806b824 */ /* 0x000fe200078e00ff */
[----:B-1----:R-:W-:Y:S01]  /*b870*/  ISETP.GE.U32.AND P0, PT, R3, R8, PT ;  /* 0x000000080300720c */ /* 0x002fe20003f06070 */
[----:B------:R-:W-:Y:S01]  /*b880*/  @!P2 IMAD.U32 R5, R25, 0x10000, RZ ;  /* 0x000100001905a824 */ /* 0x000fe200078e00ff */
[----:B------:R-:W-:-:S02]  /*b890*/  PRMT R13, R14, 0x7610, R13 ;  /* 0x000076100e0d7816 */ /* 0x000fc4000000000d */
[----:B------:R-:W-:Y:S02]  /*b8a0*/  @!P1 SEL R3, RZ, 0x1, !P6 ;  /* 0x00000001ff039807 */ /* 0x000fe40007000000 */
[----:B------:R-:W-:Y:S02]  /*b8b0*/  PRMT R14, R14, 0x7632, R14 ;  /* 0x000076320e0e7816 */ /* 0x000fe4000000000e */
[----:B------:R-:W-:Y:S02]  /*b8c0*/  @!P1 PRMT R27, R27, 0x5410, R3 ;  /* 0x000054101b1b9816 */ /* 0x000fe40000000003 */
[----:B------:R-:W-:Y:S01]  /*b8d0*/  @!P3 FSETP.NEU.FTZ.AND P1, PT, R6, RZ, PT ;  /* 0x000000ff0600b20b */ /* 0x000fe20003f3d000 */
[----:B------:R-:W-:Y:S01]  /*b8e0*/  @!P5 IMAD.U32 R29, R14, 0x10000, RZ ;  /* 0x000100000e1dd824 */ /* 0x000fe200078e00ff */
[----:B------:R-:W-:Y:S01]  /*b8f0*/  @!P2 FSETP.NEU.FTZ.AND P6, PT, R5, RZ, PT ;  /* 0x000000ff0500a20b */ /* 0x000fe20003fdd000 */
[----:B------:R-:W-:Y:S01]  /*b900*/  HFMA2.MMA R6, -RZ, RZ, 0, 5.9604644775390625e-08 ;  /* 0x00000001ff067435 */ /* 0x000fe200000001ff */
[----:B------:R-:W-:-:S02]  /*b910*/  @!P4 SHF.L.U32 R3, R13, 0x10, RZ ;  /* 0x000000100d03c819 */ /* 0x000fc400000006ff */
[----:B------:R-:W-:Y:S02]  /*b920*/  @!P3 SEL R28, RZ, 0x1, !P1 ;  /* 0x00000001ff1cb807 */ /* 0x000fe40004800000 */
[----:B------:R-:W-:Y:S02]  /*b930*/  @!P5 FSETP.NEU.FTZ.AND P1, PT, R29, RZ, PT ;  /* 0x000000ff1d00d20b */ /* 0x000fe40003f3d000 */
[----:B------:R-:W-:Y:S02]  /*b940*/  @!P2 SEL R5, RZ, 0x1, !P6 ;  /* 0x00000001ff05a807 */ /* 0x000fe40007000000 */
[----:B------:R-:W-:Y:S01]  /*b950*/  @!P4 FSETP.NEU.FTZ.AND P6, PT, R3, RZ, PT ;  /* 0x000000ff0300c20b */ /* 0x000fe20003fdd000 */
[----:B------:R-:W-:Y:S01]  /*b960*/  IMAD.MOV.U32 R3, RZ, RZ, 0x1 ;  /* 0x00000001ff037424 */ /* 0x000fe200078e00ff */
[----:B------:R-:W-:Y:S02]  /*b970*/  @!P5 SEL R30, RZ, 0x1, !P1 ;  /* 0x00000001ff1ed807 */ /* 0x000fe40004800000 */
[----:B------:R-:W-:-:S02]  /*b980*/  @!P3 PRMT R26, R26, 0x5410, R28 ;  /* 0x000054101a1ab816 */ /* 0x000fc4000000001c */
[----:B------:R-:W-:Y:S02]  /*b990*/  @!P4 SEL R29, RZ, 0x1, !P6 ;  /* 0x00000001ff1dc807 */ /* 0x000fe40007000000 */
[----:B------:R-:W-:Y:S02]  /*b9a0*/  @!P5 PRMT R3, R30, 0x7610, R3 ;  /* 0x000076101e03d816 */ /* 0x000fe40000000003 */
[----:B------:R-:W-:Y:S02]  /*b9b0*/  PRMT R26, R4, 0x7610, R26 ;  /* 0x00007610041a7816 */ /* 0x000fe4000000001a */
[----:B------:R-:W-:Y:S02]  /*b9c0*/  @!P4 PRMT R6, R29, 0x7610, R6 ;  /* 0x000076101d06c816 */ /* 0x000fe40000000006 */
[----:B------:R-:W-:Y:S02]  /*b9d0*/  PRMT R29, R27, 0x7632, R29 ;  /* 0x000076321b1d7816 */ /* 0x000fe4000000001d */
[----:B------:R-:W-:-:S02]  /*b9e0*/  @!P2 PRMT R7, R5, 0x7610, R7 ;  /* 0x000076100507a816 */ /* 0x000fc40000000007 */
[----:B------:R-:W-:Y:S02]  /*b9f0*/  PRMT R27, R26, 0x7632, R27 ;  /* 0x000076321a1b7816 */ /* 0x000fe4000000001b */
[----:B------:R-:W-:Y:S01]  /*ba00*/  PRMT R28, R3, 0x7610, R28 ;  /* 0x00007610031c7816 */ /* 0x000fe2000000001c */
[----:B------:R-:W-:Y:S06]  /*ba10*/  @!P0 BRA `(.L_x_452) ;  /* 0xfffffff800ac8947 */ /* 0x000fec000383ffff */
.L_x_451:
[----:B------:R-:W-:Y:S05]  /*ba20*/  BSYNC B0 ;  /* 0x0000000000007941 */ /* 0x000fea0003800000 */
.L_x_450:
[----:B------:R-:W-:Y:S01]  /*ba30*/  ISETP.GE.U32.AND P1, PT, R9, R8, PT ;  /* 0x000000080900720c */ /* 0x000fe20003f26070 */
[----:B------:R-:W-:Y:S01]  /*ba40*/  BSSY B0, `(.L_x_453) ;  /* 0x0000025000007945 */ /* 0x000fe20003800000 */
[----:B------:R-:W-:Y:S02]  /*ba50*/  PRMT R26, R26, 0x7632, R26 ;  /* 0x000076321a1a7816 */ /* 0x000fe4000000001a */
[----:B------:R-:W-:Y:S02]  /*ba60*/  PRMT R27, R27, 0x7632, R27 ;  /* 0x000076321b1b7816 */ /* 0x000fe4000000001b */
[----:B------:R-:W-:-:S07]  /*ba70*/  PRMT R28, R4, 0x7610, R28 ;  /* 0x00007610041c7816 */ /* 0x000fce000000001c */
[----:B------:R-:W-:Y:S05]  /*ba80*/  @P1 BRA `(.L_x_454) ;  /* 0x0000000000801947 */ /* 0x000fea0003800000 */
[----:B------:R-:W-:-:S05]  /*ba90*/  IMAD R4, R12, R9, RZ ;  /* 0x000000090c047224 */ /* 0x000fca00078e02ff */
[----:B------:R-:W-:-:S05]  /*baa0*/  SHF.R.U32.HI R5, RZ, 0x1, R4 ;  /* 0x00000001ff057819 */ /* 0x000fca0000011604 */
[----:B------:R-:W-:-:S06]  /*bab0*/  IMAD.WIDE.U32 R4, R5, 0x4, R18 ;  /* 0x0000000405047825 */ /* 0x000fcc00078e0012 */
[----:B------:R-:W2:Y:S01]  /*bac0*/  LDG.E R4, desc[UR58][R4.64] ;  /* 0x0000003a04047981 */ /* 0x000ea2000c1e1900 */
[----:B------:R-:W-:-:S05]  /*bad0*/  IMAD.IADD R29, R9, 0x1, R0 ;  /* 0x00000001091d7824 */ /* 0x000fca00078e0200 */
[----:B------:R-:W-:Y:S02]  /*bae0*/  ISETP.GE.U32.AND P0, PT, R29, R8, PT ;  /* 0x000000081d00720c */ /* 0x000fe40003f06070 */
[C---:B--2---:R-:W-:Y:S02]  /*baf0*/  PRMT R20, R4.reuse, 0x7610, R20 ;  /* 0x0000761004147816 */ /* 0x044fe40000000014 */
[----:B------:R-:W-:-:S09]  /*bb00*/  PRMT R21, R4, 0x7632, R21 ;  /* 0x0000763204157816 */ /* 0x000fd20000000015 */
[----:B------:R-:W-:Y:S05]  /*bb10*/  @P0 BRA `(.L_x_454) ;  /* 0x00000000005c0947 */ /* 0x000fea0003800000 */
[----:B------:R-:W-:-:S05]  /*bb20*/  IMAD R4, R12, R29, RZ ;  /* 0x0000001d0c047224 */ /* 0x000fca00078e02ff */
[----:B------:R-:W-:-:S05]  /*bb30*/  SHF.R.U32.HI R5, RZ, 0x1, R4 ;  /* 0x00000001ff057819 */ /* 0x000fca0000011604 */
[----:B------:R-:W-:-:S06]  /*bb40*/  IMAD.WIDE.U32 R4, R5, 0x4, R18 ;  /* 0x0000000405047825 */ /* 0x000fcc00078e0012 */
[----:B------:R-:W2:Y:S01]  /*bb50*/  LDG.E R4, desc[UR58][R4.64] ;  /* 0x0000003a04047981 */ /* 0x000ea2000c1e1900 */
[----:B------:R-:W-:-:S04]  /*bb60*/  IADD3 R29, R29, R0, RZ ;  /* 0x000000001d1d7210 */ /* 0x000fc80007ffe0ff */
[----:B------:R-:W-:Y:S02]  /*bb70*/  ISETP.GE.U32.AND P0, PT, R29, R8, PT ;  /* 0x000000081d00720c */ /* 0x000fe40003f06070 */
[C---:B--2---:R-:W-:Y:S02]  /*bb80*/  PRMT R15, R4.reuse, 0x7610, R15 ;  /* 0x00007610040f7816 */ /* 0x044fe4000000000f */
[----:B------:R-:W-:-:S09]  /*bb90*/  PRMT R22, R4, 0x7632, R22 ;  /* 0x0000763204167816 */ /* 0x000fd20000000016 */
[----:B------:R-:W-:Y:S05]  /*bba0*/  @P0 BRA `(.L_x_454) ;  /* 0x0000000000380947 */ /* 0x000fea0003800000 */
[----:B------:R-:W-:Y:S02]  /*bbb0*/  IMAD.IADD R5, R29, 0x1, R0 ;  /* 0x000000011d057824 */ /* 0x000fe400078e0200 */
[----:B------:R-:W-:-:S03]  /*bbc0*/  IMAD R4, R12, R29, RZ ;  /* 0x0000001d0c047224 */ /* 0x000fc600078e02ff */
[----:B------:R-:W-:-:S13]  /*bbd0*/  ISETP.GE.U32.AND P0, PT, R5, R8, PT ;  /* 0x000000080500720c */ /* 0x000fda0003f06070 */
[----:B------:R-:W-:Y:S01]  /*bbe0*/  @!P0 IMAD R12, R12, R5, RZ ;  /* 0x000000050c0c8224 */ /* 0x000fe200078e02ff */
[----:B------:R-:W-:-:S04]  /*bbf0*/  SHF.R.U32.HI R5, RZ, 0x1, R4 ;  /* 0x00000001ff057819 */ /* 0x000fc80000011604 */
[----:B------:R-:W-:Y:S01]  /*bc00*/  @!P0 SHF.R.U32.HI R25, RZ, 0x1, R12 ;  /* 0x00000001ff198819 */ /* 0x000fe2000001160c */
[----:B------:R-:W-:-:S04]  /*bc10*/  IMAD.WIDE.U32 R4, R5, 0x4, R18 ;  /* 0x0000000405047825 */ /* 0x000fc800078e0012 */
[----:B------:R-:W-:Y:S02]  /*bc20*/  @!P0 IMAD.WIDE.U32 R18, R25, 0x4, R18 ;  /* 0x0000000419128825 */ /* 0x000fe400078e0012 */
[----:B------:R-:W2:Y:S04]  /*bc30*/  LDG.E R4, desc[UR58][R4.64] ;  /* 0x0000003a04047981 */ /* 0x000ea8000c1e1900 */
[----:B------:R-:W3:Y:S01]  /*bc40*/  @!P0 LDG.E R18, desc[UR58][R18.64] ;  /* 0x0000003a12128981 */ /* 0x000ee2000c1e1900 */
[C---:B--2---:R-:W-:Y:S02]  /*bc50*/  PRMT R25, R4.reuse, 0x7610, R25 ;  /* 0x0000761004197816 */ /* 0x044fe40000000019 */
[----:B------:R-:W-:Y:S02]  /*bc60*/  PRMT R24, R4, 0x7632, R24 ;  /* 0x0000763204187816 */ /* 0x000fe40000000018 */
[----:B---3--:R-:W-:-:S02]  /*bc70*/  @!P0 PRMT R13, R18, 0x7610, R13 ;  /* 0x00007610120d8816 */ /* 0x008fc4000000000d */
[----:B------:R-:W-:-:S07]  /*bc80*/  @!P0 PRMT R14, R18, 0x7632, R14 ;  /* 0x00007632120e8816 */ /* 0x000fce000000000e */
.L_x_454:
[----:B------:R-:W-:Y:S05]  /*bc90*/  BSYNC B0 ;  /* 0x0000000000007941 */ /* 0x000fea0003800000 */
.L_x_453:
[----:B------:R-:W-:Y:S04]  /*bca0*/  BSSY B0, `(.L_x_455) ;  /* 0x0000048000007945 */ /* 0x000fe80003800000 */
[----:B------:R-:W-:Y:S05]  /*bcb0*/  @P1 BRA `(.L_x_456) ;  /* 0x0000000400181947 */ /* 0x000fea0003800000 */
[----:B------:R-:W-:Y:S01]  /*bcc0*/  LOP3.LUT P2, RZ, R28, 0xff, RZ, 0xc0, !PT ;  /* 0x000000ff1cff7812 */ /* 0x000fe2000784c0ff */
[----:B------:R-:W-:Y:S01]  /*bcd0*/  IMAD.IADD R5, R9, 0x1, R0 ;  /* 0x0000000109057824 */ /* 0x000fe200078e0200 */
[----:B------:R-:W-:Y:S01]  /*bce0*/  LOP3.LUT P0, RZ, R11, 0xff, RZ, 0xc0, !PT ;  /* 0x000000ff0bff7812 */ /* 0x000fe2000780c0ff */
[----:B------:R-:W-:Y:S01]  /*bcf0*/  IMAD.MOV.U32 R4, RZ, RZ, 0x1 ;  /* 0x00000001ff047424 */ /* 0x000fe200078e00ff */
[----:B------:R-:W-:-:S09]  /*bd00*/  MOV R11, 0x1 ;  /* 0x00000001000b7802 */ /* 0x000fd20000000f00 */
[----:B------:R-:W-:Y:S02]  /*bd10*/  @!P2 SHF.L.U32 R21, R21, 0x10, RZ ;  /* 0x000000101515a819 */ /* 0x000fe400000006ff */
[----:B------:R-:W-:Y:S02]  /*bd20*/  @!P0 IMAD.U32 R20, R20, 0x10000, RZ ;  /* 0x0001000014148824 */ /* 0x000fe400078e00ff */
[----:B------:R-:W-:-:S03]  /*bd30*/  @!P2 FSETP.NEU.FTZ.AND P3, PT, R21, RZ, PT ;  /* 0x000000ff1500a20b */ /* 0x000fc60003f7d000 */
[----:B------:R-:W-:Y:S02]  /*bd40*/  @!P0 FSETP.NEU.FTZ.AND P1, PT, R20, RZ, PT ;  /* 0x000000ff1400820b */ /* 0x000fe40003f3d000 */
[----:B------:R-:W-:Y:S02]  /*bd50*/  @!P2 SEL R12, RZ, 0x1, !P3 ;  /* 0x00000001ff0ca807 */ /* 0x000fe40005800000 */
[----:B------:R-:W-:Y:S02]  /*bd60*/  ISETP.GE.U32.AND P3, PT, R5, R8, PT ;  /* 0x000000080500720c */ /* 0x000fe40003f66070 */
[----:B------:R-:W-:Y:S02]  /*bd70*/  @!P0 SEL R9, RZ, 0x1, !P1 ;  /* 0x00000001ff098807 */ /* 0x000fe40004800000 */
[----:B------:R-:W-:Y:S02]  /*bd80*/  @!P2 PRMT R4, R12, 0x7610, R4 ;  /* 0x000076100c04a816 */ /* 0x000fe40000000004 */
[----:B------:R-:W-:-:S02]  /*bd90*/  @!P0 PRMT R11, R9, 0x7610, R11 ;  /* 0x00007610090b8816 */ /* 0x000fc4000000000b */
[----:B------:R-:W-:-:S05]  /*bda0*/  PRMT R28, R4, 0x7610, R28 ;  /* 0x00007610041c7816 */ /* 0x000fca000000001c */
[----:B------:R-:W-:Y:S05]  /*bdb0*/  @P3 BRA `(.L_x_456) ;  /* 0x0000000000d83947 */ /* 0x000fea0003800000 */
[----:B------:R-:W-:Y:S01]  /*bdc0*/  LOP3.LUT P2, RZ, R27, 0xff, RZ, 0xc0, !PT ;  /* 0x000000ff1bff7812 */ /* 0x000fe2000784c0ff */
[----:B------:R-:W-:Y:S01]  /*bdd0*/  IMAD.IADD R5, R5, 0x1, R0 ;  /* 0x0000000105057824 */ /* 0x000fe200078e0200 */
[----:B------:R-:W-:Y:S01]  /*bde0*/  LOP3.LUT P0, RZ, R10, 0xff, RZ, 0xc0, !PT ;  /* 0x000000ff0aff7812 */ /* 0x000fe2000780c0ff */
[----:B------:R-:W-:Y:S02]  /*bdf0*/  IMAD.MOV.U32 R9, RZ, RZ, 0x1 ;  /* 0x00000001ff097424 */ /* 0x000fe400078e00ff */
[----:B------:R-:W-:Y:S01]  /*be00*/  IMAD.MOV.U32 R10, RZ, RZ, 0x1 ;  /* 0x00000001ff0a7424 */ /* 0x000fe200078e00ff */
[----:B------:R-:W-:Y:S02]  /*be10*/  ISETP.GE.U32.AND P4, PT, R5, R8, PT ;  /* 0x000000080500720c */ /* 0x000fe40003f86070 */
[----:B------:R-:W-:-:S05]  /*be20*/  PRMT R4, R4, 0x5410, R9 ;  /* 0x0000541004047816 */ /* 0x000fca0000000009 */
[----:B------:R-:W-:Y:S02]  /*be30*/  @!P2 IMAD.U32 R22, R22, 0x10000, RZ ;  /* 0x000100001616a824 */ /* 0x000fe400078e00ff */
[----:B------:R-:W-:-:S03]  /*be40*/  @!P0 SHF.L.U32 R15, R15, 0x10, RZ ;  /* 0x000000100f0f8819 */ /* 0x000fc600000006ff */
[----:B------:R-:W-:Y:S02]  /*be50*/  @!P2 FSETP.NEU.FTZ.AND P3, PT, R22, RZ, PT ;  /* 0x000000ff1600a20b */ /* 0x000fe40003f7d000 */
[----:B------:R-:W-:Y:S02]  /*be60*/  @!P0 FSETP.NEU.FTZ.AND P1, PT, R15, RZ, PT ;  /* 0x000000ff0f00820b */ /* 0x000fe40003f3d000 */
[----:B------:R-:W-:Y:S02]  /*be70*/  @!P2 SEL R12, RZ, 0x1, !P3 ;  /* 0x00000001ff0ca807 */ /* 0x000fe40005800000 */
[----:B------:R-:W-:Y:S02]  /*be80*/  @!P0 SEL R9, RZ, 0x1, !P1 ;  /* 0x00000001ff098807 */ /* 0x000fe40004800000 */
[----:B------:R-:W-:Y:S02]  /*be90*/  @!P2 PRMT R4, R4, 0x5410, R12 ;  /* 0x000054100404a816 */ /* 0x000fe4000000000c */
[----:B------:R-:W-:-:S02]  /*bea0*/  @!P0 PRMT R10, R9, 0x7610, R10 ;  /* 0x00007610090a8816 */ /* 0x000fc4000000000a */
[C---:B------:R-:W-:Y:S02]  /*beb0*/  PRMT R28, R4.reuse, 0x7610, R28 ;  /* 0x00007610041c7816 */ /* 0x040fe4000000001c */
[----:B------:R-:W-:Y:S01]  /*bec0*/  PRMT R27, R4, 0x7632, R27 ;  /* 0x00007632041b7816 */ /* 0x000fe2000000001b */
[----:B------:R-:W-:Y:S06]  /*bed0*/  @P4 BRA `(.L_x_456) ;  /* 0x0000000000904947 */ /* 0x000fec0003800000 */
[----:B------:R-:W-:Y:S01]  /*bee0*/  LOP3.LUT P0, RZ, R7, 0xff, RZ, 0xc0, !PT ;  /* 0x000000ff07ff7812 */ /* 0x000fe2000780c0ff */
[----:B------:R-:W-:Y:S01]  /*bef0*/  IMAD.MOV.U32 R7, RZ, RZ, 0x1 ;  /* 0x00000001ff077424 */ /* 0x000fe200078e00ff */
[----:B------:R-:W-:Y:S02]  /*bf00*/  LOP3.LUT P2, RZ, R26, 0xff, RZ, 0xc0, !PT ;  /* 0x000000ff1aff7812 */ /* 0x000fe4000784c0ff */
[----:B------:R-:W-:Y:S01]  /*bf10*/  IADD3 R5, R5, R0, RZ ;  /* 0x0000000005057210 */ /* 0x000fe20007ffe0ff */
[----:B------:R-:W-:Y:S01]  /*bf20*/  HFMA2.MMA R0, -RZ, RZ, 0, 5.9604644775390625e-08 ;  /* 0x00000001ff007435 */ /* 0x000fe200000001ff */
[C---:B------:R-:W-:Y:S02]  /*bf30*/  PRMT R27, R4.reuse, 0x7632, R27 ;  /* 0x00007632041b7816 */ /* 0x040fe4000000001b */
[----:B------:R-:W-:-:S05]  /*bf40*/  PRMT R28, R4, 0x7610, R28 ;  /* 0x00007610041c7816 */ /* 0x000fca000000001c */
[----:B------:R-:W-:Y:S02]  /*bf50*/  @!P0 IMAD.U32 R25, R25, 0x10000, RZ ;  /* 0x0001000019198824 */ /* 0x000fe400078e00ff */
[----:B------:R-:W-:-:S03]  /*bf60*/  @!P2 IMAD.U32 R24, R24, 0x10000, RZ ;  /* 0x000100001818a824 */ /* 0x000fc600078e00ff */
[----:B------:R-:W-:Y:S02]  /*bf70*/  @!P0 FSETP.NEU.FTZ.AND P1, PT, R25, RZ, PT ;  /* 0x000000ff1900820b */ /* 0x000fe40003f3d000 */
[----:B------:R-:W-:Y:S02]  /*bf80*/  @!P2 FSETP.NEU.FTZ.AND P3, PT, R24, RZ, PT ;  /* 0x000000ff1800a20b */ /* 0x000fe40003f7d000 */
[----:B------:R-:W-:Y:S02]  /*bf90*/  @!P0 SEL R9, RZ, 0x1, !P1 ;  /* 0x00000001ff098807 */ /* 0x000fe40004800000 */
[----:B------:R-:W-:Y:S02]  /*bfa0*/  ISETP.GE.U32.AND P1, PT, R5, R8, PT ;  /* 0x000000080500720c */ /* 0x000fe40003f26070 */
[----:B------:R-:W-:Y:S02]  /*bfb0*/  @!P2 SEL R12, RZ, 0x1, !P3 ;  /* 0x00000001ff0ca807 */ /* 0x000fe40005800000 */
[----:B------:R-:W-:-:S02]  /*bfc0*/  @!P0 PRMT R7, R9, 0x7610, R7 ;  /* 0x0000761009078816 */ /* 0x000fc40000000007 */
[----:B------:R-:W-:-:S04]  /*bfd0*/  @!P2 PRMT R0, R12, 0x7610, R0 ;  /* 0x000076100c00a816 */ /* 0x000fc80000000000 */
[----:B------:R-:W-:-:S03]  /*bfe0*/  PRMT R26, R0, 0x7610, R26 ;  /* 0x00007610001a7816 */ /* 0x000fc6000000001a */
[----:B------:R-:W-:Y:S05]  /*bff0*/  @P1 BRA `(.L_x_456) ;  /* 0x0000000000481947 */ /* 0x000fea0003800000 */
[----:B------:R-:W-:Y:S01]  /*c000*/  LOP3.LUT P0, RZ, R6, 0xff, RZ, 0xc0, !PT ;  /* 0x000000ff06ff7812 */ /* 0x000fe2000780c0ff */
[----:B------:R-:W-:Y:S01]  /*c010*/  IMAD.MOV.U32 R6, RZ, RZ, 0x1 ;  /* 0x00000001ff067424 */ /* 0x000fe200078e00ff */
[----:B------:R-:W-:Y:S01]  /*c020*/  LOP3.LUT P3, RZ, R3, 0xff, RZ, 0xc0, !PT ;  /* 0x000000ff03ff7812 */ /* 0x000fe2000786c0ff */
[----:B------:R-:W-:Y:S01]  /*c030*/  IMAD.MOV.U32 R3, RZ, RZ, 0x1 ;  /* 0x00000001ff037424 */ /* 0x000fe200078e00ff */
[----:B------:R-:W-:Y:S02]  /*c040*/  PRMT R26, R0, 0x7610, R26 ;  /* 0x00007610001a7816 */ /* 0x000fe4000000001a */
[C---:B------:R-:W-:Y:S02]  /*c050*/  PRMT R27, R4.reuse, 0x7632, R27 ;  /* 0x00007632041b7816 */ /* 0x040fe4000000001b */
[----:B------:R-:W-:-:S05]  /*c060*/  PRMT R28, R4, 0x7610, R28 ;  /* 0x00007610041c7816 */ /* 0x000fca000000001c */
[----:B------:R-:W-:Y:S02]  /*c070*/  @!P0 IMAD.U32 R13, R13, 0x10000, RZ ;  /* 0x000100000d0d8824 */ /* 0x000fe400078e00ff */
[----:B------:R-:W-:Y:S02]  /*c080*/  @!P3 SHF.L.U32 R14, R14, 0x10, RZ ;  /* 0x000000100e0eb819 */ /* 0x000fe400000006ff */
[----:B------:R-:W-:Y:S02]  /*c090*/  @!P3 PRMT R26, R0, 0x7610, R26 ;  /* 0x00007610001ab816 */ /* 0x000fe4000000001a */
[----:B------:R-:W-:Y:S02]  /*c0a0*/  @!P0 FSETP.NEU.FTZ.AND P1, PT, R13, RZ, PT ;  /* 0x000000ff0d00820b */ /* 0x000fe40003f3d000 */
[----:B------:R-:W-:Y:S02]  /*c0b0*/  @!P3 FSETP.NEU.FTZ.AND P2, PT, R14, RZ, PT ;  /* 0x000000ff0e00b20b */ /* 0x000fe40003f5d000 */
[----:B------:R-:W-:-:S02]  /*c0c0*/  @!P0 SEL R0, RZ, 0x1, !P1 ;  /* 0x00000001ff008807 */ /* 0x000fc40004800000 */
[----:B------:R-:W-:Y:S02]  /*c0d0*/  @!P3 SEL R5, RZ, 0x1, !P2 ;  /* 0x00000001ff05b807 */ /* 0x000fe40005000000 */
[C---:B------:R-:W-:Y:S02]  /*c0e0*/  @!P3 PRMT R27, R4.reuse, 0x7632, R27 ;  /* 0x00007632041bb816 */ /* 0x040fe4000000001b */
[----:B------:R-:W-:Y:S02]  /*c0f0*/  @!P3 PRMT R28, R4, 0x7610, R28 ;  /* 0x00007610041cb816 */ /* 0x000fe4000000001c */
[----:B------:R-:W-:Y:S02]  /*c100*/  @!P0 PRMT R6, R0, 0x7610, R6 ;  /* 0x0000761000068816 */ /* 0x000fe40000000006 */
[----:B------:R-:W-:-:S07]  /*c110*/  @!P3 PRMT R3, R5, 0x7610, R3 ;  /* 0x000076100503b816 */ /* 0x000fce0000000003 */
.L_x_456:
[----:B------:R-:W-:Y:S05]  /*c120*/  BSYNC B0 ;  /* 0x0000000000007941 */ /* 0x000fea0003800000 */
.L_x_455:
[----:B------:R-:W0:Y:S01]  /*c130*/  I2F.S8 R10, R10 ;  /* 0x0000000a000a7306 */ /* 0x000e220000001400 */
[----:B------:R-:W-:Y:S01]  /*c140*/  LOP3.LUT P2, RZ, R11, 0xff, RZ, 0xc0, !PT ;  /* 0x000000ff0bff7812 */ /* 0x000fe2000784c0ff */
[----:B------:R-:W-:Y:S01]  /*c150*/  IMAD.MOV.U32 R5, RZ, RZ, 0x1 ;  /* 0x00000001ff057424 */ /* 0x000fe200078e00ff */
[----:B------:R-:W-:Y:S01]  /*c160*/  LOP3.LUT P1, RZ, R28, 0xff, RZ, 0xc0, !PT ;  /* 0x000000ff1cff7812 */ /* 0x000fe2000782c0ff */
[----:B------:R-:W-:Y:S02]  /*c170*/  IMAD.MOV.U32 R8, RZ, RZ, 0x1 ;  /* 0x00000001ff087424 */ /* 0x000fe400078e00ff */
[----:B------:R-:W-:Y:S02]  /*c180*/  IMAD.MOV.U32 R19, RZ, RZ, 0x1 ;  /* 0x00000001ff137424 */ /* 0x000fe400078e00ff */
[----:B------:R-:W1:Y:S08]  /*c190*/  I2F.S8 R27, R27 ;  /* 0x0000001b001b7306 */ /* 0x000e700000001400 */
[----:B0-----:R-:W0:Y:S08]  /*c1a0*/  F2F.BF16.F32 R0, R10 ;  /* 0x0000000a00007304 */ /* 0x001e300000202000 */
[----:B-1----:R-:W1:Y:S01]  /*c1b0*/  F2F.BF16.F32 R4, R27 ;  /* 0x0000001b00047304 */ /* 0x002e620000202000 */
[----:B0-----:R-:W-:-:S07]  /*c1c0*/  @!P2 SHF.L.U32 R0, R0, 0x10, RZ ;  /* 0x000000100000a819 */ /* 0x001fce00000006ff */
[----:B------:R-:W0:Y:S01]  /*c1d0*/  I2F.S8 R7, R7 ;  /* 0x0000000700077306 */ /* 0x000e220000001400 */
[----:B------:R-:W-:Y:S02]  /*c1e0*/  @!P2 FSETP.NEU.FTZ.AND P0, PT, R0, RZ, PT ;  /* 0x000000ff0000a20b */ /* 0x000fe40003f1d000 */
[----:B------:R-:W-:Y:S02]  /*c1f0*/  PRMT R0, R5, 0x7610, R0 ;  /* 0x0000761005007816 */ /* 0x000fe40000000000 */
[----:B------:R-:W-:-:S03]  /*c200*/  @!P2 SEL R0, RZ, 0x1, !P0 ;  /* 0x00000001ff00a807 */ /* 0x000fc60004000000 */
[----:B------:R-:W2:Y:S01]  /*c210*/  I2F.S8 R26, R26 ;  /* 0x0000001a001a7306 */ /* 0x000ea20000001400 */
[----:B------:R-:W-:Y:S01]  /*c220*/  PRMT R5, R0, 0x9910, RZ ;  /* 0x0000991000057816 */ /* 0x000fe200000000ff */
[----:B-1----:R-:W-:-:S03]  /*c230*/  @!P1 IMAD.U32 R0, R4, 0x10000, RZ ;  /* 0x0001000004009824 */ /* 0x002fc600078e00ff */
[----:B------:R-:W-:-:S03]  /*c240*/  MOV R4, R5 ;  /* 0x0000000500047202 */ /* 0x000fc60000000f00 */
[----:B------:R-:W-:Y:S01]  /*c250*/  I2F.S8 R6, R6 ;  /* 0x0000000600067306 */ /* 0x000fe20000001400 */
[----:B------:R-:W-:Y:S02]  /*c260*/  @!P1 FSETP.NEU.FTZ.AND P0, PT, R0, RZ, PT ;  /* 0x000000ff0000920b */ /* 0x000fe40003f1d000 */
[----:B------:R-:W-:Y:S02]  /*c270*/  ISETP.NE.AND P2, PT, R4, RZ, PT ;  /* 0x000000ff0400720c */ /* 0x000fe40003f45270 */
[----:B------:R-:W-:Y:S02]  /*c280*/  PRMT R0, R8, 0x7610, R0 ;  /* 0x0000761008007816 */ /* 0x000fe40000000000 */
[----:B------:R-:W-:Y:S01]  /*c290*/  @!P1 SEL R0, RZ, 0x1, !P0 ;  /* 0x00000001ff009807 */ /* 0x000fe20004000000 */
[----:B0-----:R0:W1:Y:S03]  /*c2a0*/  F2F.BF16.F32 R5, R7 ;  /* 0x0000000700057304 */ /* 0x0010660000202000 */
[----:B------:R-:W-:-:S04]  /*c2b0*/  PRMT R4, R0, 0x9910, RZ ;  /* 0x0000991000047816 */ /* 0x000fc800000000ff */
[----:B------:R-:W-:Y:S01]  /*c2c0*/  ISETP.NE.AND P1, PT, R4, RZ, PT ;  /* 0x000000ff0400720c */ /* 0x000fe20003f25270 */
[----:B--2---:R-:W2:Y:S01]  /*c2d0*/  F2F.BF16.F32 R26, R26 ;  /* 0x0000001a001a7304 */ /* 0x004ea20000202000 */
[----:B0-----:R-:W-:Y:S02]  /*c2e0*/  IMAD.MOV.U32 R7, RZ, RZ, 0x1 ;  /* 0x00000001ff077424 */ /* 0x001fe400078e00ff */
[----:B-1----:R-:W-:Y:S01]  /*c2f0*/  @!P2 IMAD.U32 R0, R5, 0x10000, RZ ;  /* 0x000100000500a824 */ /* 0x002fe200078e00ff */
[----:B------:R-:W-:-:S04]  /*c300*/  HFMA2.MMA R5, -RZ, RZ, 0, 5.9604644775390625e-08 ;  /* 0x00000001ff057435 */ /* 0x000fc800000001ff */
[----:B------:R-:W-:-:S06]  /*c310*/  @!P2 FSETP.NEU.FTZ.AND P0, PT, R0, RZ, PT ;  /* 0x000000ff0000a20b */ /* 0x000fcc0003f1d000 */
[----:B------:R-:W-:Y:S02]  /*c320*/  PRMT R0, R5, 0x7610, R0 ;  /* 0x0000761005007816 */ /* 0x000fe40000000000 */
[----:B------:R-:W-:Y:S01]  /*c330*/  @!P2 SEL R0, RZ, 0x1, !P0 ;  /* 0x00000001ff00a807 */ /* 0x000fe20004000000 */
[----:B------:R-:W0:Y:S03]  /*c340*/  F2F.BF16.F32 R5, R6 ;  /* 0x0000000600057304 */ /* 0x000e260000202000 */
[----:B------:R-:W-:Y:S01]  /*c350*/  PRMT R4, R0, 0x9910, RZ ;  /* 0x0000991000047816 */ /* 0x000fe200000000ff */
[----:B--2---:R-:W-:-:S03]  /*c360*/  @!P1 IMAD.U32 R0, R26, 0x10000, RZ ;  /* 0x000100001a009824 */ /* 0x004fc600078e00ff */
[----:B------:R-:W-:Y:S02]  /*c370*/  ISETP.NE.AND P2, PT, R4, RZ, PT ;  /* 0x000000ff0400720c */ /* 0x000fe40003f45270 */
[----:B------:R-:W-:Y:S02]  /*c380*/  @!P1 FSETP.NEU.FTZ.AND P0, PT, R0, RZ, PT ;  /* 0x000000ff0000920b */ /* 0x000fe40003f1d000 */
[----:B------:R-:W-:Y:S02]  /*c390*/  PRMT R0, R7, 0x7610, R0 ;  /* 0x0000761007007816 */ /* 0x000fe40000000000 */
[----:B------:R-:W-:-:S04]  /*c3a0*/  @!P1 SEL R0, RZ, 0x1, !P0 ;  /* 0x00000001ff009807 */ /* 0x000fc80004000000 */
[----:B------:R-:W-:-:S03]  /*c3b0*/  PRMT R4, R0, 0x9910, RZ ;  /* 0x0000991000047816 */ /* 0x000fc600000000ff */
[----:B0-----:R-:W-:Y:S02]  /*c3c0*/  @!P2 SHF.L.U32 R0, R5, 0x10, RZ ;  /* 0x000000100500a819 */ /* 0x001fe400000006ff */
[----:B------:R-:W-:Y:S02]  /*c3d0*/  ISETP.NE.AND P1, PT, R4, RZ, PT ;  /* 0x000000ff0400720c */ /* 0x000fe40003f25270 */
[----:B------:R-:W-:Y:S01]  /*c3e0*/  @!P2 FSETP.NEU.FTZ.AND P0, PT, R0, RZ, PT ;  /* 0x000000ff0000a20b */ /* 0x000fe20003f1d000 */
[----:B------:R-:W-:-:S03]  /*c3f0*/  IMAD.MOV.U32 R0, RZ, RZ, 0x1 ;  /* 0x00000001ff007424 */ /* 0x000fc600078e00ff */
[----:B------:R-:W-:-:S04]  /*c400*/  @!P2 SEL R4, RZ, 0x1, !P0 ;  /* 0x00000001ff04a807 */ /* 0x000fc80004000000 */
[----:B------:R-:W-:-:S03]  /*c410*/  @!P2 PRMT R19, R4, 0x7610, R19 ;  /* 0x000076100413a816 */ /* 0x000fc60000000013 */
[----:B------:R-:W-:Y:S05]  /*c420*/  @P1 BRA `(.L_x_417) ;  /* 0x0000001000581947 */ /* 0x000fea0003800000 */
[----:B------:R-:W0:Y:S08]  /*c430*/  I2F.S8 R3, R3 ;  /* 0x0000000300037306 */ /* 0x000e300000001400 */
[----:B0-----:R-:W0:Y:S02]  /*c440*/  F2F.BF16.F32 R0, R3 ;  /* 0x0000000300007304 */ /* 0x001e240000202000 */
[----:B0-----:R-:W-:-:S04]  /*c450*/  SHF.L.U32 R0, R0, 0x10, RZ ;  /* 0x0000001000007819 */ /* 0x001fc800000006ff */
[----:B------:R-:W-:-:S04]  /*c460*/  FSETP.NEU.FTZ.AND P0, PT, R0, RZ, PT ;  /* 0x000000ff0000720b */ /* 0x000fc80003f1d000 */
[----:B------:R-:W-:Y:S01]  /*c470*/  SEL R0, RZ, 0x1, !P0 ;  /* 0x00000001ff007807 */ /* 0x000fe20004000000 */
[----:B------:R-:W-:Y:S08]  /*c480*/  BRA `(.L_x_417) ;  /* 0x0000001000407947 */ /* 0x000ff00003800000 */
.L_x_433:
[----:B------:R-:W-:Y:S01]  /*c490*/  ULDC UR5, c[0x0][0x220] ;  /* 0x0000880000057ab9 */ /* 0x000fe20000000800 */
[----:B------:R-:W-:Y:S01]  /*c4a0*/  ULDC.U8 UR4, c[0x0][0x211] ;  /* 0x0000844000047ab9 */ /* 0x000fe20000000000 */
[----:B------:R-:W-:Y:S01]  /*c4b0*/  IMAD.U32 R9, RZ, RZ, UR5 ;  /* 0x00000005ff097e24 */ /* 0x000fe2000f8e00ff */
[----:B------:R-:W-:Y:S01]  /*c4c0*/  MOV R4, UR4 ;  /* 0x0000000400047c02 */ /* 0x000fe20008000f00 */
[----:B------:R-:W-:Y:S01]  /*c4d0*/  IMAD.U32 R3, RZ, RZ, UR4 ;  /* 0x00000004ff037e24 */ /* 0x000fe2000f8e00ff */
[----:B------:R-:W-:Y:S01]  /*c4e0*/  MOV R25, UR4 ;  /* 0x0000000400197c02 */ /* 0x000fe20008000f00 */
[----:B------:R-:W-:Y:S01]  /*c4f0*/  IMAD R5, R9, 0x3, R10 ;  /* 0x0000000309057824 */ /* 0x000fe200078e020a */
[----:B------:R-:W-:Y:S01]  /*c500*/  MOV R7, UR4 ;  /* 0x0000000400077c02 */ /* 0x000fe20008000f00 */
[----:B------:R-:W-:Y:S01]  /*c510*/  IMAD.U32 R0, RZ, RZ, UR4 ;  /* 0x00000004ff007e24 */ /* 0x000fe2000f8e00ff */
[----:B------:R-:W-:Y:S01]  /*c520*/  PRMT R3, R3, 0x5410, R3 ;  /* 0x0000541003037816 */ /* 0x000fe20000000003 */
[----:B------:R-:W-:Y:S01]  /*c530*/  IMAD.U32 R24, RZ, RZ, UR4 ;  /* 0x00000004ff187e24 */ /* 0x000fe2000f8e00ff */
[----:B------:R-:W-:Y:S01]  /*c540*/  ISETP.GE.U32.AND P0, PT, R5, R8, PT ;  /* 0x000000080500720c */ /* 0x000fe20003f06070 */
[----:B------:R-:W-:Y:S01]  /*c550*/  IMAD.U32 R5, RZ, RZ, UR4 ;  /* 0x00000004ff057e24 */ /* 0x000fe2000f8e00ff */
[----:B------:R-:W-:Y:S01]  /*c560*/  PRMT R0, R0, 0x5410, R0 ;  /* 0x0000541000007816 */ /* 0x000fe20000000000 */
[----:B------:R-:W-:Y:S01]  /*c570*/  IMAD.U32 R6, RZ, RZ, UR4 ;  /* 0x00000004ff067e24 */ /* 0x000fe2000f8e00ff */
[----:B------:R-:W-:Y:S02]  /*c580*/  BSSY B0, `(.L_x_457) ;  /* 0x0000062000007945 */ /* 0x000fe40003800000 */
[----:B------:R-:W-:-:S02]  /*c590*/  PRMT R0, R4, 0x7610, R0 ;  /* 0x0000761004007816 */ /* 0x000fc40000000000 */
[----:B------:R-:W-:-:S05]  /*c5a0*/  PRMT R3, R5, 0x7610, R3 ;  /* 0x0000761005037816 */ /* 0x000fca0000000003 */
[----:B------:R-:W-:Y:S05]  /*c5b0*/  @P0 BRA `(.L_x_458) ;  /* 0x0000000400780947 */ /* 0x000fea0003800000 */
        /* <DEDUP_REMOVED lines=10> */
.L_x_459:
[----:B------:R-:W-:-:S05]  /*c660*/  SHF.R.U32.HI R5, RZ, 0x1, R10 ;  /* 0x00000001ff057819 */ /* 0x000fca000001160a */
[----:B------:R-:W-:-:S05]  /*c670*/  IMAD.WIDE.U32 R4, R5, 0x4, R18 ;  /* 0x0000000405047825 */ /* 0x000fca00078e0012 */
[----:B------:R2:W3:Y:S01]  /*c680*/  LDG.E R14, desc[UR58][R4.64] ;  /* 0x0000003a040e7981 */ /* 0x0004e2000c1e1900 */
[----:B0-----:R-:W-:-:S05]  /*c690*/  IMAD.IADD R10, R10, 0x1, R9 ;  /* 0x000000010a0a7824 */ /* 0x001fca00078e0209 */
[----:B------:R-:W-:-:S05]  /*c6a0*/  SHF.R.U32.HI R21, RZ, 0x1, R10 ;  /* 0x00000001ff157819 */ /* 0x000fca000001160a */
[----:B------:R-:W-:-:S04]  /*c6b0*/  IMAD.WIDE.U32 R20, R21, 0x4, R18 ;  /* 0x0000000415147825 */ /* 0x000fc800078e0012 */
[----:B------:R-:W-:Y:S02]  /*c6c0*/  IMAD.IADD R10, R10, 0x1, R9 ;  /* 0x000000010a0a7824 */ /* 0x000fe400078e0209 */
[----:B------:R-:W4:Y:S03]  /*c6d0*/  LDG.E R20, desc[UR58][R20.64] ;  /* 0x0000003a14147981 */ /* 0x000f26000c1e1900 */
[----:B------:R-:W-:Y:S02]  /*c6e0*/  SHF.R.U32.HI R11, RZ, 0x1, R10 ;  /* 0x00000001ff0b7819 */ /* 0x000fe4000001160a */
[----:B------:R-:W-:-:S03]  /*c6f0*/  IADD3 R12, R10, R9, RZ ;  /* 0x000000090a0c7210 */ /* 0x000fc60007ffe0ff */
[----:B------:R-:W-:Y:S01]  /*c700*/  IMAD.WIDE.U32 R10, R11, 0x4, R18 ;  /* 0x000000040b0a7825 */ /* 0x000fe200078e0012 */
[----:B------:R-:W-:-:S05]  /*c710*/  SHF.R.U32.HI R13, RZ, 0x1, R12 ;  /* 0x00000001ff0d7819 */ /* 0x000fca000001160c */
[----:B--2---:R-:W-:Y:S01]  /*c720*/  IMAD.WIDE.U32 R4, R13, 0x4, R18 ;  /* 0x000000040d047825 */ /* 0x004fe200078e0012 */
[----:B------:R0:W2:Y:S05]  /*c730*/  LDG.E R11, desc[UR58][R10.64] ;  /* 0x0000003a0a0b7981 */ /* 0x0000aa000c1e1900 */
[----:B------:R5:W2:Y:S01]  /*c740*/  LDG.E R4, desc[UR58][R4.64] ;  /* 0x0000003a04047981 */ /* 0x000aa2000c1e1900 */
[----:B------:R-:W-:Y:S01]  /*c750*/  LOP3.LUT P1, RZ, R7, 0xff, RZ, 0xc0, !PT ;  /* 0x000000ff07ff7812 */ /* 0x000fe2000782c0ff */
[----:B------:R-:W-:Y:S01]  /*c760*/  IMAD.MOV.U32 R15, RZ, RZ, 0x1 ;  /* 0x00000001ff0f7424 */ /* 0x000fe200078e00ff */
[----:B------:R-:W-:Y:S01]  /*c770*/  LOP3.LUT P6, RZ, R27, 0xff, RZ, 0xc0, !PT ;  /* 0x000000ff1bff7812 */ /* 0x000fe200078cc0ff */
[----:B------:R-:W-:Y:S01]  /*c780*/  HFMA2.MMA R25, -RZ, RZ, 0, 5.9604644775390625e-08 ;  /* 0x00000001ff197435 */ /* 0x000fe200000001ff */
[----:B------:R-:W-:Y:S01]  /*c790*/  LOP3.LUT P5, RZ, R6, 0xff, RZ, 0xc0, !PT ;  /* 0x000000ff06ff7812 */ /* 0x000fe200078ac0ff */
[----:B0-----:R-:W-:Y:S01]  /*c7a0*/  IMAD.IADD R10, R12, 0x1, R9 ;  /* 0x000000010c0a7824 */ /* 0x001fe200078e0209 */
[----:B------:R-:W-:Y:S01]  /*c7b0*/  LOP3.LUT P4, RZ, R28, 0xff, RZ, 0xc0, !PT ;  /* 0x000000ff1cff7812 */ /* 0x000fe2000788c0ff */
[----:B------:R-:W-:Y:S01]  /*c7c0*/  IMAD.MOV.U32 R24, RZ, RZ, 0x1 ;  /* 0x00000001ff187424 */ /* 0x000fe200078e00ff */
[----:B------:R-:W-:Y:S01]  /*c7d0*/  LOP3.LUT P3, RZ, R3, 0xff, RZ, 0xc0, !PT ;  /* 0x000000ff03ff7812 */ /* 0x000fe2000786c0ff */
[----:B------:R-:W-:Y:S01]  /*c7e0*/  IMAD.MOV.U32 R3, RZ, RZ, 0x1 ;  /* 0x00000001ff037424 */ /* 0x000fe200078e00ff */
[----:B------:R-:W-:-:S04]  /*c7f0*/  LOP3.LUT P2, RZ, R29, 0xff, RZ, 0xc0, !PT ;  /* 0x000000ff1dff7812 */ /* 0x000fc8000784c0ff */
[----:B------:R-:W-:Y:S02]  /*c800*/  PRMT R3, R3, 0x5410, R3 ;  /* 0x0000541003037816 */ /* 0x000fe40000000003 */
[C---:B---3--:R-:W-:Y:S02]  /*c810*/  PRMT R13, R14.reuse, 0x7610, R13 ;  /* 0x000076100e0d7816 */ /* 0x048fe4000000000d */
[----:B------:R-:W-:-:S03]  /*c820*/  PRMT R14, R14, 0x7632, R14 ;  /* 0x000076320e0e7816 */ /* 0x000fc6000000000e */
[----:B------:R-:W-:Y:S01]  /*c830*/  @!P1 IMAD.U32 R7, R13, 0x10000, RZ ;  /* 0x000100000d079824 */ /* 0x000fe200078e00ff */
[----:B------:R-:W-:-:S04]  /*c840*/  @!P6 SHF.L.U32 R6, R14, 0x10, RZ ;  /* 0x000000100e06e819 */ /* 0x000fc800000006ff */
[----:B------:R-:W-:Y:S02]  /*c850*/  @!P1 FSETP.NEU.FTZ.AND P0, PT, R7, RZ, PT ;  /* 0x000000ff0700920b */ /* 0x000fe40003f1d000 */
[----:B------:R-:W-:Y:S02]  /*c860*/  PRMT R7, R15, 0x7610, R7 ;  /* 0x000076100f077816 */ /* 0x000fe40000000007 */
[----:B-----5:R-:W-:Y:S02]  /*c870*/  @!P1 SEL R5, RZ, 0x1, !P0 ;  /* 0x00000001ff059807 */ /* 0x020fe40004000000 */
[----:B------:R-:W-:Y:S02]  /*c880*/  @!P6 FSETP.NEU.FTZ.AND P0, PT, R6, RZ, PT ;  /* 0x000000ff0600e20b */ /* 0x000fe40003f1d000 */
[----:B------:R-:W-:Y:S02]  /*c890*/  @!P1 PRMT R7, R5, 0x7610, R7 ;  /* 0x0000761005079816 */ /* 0x000fe40000000007 */
[----:B------:R-:W-:Y:S01]  /*c8a0*/  LOP3.LUT P1, RZ, R0, 0xff, RZ, 0xc0, !PT ;  /* 0x000000ff00ff7812 */ /* 0x000fe2000782c0ff */
[----:B------:R-:W-:Y:S01]  /*c8b0*/  IMAD.MOV.U32 R0, RZ, RZ, 0x1 ;  /* 0x00000001ff007424 */ /* 0x000fe200078e00ff */
[----:B----4-:R-:W-:-:S02]  /*c8c0*/  PRMT R15, R20, 0x7610, R15 ;  /* 0x00007610140f7816 */ /* 0x010fc4000000000f */
[----:B------:R-:W-:Y:S02]  /*c8d0*/  @!P6 SEL R5, RZ, 0x1, !P0 ;  /* 0x00000001ff05e807 */ /* 0x000fe40004000000 */
[----:B------:R-:W-:Y:S01]  /*c8e0*/  PRMT R0, R0, 0x5410, R0 ;  /* 0x0000541000007816 */ /* 0x000fe20000000000 */
[----:B------:R-:W-:Y:S01]  /*c8f0*/  @!P5 IMAD.U32 R6, R15, 0x10000, RZ ;  /* 0x000100000f06d824 */ /* 0x000fe200078e00ff */
[----:B------:R-:W-:Y:S02]  /*c900*/  PRMT R20, R20, 0x7632, R20 ;  /* 0x0000763214147816 */ /* 0x000fe40000000014 */
[----:B------:R-:W-:Y:S01]  /*c910*/  @!P6 PRMT R0, R0, 0x5410, R5 ;  /* 0x000054100000e816 */ /* 0x000fe20000000005 */
[----:B------:R-:W-:Y:S01]  /*c920*/  IMAD R5, R9, 0x3, R10 ;  /* 0x0000000309057824 */ /* 0x000fe200078e020a */
[----:B------:R-:W-:Y:S01]  /*c930*/  @!P5 FSETP.NEU.FTZ.AND P6, PT, R6, RZ, PT ;  /* 0x000000ff0600d20b */ /* 0x000fe20003fdd000 */
[----:B------:R-:W-:Y:S01]  /*c940*/  @!P4 IMAD.U32 R21, R20, 0x10000, RZ ;  /* 0x000100001415c824 */ /* 0x000fe200078e00ff */
[----:B------:R-:W-:-:S02]  /*c950*/  MOV R6, 0x1 ;  /* 0x0000000100067802 */ /* 0x000fc40000000f00 */
[----:B------:R-:W-:Y:S02]  /*c960*/  @!P5 SEL R12, RZ, 0x1, !P6 ;  /* 0x00000001ff0cd807 */ /* 0x000fe40007000000 */
[----:B------:R-:W-:Y:S02]  /*c970*/  @!P4 FSETP.NEU.FTZ.AND P6, PT, R21, RZ, PT ;  /* 0x000000ff1500c20b */ /* 0x000fe40003fdd000 */
[----:B------:R-:W-:Y:S02]  /*c980*/  LOP3.LUT P0, RZ, R26, 0xff, RZ, 0xc0, !PT ;  /* 0x000000ff1aff7812 */ /* 0x000fe4000780c0ff */
[----:B------:R-:W-:Y:S02]  /*c990*/  @!P5 PRMT R6, R12, 0x7610, R6 ;  /* 0x000076100c06d816 */ /* 0x000fe40000000006 */
[----:B--2---:R-:W-:Y:S02]  /*c9a0*/  PRMT R21, R11, 0x7610, R21 ;  /* 0x000076100b157816 */ /* 0x004fe40000000015 */
[----:B-1----:R-:W-:-:S02]  /*c9b0*/  ISETP.GE.U32.AND P5, PT, R5, R8, PT ;  /* 0x000000080500720c */ /* 0x002fc40003fa6070 */
[----:B------:R-:W-:Y:S02]  /*c9c0*/  @!P4 SEL R5, RZ, 0x1, !P6 ;  /* 0x00000001ff05c807 */ /* 0x000fe40007000000 */
[----:B------:R-:W-:Y:S02]  /*c9d0*/  PRMT R22, R11, 0x7632, R22 ;  /* 0x000076320b167816 */ /* 0x000fe40000000016 */
[----:B------:R-:W-:Y:S02]  /*c9e0*/  @!P3 SHF.L.U32 R12, R21, 0x10, RZ ;  /* 0x00000010150cb819 */ /* 0x000fe400000006ff */
[----:B------:R-:W-:Y:S02]  /*c9f0*/  PRMT R11, R4, 0x7610, R11 ;  /* 0x00007610040b7816 */ /* 0x000fe4000000000b */
[----:B------:R-:W-:Y:S01]  /*ca00*/  @!P4 PRMT R3, R3, 0x5410, R5 ;  /* 0x000054100303c816 */ /* 0x000fe20000000005 */
[----:B------:R-:W-:Y:S01]  /*ca10*/  @!P2 IMAD.U32 R5, R22, 0x10000, RZ ;  /* 0x000100001605a824 */ /* 0x000fe200078e00ff */
[----:B------:R-:W-:Y:S01]  /*ca20*/  @!P3 FSETP.NEU.FTZ.AND P6, PT, R12, RZ, PT ;  /* 0x000000ff0c00b20b */ /* 0x000fe20003fdd000 */
[----:B------:R-:W-:Y:S01]  /*ca30*/  @!P1 IMAD.U32 R27, R11, 0x10000, RZ ;  /* 0x000100000b1b9824 */ /* 0x000fe200078e00ff */
[----:B------:R-:W-:Y:S01]  /*ca40*/  PRMT R12, R4, 0x7632, R12 ;  /* 0x00007632040c7816 */ /* 0x000fe2000000000c */
[----:B------:R-:W-:Y:S01]  /*ca50*/  IMAD.MOV.U32 R4, RZ, RZ, 0x1 ;  /* 0x00000001ff047424 */ /* 0x000fe200078e00ff */
[----:B------:R-:W-:Y:S01]  /*ca60*/  @!P2 FSETP.NEU.FTZ.AND P4, PT, R5, RZ, PT ;  /* 0x000000ff0500a20b */ /* 0x000fe20003f9d000 */
[----:B------:R-:W-:Y:S01]  /*ca70*/  IMAD.MOV.U32 R5, RZ, RZ, 0x1 ;  /* 0x00000001ff057424 */ /* 0x000fe200078e00ff */
[----:B------:R-:W-:-:S02]  /*ca80*/  @!P0 SHF.L.U32 R28, R12, 0x10, RZ ;  /* 0x000000100c1c8819 */ /* 0x000fc400000006ff */
[----:B------:R-:W-:Y:S02]  /*ca90*/  @!P3 SEL R26, RZ, 0x1, !P6 ;  /* 0x00000001ff1ab807 */ /* 0x000fe40007000000 */
[----:B------:R-:W-:Y:S02]  /*caa0*/  @!P1 FSETP.NEU.FTZ.AND P6, PT, R27, RZ, PT ;  /* 0x000000ff1b00920b */ /* 0x000fe40003fdd000 */
[----:B------:R-:W-:Y:S02]  /*cab0*/  @!P2 SEL R27, RZ, 0x1, !P4 ;  /* 0x00000001ff1ba807 */ /* 0x000fe40006000000 */
[----:B------:R-:W-:Y:S02]  /*cac0*/  @!P0 FSETP.NEU.FTZ.AND P4, PT, R28, RZ, PT ;  /* 0x000000ff1c00820b */ /* 0x000fe40003f9d000 */
[----:B------:R-:W-:Y:S02]  /*cad0*/  PRMT R3, R4, 0x7610, R3 ;  /* 0x0000761004037816 */ /* 0x000fe40000000003 */
[----:B------:R-:W-:-:S02]  /*cae0*/  PRMT R0, R5, 0x7610, R0 ;  /* 0x0000761005007816 */ /* 0x000fc40000000000 */
[----:B------:R-:W-:Y:S02]  /*caf0*/  @!P1 SEL R4, RZ, 0x1, !P6 ;  /* 0x00000001ff049807 */ /* 0x000fe40007000000 */
[----:B------:R-:W-:Y:S02]  /*cb00*/  @!P0 SEL R5, RZ, 0x1, !P4 ;  /* 0x00000001ff058807 */ /* 0x000fe40006000000 */
[----:B------:R-:W-:Y:S02]  /*cb10*/  @!P3 PRMT R3, R26, 0x7610, R3 ;  /* 0x000076101a03b816 */ /* 0x000fe40000000003 */
[----:B------:R-:W-:Y:S02]  /*cb20*/  @!P2 PRMT R25, R27, 0x7610, R25 ;  /* 0x000076101b19a816 */ /* 0x000fe40000000019 */
[----:B------:R-:W-:Y:S02]  /*cb30*/  @!P1 PRMT R0, R4, 0x7610, R0 ;  /* 0x0000761004009816 */ /* 0x000fe40000000000 */
[----:B------:R-:W-:-:S02]  /*cb40*/  @!P0 PRMT R24, R5, 0x7610, R24 ;  /* 0x0000761005188816 */ /* 0x000fc40000000018 */
[----:B------:R-:W-:Y:S02]  /*cb50*/  PRMT R27, R0, 0x7632, R27 ;  /* 0x00007632001b7816 */ /* 0x000fe4000000001b */
[----:B------:R-:W-:Y:S02]  /*cb60*/  PRMT R28, R3, 0x7632, R28 ;  /* 0x00007632031c7816 */ /* 0x000fe4000000001c */
[----:B------:R-:W-:Y:S02]  /*cb70*/  PRMT R29, R25, 0x7610, R29 ;  /* 0x00007610191d7816 */ /* 0x000fe4000000001d */
[----:B------:R-:W-:Y:S01]  /*cb80*/  PRMT R26, R24, 0x7610, R26 ;  /* 0x00007610181a7816 */ /* 0x000fe2000000001a */
[----:B------:R-:W-:Y:S06]  /*cb90*/  @!P5 BRA `(.L_x_459) ;  /* 0xfffffff800b0d947 */ /* 0x000fec000383ffff */
.L_x_458:
[----:B------:R-:W-:Y:S05]  /*cba0*/  BSYNC B0 ;  /* 0x0000000000007941 */ /* 0x000fea0003800000 */
.L_x_457:
[----:B------:R-:W-:Y:S01]  /*cbb0*/  ISETP.GE.U32.AND P1, PT, R10, R8, PT ;  /* 0x000000080a00720c */ /* 0x000fe20003f26070 */
[----:B------:R-:W-:Y:S01]  /*cbc0*/  BSSY B0, `(.L_x_460) ;  /* 0x0000020000007945 */ /* 0x000fe20003800000 */
[----:B------:R-:W-:Y:S02]  /*cbd0*/  PRMT R26, R3, 0x7632, R26 ;  /* 0x00007632031a7816 */ /* 0x000fe4000000001a */
[----:B------:R-:W-:-:S09]  /*cbe0*/  PRMT R27, R0, 0x7632, R27 ;  /* 0x00007632001b7816 */ /* 0x000fd2000000001b */
[----:B------:R-:W-:Y:S05]  /*cbf0*/  @P1 BRA `(.L_x_461) ;  /* 0x0000000000701947 */ /* 0x000fea0003800000 */
        /* <DEDUP_REMOVED lines=16> */
[----:B------:R-:W-:Y:S01]  /*cd00*/  IMAD.IADD R21, R28, 0x1, R9 ;  /* 0x000000011c157824 */ /* 0x000fe200078e0209 */
[----:B------:R-:W-:-:S04]  /*cd10*/  SHF.R.U32.HI R5, RZ, 0x1, R28 ;  /* 0x00000001ff057819 */ /* 0x000fc8000001161c */
[----:B------:R-:W-:Y:S01]  /*cd20*/  ISETP.GE.U32.AND P0, PT, R21, R8, PT ;  /* 0x000000081500720c */ /* 0x000fe20003f06070 */
[----:B------:R-:W-:-:S06]  /*cd30*/  IMAD.WIDE.U32 R4, R5, 0x4, R18 ;  /* 0x0000000405047825 */ /* 0x000fcc00078e0012 */
[----:B------:R-:W2:Y:S06]  /*cd40*/  LDG.E R4, desc[UR58][R4.64] ;  /* 0x0000003a04047981 */ /* 0x000eac000c1e1900 */
[----:B------:R-:W-:-:S05]  /*cd50*/  @!P0 SHF.R.U32.HI R21, RZ, 0x1, R21 ;  /* 0x00000001ff158819 */ /* 0x000fca0000011615 */
[----:B------:R-:W-:-:S06]  /*cd60*/  @!P0 IMAD.WIDE.U32 R18, R21, 0x4, R18 ;  /* 0x0000000415128825 */ /* 0x000fcc00078e0012 */
[----:B------:R-:W3:Y:S01]  /*cd70*/  @!P0 LDG.E R18, desc[UR58][R18.64] ;  /* 0x0000003a12128981 */ /* 0x000ee2000c1e1900 */
[C---:B--2---:R-:W-:Y:S02]  /*cd80*/  PRMT R21, R4.reuse, 0x7610, R21 ;  /* 0x0000761004157816 */ /* 0x044fe40000000015 */
[----:B------:R-:W-:Y:S02]  /*cd90*/  PRMT R22, R4, 0x7632, R22 ;  /* 0x0000763204167816 */ /* 0x000fe40000000016 */
[C---:B---3--:R-:W-:Y:S02]  /*cda0*/  @!P0 PRMT R11, R18.reuse, 0x7610, R11 ;  /* 0x00007610120b8816 */ /* 0x048fe4000000000b */
[----:B------:R-:W-:-:S07]  /*cdb0*/  @!P0 PRMT R12, R18, 0x7632, R12 ;  /* 0x00007632120c8816 */ /* 0x000fce000000000c */
.L_x_461:
[----:B------:R-:W-:Y:S05]  /*cdc0*/  BSYNC B0 ;  /* 0x0000000000007941 */ /* 0x000fea0003800000 */
.L_x_460:
[----:B------:R-:W-:Y:S04]  /*cdd0*/  BSSY B0, `(.L_x_462) ;  /* 0x0000047000007945 */ /* 0x000fe80003800000 */
[----:B------:R-:W-:Y:S05]  /*cde0*/  @P1 BRA `(.L_x_463) ;  /* 0x0000000400141947 */ /* 0x000fea0003800000 */
[----:B------:R-:W-:Y:S01]  /*cdf0*/  LOP3.LUT P2, RZ, R27, 0xff, RZ, 0xc0, !PT ;  /* 0x000000ff1bff7812 */ /* 0x000fe2000784c0ff */
[----:B------:R-:W-:Y:S01]  /*ce00*/  HFMA2.MMA R4, -RZ, RZ, 0, 5.9604644775390625e-08 ;  /* 0x00000001ff047435 */ /* 0x000fe200000001ff */
[----:B------:R-:W-:Y:S01]  /*ce10*/  LOP3.LUT P0, RZ, R7, 0xff, RZ, 0xc0, !PT ;  /* 0x000000ff07ff7812 */ /* 0x000fe2000780c0ff */
[----:B------:R-:W-:Y:S01]  /*ce20*/  IMAD.MOV.U32 R7, RZ, RZ, 0x1 ;  /* 0x00000001ff077424 */ /* 0x000fe200078e00ff */
[----:B------:R-:W-:-:S09]  /*ce30*/  IADD3 R5, R10, R9, RZ ;  /* 0x000000090a057210 */ /* 0x000fd20007ffe0ff */
        /* <DEDUP_REMOVED lines=12> */
[----:B------:R-:W-:Y:S01]  /*cf00*/  IMAD.IADD R5, R5, 0x1, R9 ;  /* 0x0000000105057824 */ /* 0x000fe200078e0209 */
[----:B------:R-:W-:Y:S01]  /*cf10*/  LOP3.LUT P0, RZ, R6, 0xff, RZ, 0xc0, !PT ;  /* 0x000000ff06ff7812 */ /* 0x000fe2000780c0ff */
[----:B------:R-:W-:-:S03]  /*cf20*/  IMAD.MOV.U32 R6, RZ, RZ, 0x1 ;  /* 0x00000001ff067424 */ /* 0x000fc600078e00ff */
[----:B------:R-:W-:Y:S02]  /*cf30*/  ISETP.GE.U32.AND P4, PT, R5, R8, PT ;  /* 0x000000080500720c */ /* 0x000fe40003f86070 */
[----:B------:R-:W-:-:S05]  /*cf40*/  PRMT R4, R4, 0x5410, R6 ;  /* 0x0000541004047816 */ /* 0x000fca0000000006 */
[----:B------:R-:W-:Y:S02]  /*cf50*/  @!P2 SHF.L.U32 R20, R20, 0x10, RZ ;  /* 0x000000101414a819 */ /* 0x000fe400000006ff */
[----:B------:R-:W-:Y:S02]  /*cf60*/  @!P0 IMAD.U32 R15, R15, 0x10000, RZ ;  /* 0x000100000f0f8824 */ /* 0x000fe400078e00ff */
[----:B------:R-:W-:-:S03]  /*cf70*/  @!P2 FSETP.NEU.FTZ.AND P3, PT, R20, RZ, PT ;  /* 0x000000ff1400a20b */ /* 0x000fc60003f7d000 */
[----:B------:R-:W-:Y:S02]  /*cf80*/  @!P0 FSETP.NEU.FTZ.AND P1, PT, R15, RZ, PT ;  /* 0x000000ff0f00820b */ /* 0x000fe40003f3d000 */
[----:B------:R-:W-:Y:S02]  /*cf90*/  @!P2 SEL R13, RZ, 0x1, !P3 ;  /* 0x00000001ff0da807 */ /* 0x000fe40005800000 */
[----:B------:R-:W-:Y:S02]  /*cfa0*/  @!P0 SEL R10, RZ, 0x1, !P1 ;  /* 0x00000001ff0a8807 */ /* 0x000fe40004800000 */
[----:B------:R-:W-:Y:S02]  /*cfb0*/  @!P2 PRMT R4, R4, 0x5410, R13 ;  /* 0x000054100404a816 */ /* 0x000fe4000000000d */
[----:B------:R-:W-:Y:S02]  /*cfc0*/  @!P0 PRMT R6, R10, 0x7610, R6 ;  /* 0x000076100a068816 */ /* 0x000fe40000000006 */
[----:B------:R-:W-:-:S02]  /*cfd0*/  PRMT R27, R4, 0x7610, R27 ;  /* 0x00007610041b7816 */ /* 0x000fc4000000001b */
[----:B------:R-:W-:Y:S01]  /*cfe0*/  PRMT R26, R4, 0x7632, R26 ;  /* 0x00007632041a7816 */ /* 0x000fe2000000001a */
[----:B------:R-:W-:Y:S06]  /*cff0*/  @P4 BRA `(.L_x_463) ;  /* 0x0000000000904947 */ /* 0x000fec0003800000 */
[----:B------:R-:W-:Y:S01]  /*d000*/  LOP3.LUT P0, RZ, R3, 0xff, RZ, 0xc0, !PT ;  /* 0x000000ff03ff7812 */ /* 0x000fe2000780c0ff */
[----:B------:R-:W-:Y:S01]  /*d010*/  IMAD.MOV.U32 R3, RZ, RZ, 0x1 ;  /* 0x00000001ff037424 */ /* 0x000fe200078e00ff */
[----:B------:R-:W-:Y:S02]  /*d020*/  LOP3.LUT P2, RZ, R25, 0xff, RZ, 0xc0, !PT ;  /* 0x000000ff19ff7812 */ /* 0x000fe4000784c0ff */
[----:B------:R-:W-:Y:S02]  /*d030*/  IADD3 R9, R5, R9, RZ ;  /* 0x0000000905097210 */ /* 0x000fe40007ffe0ff */
[----:B------:R-:W-:Y:S02]  /*d040*/  MOV R5, 0x1 ;  /* 0x0000000100057802 */ /* 0x000fe40000000f00 */
[C---:B------:R-:W-:Y:S02]  /*d050*/  PRMT R26, R4.reuse, 0x7632, R26 ;  /* 0x00007632041a7816 */ /* 0x040fe4000000001a */
[----:B------:R-:W-:-:S03]  /*d060*/  PRMT R27, R4, 0x7610, R27 ;  /* 0x00007610041b7816 */ /* 0x000fc6000000001b */
        /* <DEDUP_REMOVED lines=29> */
.L_x_463:
[----:B------:R-:W-:Y:S05]  /*d240*/  BSYNC B0 ;  /* 0x0000000000007941 */ /* 0x000fea0003800000 */
.L_x_462:
[----:B------:R-:W0:Y:S01]  /*d250*/  I2F.S8 R6, R6 ;  /* 0x0000000600067306 */ /* 0x000e220000001400 */
[----:B------:R-:W-:Y:S01]  /*d260*/  LOP3.LUT P3, RZ, R7, 0xff, RZ, 0xc0, !PT ;  /* 0x000000ff07ff7812 */ /* 0x000fe2000786c0ff */
[----:B------:R-:W-:Y:S01]  /*d270*/  IMAD.MOV.U32 R5, RZ, RZ, 0x1 ;  /* 0x00000001ff057424 */ /* 0x000fe200078e00ff */
[----:B------:R-:W-:Y:S01]  /*d280*/  LOP3.LUT P1, RZ, R27, 0xff, RZ, 0xc0, !PT ;  /* 0x000000ff1bff7812 */ /* 0x000fe2000782c0ff */
[----:B------:R-:W-:-:S04]  /*d290*/  IMAD.MOV.U32 R19, RZ, RZ, 0x1 ;  /* 0x00000001ff137424 */ /* 0x000fc800078e00ff */
[----:B------:R-:W1:Y:S08]  /*d2a0*/  I2F.S8 R26, R26 ;  /* 0x0000001a001a7306 */ /* 0x000e700000001400 */
[----:B0-----:R-:W0:Y:S08]  /*d2b0*/  F2F.BF16.F32 R4, R6 ;  /* 0x0000000600047304 */ /* 0x001e300000202000 */
[----:B-1----:R-:W1:Y:S01]  /*d2c0*/  F2F.BF16.F32 R7, R26 ;  /* 0x0000001a00077304 */ /* 0x002e620000202000 */
[----:B0-----:R-:W-:-:S07]  /*d2d0*/  @!P3 SHF.L.U32 R4, R4, 0x10, RZ ;  /* 0x000000100404b819 */ /* 0x001fce00000006ff */
[----:B------:R-:W0:Y:S01]  /*d2e0*/  I2F.S8 R3, R3 ;  /* 0x0000000300037306 */ /* 0x000e220000001400 */
[----:B------:R-:W-:Y:S01]  /*d2f0*/  @!P3 FSETP.NEU.FTZ.AND P0, PT, R4, RZ, PT ;  /* 0x000000ff0400b20b */ /* 0x000fe20003f1d000 */
[----:B------:R-:W-:Y:S01]  /*d300*/  HFMA2.MMA R4, -RZ, RZ, 0, 5.9604644775390625e-08 ;  /* 0x00000001ff047435 */ /* 0x000fe200000001ff */
[----:B-1----:R-:W-:-:S05]  /*d310*/  @!P1 IMAD.U32 R7, R7, 0x10000, RZ ;  /* 0x0001000007079824 */ /* 0x002fca00078e00ff */
[----:B------:R-:W1:Y:S01]  /*d320*/  I2F.S8 R25, R25 ;  /* 0x0000001900197306 */ /* 0x000e620000001400 */
[----:B------:R-:W-:Y:S02]  /*d330*/  @!P3 SEL R5, RZ, 0x1, !P0 ;  /* 0x00000001ff05b807 */ /* 0x000fe40004000000 */
[----:B------:R-:W-:Y:S02]  /*d340*/  @!P1 FSETP.NEU.FTZ.AND P2, PT, R7, RZ, PT ;  /* 0x000000ff0700920b */ /* 0x000fe40003f5d000 */
[----:B------:R-:W-:Y:S02]  /*d350*/  PRMT R5, R5, 0x9910, RZ ;  /* 0x0000991005057816 */ /* 0x000fe400000000ff */
[----:B------:R-:W-:Y:S01]  /*d360*/  @!P1 SEL R4, RZ, 0x1, !P2 ;  /* 0x00000001ff049807 */ /* 0x000fe20005000000 */
[----:B0-----:R-:W0:Y:S03]  /*d370*/  F2F.BF16.F32 R3, R3 ;  /* 0x0000000300037304 */ /* 0x001e260000202000 */
[----:B------:R-:W-:Y:S01]  /*d380*/  PRMT R6, R4, 0x9910, RZ ;  /* 0x0000991004067816 */ /* 0x000fe200000000ff */
[----:B------:R-:W-:-:S04]  /*d390*/  IMAD.MOV.U32 R4, RZ, RZ, R5 ;  /* 0x000000ffff047224 */ /* 0x000fc800078e0005 */
[----:B------:R-:W-:Y:S01]  /*d3a0*/  IMAD.MOV.U32 R5, RZ, RZ, R6 ;  /* 0x000000ffff057224 */ /* 0x000fe200078e0006 */
[----:B------:R-:W-:Y:S01]  /*d3b0*/  ISETP.NE.AND P2, PT, R4, RZ, PT ;  /* 0x000000ff0400720c */ /* 0x000fe20003f45270 */
[----:B-1----:R-:W1:Y:S03]  /*d3c0*/  F2F.BF16.F32 R6, R25 ;  /* 0x0000001900067304 */ /* 0x002e660000202000 */
[----:B------:R-:W-:-:S05]  /*d3d0*/  ISETP.NE.AND P3, PT, R5, RZ, PT ;  /* 0x000000ff0500720c */ /* 0x000fca0003f65270 */
[----:B------:R-:W-:Y:S04]  /*d3e0*/  I2F.S8 R24, R24 ;  /* 0x0000001800187306 */ /* 0x000fe80000001400 */
[----:B0-----:R-:W-:Y:S02]  /*d3f0*/  @!P2 SHF.L.U32 R4, R3, 0x10, RZ ;  /* 0x000000100304a819 */ /* 0x001fe400000006ff */
[----:B------:R-:W-:Y:S02]  /*d400*/  MOV R3, 0x1 ;  /* 0x0000000100037802 */ /* 0x000fe40000000f00 */
[----:B-1----:R-:W-:Y:S01]  /*d410*/  @!P3 IMAD.U32 R5, R6, 0x10000, RZ ;  /* 0x000100000605b824 */ /* 0x002fe200078e00ff */
[----:B------:R-:W-:Y:S01]  /*d420*/  @!P2 FSETP.NEU.FTZ.AND P0, PT, R4, RZ, PT ;  /* 0x000000ff0400a20b */ /* 0x000fe20003f1d000 */
[----:B------:R-:W0:Y:S01]  /*d430*/  I2F.S8 R0, R0 ;  /* 0x0000000000007306 */ /* 0x000e220000001400 */
[----:B------:R-:W-:-:S02]  /*d440*/  IMAD.MOV.U32 R4, RZ, RZ, 0x1 ;  /* 0x00000001ff047424 */ /* 0x000fc400078e00ff */
[----:B------:R-:W-:Y:S02]  /*d450*/  @!P3 FSETP.NEU.FTZ.AND P1, PT, R5, RZ, PT ;  /* 0x000000ff0500b20b */ /* 0x000fe40003f3d000 */
[----:B------:R-:W-:Y:S02]  /*d460*/  @!P2 SEL R4, RZ, 0x1, !P0 ;  /* 0x00000001ff04a807 */ /* 0x000fe40004000000 */
[----:B------:R-:W-:Y:S02]  /*d470*/  @!P3 SEL R3, RZ, 0x1, !P1 ;  /* 0x00000001ff03b807 */ /* 0x000fe40004800000 */
[----:B------:R-:W-:Y:S02]  /*d480*/  PRMT R4, R4, 0x9910, RZ ;  /* 0x0000991004047816 */ /* 0x000fe400000000ff */
[----:B------:R-:W-:-:S03]  /*d490*/  PRMT R5, R3, 0x9910, RZ ;  /* 0x0000991003057816 */ /* 0x000fc600000000ff */
[----:B------:R-:W-:Y:S01]  /*d4a0*/  IMAD.MOV.U32 R3, RZ, RZ, R4 ;  /* 0x000000ffff037224 */ /* 0x000fe200078e0004 */
[----:B0-----:R-:W0:Y:S01]  /*d4b0*/  F2F.BF16.F32 R0, R0 ;  /* 0x0000000000007304 */ /* 0x001e220000202000 */
[----:B------:R-:W-:-:S03]  /*d4c0*/  IMAD.MOV.U32 R4, RZ, RZ, R5 ;  /* 0x000000ffff047224 */ /* 0x000fc600078e0005 */
[----:B------:R-:W-:Y:S02]  /*d4d0*/  ISETP.NE.AND P2, PT, R3, RZ, PT ;  /* 0x000000ff0300720c */ /* 0x000fe40003f45270 */
[----:B------:R-:W-:Y:S02]  /*d4e0*/  ISETP.NE.AND P3, PT, R4, RZ, PT ;  /* 0x000000ff0400720c */ /* 0x000fe40003f65270 */
[----:B------:R-:W1:Y:S09]  /*d4f0*/  F2F.BF16.F32 R5, R24 ;  /* 0x0000001800057304 */ /* 0x000e720000202000 */
[----:B0-----:R-:W-:Y:S01]  /*d500*/  @!P2 SHF.L.U32 R3, R0, 0x10, RZ ;  /* 0x000000100003a819 */ /* 0x001fe200000006ff */
[----:B------:R-:W-:-:S03]  /*d510*/  HFMA2.MMA R0, -RZ, RZ, 0, 5.9604644775390625e-08 ;  /* 0x00000001ff007435 */ /* 0x000fc600000001ff */
[----:B------:R-:W-:Y:S01]  /*d520*/  @!P2 FSETP.NEU.FTZ.AND P0, PT, R3, RZ, PT ;  /* 0x000000ff0300a20b */ /* 0x000fe20003f1d000 */
[----:B-1----:R-:W-:-:S03]  /*d530*/  @!P3 IMAD.U32 R4, R5, 0x10000, RZ ;  /* 0x000100000504b824 */ /* 0x002fc600078e00ff */
[----:B------:R-:W-:Y:S02]  /*d540*/  @!P2 SEL R3, RZ, 0x1, !P0 ;  /* 0x00000001ff03a807 */ /* 0x000fe40004000000 */
[----:B------:R-:W-:Y:S02]  /*d550*/  @!P3 FSETP.NEU.FTZ.AND P1, PT, R4, RZ, PT ;  /* 0x000000ff0400b20b */ /* 0x000fe40003f3d000 */
[----:B------:R-:W-:Y:S02]  /*d560*/  @!P2 PRMT R19, R3, 0x7610, R19 ;  /* 0x000076100313a816 */ /* 0x000fe40000000013 */
[----:B------:R-:W-:-:S04]  /*d570*/  @!P3 SEL R4, RZ, 0x1, !P1 ;  /* 0x00000001ff04b807 */ /* 0x000fc80004800000 */
[----:B------:R-:W-:-:S07]  /*d580*/  @!P3 PRMT R0, R4, 0x7610, R0 ;  /* 0x000076100400b816 */ /* 0x000fce0000000000 */
.L_x_417:
[----:B------:R-:W-:Y:S05]  /*d590*/  BSYNC B6 ;  /* 0x0000000000067941 */ /* 0x000fea0003800000 */
.L_x_416:
        /* <DEDUP_REMOVED lines=16> */
.L_x_467:
        /* <DEDUP_REMOVED lines=9> */
[----:B------:R-:W-:Y:S01]  /*d730*/  IMAD R5, R6, R10, R23 ;  /* 0x0000000a06057224 */ /* 0x000fe200078e0217 */
[----:B------:R-:W-:Y:S01]  /*d740*/  LOP3.LUT P0, RZ, R19, 0xff, RZ, 0xc0, !PT ;  /* 0x000000ff13ff7812 */ /* 0x000fe2000780c0ff */
[----:B------:R-:W-:Y:S01]  /*d750*/  IMAD.MOV.U32 R19, RZ, RZ, 0x1 ;  /* 0x00000001ff137424 */ /* 0x000fe200078e00ff */
[----:B------:R-:W-:Y:S01]  /*d760*/  LOP3.LUT P2, RZ, R0, 0xff, RZ, 0xc0, !PT ;  /* 0x000000ff00ff7812 */ /* 0x000fe2000784c0ff */
[----:B------:R-:W-:-:S06]  /*d770*/  IMAD R5, R5, 0x2, R4 ;  /* 0x0000000205057824 */ /* 0x000fcc00078e0204 */
[----:B------:R-:W0:Y:S02]  /*d780*/  LDS.U16 R5, [R5] ;  /* 0x0000000005057984 */ /* 0x000e240000000400 */
[----:B0-----:R-:W-:Y:S01]  /*d790*/  PRMT R7, R5, 0x7771, RZ ;  /* 0x0000777105077816 */ /* 0x001fe200000000ff */
[----:B------:R-:W0:Y:S08]  /*d7a0*/  I2F.S8 R6, R5 ;  /* 0x0000000500067306 */ /* 0x000e300000001400 */
[----:B------:R-:W1:Y:S08]  /*d7b0*/  I2F.S8 R7, R7 ;  /* 0x0000000700077306 */ /* 0x000e700000001400 */
[----:B0-----:R-:W0:Y:S08]  /*d7c0*/  F2F.BF16.F32 R6, R6 ;  /* 0x0000000600067304 */ /* 0x001e300000202000 */
[----:B-1----:R-:W1:Y:S01]  /*d7d0*/  F2F.BF16.F32 R8, R7 ;  /* 0x0000000700087304 */ /* 0x002e620000202000 */
[----:B0-----:R-:W-:-:S05]  /*d7e0*/  @!P0 IMAD.U32 R0, R6, 0x10000, RZ ;  /* 0x0001000006008824 */ /* 0x001fca00078e00ff */
[----:B------:R-:W-:Y:S01]  /*d7f0*/  @!P0 FSETP.NEU.FTZ.AND P1, PT, R0, RZ, PT ;  /* 0x000000ff0000820b */ /* 0x000fe20003f3d000 */
[----:B------:R-:W-:Y:S01]  /*d800*/  IMAD.MOV.U32 R0, RZ, RZ, 0x1 ;  /* 0x00000001ff007424 */ /* 0x000fe200078e00ff */
[----:B-1----:R-:W-:Y:S02]  /*d810*/  @!P2 SHF.L.U32 R8, R8, 0x10, RZ ;  /* 0x000000100808a819 */ /* 0x002fe400000006ff */
[----:B------:R-:W-:Y:S02]  /*d820*/  @!P0 SEL R5, RZ, 0x1, !P1 ;  /* 0x00000001ff058807 */ /* 0x000fe40004800000 */
[----:B------:R-:W-:Y:S02]  /*d830*/  @!P2 FSETP.NEU.FTZ.AND P3, PT, R8, RZ, PT ;  /* 0x000000ff0800a20b */ /* 0x000fe40003f7d000 */
[----:B------:R-:W-:Y:S02]  /*d840*/  @!P0 PRMT R19, R5, 0x7610, R19 ;  /* 0x0000761005138816 */ /* 0x000fe40000000013 */
[----:B------:R-:W-:-:S04]  /*d850*/  @!P2 SEL R0, RZ, 0x1, !P3 ;  /* 0x00000001ff00a807 */ /* 0x000fc80005800000 */
[----:B------:R-:W-:-:S05]  /*d860*/  PRMT R6, R0, 0x7604, R19 ;  /* 0x0000760400067816 */ /* 0x000fca0000000013 */
[----:B------:R0:W-:Y:S02]  /*d870*/  STS.U16 [R3], R6 ;  /* 0x0000000603007388 */ /* 0x0001e40000000400 */
.L_x_466:
[----:B------:R-:W-:Y:S05]  /*d880*/  BSYNC B0 ;  /* 0x0000000000007941 */ /* 0x000fea0003800000 */
.L_x_465:
[----:B------:R-:W-:Y:S01]  /*d890*/  MOV R5, R9 ;  /* 0x0000000900057202 */ /* 0x000fe20000000f00 */
[----:B------:R-:W-:Y:S06]  /*d8a0*/  @P4 BRA `(.L_x_467) ;  /* 0xfffffffc007c4947 */ /* 0x000fec000383ffff */
.L_x_464:
        /* <DEDUP_REMOVED lines=20> */
.L_x_472:
[----:B0-----:R-:W-:Y:S01]  /*d9f0*/  IADD3 R3, R23, R5, RZ ;  /* 0x0000000517037210 */ /* 0x001fe20007ffe0ff */
[----:B------:R-:W-:Y:S05]  /*da00*/  WARPSYNC.ALL ;  /* 0x0000000000007948 */ /* 0x000fea0003800000 */
[----:B------:R-:W-:Y:S01]  /*da10*/  BAR.SYNC.DEFER_BLOCKING 0x0 ;  /* 0x0000000000007b1d */ /* 0x000fe20000010000 */
[----:B------:R-:W-:-:S04]  /*da20*/  ISETP.GE.U32.AND P0, PT, R3, R10, PT ;  /* 0x0000000a0300720c */ /* 0x000fc80003f06070 */
[----:B------:R-:W-:Y:S01]  /*da30*/  ISETP.GE.U32.OR P0, PT, R23, R5, P0 ;  /* 0x000000051700720c */ /* 0x000fe20000706470 */
[----:B------:R-:W-:-:S12]  /*da40*/  BSSY B0, `(.L_x_470) ;  /* 0x0000016000007945 */ /* 0x000fd80003800000 */
[----:B------:R-:W-:Y:S05]  /*da50*/  @P0 BRA `(.L_x_471) ;  /* 0x0000000000500947 */ /* 0x000fea0003800000 */
[----:B------:R-:W-:Y:S01]  /*da60*/  IMAD R3, R5, 0x2, R4 ;  /* 0x0000000205037824 */ /* 0x000fe200078e0204 */
[----:B------:R-:W-:Y:S01]  /*da70*/  LOP3.LUT P2, RZ, R19, 0xff, RZ, 0xc0, !PT ;  /* 0x000000ff13ff7812 */ /* 0x000fe2000784c0ff */
[----:B------:R-:W-:Y:S01]  /*da80*/  IMAD.MOV.U32 R19, RZ, RZ, 0x1 ;  /* 0x00000001ff137424 */ /* 0x000fe200078e00ff */
[----:B------:R-:W-:-:S03]  /*da90*/  LOP3.LUT P3, RZ, R0, 0xff, RZ, 0xc0, !PT ;  /* 0x000000ff00ff7812 */ /* 0x000fc6000786c0ff */
        /* <DEDUP_REMOVED lines=16> */
.L_x_471:
[----:B------:R-:W-:Y:S05]  /*dba0*/  BSYNC B0 ;  /* 0x0000000000007941 */ /* 0x000fea0003800000 */
.L_x_470:
[----:B------:R-:W-:-:S04]  /*dbb0*/  SHF.R.S32.HI R5, RZ, 0x1, R5 ;  /* 0x00000001ff057819 */ /* 0x000fc80000011405 */
[----:B------:R-:W-:-:S13]  /*dbc0*/  ISETP.GE.AND P0, PT, R5, 0x20, PT ;  /* 0x000000200500780c */ /* 0x000fda0003f06270 */
[----:B------:R-:W-:Y:S05]  /*dbd0*/  @P0 BRA `(.L_x_472) ;  /* 0xfffffffc00840947 */ /* 0x000fea000383ffff */
[----:B0-----:R-:W-:-:S11]  /*dbe0*/  HFMA2.MMA R3, -RZ, RZ, 0, 1.9073486328125e-06 ;  /* 0x00000020ff037435 */ /* 0x001fd600000001ff */
.L_x_469:
[----:B------:R-:W-:Y:S01]  /*dbf0*/  ISETP.GE.AND P0, PT, R3, 0x2, PT ;  /* 0x000000020300780c */ /* 0x000fe20003f06270 */
[----:B------:R-:W-:Y:S05]  /*dc00*/  WARPSYNC.ALL ;  /* 0x0000000000007948 */ /* 0x000fea0003800000 */
[----:B------:R-:W-:Y:S07]  /*dc10*/  BAR.SYNC.DEFER_BLOCKING 0x0 ;  /* 0x0000000000007b1d */ /* 0x000fee0000010000 */
[----:B------:R-:W-:Y:S05]  /*dc20*/  @!P0 BRA `(.L_x_468) ;  /* 0x00000000007c8947 */ /* 0x000fea0003800000 */
[----:B------:R-:W-:Y:S01]  /*dc30*/  PRMT R5, R0, 0x7610, R5 ;  /* 0x0000761000057816 */ /* 0x000fe20000000005 */
[----:B------:R-:W-:-:S07]  /*dc40*/  IMAD.MOV.U32 R4, RZ, RZ, 0x1 ;  /* 0x00000001ff047424 */ /* 0x000fce00078e00ff */
.L_x_473:
[----:B------:R-:W-:Y:S01]  /*dc50*/  LOP3.LUT R0, R19, 0xffff, RZ, 0xc0, !PT ;  /* 0x0000ffff13007812 */ /* 0x000fe200078ec0ff */
[----:B------:R-:W-:Y:S01]  /*dc60*/  IMAD.MOV.U32 R8, RZ, RZ, 0x1 ;  /* 0x00000001ff087424 */ /* 0x000fe200078e00ff */
[C---:B------:R-:W-:Y:S02]  /*dc70*/  LOP3.LUT R6, R5.reuse, 0xffff, RZ, 0xc0, !PT ;  /* 0x0000ffff05067812 */ /* 0x040fe400078ec0ff */
[----:B------:R-:W-:Y:S02]  /*dc80*/  PRMT R7, R0, 0x8880, RZ ;  /* 0x0000888000077816 */ /* 0x000fe400000000ff */
[----:B------:R-:W-:Y:S02]  /*dc90*/  PRMT R9, R6, 0x8880, RZ ;  /* 0x0000888006097816 */ /* 0x000fe400000000ff */
[----:B------:R-:W-:Y:S02]  /*dca0*/  LOP3.LUT P2, RZ, R5, 0xff, RZ, 0xc0, !PT ;  /* 0x000000ff05ff7812 */ /* 0x000fe4000784c0ff */
[----:B------:R-:W0:Y:S04]  /*dcb0*/  SHFL.DOWN PT, R7, R7, R4, 0x1f ;  /* 0x08001f0407077589 */ /* 0x000e2800000e0000 */
[----:B------:R1:W2:Y:S02]  /*dcc0*/  SHFL.DOWN PT, R9, R9, R4, 0x1f ;  /* 0x08001f0409097589 */ /* 0x0002a400000e0000 */
[----:B-1----:R-:W-:-:S02]  /*dcd0*/  SHF.L.U32 R4, R4, 0x1, RZ ;  /* 0x0000000104047819 */ /* 0x002fc400000006ff */
[----:B0-----:R-:W-:-:S04]  /*dce0*/  ISETP.NE.AND P0, PT, R7, RZ, PT ;  /* 0x000000ff0700720c */ /* 0x001fc80003f05270 */
[----:B------:R-:W-:Y:S02]  /*dcf0*/  FSEL R0, RZ, 1, !P0 ;  /* 0x3f800000ff007808 */ /* 0x000fe40004000000 */
[----:B--2---:R-:W-:-:S04]  /*dd00*/  ISETP.NE.AND P0, PT, R9, RZ, PT ;  /* 0x000000ff0900720c */ /* 0x004fc80003f05270 */
[----:B------:R-:W-:Y:S01]  /*dd10*/  FSEL R6, RZ, 1, !P0 ;  /* 0x3f800000ff067808 */ /* 0x000fe20004000000 */
[----:B------:R-:W0:Y:S01]  /*dd20*/  F2F.BF16.F32 R0, R0 ;  /* 0x0000000000007304 */ /* 0x000e220000202000 */
[----:B------:R-:W-:Y:S01]  /*dd30*/  LOP3.LUT P0, RZ, R19, 0xff, RZ, 0xc0, !PT ;  /* 0x000000ff13ff7812 */ /* 0x000fe2000780c0ff */
[----:B------:R-:W-:-:S06]  /*dd40*/  IMAD.MOV.U32 R19, RZ, RZ, 0x1 ;  /* 0x00000001ff137424 */ /* 0x000fcc00078e00ff */
[----:B------:R-:W1:Y:S06]  /*dd50*/  F2F.BF16.F32 R6, R6 ;  /* 0x0000000600067304 */ /* 0x000e6c0000202000 */
[----:B0-----:R-:W-:Y:S01]  /*dd60*/  @!P0 IMAD.U32 R5, R0, 0x10000, RZ ;  /* 0x0001000000058824 */ /* 0x001fe200078e00ff */
[----:B------:R-:W-:-:S04]  /*dd70*/  PRMT R0, R8, 0x7610, R0 ;  /* 0x0000761008007816 */ /* 0x000fc80000000000 */
[----:B------:R-:W-:Y:S02]  /*dd80*/  @!P0 FSETP.NEU.FTZ.AND P1, PT, R5, RZ, PT ;  /* 0x000000ff0500820b */ /* 0x000fe40003f3d000 */
[----:B-1----:R-:W-:Y:S02]  /*dd90*/  @!P2 SHF.L.U32 R7, R6, 0x10, RZ ;  /* 0x000000100607a819 */ /* 0x002fe400000006ff */
[----:B------:R-:W-:Y:S02]  /*dda0*/  @!P0 SEL R5, RZ, 0x1, !P1 ;  /* 0x00000001ff058807 */ /* 0x000fe40004800000 */
[----:B------:R-:W-:Y:S02]  /*ddb0*/  @!P2 FSETP.NEU.FTZ.AND P3, PT, R7, RZ, PT ;  /* 0x000000ff0700a20b */ /* 0x000fe40003f7d000 */
[----:B------:R-:W-:Y:S02]  /*ddc0*/  @!P0 PRMT R19, R5, 0x7610, R19 ;  /* 0x0000761005138816 */ /* 0x000fe40000000013 */
[----:B------:R-:W-:-:S02]  /*ddd0*/  @!P2 SEL R6, RZ, 0x1, !P3 ;  /* 0x00000001ff06a807 */ /* 0x000fc40005800000 */
[----:B------:R-:W-:Y:S02]  /*dde0*/  ISETP.GE.AND P3, PT, R4, R3, PT ;  /* 0x000000030400720c */ /* 0x000fe40003f66270 */
[----:B------:R-:W-:-:S04]  /*ddf0*/  @!P2 PRMT R0, R6, 0x7610, R0 ;  /* 0x000076100600a816 */ /* 0x000fc80000000000 */
[----:B------:R-:W-:-:S07]  /*de00*/  PRMT R5, R0, 0x7610, R5 ;  /* 0x0000761000057816 */ /* 0x000fce0000000005 */
[----:B------:R-:W-:Y:S05]  /*de10*/  @!P3 BRA `(.L_x_473) ;  /* 0xfffffffc008cb947 */ /* 0x000fea000383ffff */
.L_x_468:
[----:B------:R-:W1:Y:S01]  /*de20*/  LDC R13, c[0x0][0x3e8] ;  /* 0x0000fa00ff0d7b82 */ /* 0x000e620000000800 */
[----:B------:R-:W-:Y:S02]  /*de30*/  IMAD.MOV.U32 R18, RZ, RZ, RZ ;  /* 0x000000ffff127224 */ /* 0x000fe400078e00ff */
[----:B------:R-:W-:Y:S01]  /*de40*/  IMAD.MOV.U32 R22, RZ, RZ, RZ ;  /* 0x000000ffff167224 */ /* 0x000fe200078e00ff */
[----:B-1----:R-:W-:-:S13]  /*de50*/  ISETP.NE.AND P1, PT, R13, RZ, PT ;  /* 0x000000ff0d00720c */ /* 0x002fda0003f25270 */
[----:B------:R-:W-:Y:S05]  /*de60*/  @!P1 BRA `(.L_x_474) ;  /* 0x0000001000449947 */ /* 0x000fea0003800000 */
[----:B------:R-:W-:Y:S01]  /*de70*/  MOV R16, RZ ;  /* 0x000000ff00107202 */ /* 0x000fe20000000f00 */
[----:B------:R-:W-:Y:S01]  /*de80*/  ULDC.64 UR4, c[0x0][0x3f0] ;  /* 0x0000fc0000047ab9 */ /* 0x000fe20000000a00 */
[----:B------:R-:W-:-:S03]  /*de90*/  ISETP.NE.AND P0, PT, R13, 0x1, PT ;  /* 0x000000010d00780c */ /* 0x000fc60003f05270 */
[----:B------:R-:W-:Y:S01]  /*dea0*/  IMAD.HI.U32 R4, R17, UR4, R16 ;  /* 0x0000000411047c27 */ /* 0x000fe2000f8e0010 */
[----:B------:R-:W-:-:S04]  /*deb0*/  ULDC UR4, c[0x0][0x3ec] ;  /* 0x0000fb0000047ab9 */ /* 0x000fc80000000800 */
[----:B------:R-:W-:-:S05]  /*dec0*/  SHF.R.U32.HI R5, RZ, UR5, R4 ;  /* 0x00000005ff057c19 */ /* 0x000fca0008011604 */
[----:B0-----:R-:W-:-:S04]  /*ded0*/  IMAD.MOV R3, RZ, RZ, -R5 ;  /* 0x000000ffff037224 */ /* 0x001fc800078e0a05 */
        /* <DEDUP_REMOVED lines=266> */
.L_x_474:
[----:B------:R-:W-:Y:S05]  /*ef80*/  @!P1 BRA `(.L_x_475) ;  /* 0x0000001000489947 */ /* 0x000fea0003800000 */
[----:B------:R-:W-:Y:S01]  /*ef90*/  HFMA2.MMA R4, -RZ, RZ, 0, 0 ;  /* 0x00000000ff047435 */ /* 0x000fe200000001ff */
[----:B------:R-:W-:Y:S01]  /*efa0*/  VIADD R5, R17, 0x1 ;  /* 0x0000000111057836 */ /* 0x000fe20000000000 */
[----:B------:R-:W-:Y:S01]  /*efb0*/  ULDC.64 UR4, c[0x0][0x3f0] ;  /* 0x0000fc0000047ab9 */ /* 0x000fe20000000a00 */
[----:B------:R-:W-:-:S07]  /*efc0*/  ISETP.NE.AND P0, PT, R13, 0x1, PT ;  /* 0x000000010d00780c */ /* 0x000fce0003f05270 */
[----:B0-----:R-:W-:Y:S01]  /*efd0*/  IMAD.HI.U32 R6, R5, UR4, R4 ;  /* 0x0000000405067c27 */ /* 0x001fe2000f8e0004 */
        /* <DEDUP_REMOVED lines=269> */
.L_x_475:
[----:B------:R-:W-:Y:S01]  /*100b0*/  ULDC.64 UR4, c[0x0][0x5f8] ;  /* 0x00017e0000047ab9 */ /* 0x000fe20000000a00 */
[----:B------:R-:W-:Y:S01]  /*100c0*/  ULDC UR6, c[0x0][0x234] ;  /* 0x00008d0000067ab9 */ /* 0x000fe20000000800 */
[----:B------:R-:W-:Y:S02]  /*100d0*/  ISETP.NE.U32.AND P0, PT, RZ, UR4, PT ;  /* 0x00000004ff007c0c */ /* 0x000fe4000bf05070 */
[----:B------:R-:W-:Y:S02]  /*100e0*/  CS2R R4, SRZ ;  /* 0x0000000000047805 */ /* 0x000fe4000001ff00 */
[----:B------:R-:W-:Y:S01]  /*100f0*/  ISETP.NE.AND P3, PT, RZ, UR6, PT ;  /* 0x00000006ff007c0c */ /* 0x000fe2000bf65270 */
[----:B------:R-:W-:Y:S01]  /*10100*/  IMAD.MOV.U32 R12, RZ, RZ, RZ ;  /* 0x000000ffff0c7224 */ /* 0x000fe200078e00ff */
[----:B------:R-:W-:-:S13]  /*10110*/  ISETP.NE.AND.EX P0, PT, RZ, UR5, PT, P0 ;  /* 0x00000005ff007c0c */ /* 0x000fda000bf05300 */
[----:B------:R-:W-:-:S04]  /*10120*/  @P0 IADD3 R4, P2, R22, UR4, RZ ;  /* 0x0000000416040c10 */ /* 0x000fc8000ff5e0ff */
[----:B------:R-:W-:-:S05]  /*10130*/  @P0 IADD3.X R5, RZ, UR5, RZ, P2, !PT ;  /* 0x00000005ff050c10 */ /* 0x000fca00097fe4ff */
[----:B------:R-:W-:Y:S01]  /*10140*/  @P0 IMAD.MOV.U32 R12, RZ, RZ, R5 ;  /* 0x000000ffff0c0224 */ /* 0x000fe200078e0005 */
[----:B------:R-:W-:Y:S06]  /*10150*/  @!P3 BRA `(.L_x_476) ;  /* 0x000000400000b947 */ /* 0x000fec0003800000 */
[----:B0-----:R-:W0:Y:S01]  /*10160*/  S2R R3, SR_CTAID.X ;  /* 0x0000000000037919 */ /* 0x001e220000002500 */
[----:B------:R-:W-:Y:S01]  /*10170*/  ULDC.64 UR4, c[0x0][0x238] ;  /* 0x00008e0000047ab9 */ /* 0x000fe20000000a00 */
[----:B------:R-:W-:Y:S01]  /*10180*/  CS2R R16, SRZ ;  /* 0x0000000000107805 */ /* 0x000fe2000001ff00 */
[----:B------:R-:W-:Y:S01]  /*10190*/  IMAD R7, R23, UR4, RZ ;  /* 0x0000000417077c24 */ /* 0x000fe2000f8e02ff */
[----:B------:R-:W-:-:S03]  /*101a0*/  ULDC UR4, c[0x0][0x224] ;  /* 0x0000890000047ab9 */ /* 0x000fc60000000800 */
[----:B------:R-:W-:-:S04]  /*101b0*/  IMAD R6, R2, UR5, R7 ;  /* 0x0000000502067c24 */ /* 0x000fc8000f8e0207 */
[----:B0-----:R-:W-:-:S04]  /*101c0*/  IMAD R6, R3, UR4, R6 ;  /* 0x0000000403067c24 */ /* 0x001fc8000f8e0206 */
[----:B------:R-:W-:Y:S01]  /*101d0*/  IMAD.SHL.U32 R7, R6, 0x2, RZ ;  /* 0x0000000206077824 */ /* 0x000fe200078e00ff */
        /* <DEDUP_REMOVED lines=274> */
.L_x_477:
        /* <DEDUP_REMOVED lines=275> */
.L_x_478:
        /* <DEDUP_REMOVED lines=14> */
.L_x_480:
[----:B------:R-:W-:Y:S05]  /*12510*/  BSYNC B0 ;  /* 0x0000000000007941 */ /* 0x000fea0003800000 */
.L_x_479:
        /* <DEDUP_REMOVED lines=15> */
.L_x_482:
[----:B------:R-:W-:Y:S05]  /*12610*/  BSYNC B0 ;  /* 0x0000000000007941 */ /* 0x000fea0003800000 */
.L_x_481:
        /* <DEDUP_REMOVED lines=28> */
[----:B------:R-:W-:Y:S01]  /*127e0*/  UIADD3 UR4, UR4, -0x1, URZ ;  /* 0xffffffff04047890 */ /* 0x000fe2000fffe03f */
[----:B------:R-:W0:Y:S01]  /*127f0*/  POPC R11, R10 ;  /* 0x0000000a000b7309 */ /* 0x000e220000000000 */
[----:B--2---:R-:W0:Y:S02]  /*12800*/  SHFL.IDX PT, R0, R7, R8, 0x1f ;  /* 0x00001f0807007589 */ /* 0x004e2400000e0000 */
[----:B0-----:R-:W-:-:S04]  /*12810*/  IADD3 R0, R0, R11, RZ ;  /* 0x0000000b00007210 */ /* 0x001fc80007ffe0ff */
[----:B------:R-:W-:-:S04]  /*12820*/  ISETP.NE.AND P0, PT, R0, UR4, PT ;  /* 0x0000000400007c0c */ /* 0x000fc8000bf05270 */
[----:B------:R-:W-:-:S05]  /*12830*/  SEL R0, RZ, 0x1, P0 ;  /* 0x00000001ff007807 */ /* 0x000fca0000000000 */
[----:B------:R1:W-:Y:S04]  /*12840*/  STS.U8 [UR5], R0 ;  /* 0x00000000ff007988 */ /* 0x0003e80008000005 */
.L_x_484:
[----:B------:R-:W-:Y:S05]  /*12850*/  BSYNC B0 ;  /* 0x0000000000007941 */ /* 0x000fea0003800000 */
.L_x_483:
        /* <DEDUP_REMOVED lines=25> */
[----:B------:R-:W-:-:S03]  /*129f0*/  PRMT R9, R18, 0x7610, R9 ;  /* 0x0000761012097816 */ /* 0x000fc60000000009 */
[----:B------:R-:W-:-:S13]  /*12a00*/  ISETP.GE.U32.AND P0, PT, R0, UR5, PT ;  /* 0x0000000500007c0c */ /* 0x000fda000bf06070 */
[----:B------:R-:W-:Y:S05]  /*12a10*/  @P0 BRA `(.L_x_487) ;  /* 0x0000000400280947 */ /* 0x000fea0003800000 */
[----:B------:R-:W-:Y:S01]  /*12a20*/  ULDC UR5, c[0x0][0x10] ;  /* 0x0000040000057ab9 */ /* 0x000fe20000000800 */
[----:B------:R-:W0:Y:S01]  /*12a30*/  LDC R11, c[0x0][0x4] ;  /* 0x00000100ff0b7b82 */ /* 0x000e220000000800 */
[----:B------:R-:W-:Y:S01]  /*12a40*/  BSSY B1, `(.L_x_488) ;  /* 0x000001f000017945 */ /* 0x000fe20003800000 */
[----:B------:R-:W-:Y:S01]  /*12a50*/  PRMT R19, R18, 0x7610, R19 ;  /* 0x0000761012137816 */ /* 0x000fe20000000013 */
[----:B------:R-:W-:-:S05]  /*12a60*/  IMAD R3, R3, UR5, RZ ;  /* 0x0000000503037c24 */ /* 0x000fca000f8e02ff */
[----:B------:R-:W1:Y:S01]  /*12a70*/  LDC.64 R6, c[0x0][0x600] ;  /* 0x00018000ff067b82 */ /* 0x000e620000000a00 */
[----:B0-----:R-:W-:-:S07]  /*12a80*/  IMAD R11, R11, UR4, RZ ;  /* 0x000000040b0b7c24 */ /* 0x001fce000f8e02ff */
.L_x_489:
[----:B------:R-:W-:-:S04]  /*12a90*/  IMAD.IADD R9, R3, 0x1, R0 ;  /* 0x0000000103097824 */ /* 0x000fc800078e0200 */
[----:B-1----:R-:W-:-:S05]  /*12aa0*/  IMAD.WIDE.U32 R8, R9, 0x2, R6 ;  /* 0x0000000209087825 */ /* 0x002fca00078e0006 */
[----:B------:R-:W2:Y:S04]  /*12ab0*/  LDG.E.U8 R14, desc[UR58][R8.64+0x1] ;  /* 0x0000013a080e7981 */ /* 0x000ea8000c1e1100 */
[----:B------:R0:W3:Y:S01]  /*12ac0*/  LDG.E.S8 R10, desc[UR58][R8.64] ;  /* 0x0000003a080a7981 */ /* 0x0000e2000c1e1300 */
[----:B------:R-:W-:Y:S01]  /*12ad0*/  LOP3.LUT P3, RZ, R19, 0xff, RZ, 0xc0, !PT ;  /* 0x000000ff13ff7812 */ /* 0x000fe2000786c0ff */
[----:B------:R-:W-:Y:S01]  /*12ae0*/  IMAD.IADD R0, R11, 0x1, R0 ;  /* 0x000000010b007824 */ /* 0x000fe200078e0200 */
[----:B------:R-:W-:Y:S01]  /*12af0*/  LOP3.LUT P0, RZ, R18, 0xff, RZ, 0xc0, !PT ;  /* 0x000000ff12ff7812 */ /* 0x000fe2000780c0ff */
[----:B------:R-:W-:Y:S01]  /*12b00*/  IMAD.MOV.U32 R18, RZ, RZ, 0x1 ;  /* 0x00000001ff127424 */ /* 0x000fe200078e00ff */
[----:B0-----:R-:W-:-:S04]  /*12b10*/  HFMA2.MMA R8, -RZ, RZ, 0, 5.9604644775390625e-08 ;  /* 0x00000001ff087435 */ /* 0x001fc800000001ff */
[----:B------:R-:W-:-:S06]  /*12b20*/  PRMT R9, R18, 0x7610, R9 ;  /* 0x0000761012097816 */ /* 0x000fcc0000000009 */
[----:B------:R-:W-:Y:S01]  /*12b30*/  PRMT R18, R8, 0x7610, R18 ;  /* 0x0000761008127816 */ /* 0x000fe20000000012 */
[----:B--2---:R-:W0:Y:S08]  /*12b40*/  I2F.S8 R14, R14 ;  /* 0x0000000e000e7306 */ /* 0x004e300000001400 */
[----:B---3--:R-:W1:Y:S08]  /*12b50*/  I2F.S16 R10, R10 ;  /* 0x0000000a000a7306 */ /* 0x008e700000101400 */
[----:B0-----:R-:W0:Y:S08]  /*12b60*/  F2F.BF16.F32 R15, R14 ;  /* 0x0000000e000f7304 */ /* 0x001e300000202000 */
[----:B-1----:R1:W2:Y:S01]  /*12b70*/  F2F.BF16.F32 R13, R10 ;  /* 0x0000000a000d7304 */ /* 0x0022a20000202000 */
[----:B0-----:R-:W-:-:S04]  /*12b80*/  @!P3 SHF.L.U32 R15, R15, 0x10, RZ ;  /* 0x000000100f0fb819 */ /* 0x001fc800000006ff */
[----:B------:R-:W-:-:S04]  /*12b90*/  @!P3 FSETP.NEU.FTZ.AND P4, PT, R15, RZ, PT ;  /* 0x000000ff0f00b20b */ /* 0x000fc80003f9d000 */
[----:B-1----:R-:W-:Y:S01]  /*12ba0*/  @!P3 SEL R10, RZ, 0x1, !P4 ;  /* 0x00000001ff0ab807 */ /* 0x002fe20006000000 */
[----:B--2---:R-:W-:Y:S01]  /*12bb0*/  @!P0 IMAD.U32 R13, R13, 0x10000, RZ ;  /* 0x000100000d0d8824 */ /* 0x004fe200078e00ff */
[----:B------:R-:W-:Y:S02]  /*12bc0*/  ISETP.GE.U32.AND P4, PT, R0, UR6, PT ;  /* 0x0000000600007c0c */ /* 0x000fe4000bf86070 */
[----:B------:R-:W-:Y:S02]  /*12bd0*/  @!P3 PRMT R9, R10, 0x7610, R9 ;  /* 0x000076100a09b816 */ /* 0x000fe40000000009 */
[----:B------:R-:W-:Y:S02]  /*12be0*/  @!P0 FSETP.NEU.FTZ.AND P2, PT, R13, RZ, PT ;  /* 0x000000ff0d00820b */ /* 0x000fe40003f5d000 */
[----:B------:R-:W-:Y:S02]  /*12bf0*/  PRMT R19, R9, 0x7610, R19 ;  /* 0x0000761009137816 */ /* 0x000fe40000000013 */
[----:B------:R-:W-:-:S04]  /*12c00*/  @!P0 SEL R8, RZ, 0x1, !P2 ;  /* 0x00000001ff088807 */ /* 0x000fc80005000000 */
[----:B------:R-:W-:Y:S01]  /*12c10*/  @!P0 PRMT R18, R8, 0x7610, R18 ;  /* 0x0000761008128816 */ /* 0x000fe20000000012 */
[----:B------:R-:W-:Y:S06]  /*12c20*/  @!P4 BRA `(.L_x_489) ;  /* 0xfffffffc0098c947 */ /* 0x000fec000383ffff */
[----:B------:R-:W-:Y:S05]  /*12c30*/  BSYNC B1 ;  /* 0x0000000000017941 */ /* 0x000fea0003800000 */
.L_x_488:
[----:B------:R-:W-:Y:S05]  /*12c40*/  BRA `(.L_x_487) ;  /* 0x00000000009c7947 */ /* 0x000fea0003800000 */
.L_x_486:
[----:B------:R-:W-:Y:S01]  /*12c50*/  ULDC UR4, c[0x0][0x228] ;  /* 0x00008a0000047ab9 */ /* 0x000fe20000000800 */
[----:B------:R-:W-:Y:S01]  /*12c60*/  ULDC UR5, c[0x0][0x228] ;  /* 0x00008a0000057ab9 */ /* 0x000fe20000000800 */
[----:B------:R-:W-:Y:S02]  /*12c70*/  ISETP.GE.U32.AND P0, PT, R2, UR4, PT ;  /* 0x0000000402007c0c */ /* 0x000fe4000bf06070 */
[----:B------:R-:W-:-:S11]  /*12c80*/  PRMT R9, R18, 0x7610, R9 ;  /* 0x0000761012097816 */ /* 0x000fd60000000009 */
        /* <DEDUP_REMOVED lines=8> */
.L_x_490:
[----:B------:R-:W-:-:S05]  /*12d10*/  IADD3 R8, R3, R0, RZ ;  /* 0x0000000003087210 */ /* 0x000fca0007ffe0ff */
[----:B0-----:R-:W-:-:S04]  /*12d20*/  IMAD R8, R8, R15, R23 ;  /* 0x0000000f08087224 */ /* 0x001fc800078e0217 */
[----:B-1----:R-:W-:-:S05]  /*12d30*/  IMAD.WIDE.U32 R8, R8, 0x2, R6 ;  /* 0x0000000208087825 */ /* 0x002fca00078e0006 */
[----:B------:R-:W3:Y:S04]  /*12d40*/  LDG.E.U8 R13, desc[UR58][R8.64+0x1] ;  /* 0x0000013a080d7981 */ /* 0x000ee8000c1e1100 */
[----:B------:R0:W4:Y:S01]  /*12d50*/  LDG.E.S8 R10, desc[UR58][R8.64] ;  /* 0x0000003a080a7981 */ /* 0x000122000c1e1300 */
[----:B------:R-:W-:Y:S01]  /*12d60*/  LOP3.LUT P2, RZ, R20, 0xff, RZ, 0xc0, !PT ;  /* 0x000000ff14ff7812 */ /* 0x000fe2000784c0ff */
[----:B--2---:R-:W-:Y:S01]  /*12d70*/  IMAD.IADD R0, R19, 0x1, R0 ;  /* 0x0000000113007824 */ /* 0x004fe200078e0200 */
[----:B------:R-:W-:Y:S02]  /*12d80*/  LOP3.LUT P4, RZ, R18, 0xff, RZ, 0xc0, !PT ;  /* 0x000000ff12ff7812 */ /* 0x000fe4000788c0ff */
[----:B------:R-:W-:Y:S01]  /*12d90*/  MOV R18, 0x1 ;  /* 0x0000000100127802 */ /* 0x000fe20000000f00 */
[----:B0-----:R-:W-:-:S03]  /*12da0*/  IMAD.MOV.U32 R8, RZ, RZ, 0x1 ;  /* 0x00000001ff087424 */ /* 0x001fc600078e00ff */
[----:B------:R-:W-:Y:S02]  /*12db0*/  PRMT R9, R18, 0x7610, R9 ;  /* 0x0000761012097816 */ /* 0x000fe40000000009 */
[----:B------:R-:W-:Y:S01]  /*12dc0*/  PRMT R18, R8, 0x7610, R18 ;  /* 0x0000761008127816 */ /* 0x000fe20000000012 */
[----:B---3--:R-:W0:Y:S08]  /*12dd0*/  I2F.S8 R13, R13 ;  /* 0x0000000d000d7306 */ /* 0x008e300000001400 */
[----:B----4-:R-:W1:Y:S08]  /*12de0*/  I2F.S16 R10, R10 ;  /* 0x0000000a000a7306 */ /* 0x010e700000101400 */
[----:B0-----:R-:W0:Y:S08]  /*12df0*/  F2F.BF16.F32 R14, R13 ;  /* 0x0000000d000e7304 */ /* 0x001e300000202000 */
[----:B-1----:R-:W1:Y:S01]  /*12e00*/  F2F.BF16.F32 R11, R10 ;  /* 0x0000000a000b7304 */ /* 0x002e620000202000 */
[----:B0-----:R-:W-:-:S05]  /*12e10*/  @!P2 IMAD.U32 R14, R14, 0x10000, RZ ;  /* 0x000100000e0ea824 */ /* 0x001fca00078e00ff */
[----:B------:R-:W-:Y:S01]  /*12e20*/  @!P2 FSETP.NEU.FTZ.AND P3, PT, R14, RZ, PT ;  /* 0x000000ff0e00a20b */ /* 0x000fe20003f7d000 */
[----:B-1----:R-:W-:-:S03]  /*12e30*/  @!P4 IMAD.U32 R11, R11, 0x10000, RZ ;  /* 0x000100000b0bc824 */ /* 0x002fc600078e00ff */
[----:B------:R-:W-:Y:S02]  /*12e40*/  @!P2 SEL R10, RZ, 0x1, !P3 ;  /* 0x00000001ff0aa807 */ /* 0x000fe40005800000 */
[----:B------:R-:W-:Y:S02]  /*12e50*/  ISETP.GE.U32.AND P3, PT, R0, UR5, PT ;  /* 0x0000000500007c0c */ /* 0x000fe4000bf66070 */
[----:B------:R-:W-:Y:S02]  /*12e60*/  @!P4 FSETP.NEU.FTZ.AND P0, PT, R11, RZ, PT ;  /* 0x000000ff0b00c20b */ /* 0x000fe40003f1d000 */
[----:B------:R-:W-:Y:S02]  /*12e70*/  @!P2 PRMT R9, R10, 0x7610, R9 ;  /* 0x000076100a09a816 */ /* 0x000fe40000000009 */
[----:B------:R-:W-:Y:S02]  /*12e80*/  @!P4 SEL R8, RZ, 0x1, !P0 ;  /* 0x00000001ff08c807 */ /* 0x000fe40004000000 */
[----:B------:R-:W-:-:S02]  /*12e90*/  PRMT R20, R9, 0x7610, R20 ;  /* 0x0000761009147816 */ /* 0x000fc40000000014 */
[----:B------:R-:W-:-:S03]  /*12ea0*/  @!P4 PRMT R18, R8, 0x7610, R18 ;  /* 0x000076100812c816 */ /* 0x000fc60000000012 */
[----:B------:R-:W-:Y:S05]  /*12eb0*/  @!P3 BRA `(.L_x_490) ;  /* 0xfffffffc0094b947 */ /* 0x000fea000383ffff */
.L_x_487:
[----:B------:R-:W-:Y:S05]  /*12ec0*/  BSYNC B0 ;  /* 0x0000000000007941 */ /* 0x000fea0003800000 */
.L_x_485:
[----:B------:R-:W0:Y:S01]  /*12ed0*/  S2UR UR5, SR_CgaCtaId ;  /* 0x00000000000579c3 */ /* 0x000e220000008800 */
[----:B------:R-:W-:Y:S01]  /*12ee0*/  UMOV UR4, 0x400 ;  /* 0x0000040000047882 */ /* 0x000fe20000000000 */
[----:B------:R-:W-:Y:S01]  /*12ef0*/  PRMT R6, R9, 0x7604, R18 ;  /* 0x0000760409067816 */ /* 0x000fe20000000012 */
[----:B------:R-:W-:-:S05]  /*12f00*/  UIADD3 UR4, UR4, 0x10, URZ ;  /* 0x0000001004047890 */ /* 0x000fca000fffe03f */
[----:B------:R-:W1:Y:S01]  /*12f10*/  LDC R0, c[0x0][RZ] ;  /* 0x00000000ff007b82 */ /* 0x000e620000000800 */
[----:B------:R-:W-:Y:S01]  /*12f20*/  ULDC UR6, c[0x0][0x4] ;  /* 0x0000010000067ab9 */ /* 0x000fe20000000800 */
[----:B0-----:R-:W-:Y:S02]  /*12f30*/  ULEA UR4, UR5, UR4, 0x18 ;  /* 0x0000000405047291 */ /* 0x001fe4000f8ec03f */
[----:B------:R-:W-:Y:S01]  /*12f40*/  USHF.R.U32.HI UR5, URZ, 0x1, UR6 ;  /* 0x000000013f057899 */ /* 0x000fe20008011606 */
[----:B-1----:R-:W-:-:S05]  /*12f50*/  IMAD R3, R2, R0, R23 ;  /* 0x0000000002037224 */ /* 0x002fca00078e0217 */
[----:B------:R-:W-:Y:S02]  /*12f60*/  ISETP.NE.AND P0, PT, RZ, UR5, PT ;  /* 0x00000005ff007c0c */ /* 0x000fe4000bf05270 */
[----:B------:R-:W-:-:S05]  /*12f70*/  LEA R3, R3, UR4, 0x1 ;  /* 0x0000000403037c11 */ /* 0x000fca000f8e08ff */
[----:B------:R0:W-:Y:S06]  /*12f80*/  STS.U16 [R3], R6 ;  /* 0x0000000603007388 */ /* 0x0001ec0000000400 */
[----:B------:R-:W-:Y:S05]  /*12f90*/  @!P0 BRA `(.L_x_491) ;  /* 0x0000000000888947 */ /* 0x000fea0003800000 */
[----:B------:R-:W-:-:S07]  /*12fa0*/  MOV R7, UR5 ;  /* 0x0000000500077c02 */ /* 0x000fce0008000f00 */
.L_x_494:
        /* <DEDUP_REMOVED lines=8> */
[----:B------:R-:W-:Y:S01]  /*13030*/  IMAD R6, R6, R0, R23 ;  /* 0x0000000006067224 */ /* 0x000fe200078e0217 */
[----:B------:R-:W-:Y:S01]  /*13040*/  LOP3.LUT P0, RZ, R18, 0xff, RZ, 0xc0, !PT ;  /* 0x000000ff12ff7812 */ /* 0x000fe2000780c0ff */
[----:B------:R-:W-:Y:S01]  /*13050*/  IMAD.MOV.U32 R18, RZ, RZ, 0x1 ;  /* 0x00000001ff127424 */ /* 0x000fe200078e00ff */
[----:B------:R-:W-:Y:S02]  /*13060*/  LOP3.LUT P3, RZ, R9, 0xff, RZ, 0xc0, !PT ;  /* 0x000000ff09ff7812 */ /* 0x000fe4000786c0ff */
[----:B------:R-:W-:-:S06]  /*13070*/  LEA R6, R6, UR4, 0x1 ;  /* 0x0000000406067c11 */ /* 0x000fcc000f8e08ff */
        /* <DEDUP_REMOVED lines=12> */
[----:B------:R-:W-:Y:S02]  /*13140*/  PRMT R9, R8, 0x7610, R9 ;  /* 0x0000761008097816 */ /* 0x000fe40000000009 */
[----:B------:R-:W-:-:S02]  /*13150*/  @!P0 PRMT R18, R6, 0x7610, R18 ;  /* 0x0000761006128816 */ /* 0x000fc40000000012 */
[----:B------:R-:W-:-:S04]  /*13160*/  @!P3 SEL R9, RZ, 0x1, !P4 ;  /* 0x00000001ff09b807 */ /* 0x000fc80006000000 */
[----:B------:R-:W-:-:S05]  /*13170*/  PRMT R6, R9, 0x7604, R18 ;  /* 0x0000760409067816 */ /* 0x000fca0000000012 */
[----:B------:R0:W-:Y:S02]  /*13180*/  STS.U16 [R3], R6 ;  /* 0x0000000603007388 */ /* 0x0001e40000000400 */
.L_x_493:
[----:B------:R-:W-:Y:S05]  /*13190*/  BSYNC B0 ;  /* 0x0000000000007941 */ /* 0x000fea0003800000 */
.L_x_492:
[----:B------:R-:W-:Y:S01]  /*131a0*/  MOV R7, R11 ;  /* 0x0000000b00077202 */ /* 0x000fe20000000f00 */
[----:B------:R-:W-:Y:S06]  /*131b0*/  @P5 BRA `(.L_x_494) ;  /* 0xfffffffc007c5947 */ /* 0x000fec000383ffff */
.L_x_491:
[----:B------:R-:W-:Y:S02]  /*131c0*/  ULDC UR4, c[0x0][0x22c] ;  /* 0x00008b0000047ab9 */ /* 0x000fe40000000800 */
[----:B------:R-:W-:-:S13]  /*131d0*/  ISETP.NE.AND P0, PT, RZ, UR4, PT ;  /* 0x00000004ff007c0c */ /* 0x000fda000bf05270 */
[----:B------:R-:W-:Y:S05]  /*131e0*/  @!P0 BRA `(.L_x_495) ;  /* 0x00000004002c8947 */ /* 0x000fea0003800000 */
[----:B------:R-:W-:Y:S01]  /*131f0*/  ISETP.GT.AND P0, PT, R0, 0x20, PT ;  /* 0x000000200000780c */ /* 0x000fe20003f04270 */
[----:B------:R-:W-:-:S12]  /*13200*/  IMAD.MOV.U32 R2, RZ, RZ, R0 ;  /* 0x000000ffff027224 */ /* 0x000fd800078e0000 */
[----:B------:R-:W-:Y:S05]  /*13210*/  @!P0 BRA `(.L_x_496) ;  /* 0x00000000009c8947 */ /* 0x000fea0003800000 */
[----:B------:R-:W-:Y:S02]  /*13220*/  PRMT R8, R9, 0x7604, R18 ;  /* 0x0000760409087816 */ /* 0x000fe40000000012 */
[----:B------:R-:W-:-:S03]  /*13230*/  LEA.HI R2, R0, R0, RZ, 0x1 ;  /* 0x0000000000027211 */ /* 0x000fc600078f08ff */
[----:B------:R1:W-:Y:S01]  /*13240*/  STS.U16 [R3], R8 ;  /* 0x0000000803007388 */ /* 0x0003e20000000400 */
[----:B0-----:R-:W-:Y:S01]  /*13250*/  SHF.R.S32.HI R6, RZ, 0x1, R2 ;  /* 0x00000001ff067819 */ /* 0x001fe20000011402 */
[----:B------:R-:W-:-:S03]  /*13260*/  IMAD.MOV.U32 R2, RZ, RZ, 0x20 ;  /* 0x00000020ff027424 */ /* 0x000fc600078e00ff */
[----:B------:R-:W-:-:S13]  /*13270*/  ISETP.GE.AND P0, PT, R6, 0x20, PT ;  /* 0x000000200600780c */ /* 0x000fda0003f06270 */
[----:B-1----:R-:W-:Y:S05]  /*13280*/  @!P0 BRA `(.L_x_496) ;  /* 0x0000000000808947 */ /* 0x002fea0003800000 */
.L_x_499:
[----:B------:R-:W-:Y:S01]  /*13290*/  IADD3 R7, R23, R6, RZ ;  /* 0x0000000617077210 */ /* 0x000fe20007ffe0ff */
[----:B------:R-:W-:Y:S03]  /*132a0*/  BAR.SYNC.DEFER_BLOCKING 0x0 ;  /* 0x0000000000007b1d */ /* 0x000fe60000010000 */
[----:B------:R-:W-:-:S03]  /*132b0*/  ISETP.GE.U32.AND P0, PT, R7, R0, PT ;  /* 0x000000000700720c */ /* 0x000fc60003f06070 */
[----:B------:R-:W-:Y:S01]  /*132c0*/  BSSY B0, `(.L_x_497) ;  /* 0x0000018000007945 */ /* 0x000fe20003800000 */
[----:B------:R-:W-:-:S13]  /*132d0*/  ISETP.GE.U32.OR P0, PT, R23, R6, P0 ;  /* 0x000000061700720c */ /* 0x000fda0000706470 */
[----:B0-----:R-:W-:Y:S05]  /*132e0*/  @P0 BRA `(.L_x_498) ;  /* 0x0000000000540947 */ /* 0x001fea0003800000 */
        /* <DEDUP_REMOVED lines=21> */
.L_x_498:
[----:B------:R-:W-:Y:S05]  /*13440*/  BSYNC B0 ;  /* 0x0000000000007941 */ /* 0x000fea0003800000 */
.L_x_497:
[----:B------:R-:W-:-:S04]  /*13450*/  SHF.R.S32.HI R6, RZ, 0x1, R6 ;  /* 0x00000001ff067819 */ /* 0x000fc80000011406 */
[----:B------:R-:W-:-:S13]  /*13460*/  ISETP.GE.AND P0, PT, R6, 0x20, PT ;  /* 0x000000200600780c */ /* 0x000fda0003f06270 */
[----:B------:R-:W-:Y:S05]  /*13470*/  @P0 BRA `(.L_x_499) ;  /* 0xfffffffc00840947 */ /* 0x000fea000383ffff */
[----:B0-----:R-:W-:-:S11]  /*13480*/  HFMA2.MMA R2, -RZ, RZ, 0, 1.9073486328125e-06 ;  /* 0x00000020ff027435 */ /* 0x001fd600000001ff */
.L_x_496:
[----:B------:R-:W-:Y:S01]  /*13490*/  BAR.SYNC.DEFER_BLOCKING 0x0 ;  /* 0x0000000000007b1d */ /* 0x000fe20000010000 */
[----:B------:R-:W-:-:S13]  /*134a0*/  ISETP.GE.AND P0, PT, R2, 0x2, PT ;  /* 0x000000020200780c */ /* 0x000fda0003f06270 */
[----:B------:R-:W-:Y:S05]  /*134b0*/  @!P0 BRA `(.L_x_495) ;  /* 0x0000000000788947 */ /* 0x000fea0003800000 */
[----:B------:R-:W-:Y:S01]  /*134c0*/  PRMT R0, R9, 0x7610, R0 ;  /* 0x0000761009007816 */ /* 0x000fe20000000000 */
[----:B0-----:R-:W-:-:S07]  /*134d0*/  IMAD.MOV.U32 R3, RZ, RZ, 0x1 ;  /* 0x00000001ff037424 */ /* 0x001fce00078e00ff */
.L_x_500:
[----:B------:R-:W-:Y:S01]  /*134e0*/  LOP3.LUT R6, R18, 0xffff, RZ, 0xc0, !PT ;  /* 0x0000ffff12067812 */ /* 0x000fe200078ec0ff */
[----:B------:R-:W-:Y:S01]  /*134f0*/  IMAD.MOV.U32 R9, RZ, RZ, 0x1 ;  /* 0x00000001ff097424 */ /* 0x000fe200078e00ff */
[----:B------:R-:W-:Y:S02]  /*13500*/  LOP3.LUT R7, R0, 0xffff, RZ, 0xc0, !PT ;  /* 0x0000ffff00077812 */ /* 0x000fe400078ec0ff */
[----:B------:R-:W-:Y:S02]  /*13510*/  PRMT R6, R6, 0x8880, RZ ;  /* 0x0000888006067816 */ /* 0x000fe400000000ff */
[----:B------:R-:W-:Y:S02]  /*13520*/  PRMT R8, R7, 0x8880, RZ ;  /* 0x0000888007087816 */ /* 0x000fe400000000ff */
[----:B------:R-:W-:Y:S02]  /*13530*/  LOP3.LUT P2, RZ, R0, 0xff, RZ, 0xc0, !PT ;  /* 0x000000ff00ff7812 */ /* 0x000fe4000784c0ff */
[----:B------:R-:W0:Y:S01]  /*13540*/  SHFL.DOWN PT, R6, R6, R3, 0x1f ;  /* 0x08001f0306067589 */ /* 0x000e2200000e0000 */
[----:B------:R-:W-:Y:S01]  /*13550*/  LOP3.LUT P4, RZ, R18, 0xff, RZ, 0xc0, !PT ;  /* 0x000000ff12ff7812 */ /* 0x000fe2000788c0ff */
[----:B------:R-:W-:-:S02]  /*13560*/  IMAD.MOV.U32 R18, RZ, RZ, 0x1 ;  /* 0x00000001ff127424 */ /* 0x000fc400078e00ff */
[----:B------:R1:W2:Y:S02]  /*13570*/  SHFL.DOWN PT, R8, R8, R3, 0x1f ;  /* 0x08001f0308087589 */ /* 0x0002a400000e0000 */
[----:B-1----:R-:W-:Y:S02]  /*13580*/  SHF.L.U32 R3, R3, 0x1, RZ ;  /* 0x0000000103037819 */ /* 0x002fe400000006ff */
[----:B0-----:R-:W-:-:S04]  /*13590*/  ISETP.NE.AND P0, PT, R6, RZ, PT ;  /* 0x000000ff0600720c */ /* 0x001fc80003f05270 */
[----:B------:R-:W-:Y:S02]  /*135a0*/  FSEL R7, RZ, 1, !P0 ;  /* 0x3f800000ff077808 */ /* 0x000fe40004000000 */
[----:B--2---:R-:W-:-:S04]  /*135b0*/  ISETP.NE.AND P0, PT, R8, RZ, PT ;  /* 0x000000ff0800720c */ /* 0x004fc80003f05270 */
[----:B------:R-:W-:Y:S01]  /*135c0*/  FSEL R10, RZ, 1, !P0 ;  /* 0x3f800000ff0a7808 */ /* 0x000fe20004000000 */
[----:B------:R-:W0:Y:S08]  /*135d0*/  F2F.BF16.F32 R7, R7 ;  /* 0x0000000700077304 */ /* 0x000e300000202000 */
[----:B------:R-:W1:Y:S01]  /*135e0*/  F2F.BF16.F32 R10, R10 ;  /* 0x0000000a000a7304 */ /* 0x000e620000202000 */
[----:B0-----:R-:W-:-:S05]  /*135f0*/  @!P4 IMAD.U32 R0, R7, 0x10000, RZ ;  /* 0x000100000700c824 */ /* 0x001fca00078e00ff */
        /* <DEDUP_REMOVED lines=10> */
.L_x_495:
[----:B------:R-:W-:Y:S05]  /*136a0*/  @!P1 EXIT ;  /* 0x000000000000994d */ /* 0x000fea0003800000 */
[----:B------:R-:W-:Y:S01]  /*136b0*/  ISETP.NE.U32.AND P0, PT, R4, RZ, PT ;  /* 0x000000ff0400720c */ /* 0x000fe20003f05070 */
[----:B------:R-:W-:-:S03]  /*136c0*/  ULDC.U8 UR36, c[0x0][0x618] ;  /* 0x0001860000247ab9 */ /* 0x000fc60000000000 */
[----:B------:R-:W-:-:S13]  /*136d0*/  ISETP.NE.AND.EX P0, PT, R12, RZ, PT, P0 ;  /* 0x000000ff0c00720c */ /* 0x000fda0003f05300 */
[----:B------:R-:W-:Y:S05]  /*136e0*/  @!P0 BRA `(.L_x_501) ;  /* 0x00000004003c8947 */ /* 0x000fea0003800000 */
[----:B------:R-:W-:Y:S01]  /*136f0*/  ISETP.NE.AND P0, PT, RZ, UR36, PT ;  /* 0x00000024ff007c0c */ /* 0x000fe2000bf05270 */
[----:B------:R-:W-:Y:S01]  /*13700*/  ULDC.U8 UR4, c[0x0][0x619] ;  /* 0x0001864000047ab9 */ /* 0x000fe20000000000 */
[----:B------:R-:W-:Y:S02]  /*13710*/  PRMT R19, R9, 0x7610, R19 ;  /* 0x0000761009137816 */ /* 0x000fe40000000013 */
[----:B------:R-:W-:-:S09]  /*13720*/  ISETP.NE.AND P4, PT, RZ, UR4, PT ;  /* 0x00000004ff007c0c */ /* 0x000fd2000bf85270 */
[----:B------:R-:W-:Y:S05]  /*13730*/  @!P0 BRA `(.L_x_502) ;  /* 0x00000000004c8947 */ /* 0x000fea0003800000 */
[----:B0-----:R-:W2:Y:S04]  /*13740*/  LDG.E.U8 R6, desc[UR58][R4.64] ;  /* 0x0000003a04067981 */ /* 0x001ea8000c1e1100 */
[----:B------:R-:W3:Y:S01]  /*13750*/  LDG.E.U8 R2, desc[UR58][R4.64+0x1] ;  /* 0x0000013a04027981 */ /* 0x000ee2000c1e1100 */
[----:B------:R-:W0:Y:S01]  /*13760*/  I2F.S8 R0, R18 ;  /* 0x0000001200007306 */ /* 0x000e220000001400 */
[----:B------:R-:W-:-:S07]  /*13770*/  IMAD.MOV.U32 R19, RZ, RZ, 0x1 ;  /* 0x00000001ff137424 */ /* 0x000fce00078e00ff */
[----:B------:R-:W1:Y:S08]  /*13780*/  I2F.S8 R9, R9 ;  /* 0x0000000900097306 */ /* 0x000e700000001400 */
[----:B0-----:R-:W0:Y:S08]  /*13790*/  F2F.BF16.F32 R0, R0 ;  /* 0x0000000000007304 */ /* 0x001e300000202000 */
[----:B-1----:R-:W1:Y:S01]  /*137a0*/  F2F.BF16.F32 R3, R9 ;  /* 0x0000000900037304 */ /* 0x002e620000202000 */
[----:B--2---:R-:W-:Y:S01]  /*137b0*/  ISETP.NE.AND P2, PT, R6, RZ, PT ;  /* 0x000000ff0600720c */ /* 0x004fe20003f45270 */
[----:B------:R-:W-:Y:S01]  /*137c0*/  HFMA2.MMA R6, -RZ, RZ, 0, 5.9604644775390625e-08 ;  /* 0x00000001ff067435 */ /* 0x000fe200000001ff */
[----:B---3--:R-:W-:-:S09]  /*137d0*/  ISETP.NE.AND P3, PT, R2, RZ, PT ;  /* 0x000000ff0200720c */ /* 0x008fd20003f65270 */
[----:B------:R-:W-:Y:S02]  /*137e0*/  PRMT R18, R6, 0x7610, R18 ;  /* 0x0000761006127816 */ /* 0x000fe40000000012 */
[----:B0-----:R-:W-:Y:S02]  /*137f0*/  @!P2 IMAD.U32 R2, R0, 0x10000, RZ ;  /* 0x000100000002a824 */ /* 0x001fe400078e00ff */
[----:B-1----:R-:W-:-:S03]  /*13800*/  @!P3 IMAD.U32 R3, R3, 0x10000, RZ ;  /* 0x000100000303b824 */ /* 0x002fc600078e00ff */
[----:B------:R-:W-:Y:S02]  /*13810*/  @!P2 FSETP.NEU.FTZ.AND P0, PT, R2, RZ, PT ;  /* 0x000000ff0200a20b */ /* 0x000fe40003f1d000 */
[----:B------:R-:W-:Y:S02]  /*13820*/  @!P3 FSETP.NEU.FTZ.AND P1, PT, R3, RZ, PT ;  /* 0x000000ff0300b20b */ /* 0x000fe40003f3d000 */
[----:B------:R-:W-:Y:S02]  /*13830*/  @!P2 SEL R0, RZ, 0x1, !P0 ;  /* 0x00000001ff00a807 */ /* 0x000fe40004000000 */
[----:B------:R-:W-:Y:S02]  /*13840*/  @!P3 SEL R2, RZ, 0x1, !P1 ;  /* 0x00000001ff02b807 */ /* 0x000fe40004800000 */
[----:B------:R-:W-:Y:S02]  /*13850*/  @!P2 PRMT R18, R0, 0x7610, R18 ;  /* 0x000076100012a816 */ /* 0x000fe40000000012 */
[----:B------:R-:W-:-:S07]  /*13860*/  @!P3 PRMT R19, R2, 0x7610, R19 ;  /* 0x000076100213b816 */ /* 0x000fce0000000013 */
.L_x_502:
[----:B------:R-:W-:Y:S05]  /*13870*/  @!P4 BRA `(.L_x_503) ;  /* 0x0000000000ccc947 */ /* 0x000fea0003800000 */
[----:B------:R-:W1:Y:S02]  /*13880*/  LDC R22, c[0x0][0x61c] ;  /* 0x00018700ff167b82 */ /* 0x000e640000000800 */
[----:B-1----:R-:W-:-:S04]  /*13890*/  ISETP.NE.AND P0, PT, R22, 0x1, PT ;  /* 0x000000011600780c */ /* 0x002fc80003f05270 */
[----:B------:R-:W-:-:S09]  /*138a0*/  P2R R0, PR, RZ, 0x1 ;  /* 0x00000001ff007803 */ /* 0x000fd20000000000 */
        /* <DEDUP_REMOVED lines=17> */
.L_x_504:
        /* <DEDUP_REMOVED lines=24> */
.L_x_505:
[----:B------:R-:W-:Y:S01]  /*13b40*/  ULDC.64 UR4, c[0x0][0x5e8] ;  /* 0x00017a0000047ab9 */ /* 0x000fe20000000a00 */
[----:B------:R-:W-:Y:S02]  /*13b50*/  LOP3.LUT P0, RZ, R19, 0xff, RZ, 0xc0, !PT ;  /* 0x000000ff13ff7812 */ /* 0x000fe4000780c0ff */
[----:B------:R-:W-:Y:S02]  /*13b60*/  IADD3 R16, P1, R16, UR4, RZ ;  /* 0x0000000410107c10 */ /* 0x000fe4000ff3e0ff */
[----:B0-----:R-:W-:Y:S02]  /*13b70*/  SEL R3, RZ, 0x1, !P0 ;  /* 0x00000001ff037807 */ /* 0x001fe40004000000 */
[----:B------:R-:W-:-:S05]  /*13b80*/  IADD3.X R17, RZ, UR5, RZ, P1, !PT ;  /* 0x00000005ff117c10 */ /* 0x000fca0008ffe4ff */
[----:B------:R-:W-:Y:S01]  /*13b90*/  STG.E.U8 desc[UR58][R16.64], R3 ;  /* 0x0000000310007986 */ /* 0x000fe2000c10113a */
[----:B------:R-:W-:Y:S05]  /*13ba0*/  EXIT ;  /* 0x000000000000794d */ /* 0x000fea0003800000 */
.L_x_503:
[----:B------:R-:W-:Y:S04]  /*13bb0*/  STG.E.U8 desc[UR58][R4.64], R18 ;  /* 0x0000001204007986 */ /* 0x000fe8000c10113a */
[----:B------:R-:W-:Y:S01]  /*13bc0*/  STG.E.U8 desc[UR58][R4.64+0x1], R19 ;  /* 0x0000011304007986 */ /* 0x000fe2000c10113a */
[----:B------:R-:W-:Y:S05]  /*13bd0*/  EXIT ;  /* 0x000000000000794d */ /* 0x000fea0003800000 */
.L_x_501:
[----:B------:R-:W-:Y:S01]  /*13be0*/  ISETP.NE.AND P3, PT, RZ, UR36, PT ;  /* 0x00000024ff007c0c */ /* 0x000fe2000bf65270 */
[----:B------:R-:W-:Y:S01]  /*13bf0*/  ULDC.64 UR4, c[0x0][0x5e8] ;  /* 0x00017a0000047ab9 */ /* 0x000fe20000000a00 */
[----:B------:R-:W-:Y:S01]  /*13c00*/  ULDC.U8 UR6, c[0x0][0x619] ;  /* 0x0001864000067ab9 */ /* 0x000fe20000000000 */
[----:B------:R-:W-:Y:S02]  /*13c10*/  IADD3 R2, P1, R17, UR4, RZ ;  /* 0x0000000411027c10 */ /* 0x000fe4000ff3e0ff */
[----:B------:R-:W-:Y:S02]  /*13c20*/  IADD3 R4, P2, R16, UR4, RZ ;  /* 0x0000000410047c10 */ /* 0x000fe4000ff5e0ff */
[----:B------:R-:W-:Y:S01]  /*13c30*/  ISETP.NE.AND P0, PT, RZ, UR6, PT ;  /* 0x00000006ff007c0c */ /* 0x000fe2000bf05270 */
[----:B0-----:R-:W-:Y:S01]  /*13c40*/  IMAD.X R3, RZ, RZ, UR5, P1 ;  /* 0x00000005ff037e24 */ /* 0x001fe200088e06ff */
[----:B------:R-:W-:Y:S01]  /*13c50*/  PRMT R19, R9, 0x7610, R19 ;  /* 0x0000761009137816 */ /* 0x000fe20000000013 */
[----:B------:R-:W-:-:S03]  /*13c60*/  IMAD.X R5, RZ, RZ, UR5, P2 ;  /* 0x00000005ff057e24 */ /* 0x000fc600090e06ff */
[----:B------:R-:W-:Y:S07]  /*13c70*/  @!P3 BRA `(.L_x_506) ;  /* 0x00000000004cb947 */ /* 0x000fee0003800000 */
[----:B------:R-:W2:Y:S04]  /*13c80*/  LDG.E.U8 R0, desc[UR58][R4.64] ;  /* 0x0000003a04007981 */ /* 0x000ea8000c1e1100 */
[----:B------:R-:W3:Y:S01]  /*13c90*/  LDG.E.U8 R8, desc[UR58][R2.64] ;  /* 0x0000003a02087981 */ /* 0x000ee2000c1e1100 */
[----:B------:R-:W0:Y:S08]  /*13ca0*/  I2F.S8 R9, R9 ;  /* 0x0000000900097306 */ /* 0x000e300000001400 */
[----:B------:R-:W1:Y:S08]  /*13cb0*/  I2F.S8 R7, R18 ;  /* 0x0000001200077306 */ /* 0x000e700000001400 */
[----:B0-----:R-:W0:Y:S08]  /*13cc0*/  F2F.BF16.F32 R6, R9 ;  /* 0x0000000900067304 */ /* 0x001e300000202000 */
[----:B-1----:R-:W1:Y:S01]  /*13cd0*/  F2F.BF16.F32 R7, R7 ;  /* 0x0000000700077304 */ /* 0x002e620000202000 */
[----:B------:R-:W-:Y:S01]  /*13ce0*/  HFMA2.MMA R19, -RZ, RZ, 0, 5.9604644775390625e-08 ;  /* 0x00000001ff137435 */ /* 0x000fe200000001ff */
[----:B--2---:R-:W-:-:S02]  /*13cf0*/  ISETP.NE.AND P4, PT, R0, RZ, PT ;  /* 0x000000ff0000720c */ /* 0x004fc40003f85270 */
[----:B---3--:R-:W-:Y:S01]  /*13d00*/  ISETP.NE.AND P3, PT, R8, RZ, PT ;  /* 0x000000ff0800720c */ /* 0x008fe20003f65270 */
[----:B------:R-:W-:-:S10]  /*13d10*/  IMAD.MOV.U32 R8, RZ, RZ, 0x1 ;  /* 0x00000001ff087424 */ /* 0x000fd400078e00ff */
[----:B0-----:R-:W-:Y:S02]  /*13d20*/  @!P4 IMAD.U32 R6, R6, 0x10000, RZ ;  /* 0x000100000606c824 */ /* 0x001fe400078e00ff */
[----:B-1----:R-:W-:-:S03]  /*13d30*/  @!P3 SHF.L.U32 R0, R7, 0x10, RZ ;  /* 0x000000100700b819 */ /* 0x002fc600000006ff */
[----:B------:R-:W-:Y:S02]  /*13d40*/  @!P4 FSETP.NEU.FTZ.AND P2, PT, R6, RZ, PT ;  /* 0x000000ff0600c20b */ /* 0x000fe40003f5d000 */
[----:B------:R-:W-:Y:S02]  /*13d50*/  @!P3 FSETP.NEU.FTZ.AND P1, PT, R0, RZ, PT ;  /* 0x000000ff0000b20b */ /* 0x000fe40003f3d000 */
[----:B------:R-:W-:Y:S02]  /*13d60*/  PRMT R18, R8, 0x7610, R18 ;  /* 0x0000761008127816 */ /* 0x000fe40000000012 */
[----:B------:R-:W-:Y:S02]  /*13d70*/  @!P3 SEL R0, RZ, 0x1, !P1 ;  /* 0x00000001ff00b807 */ /* 0x000fe40004800000 */
[----:B------:R-:W-:Y:S02]  /*13d80*/  @!P4 SEL R6, RZ, 0x1, !P2 ;  /* 0x00000001ff06c807 */ /* 0x000fe40005000000 */
[----:B------:R-:W-:-:S02]  /*13d90*/  @!P3 PRMT R18, R0, 0x7610, R18 ;  /* 0x000076100012b816 */ /* 0x000fc40000000012 */
[----:B------:R-:W-:-:S07]  /*13da0*/  @!P4 PRMT R19, R6, 0x7610, R19 ;  /* 0x000076100613c816 */ /* 0x000fce0000000013 */
.L_x_506:
        /* <DEDUP_REMOVED lines=21> */
.L_x_508:
        /* <DEDUP_REMOVED lines=24> */
.L_x_509:
[----:B------:R-:W-:Y:S01]  /*14080*/  ULDC.64 UR4, c[0x0][0x5e8] ;  /* 0x00017a0000047ab9 */ /* 0x000fe20000000a00 */
[----:B------:R-:W-:Y:S02]  /*14090*/  LOP3.LUT P0, RZ, R19, 0xff, RZ, 0xc0, !PT ;  /* 0x000000ff13ff7812 */ /* 0x000fe4000780c0ff */
[----:B------:R-:W-:Y:S02]  /*140a0*/  IADD3 R16, P1, R16, UR4, RZ ;  /* 0x0000000410107c10 */ /* 0x000fe4000ff3e0ff */
[----:B0-----:R-:W-:-:S03]  /*140b0*/  SEL R3, RZ, 0x1, !P0 ;  /* 0x00000001ff037807 */ /* 0x001fc60004000000 */
[----:B------:R-:W-:-:S05]  /*140c0*/  IMAD.X R17, RZ, RZ, UR5, P1 ;  /* 0x00000005ff117e24 */ /* 0x000fca00088e06ff */
[----:B------:R-:W-:Y:S01]  /*140d0*/  STG.E.U8 desc[UR58][R16.64], R3 ;  /* 0x0000000310007986 */ /* 0x000fe2000c10113a */
[----:B------:R-:W-:Y:S05]  /*140e0*/  EXIT ;  /* 0x000000000000794d */ /* 0x000fea0003800000 */
.L_x_507:
[----:B------:R-:W-:Y:S02]  /*140f0*/  LOP3.LUT P0, RZ, R18, 0xff, RZ, 0xc0, !PT ;  /* 0x000000ff12ff7812 */ /* 0x000fe4000780c0ff */
[----:B------:R-:W-:Y:S02]  /*14100*/  LOP3.LUT P1, RZ, R19, 0xff, RZ, 0xc0, !PT ;  /* 0x000000ff13ff7812 */ /* 0x000fe4000782c0ff */
[----:B------:R-:W-:Y:S02]  /*14110*/  SEL R7, RZ, 0x1, !P0 ;  /* 0x00000001ff077807 */ /* 0x000fe40004000000 */
[----:B------:R-:W-:-:S03]  /*14120*/  SEL R9, RZ, 0x1, !P1 ;  /* 0x00000001ff097807 */ /* 0x000fc60004800000 */
[----:B------:R-:W-:Y:S04]  /*14130*/  STG.E.U8 desc[UR58][R2.64], R7 ;  /* 0x0000000702007986 */ /* 0x000fe8000c10113a */
[----:B------:R-:W-:Y:S01]  /*14140*/  STG.E.U8 desc[UR58][R4.64], R9 ;  /* 0x0000000904007986 */ /* 0x000fe2000c10113a */
[----:B------:R-:W-:Y:S05]  /*14150*/  EXIT ;  /* 0x000000000000794d */ /* 0x000fea0003800000 */
.L_x_476:
        /* <DEDUP_REMOVED lines=11> */
[----:B0-----:R-:W0:Y:S01]  /*14210*/  LDC.U8 R3, c[0x0][0x618] ;  /* 0x00018600ff037b82 */ /* 0x001e220000000000 */
[----:B------:R-:W-:-:S04]  /*14220*/  ISETP.NE.U32.AND P0, PT, R4, RZ, PT ;  /* 0x000000ff0400720c */ /* 0x000fc80003f05070 */
[----:B------:R-:W-:-:S13]  /*14230*/  ISETP.NE.AND.EX P0, PT, R12, RZ, PT, P0 ;  /* 0x000000ff0c00720c */ /* 0x000fda0003f05300 */
[----:B------:R-:W-:Y:S05]  /*14240*/  @!P0 BRA `(.L_x_510) ;  /* 0x00000004003c8947 */ /* 0x000fea0003800000 */
[----:B0-----:R-:W-:Y:S01]  /*14250*/  ISETP.NE.AND P0, PT, R3, RZ, PT ;  /* 0x000000ff0300720c */ /* 0x001fe20003f05270 */
[----:B------:R-:W-:Y:S01]  /*14260*/  ULDC.U8 UR4, c[0x0][0x619] ;  /* 0x0001864000047ab9 */ /* 0x000fe20000000000 */
[----:B------:R-:W-:Y:S02]  /*14270*/  PRMT R17, R0, 0x7610, R17 ;  /* 0x0000761000117816 */ /* 0x000fe40000000011 */
[----:B------:R-:W-:-:S09]  /*14280*/  ISETP.NE.AND P4, PT, RZ, UR4, PT ;  /* 0x00000004ff007c0c */ /* 0x000fd2000bf85270 */
[----:B------:R-:W-:Y:S05]  /*14290*/  @!P0 BRA `(.L_x_511) ;  /* 0x00000000004c8947 */ /* 0x000fea0003800000 */
        /* <DEDUP_REMOVED lines=19> */
.L_x_511:
        /* <DEDUP_REMOVED lines=21> */
.L_x_513:
        /* <DEDUP_REMOVED lines=24> */
.L_x_514:
[----:B------:R-:W-:Y:S01]  /*146a0*/  ULDC.64 UR4, c[0x0][0x5e8] ;  /* 0x00017a0000047ab9 */ /* 0x000fe20000000a00 */
[----:B------:R-:W-:Y:S02]  /*146b0*/  LOP3.LUT P0, RZ, R17, 0xff, RZ, 0xc0, !PT ;  /* 0x000000ff11ff7812 */ /* 0x000fe4000780c0ff */
[----:B------:R-:W-:Y:S02]  /*146c0*/  IADD3 R18, P1, R18, UR4, RZ ;  /* 0x0000000412127c10 */ /* 0x000fe4000ff3e0ff */
[----:B0-----:R-:W-:-:S03]  /*146d0*/  SEL R3, RZ, 0x1, !P0 ;  /* 0x00000001ff037807 */ /* 0x001fc60004000000 */
[----:B------:R-:W-:-:S05]  /*146e0*/  IMAD.X R19, RZ, RZ, UR5, P1 ;  /* 0x00000005ff137e24 */ /* 0x000fca00088e06ff */
[----:B------:R-:W-:Y:S01]  /*146f0*/  STG.E.U8 desc[UR58][R18.64], R3 ;  /* 0x0000000312007986 */ /* 0x000fe2000c10113a */
[----:B------:R-:W-:Y:S05]  /*14700*/  EXIT ;  /* 0x000000000000794d */ /* 0x000fea0003800000 */
.L_x_512:
[----:B------:R-:W-:Y:S04]  /*14710*/  STG.E.U8 desc[UR58][R4.64], R19 ;  /* 0x0000001304007986 */ /* 0x000fe8000c10113a */
[----:B------:R-:W-:Y:S01]  /*14720*/  STG.E.U8 desc[UR58][R4.64+0x1], R17 ;  /* 0x0000011104007986 */ /* 0x000fe2000c10113a */
[----:B------:R-:W-:Y:S05]  /*14730*/  EXIT ;  /* 0x000000000000794d */ /* 0x000fea0003800000 */
.L_x_510:
[----:B0-----:R-:W-:Y:S01]  /*14740*/  ISETP.NE.AND P3, PT, R3, RZ, PT ;  /* 0x000000ff0300720c */ /* 0x001fe20003f65270 */
[----:B------:R-:W-:Y:S01]  /*14750*/  ULDC.64 UR4, c[0x0][0x5e8] ;  /* 0x00017a0000047ab9 */ /* 0x000fe20000000a00 */
[----:B------:R-:W-:Y:S01]  /*14760*/  ULDC.U8 UR6, c[0x0][0x619] ;  /* 0x0001864000067ab9 */ /* 0x000fe20000000000 */
[----:B------:R-:W-:Y:S02]  /*14770*/  IADD3 R4, P2, R18, UR4, RZ ;  /* 0x0000000412047c10 */ /* 0x000fe4000ff5e0ff */
[----:B------:R-:W-:Y:S02]  /*14780*/  IADD3 R2, P1, R22, UR4, RZ ;  /* 0x0000000416027c10 */ /* 0x000fe4000ff3e0ff */
[----:B------:R-:W-:Y:S01]  /*14790*/  ISETP.NE.AND P0, PT, RZ, UR6, PT ;  /* 0x00000006ff007c0c */ /* 0x000fe2000bf05270 */
[----:B------:R-:W-:Y:S01]  /*147a0*/  IMAD.X R5, RZ, RZ, UR5, P2 ;  /* 0x00000005ff057e24 */ /* 0x000fe200090e06ff */
[----:B------:R-:W-:Y:S02]  /*147b0*/  IADD3.X R3, RZ, UR5, RZ, P1, !PT ;  /* 0x00000005ff037c10 */ /* 0x000fe40008ffe4ff */
[----:B------:R-:W-:-:S02]  /*147c0*/  PRMT R16, R0, 0x7610, R16 ;  /* 0x0000761000107816 */ /* 0x000fc40000000010 */
[----:B------:R-:W-:Y:S07]  /*147d0*/  @!P3 BRA `(.L_x_515) ;  /* 0x00000000004cb947 */ /* 0x000fee0003800000 */
[----:B------:R-:W2:Y:S04]  /*147e0*/  LDG.E.U8 R9, desc[UR58][R2.64] ;  /* 0x0000003a02097981 */ /* 0x000ea8000c1e1100 */
[----:B------:R-:W3:Y:S01]  /*147f0*/  LDG.E.U8 R6, desc[UR58][R4.64] ;  /* 0x0000003a04067981 */ /* 0x000ee2000c1e1100 */
[----:B------:R-:W0:Y:S01]  /*14800*/  I2F.S8 R8, R19 ;  /* 0x0000001300087306 */ /* 0x000e220000001400 */
[----:B------:R-:W-:-:S07]  /*14810*/  IMAD.MOV.U32 R16, RZ, RZ, 0x1 ;  /* 0x00000001ff107424 */ /* 0x000fce00078e00ff */
[----:B------:R-:W1:Y:S08]  /*14820*/  I2F.S8 R0, R0 ;  /* 0x0000000000007306 */ /* 0x000e700000001400 */
[----:B0-----:R-:W0:Y:S08]  /*14830*/  F2F.BF16.F32 R8, R8 ;  /* 0x0000000800087304 */ /* 0x001e300000202000 */
[----:B-1----:R-:W1:Y:S01]  /*14840*/  F2F.BF16.F32 R7, R0 ;  /* 0x0000000000077304 */ /* 0x002e620000202000 */
[----:B--2---:R-:W-:Y:S01]  /*14850*/  ISETP.NE.AND P3, PT, R9, RZ, PT ;  /* 0x000000ff0900720c */ /* 0x004fe20003f65270 */
[----:B------:R-:W-:Y:S01]  /*14860*/  IMAD.MOV.U32 R9, RZ, RZ, 0x1 ;  /* 0x00000001ff097424 */ /* 0x000fe200078e00ff */
[----:B---3--:R-:W-:-:S04]  /*14870*/  ISETP.NE.AND P4, PT, R6, RZ, PT ;  /* 0x000000ff0600720c */ /* 0x008fc80003f85270 */
[----:B------:R-:W-:-:S07]  /*14880*/  PRMT R19, R9, 0x7610, R19 ;  /* 0x0000761009137816 */ /* 0x000fce0000000013 */
[----:B0-----:R-:W-:Y:S02]  /*14890*/  @!P3 IMAD.U32 R6, R8, 0x10000, RZ ;  /* 0x000100000806b824 */ /* 0x001fe400078e00ff */
[----:B-1----:R-:W-:-:S03]  /*148a0*/  @!P4 SHF.L.U32 R7, R7, 0x10, RZ ;  /* 0x000000100707c819 */ /* 0x002fc600000006ff */
[----:B------:R-:W-:Y:S02]  /*148b0*/  @!P3 FSETP.NEU.FTZ.AND P1, PT, R6, RZ, PT ;  /* 0x000000ff0600b20b */ /* 0x000fe40003f3d000 */
[----:B------:R-:W-:Y:S02]  /*148c0*/  @!P4 FSETP.NEU.FTZ.AND P2, PT, R7, RZ, PT ;  /* 0x000000ff0700c20b */ /* 0x000fe40003f5d000 */
[----:B------:R-:W-:Y:S02]  /*148d0*/  @!P3 SEL R0, RZ, 0x1, !P1 ;  /* 0x00000001ff00b807 */ /* 0x000fe40004800000 */
[----:B------:R-:W-:Y:S02]  /*148e0*/  @!P4 SEL R6, RZ, 0x1, !P2 ;  /* 0x00000001ff06c807 */ /* 0x000fe40005000000 */
[----:B------:R-:W-:Y:S02]  /*148f0*/  @!P3 PRMT R19, R0, 0x7610, R19 ;  /* 0x000076100013b816 */ /* 0x000fe40000000013 */
[----:B------:R-:W-:-:S07]  /*14900*/  @!P4 PRMT R16, R6, 0x7610, R16 ;  /* 0x000076100610c816 */ /* 0x000fce0000000010 */
.L_x_515:
        /* <DEDUP_REMOVED lines=21> */
.L_x_517:
        /* <DEDUP_REMOVED lines=24> */
.L_x_518:
[----:B------:R-:W-:Y:S01]  /*14be0*/  ULDC.64 UR4, c[0x0][0x5e8] ;  /* 0x00017a0000047ab9 */ /* 0x000fe20000000a00 */
[----:B------:R-:W-:Y:S02]  /*14bf0*/  LOP3.LUT P0, RZ, R16, 0xff, RZ, 0xc0, !PT ;  /* 0x000000ff10ff7812 */ /* 0x000fe4000780c0ff */
[----:B------:R-:W-:Y:S02]  /*14c00*/  IADD3 R18, P1, R18, UR4, RZ ;  /* 0x0000000412127c10 */ /* 0x000fe4000ff3e0ff */
[----:B0-----:R-:W-:-:S03]  /*14c10*/  SEL R3, RZ, 0x1, !P0 ;  /* 0x00000001ff037807 */ /* 0x001fc60004000000 */
[----:B------:R-:W-:-:S05]  /*14c20*/  IMAD.X R19, RZ, RZ, UR5, P1 ;  /* 0x00000005ff137e24 */ /* 0x000fca00088e06ff */
[----:B------:R-:W-:Y:S01]  /*14c30*/  STG.E.U8 desc[UR58][R18.64], R3 ;  /* 0x0000000312007986 */ /* 0x000fe2000c10113a */
[----:B------:R-:W-:Y:S05]  /*14c40*/  EXIT ;  /* 0x000000000000794d */ /* 0x000fea0003800000 */
.L_x_516:
[----:B------:R-:W-:Y:S02]  /*14c50*/  LOP3.LUT P0, RZ, R19, 0xff, RZ, 0xc0, !PT ;  /* 0x000000ff13ff7812 */ /* 0x000fe4000780c0ff */
[----:B------:R-:W-:Y:S02]  /*14c60*/  LOP3.LUT P1, RZ, R16, 0xff, RZ, 0xc0, !PT ;  /* 0x000000ff10ff7812 */ /* 0x000fe4000782c0ff */
[----:B------:R-:W-:Y:S02]  /*14c70*/  SEL R7, RZ, 0x1, !P0 ;  /* 0x00000001ff077807 */ /* 0x000fe40004000000 */
[----:B------:R-:W-:-:S03]  /*14c80*/  SEL R9, RZ, 0x1, !P1 ;  /* 0x00000001ff097807 */ /* 0x000fc60004800000 */
[----:B------:R-:W-:Y:S04]  /*14c90*/  STG.E.U8 desc[UR58][R2.64], R7 ;  /* 0x0000000702007986 */ /* 0x000fe8000c10113a */
[----:B------:R-:W-:Y:S01]  /*14ca0*/  STG.E.U8 desc[UR58][R4.64], R9 ;  /* 0x0000000904007986 */ /* 0x000fe2000c10113a */
[----:B------:R-:W-:Y:S05]  /*14cb0*/  EXIT ;  /* 0x000000000000794d */ /* 0x000fea0003800000 */
.L_x_519:
        /* <DEDUP_REMOVED lines=12> */
.L_x_7540:


//--------------------- .text._ZN2at6native13reduce_kernelILi128ELi4ENS0_8ReduceOpIN3c108BFloat16ENS0_14func_wrapper_tIbZZZNS0_14or_kernel_cudaERNS_14TensorIteratorEENKUlvE_clEvENKUlvE9_clEvEUlbS4_E_EEjbLi4ELi4EEEEEvT1_ --------------------------
	.section	.text._ZN2at6native13reduce_kernelILi128ELi4ENS0_8ReduceOpIN3c108BFloat16ENS0_14func_wrapper_tIbZZZNS0_14or_kernel_cudaERNS_14TensorIteratorEENKUlvE_clEvENKUlvE9_clEvEUlbS4_E_EEjbLi4ELi4EEEEEvT1_,"ax",@progbits
	.align	128
        .global         _ZN2at6native13reduce_kernelILi128ELi4ENS0_8ReduceOpIN3c108BFloat16ENS0_14func_wrapper_tIbZZZNS0_14or_kernel_cudaERNS_14TensorIteratorEENKUlvE_clEvENKUlvE9_clEvEUlbS4_E_EEjbLi4ELi4EEEEEvT1_
        .type           _ZN2at6native13reduce_kernelILi128ELi4ENS0_8ReduceOpIN3c108BFloat16ENS0_14func_wrapper_tIbZZZNS0_14or_kernel_cudaERNS_14TensorIteratorEENKUlvE_clEvENKUlvE9_clEvEUlbS4_E_EEjbLi4ELi4EEEEEvT1_,@function
        .size           _ZN2at6native13reduce_kernelILi128ELi4ENS0_8ReduceOpIN3c108BFloat16ENS0_14func_wrapper_tIbZZZNS0_14or_kernel_cudaERNS_14TensorIteratorEENKUlvE_clEvENKUlvE9_clEvEUlbS4_E_EEjbLi4ELi4EEEEEvT1_,(.L_x_7541 - _ZN2at6native13reduce_kernelILi128ELi4ENS0_8ReduceOpIN3c108BFloat16ENS0_14func_wrapper_tIbZZZNS0_14or_kernel_cudaERNS_14TensorIteratorEENKUlvE_clEvENKUlvE9_clEvEUlbS4_E_EEjbLi4ELi4EEEEEvT1_)
        .other          _ZN2at6native13reduce_kernelILi128ELi4ENS0_8ReduceOpIN3c108BFloat16ENS0_14func_wrapper_tIbZZZNS0_14or_kernel_cudaERNS_14TensorIteratorEENKUlvE_clEvENKUlvE9_clEvEUlbS4_E_EEjbLi4ELi4EEEEEvT1_,@"STO_CUDA_ENTRY STV_DEFAULT"
_ZN2at6native13reduce_kernelILi128ELi4ENS0_8ReduceOpIN3c108BFloat16ENS0_14func_wrapper_tIbZZZNS0_14or_kernel_cudaERNS_14TensorIteratorEENKUlvE_clEvENKUlvE9_clEvEUlbS4_E_EEjbLi4ELi4EEEEEvT1_:
.text._ZN2at6native13reduce_kernelILi128ELi4ENS0_8ReduceOpIN3c108BFloat16ENS0_14func_wrapper_tIbZZZNS0_14or_kernel_cudaERNS_14TensorIteratorEENKUlvE_clEvENKUlvE9_clEvEUlbS4_E_EEjbLi4ELi4EEEEEvT1_:
[----:B------:R-:W0:Y:S01]  /*0000*/  LDC R1, c[0x0][0x28] ;  /* 0x00000a00ff017b82 */ /* 0x000e220000000800 */
[----:B------:R-:W1:Y:S07]  /*0010*/  S2R R2, SR_TID.X ;  /* 0x0000000000027919 */ /* 0x000e6e0000002100 */
[----:B------:R-:W2:Y:S01]  /*0020*/  LDC R3, c[0x0][0x3e8] ;  /* 0x0000fa00ff037b82 */ /* 0x000ea20000000800 */
[----:B------:R-:W-:Y:S01]  /*0030*/  ULDC.64 UR6, c[0x0][0x238] ;  /* 0x00008e0000067ab9 */ /* 0x000fe20000000a00 */
[----:B------:R-:W-:Y:S01]  /*0040*/  ULDC UR5, c[0x0][0x22c] ;  /* 0x00008b0000057ab9 */ /* 0x000fe20000000800 */
[----:B------:R-:W3:Y:S01]  /*0050*/  S2R R17, SR_TID.Y ;  /* 0x0000000000117919 */ /* 0x000ee20000002200 */
[----:B------:R-:W4:Y:S04]  /*0060*/  S2R R16, SR_CTAID.Y ;  /* 0x0000000000107919 */ /* 0x000f280000002600 */
        /* <DEDUP_REMOVED lines=10> */
[----:B------:R-:W-:-:S02]  /*0110*/  IMAD.MOV.U32 R0, RZ, RZ, RZ ;  /* 0x000000ffff007224 */ /* 0x000fc400078e00ff */
        /* <DEDUP_REMOVED lines=275> */
.L_x_520:
        /* <DEDUP_REMOVED lines=10> */
[----:B------:R-:W-:-:S04]  /*12f0*/  IADD3 R18, P1, R0, UR4, RZ ;  /* 0x0000000400127c10 */ /* 0x000fc8000ff3e0ff */
[----:B------:R-:W-:-:S07]  /*1300*/  IADD3.X R19, RZ, UR5, RZ, P1, !PT ;  /* 0x00000005ff137c10 */ /* 0x000fce0008ffe4ff */
        /* <DEDUP_REMOVED lines=17> */
.L_x_524:
        /* <DEDUP_REMOVED lines=25> */
.L_x_530:
[----:B------:R-:W-:Y:S05]  /*15b0*/  BSYNC B2 ;  /* 0x0000000000027941 */ /* 0x000fea0003800000 */
.L_x_529:
[----:B------:R-:W-:-:S04]  /*15c0*/  PRMT R0, R0, 0x9910, RZ ;  /* 0x0000991000007816 */ /* 0x000fc800000000ff */
[----:B------:R-:W-:-:S13]  /*15d0*/  ISETP.NE.AND P0, PT, R0, RZ, PT ;  /* 0x000000ff0000720c */ /* 0x000fda0003f05270 */
[----:B------:R-:W-:Y:S05]  /*15e0*/  @!P0 BRA `(.L_x_528) ;  /* 0x0000000000308947 */ /* 0x000fea0003800000 */
[----:B------:R-:W-:Y:S01]  /*15f0*/  PRMT R0, R6, 0x9910, RZ ;  /* 0x0000991006007816 */ /* 0x000fe200000000ff */
[----:B------:R-:W-:-:S03]  /*1600*/  HFMA2.MMA R6, -RZ, RZ, 0, 5.9604644775390625e-08 ;  /* 0x00000001ff067435 */ /* 0x000fc600000001ff */
[----:B------:R-:W-:-:S13]  /*1610*/  ISETP.NE.AND P0, PT, R0, RZ, PT ;  /* 0x000000ff0000720c */ /* 0x000fda0003f05270 */
[----:B------:R-:W-:Y:S05]  /*1620*/  @P0 BRA `(.L_x_528) ;  /* 0x0000000000200947 */ /* 0x000fea0003800000 */
[----:B------:R-:W-:-:S05]  /*1630*/  IADD3 R3, P0, R2, -R7, RZ ;  /* 0x8000000702037210 */ /* 0x000fca0007f1e0ff */
[----:B------:R-:W-:Y:S01]  /*1640*/  IMAD.X R0, RZ, RZ, -0x1, P0 ;  /* 0xffffffffff007424 */ /* 0x000fe200000e06ff */
[----:B------:R-:W-:-:S04]  /*1650*/  LEA R4, P0, R3, R18, 0x1 ;  /* 0x0000001203047211 */ /* 0x000fc800078008ff */
[----:B------:R-:W-:-:S05]  /*1660*/  LEA.HI.X R5, R3, R19, R0, 0x1, P0 ;  /* 0x0000001303057211 */ /* 0x000fca00000f0c00 */
[----:B------:R-:W2:Y:S02]  /*1670*/  LDG.E.U16 R4, desc[UR58][R4.64] ;  /* 0x0000003a04047981 */ /* 0x000ea4000c1e1500 */
[----:B--2---:R-:W-:-:S05]  /*1680*/  IMAD.U32 R0, R4, 0x10000, RZ ;  /* 0x0001000004007824 */ /* 0x004fca00078e00ff */
[----:B------:R-:W-:-:S04]  /*1690*/  FSETP.NEU.FTZ.AND P0, PT, R0, RZ, PT ;  /* 0x000000ff0000720b */ /* 0x000fc80003f1d000 */
[----:B------:R-:W-:-:S09]  /*16a0*/  SEL R6, RZ, 0x1, !P0 ;  /* 0x00000001ff067807 */ /* 0x000fd20004000000 */
.L_x_528:
[----:B------:R-:W-:Y:S05]  /*16b0*/  BSYNC B1 ;  /* 0x0000000000017941 */ /* 0x000fea0003800000 */
.L_x_527:
[----:B------:R-:W0:Y:S01]  /*16c0*/  LDC R4, c[0x0][0x218] ;  /* 0x00008600ff047b82 */ /* 0x000e220000000800 */
[----:B------:R-:W-:-:S04]  /*16d0*/  IADD3 R5, P0, -R7, 0x4, RZ ;  /* 0x0000000407057810 */ /* 0x000fc80007f1e1ff */
[----:B------:R-:W-:Y:S01]  /*16e0*/  LEA R18, P1, R5, R18, 0x1 ;  /* 0x0000001205127211 */ /* 0x000fe200078208ff */
[----:B------:R-:W-:-:S05]  /*16f0*/  IMAD.X R0, RZ, RZ, -0x1, P0 ;  /* 0xffffffffff007424 */ /* 0x000fca00000e06ff */
[----:B------:R-:W-:Y:S02]  /*1700*/  LEA.HI.X R19, R5, R19, R0, 0x1, P1 ;  /* 0x0000001305137211 */ /* 0x000fe400008f0c00 */
[----:B0-----:R-:W-:-:S07]  /*1710*/  IADD3 R3, R7, -0x4, R4 ;  /* 0xfffffffc07037810 */ /* 0x001fce0007ffe004 */
.L_x_526:
[----:B------:R-:W-:Y:S05]  /*1720*/  BSYNC B0 ;  /* 0x0000000000007941 */ /* 0x000fea0003800000 */
.L_x_525:
[----:B------:R-:W-:Y:S01]  /*1730*/  ULDC UR4, c[0x0][0x22c] ;  /* 0x00008b0000047ab9 */ /* 0x000fe20000000800 */
[----:B------:R-:W-:Y:S01]  /*1740*/  BSSY B0, `(.L_x_531) ;  /* 0x0000030000007945 */ /* 0x000fe20003800000 */
[----:B------:R-:W-:Y:S01]  /*1750*/  IMAD R0, R2, UR4, RZ ;  /* 0x0000000402007c24 */ /* 0x000fe2000f8e02ff */
[----:B------:R-:W-:-:S03]  /*1760*/  ULDC.64 UR4, c[0x0][0x230] ;  /* 0x00008c0000047ab9 */ /* 0x000fc60000000a00 */
        /* <DEDUP_REMOVED lines=9> */
.L_x_533:
[----:B------:R-:W-:Y:S01]  /*1800*/  IMAD.WIDE.U32 R4, R7, 0x8, R18 ;  /* 0x0000000807047825 */ /* 0x000fe200078e0012 */
[----:B------:R-:W-:Y:S01]  /*1810*/  LOP3.LUT P1, RZ, R6, 0xff, RZ, 0xc0, !PT ;  /* 0x000000ff06ff7812 */ /* 0x000fe2000782c0ff */
[----:B------:R-:W-:-:S03]  /*1820*/  ULDC UR4, c[0x0][0x220] ;  /* 0x0000880000047ab9 */ /* 0x000fc60000000800 */
[----:B------:R-:W2:Y:S01]  /*1830*/  LDG.E.64 R10, desc[UR58][R4.64] ;  /* 0x0000003a040a7981 */ /* 0x000ea2000c1e1b00 */
[----:B------:R-:W-:Y:S01]  /*1840*/  LOP3.LUT P3, RZ, R12, 0xff, RZ, 0xc0, !PT ;  /* 0x000000ff0cff7812 */ /* 0x000fe2000786c0ff */
[----:B------:R-:W-:Y:S01]  /*1850*/  IMAD.MOV.U32 R0, RZ, RZ, 0x1 ;  /* 0x00000001ff007424 */ /* 0x000fe200078e00ff */
[----:B------:R-:W-:Y:S01]  /*1860*/  LOP3.LUT P2, RZ, R9, 0xff, RZ, 0xc0, !PT ;  /* 0x000000ff09ff7812 */ /* 0x000fe2000784c0ff */
[----:B------:R-:W-:Y:S01]  /*1870*/  IMAD.MOV.U32 R6, RZ, RZ, 0x1 ;  /* 0x00000001ff067424 */ /* 0x000fe200078e00ff */
[----:B------:R-:W-:Y:S02]  /*1880*/  LOP3.LUT P0, RZ, R8, 0xff, RZ, 0xc0, !PT ;  /* 0x000000ff08ff7812 */ /* 0x000fe4000780c0ff */
[----:B------:R-:W-:Y:S02]  /*1890*/  IADD3 R7, R7, UR4, RZ ;  /* 0x0000000407077c10 */ /* 0x000fe4000fffe0ff */
[----:B------:R-:W-:Y:S02]  /*18a0*/  PRMT R0, R6, 0x5410, R0 ;  /* 0x0000541006007816 */ /* 0x000fe40000000000 */
[----:B------:R-:W-:-:S04]  /*18b0*/  LEA R8, R7, 0x3, 0x2 ;  /* 0x0000000307087811 */ /* 0x000fc800078e10ff */
[----:B------:R-:W-:Y:S02]  /*18c0*/  ISETP.GE.U32.AND P4, PT, R8, R3, PT ;  /* 0x000000030800720c */ /* 0x000fe40003f86070 */
[----:B------:R-:W-:Y:S01]  /*18d0*/  MOV R8, 0x1 ;  /* 0x0000000100087802 */ /* 0x000fe20000000f00 */
[C---:B--2---:R-:W-:Y:S01]  /*18e0*/  @!P1 IMAD.U32 R6, R10.reuse, 0x10000, RZ ;  /* 0x000100000a069824 */ /* 0x044fe200078e00ff */
[----:B------:R-:W-:Y:S02]  /*18f0*/  PRMT R5, R11, 0x7632, R5 ;  /* 0x000076320b057816 */ /* 0x000fe40000000005 */
[----:B------:R-:W-:Y:S02]  /*1900*/  PRMT R4, R10, 0x7632, R4 ;  /* 0x000076320a047816 */ /* 0x000fe40000000004 */
[----:B------:R-:W-:Y:S01]  /*1910*/  @!P1 FSETP.NEU.FTZ.AND P6, PT, R6, RZ, PT ;  /* 0x000000ff0600920b */ /* 0x000fe20003fdd000 */
[----:B------:R-:W-:Y:S02]  /*1920*/  @!P3 IMAD.U32 R5, R5, 0x10000, RZ ;  /* 0x000100000505b824 */ /* 0x000fe400078e00ff */
[----:B------:R-:W-:Y:S01]  /*1930*/  @!P2 IMAD.U32 R4, R4, 0x10000, RZ ;  /* 0x000100000404a824 */ /* 0x000fe200078e00ff */
[----:B------:R-:W-:Y:S01]  /*1940*/  @!P1 SEL R9, RZ, 0x1, !P6 ;  /* 0x00000001ff099807 */ /* 0x000fe20007000000 */
[----:B------:R-:W-:Y:S01]  /*1950*/  IMAD.MOV.U32 R6, RZ, RZ, 0x1 ;  /* 0x00000001ff067424 */ /* 0x000fe200078e00ff */
[----:B------:R-:W-:-:S02]  /*1960*/  @!P3 FSETP.NEU.FTZ.AND P6, PT, R5, RZ, PT ;  /* 0x000000ff0500b20b */ /* 0x000fc40003fdd000 */
[----:B------:R-:W-:Y:S01]  /*1970*/  @!P2 FSETP.NEU.FTZ.AND P5, PT, R4, RZ, PT ;  /* 0x000000ff0400a20b */ /* 0x000fe20003fbd000 */
[----:B------:R-:W-:Y:S01]  /*1980*/  @!P0 IMAD.U32 R4, R11, 0x10000, RZ ;  /* 0x000100000b048824 */ /* 0x000fe200078e00ff */
[----:B------:R-:W-:Y:S02]  /*1990*/  @!P3 SEL R10, RZ, 0x1, !P6 ;  /* 0x00000001ff0ab807 */ /* 0x000fe40007000000 */
[----:B------:R-:W-:Y:S02]  /*19a0*/  @!P2 SEL R5, RZ, 0x1, !P5 ;  /* 0x00000001ff05a807 */ /* 0x000fe40006800000 */
[----:B------:R-:W-:Y:S02]  /*19b0*/  @!P0 FSETP.NEU.FTZ.AND P5, PT, R4, RZ, PT ;  /* 0x000000ff0400820b */ /* 0x000fe40003fbd000 */
[----:B------:R-:W-:Y:S02]  /*19c0*/  @!P3 PRMT R0, R10, 0x7610, R0 ;  /* 0x000076100a00b816 */ /* 0x000fe40000000000 */
[----:B------:R-:W-:-:S02]  /*19d0*/  @!P0 SEL R4, RZ, 0x1, !P5 ;  /* 0x00000001ff048807 */ /* 0x000fc40006800000 */
[----:B------:R-:W-:Y:S02]  /*19e0*/  @!P2 PRMT R0, R0, 0x5410, R5 ;  /* 0x000054100000a816 */ /* 0x000fe40000000005 */
[----:B------:R-:W-:Y:S02]  /*19f0*/  @!P1 PRMT R6, R9, 0x7610, R6 ;  /* 0x0000761009069816 */ /* 0x000fe40000000006 */
[----:B------:R-:W-:Y:S02]  /*1a00*/  @!P0 PRMT R8, R4, 0x7610, R8 ;  /* 0x0000761004088816 */ /* 0x000fe40000000008 */
[C---:B------:R-:W-:Y:S02]  /*1a10*/  PRMT R12, R0.reuse, 0x7610, R12 ;  /* 0x00007610000c7816 */ /* 0x040fe4000000000c */
[----:B------:R-:W-:Y:S01]  /*1a20*/  PRMT R9, R0, 0x7632, R9 ;  /* 0x0000763200097816 */ /* 0x000fe20000000009 */
[----:B------:R-:W-:Y:S06]  /*1a30*/  @!P4 BRA `(.L_x_533) ;  /* 0xfffffffc0070c947 */ /* 0x000fec000383ffff */
.L_x_532:
[----:B------:R-:W-:Y:S05]  /*1a40*/  BSYNC B0 ;  /* 0x0000000000007941 */ /* 0x000fea0003800000 */
.L_x_531:
        /* <DEDUP_REMOVED lines=12> */
.L_x_535:
[----:B------:R-:W-:Y:S05]  /*1b10*/  BSYNC B0 ;  /* 0x0000000000007941 */ /* 0x000fea0003800000 */
.L_x_534:
        /* <DEDUP_REMOVED lines=16> */
.L_x_537:
[----:B------:R-:W-:Y:S05]  /*1c20*/  BSYNC B0 ;  /* 0x0000000000007941 */ /* 0x000fea0003800000 */
.L_x_536:
[----:B------:R-:W0:Y:S01]  /*1c30*/  I2F.S8 R3, R0.B2 ;  /* 0x2000000000037306 */ /* 0x000e220000001400 */
[----:B------:R-:W-:Y:S01]  /*1c40*/  LOP3.LUT P1, RZ, R6, 0xff, RZ, 0xc0, !PT ;  /* 0x000000ff06ff7812 */ /* 0x000fe2000782c0ff */
[----:B------:R-:W-:Y:S01]  /*1c50*/  IMAD.MOV.U32 R4, RZ, RZ, 0x1 ;  /* 0x00000001ff047424 */ /* 0x000fe200078e00ff */
[----:B------:R-:W-:Y:S01]  /*1c60*/  PRMT R6, RZ, 0x7610, R6 ;  /* 0x00007610ff067816 */ /* 0x000fe20000000006 */
[----:B------:R-:W-:Y:S01]  /*1c70*/  IMAD.MOV.U32 R25, RZ, RZ, 0x1 ;  /* 0x00000001ff197424 */ /* 0x000fe200078e00ff */
[----:B------:R-:W-:-:S03]  /*1c80*/  PRMT R18, RZ, 0x7610, R18 ;  /* 0x00007610ff127816 */ /* 0x000fc60000000012 */
[----:B------:R-:W-:Y:S08]  /*1c90*/  I2F.S8 R8, R8 ;  /* 0x0000000800087306 */ /* 0x000ff00000001400 */
[----:B0-----:R-:W0:Y:S02]  /*1ca0*/  F2F.BF16.F32 R3, R3 ;  /* 0x0000000300037304 */ /* 0x001e240000202000 */
[----:B0-----:R-:W-:Y:S01]  /*1cb0*/  @!P1 SHF.L.U32 R5, R3, 0x10, RZ ;  /* 0x0000001003059819 */ /* 0x001fe200000006ff */
[----:B------:R-:W-:-:S03]  /*1cc0*/  IMAD.MOV.U32 R3, RZ, RZ, 0x1 ;  /* 0x00000001ff037424 */ /* 0x000fc600078e00ff */
[----:B------:R-:W-:Y:S02]  /*1cd0*/  @!P1 FSETP.NEU.FTZ.AND P0, PT, R5, RZ, PT ;  /* 0x000000ff0500920b */ /* 0x000fe40003f1d000 */
[----:B------:R-:W0:Y:S02]  /*1ce0*/  F2F.BF16.F32 R5, R8 ;  /* 0x0000000800057304 */ /* 0x000e240000202000 */
[----:B------:R-:W-:-:S04]  /*1cf0*/  @!P1 SEL R4, RZ, 0x1, !P0 ;  /* 0x00000001ff049807 */ /* 0x000fc80004000000 */
[----:B------:R-:W-:-:S04]  /*1d00*/  PRMT R4, R4, 0x9910, RZ ;  /* 0x0000991004047816 */ /* 0x000fc800000000ff */
[----:B------:R-:W-:-:S13]  /*1d10*/  ISETP.NE.AND P1, PT, R4, RZ, PT ;  /* 0x000000ff0400720c */ /* 0x000fda0003f25270 */
[----:B0-----:R-:W-:Y:S02]  /*1d20*/  @!P1 IMAD.U32 R4, R5, 0x10000, RZ ;  /* 0x0001000005049824 */ /* 0x001fe400078e00ff */
[----:B------:R-:W0:Y:S03]  /*1d30*/  I2F.S8 R5, R0 ;  /* 0x0000000000057306 */ /* 0x000e260000001400 */
[----:B------:R-:W-:-:S04]  /*1d40*/  @!P1 FSETP.NEU.FTZ.AND P0, PT, R4, RZ, PT ;  /* 0x000000ff0400920b */ /* 0x000fc80003f1d000 */
[----:B------:R-:W-:-:S04]  /*1d50*/  @!P1 SEL R3, RZ, 0x1, !P0 ;  /* 0x00000001ff039807 */ /* 0x000fc80004000000 */
[----:B------:R-:W-:Y:S01]  /*1d60*/  PRMT R3, R3, 0x9910, RZ ;  /* 0x0000991003037816 */ /* 0x000fe200000000ff */
[----:B0-----:R-:W0:Y:S03]  /*1d70*/  F2F.BF16.F32 R5, R5 ;  /* 0x0000000500057304 */ /* 0x001e260000202000 */
[----:B------:R-:W-:-:S13]  /*1d80*/  ISETP.NE.AND P1, PT, R3, RZ, PT ;  /* 0x000000ff0300720c */ /* 0x000fda0003f25270 */
[----:B0-----:R-:W-:-:S05]  /*1d90*/  @!P1 IMAD.U32 R3, R5, 0x10000, RZ ;  /* 0x0001000005039824 */ /* 0x001fca00078e00ff */
[----:B------:R-:W-:-:S04]  /*1da0*/  @!P1 FSETP.NEU.FTZ.AND P0, PT, R3, RZ, PT ;  /* 0x000000ff0300920b */ /* 0x000fc80003f1d000 */
[----:B------:R-:W-:-:S04]  /*1db0*/  @!P1 SEL R0, RZ, 0x1, !P0 ;  /* 0x00000001ff009807 */ /* 0x000fc80004000000 */
[----:B------:R-:W-:Y:S02]  /*1dc0*/  @!P1 PRMT R25, R0, 0x7610, R25 ;  /* 0x0000761000199816 */ /* 0x000fe40000000019 */
[----:B------:R-:W-:Y:S01]  /*1dd0*/  PRMT R0, RZ, 0x7610, R0 ;  /* 0x00007610ff007816 */ /* 0x000fe20000000000 */
[----:B------:R-:W-:Y:S06]  /*1de0*/  BRA `(.L_x_522) ;  /* 0x000000dc00ec7947 */ /* 0x000fec0003800000 */
.L_x_523:
        /* <DEDUP_REMOVED lines=10> */
[----:B------:R-:W-:-:S03]  /*1e90*/  MOV R13, UR4 ;  /* 0x00000004000d7c02 */ /* 0x000fc60008000f00 */
[----:B------:R-:W-:Y:S01]  /*1ea0*/  IMAD R3, R6, 0x3, R11 ;  /* 0x0000000306037824 */ /* 0x000fe200078e020b */
[----:B------:R-:W-:Y:S06]  /*1eb0*/  @!P1 BRA `(.L_x_539) ;  /* 0x000000a000c09947 */ /* 0x000fec0003800000 */
[----:B------:R-:W-:Y:S01]  /*1ec0*/  ISETP.GE.U32.AND P0, PT, R3, R12, PT ;  /* 0x0000000c0300720c */ /* 0x000fe20003f06070 */
[----:B------:R-:W-:Y:S01]  /*1ed0*/  BSSY B0, `(.L_x_540) ;  /* 0x00004c2000007945 */ /* 0x000fe20003800000 */
[--C-:B------:R-:W-:Y:S02]  /*1ee0*/  PRMT R28, R28, 0x5410, R13.reuse ;  /* 0x000054101c1c7816 */ /* 0x100fe4000000000d */
[--C-:B------:R-:W-:Y:S02]  /*1ef0*/  PRMT R15, R15, 0x5410, R13.reuse ;  /* 0x000054100f0f7816 */ /* 0x100fe4000000000d */
[--C-:B------:R-:W-:Y:S02]  /*1f00*/  PRMT R16, R16, 0x5410, R13.reuse ;  /* 0x0000541010107816 */ /* 0x100fe4000000000d */
[--C-:B------:R-:W-:Y:S02]  /*1f10*/  PRMT R20, R20, 0x5410, R13.reuse ;  /* 0x0000541014147816 */ /* 0x100fe4000000000d */
[----:B------:R-:W-:-:S02]  /*1f20*/  PRMT R21, R21, 0x5410, R13 ;  /* 0x0000541015157816 */ /* 0x000fc4000000000d */
[--C-:B------:R-:W-:Y:S02]  /*1f30*/  PRMT R24, R24, 0x5410, R13.reuse ;  /* 0x0000541018187816 */ /* 0x100fe4000000000d */
[----:B------:R-:W-:Y:S02]  /*1f40*/  PRMT R25, R25, 0x5410, R13 ;  /* 0x0000541019197816 */ /* 0x000fe4000000000d */
        /* <DEDUP_REMOVED lines=27> */
.L_x_546:
        /* <DEDUP_REMOVED lines=54> */
[----:B------:R-:W-:Y:S01]  /*2460*/  IMAD.MOV.U32 R13, RZ, RZ, R11 ;  /* 0x000000ffff0d7224 */ /* 0x000fe200078e000b */
[----:B0-----:R-:W-:Y:S01]  /*2470*/  ISETP.NE.AND P1, PT, R14, 0x2, PT ;  /* 0x000000020e00780c */ /* 0x001fe20003f25270 */
        /* <DEDUP_REMOVED lines=239> */
.L_x_542:
[----:B------:R-:W-:Y:S01]  /*3370*/  LOP3.LUT R13, R6, 0xfffffff8, RZ, 0xc0, !PT ;  /* 0xfffffff8060d7812 */ /* 0x000fe200078ec0ff */
[----:B------:R-:W-:-:S03]  /*3380*/  ULDC UR36, c[0x0][0x220] ;  /* 0x0000880000247ab9 */ /* 0x000fc60000000800 */
[----:B------:R-:W-:-:S05]  /*3390*/  IADD3 R12, P1, R18, R13, RZ ;  /* 0x0000000d120c7210 */ /* 0x000fca0007f3e0ff */
[----:B------:R-:W-:-:S05]  /*33a0*/  IMAD.X R13, RZ, RZ, R19, P1 ;  /* 0x000000ffff0d7224 */ /* 0x000fca00008e0613 */
[----:B------:R-:W2:Y:S01]  /*33b0*/  LDG.E.64 R34, desc[UR58][R12.64] ;  /* 0x0000003a0c227981 */ /* 0x000ea2000c1e1b00 */
[----:B------:R-:W-:-:S05]  /*33c0*/  IMAD.U32 R6, RZ, RZ, UR36 ;  /* 0x00000024ff067e24 */ /* 0x000fca000f8e00ff */
[----:B------:R-:W-:Y:S02]  /*33d0*/  IADD3 R11, R11, R6, RZ ;  /* 0x000000060b0b7210 */ /* 0x000fe40007ffe0ff */
[C---:B--2---:R-:W-:Y:S02]  /*33e0*/  PRMT R26, R34.reuse, 0x7610, R26 ;  /* 0x00007610221a7816 */ /* 0x044fe4000000001a */
[----:B------:R-:W-:Y:S02]  /*33f0*/  PRMT R27, R34, 0x7632, R27 ;  /* 0x00007632221b7816 */ /* 0x000fe4000000001b */
[C---:B------:R-:W-:Y:S02]  /*3400*/  PRMT R34, R35.reuse, 0x7610, R34 ;  /* 0x0000761023227816 */ /* 0x040fe40000000022 */
[----:B------:R-:W-:Y:S01]  /*3410*/  PRMT R35, R35, 0x7632, R35 ;  /* 0x0000763223237816 */ /* 0x000fe20000000023 */
        /* <DEDUP_REMOVED lines=233> */
[----:B------:R-:W-:Y:S01]  /*42b0*/  @P1 IMAD.MOV.U32 R30, RZ, RZ, RZ ;  /* 0x000000ffff1e1224 */ /* 0x000fe200078e00ff */
[----:B------:R-:W-:-:S06]  /*42c0*/  IADD3 R33, -R31, RZ, RZ ;  /* 0x000000ff1f217210 */ /* 0x000fcc0007ffe1ff */
        /* <DEDUP_REMOVED lines=9> */
.L_x_543:
[----:B------:R-:W-:-:S04]  /*4360*/  LOP3.LUT R13, R32, 0xfffffff8, RZ, 0xc0, !PT ;  /* 0xfffffff8200d7812 */ /* 0x000fc800078ec0ff */
[----:B------:R-:W-:-:S05]  /*4370*/  IADD3 R12, P1, R18, R13, RZ ;  /* 0x0000000d120c7210 */ /* 0x000fca0007f3e0ff */
[----:B------:R-:W-:-:S05]  /*4380*/  IMAD.X R13, RZ, RZ, R19, P1 ;  /* 0x000000ffff0d7224 */ /* 0x000fca00008e0613 */
[----:B------:R-:W2:Y:S01]  /*4390*/  LDG.E.64 R36, desc[UR58][R12.64] ;  /* 0x0000003a0c247981 */ /* 0x000ea2000c1e1b00 */
[----:B------:R-:W-:Y:S02]  /*43a0*/  IMAD.MOV.U32 R42, RZ, RZ, RZ ;  /* 0x000000ffff2a7224 */ /* 0x000fe400078e00ff */
[----:B------:R-:W-:Y:S01]  /*43b0*/  IMAD.MOV.U32 R38, RZ, RZ, RZ ;  /* 0x000000ffff267224 */ /* 0x000fe200078e00ff */
[C---:B--2---:R-:W-:Y:S02]  /*43c0*/  PRMT R30, R36.reuse, 0x7610, R30 ;  /* 0x00007610241e7816 */ /* 0x044fe4000000001e */
[----:B------:R-:W-:Y:S02]  /*43d0*/  PRMT R31, R36, 0x7632, R31 ;  /* 0x00007632241f7816 */ /* 0x000fe4000000001f */
[C---:B------:R-:W-:Y:S02]  /*43e0*/  PRMT R36, R37.reuse, 0x7610, R36 ;  /* 0x0000761025247816 */ /* 0x040fe40000000024 */
[----:B------:R-:W-:Y:S01]  /*43f0*/  PRMT R37, R37, 0x7632, R37 ;  /* 0x0000763225257816 */ /* 0x000fe20000000025 */
[----:B------:R-:W-:Y:S06]  /*4400*/  @!P0 BRA `(.L_x_544) ;  /* 0x0000000c00cc8947 */ /* 0x000fec0003800000 */
[----:B------:R-:W-:Y:S01]  /*4410*/  MOV R32, RZ ;  /* 0x000000ff00207202 */ /* 0x000fe20000000f00 */
[----:B------:R-:W-:Y:S01]  /*4420*/  IMAD.IADD R33, R11, 0x1, R6 ;  /* 0x000000010b217824 */ /* 0x000fe200078e0206 */
        /* <DEDUP_REMOVED lines=241> */
.L_x_544:
[----:B------:R-:W-:-:S04]  /*5340*/  LOP3.LUT R13, R38, 0xfffffff8, RZ, 0xc0, !PT ;  /* 0xfffffff8260d7812 */ /* 0x000fc800078ec0ff */
[----:B------:R-:W-:-:S04]  /*5350*/  IADD3 R12, P1, R18, R13, RZ ;  /* 0x0000000d120c7210 */ /* 0x000fc80007f3e0ff */
[----:B------:R-:W-:-:S05]  /*5360*/  IADD3.X R13, RZ, R19, RZ, P1, !PT ;  /* 0x00000013ff0d7210 */ /* 0x000fca0000ffe4ff */
[----:B------:R-:W2:Y:S02]  /*5370*/  LDG.E.64 R38, desc[UR58][R12.64] ;  /* 0x0000003a0c267981 */ /* 0x000ea4000c1e1b00 */
[C---:B--2---:R-:W-:Y:S02]  /*5380*/  PRMT R32, R38.reuse, 0x7610, R32 ;  /* 0x0000761026207816 */ /* 0x044fe40000000020 */
[----:B------:R-:W-:Y:S02]  /*5390*/  PRMT R33, R38, 0x7632, R33 ;  /* 0x0000763226217816 */ /* 0x000fe40000000021 */
[C---:B------:R-:W-:Y:S02]  /*53a0*/  PRMT R38, R39.reuse, 0x7610, R38 ;  /* 0x0000761027267816 */ /* 0x040fe40000000026 */
[----:B------:R-:W-:Y:S01]  /*53b0*/  PRMT R39, R39, 0x7632, R39 ;  /* 0x0000763227277816 */ /* 0x000fe20000000027 */
[----:B------:R-:W-:Y:S06]  /*53c0*/  @!P0 BRA `(.L_x_545) ;  /* 0x0000000c00cc8947 */ /* 0x000fec0003800000 */
[----:B------:R-:W-:Y:S01]  /*53d0*/  IMAD R41, R6, 0x2, R11 ;  /* 0x0000000206297824 */ /* 0x000fe200078e020b */
[----:B------:R-:W-:Y:S01]  /*53e0*/  ULDC.64 UR36, c[0x0][0x260] ;  /* 0x0000980000247ab9 */ /* 0x000fe20000000a00 */
        /* <DEDUP_REMOVED lines=241> */
.L_x_545:
[----:B------:R-:W-:Y:S02]  /*6300*/  LOP3.LUT R13, R42, 0xfffffff8, RZ, 0xc0, !PT ;  /* 0xfffffff82a0d7812 */ /* 0x000fe400078ec0ff */
[----:B------:R-:W-:Y:S02]  /*6310*/  LOP3.LUT P5, RZ, R5, 0xff, RZ, 0xc0, !PT ;  /* 0x000000ff05ff7812 */ /* 0x000fe400078ac0ff */
[----:B------:R-:W-:Y:S02]  /*6320*/  LOP3.LUT P3, RZ, R28, 0xff, RZ, 0xc0, !PT ;  /* 0x000000ff1cff7812 */ /* 0x000fe4000786c0ff */
[----:B------:R-:W-:Y:S01]  /*6330*/  LOP3.LUT P4, RZ, R4, 0xff, RZ, 0xc0, !PT ;  /* 0x000000ff04ff7812 */ /* 0x000fe2000788c0ff */
[----:B------:R-:W-:Y:S01]  /*6340*/  IMAD R11, R6, 0x2, R11 ;  /* 0x00000002060b7824 */ /* 0x000fe200078e020b */
[----:B------:R-:W-:Y:S01]  /*6350*/  IADD3 R12, P1, R18, R13, RZ ;  /* 0x0000000d120c7210 */ /* 0x000fe20007f3e0ff */
[----:B------:R-:W-:-:S04]  /*6360*/  ULDC UR4, c[0x0][0x218] ;  /* 0x0000860000047ab9 */ /* 0x000fc80000000800 */
[----:B------:R-:W-:-:S06]  /*6370*/  IMAD.X R13, RZ, RZ, R19, P1 ;  /* 0x000000ffff0d7224 */ /* 0x000fcc00008e0613 */
[----:B------:R-:W2:Y:S01]  /*6380*/  LDG.E.64 R12, desc[UR58][R12.64] ;  /* 0x0000003a0c0c7981 */ /* 0x000ea2000c1e1b00 */
[----:B------:R-:W-:Y:S01]  /*6390*/  @!P5 IMAD.U32 R5, R26, 0x10000, RZ ;  /* 0x000100001a05d824 */ /* 0x000fe200078e00ff */
[----:B------:R-:W-:Y:S01]  /*63a0*/  LOP3.LUT P1, RZ, R25, 0xff, RZ, 0xc0, !PT ;  /* 0x000000ff19ff7812 */ /* 0x000fe2000782c0ff */
[----:B------:R-:W-:Y:S01]  /*63b0*/  IMAD.MOV.U32 R28, RZ, RZ, 0x1 ;  /* 0x00000001ff1c7424 */ /* 0x000fe200078e00ff */
[----:B------:R-:W-:Y:S01]  /*63c0*/  MOV R25, 0x1 ;  /* 0x0000000100197802 */ /* 0x000fe20000000f00 */
[----:B------:R-:W-:Y:S01]  /*63d0*/  @!P3 IMAD.U32 R4, R27, 0x10000, RZ ;  /* 0x000100001b04b824 */ /* 0x000fe200078e00ff */
[----:B------:R-:W-:Y:S02]  /*63e0*/  @!P5 FSETP.NEU.FTZ.AND P2, PT, R5, RZ, PT ;  /* 0x000000ff0500d20b */ /* 0x000fe40003f5d000 */
[----:B------:R-:W-:Y:S02]  /*63f0*/  PRMT R5, R28, 0x7610, R5 ;  /* 0x000076101c057816 */ /* 0x000fe40000000005 */
[----:B------:R-:W-:-:S02]  /*6400*/  @!P5 SEL R28, RZ, 0x1, !P2 ;  /* 0x00000001ff1cd807 */ /* 0x000fc40005000000 */
[----:B------:R-:W-:Y:S01]  /*6410*/  @!P3 FSETP.NEU.FTZ.AND P6, PT, R4, RZ, PT ;  /* 0x000000ff0400b20b */ /* 0x000fe20003fdd000 */
[----:B------:R-:W-:Y:S01]  /*6420*/  IMAD.MOV.U32 R4, RZ, RZ, 0x1 ;  /* 0x00000001ff047424 */ /* 0x000fe200078e00ff */
[----:B------:R-:W-:Y:S02]  /*6430*/  LOP3.LUT P2, RZ, R3, 0xff, RZ, 0xc0, !PT ;  /* 0x000000ff03ff7812 */ /* 0x000fe4000784c0ff */
[----:B------:R-:W-:Y:S02]  /*6440*/  @!P5 PRMT R5, R28, 0x7610, R5 ;  /* 0x000076101c05d816 */ /* 0x000fe40000000005 */
[----:B------:R-:W-:Y:S01]  /*6450*/  LOP3.LUT P5, RZ, R24, 0xff, RZ, 0xc0, !PT ;  /* 0x000000ff18ff7812 */ /* 0x000fe200078ac0ff */
[----:B------:R-:W-:Y:S01]  /*6460*/  @!P4 IMAD.U32 R24, R34, 0x10000, RZ ;  /* 0x000100002218c824 */ /* 0x000fe200078e00ff */
[----:B------:R-:W-:Y:S02]  /*6470*/  PRMT R25, R25, 0x5410, R25 ;  /* 0x0000541019197816 */ /* 0x000fe40000000019 */
[----:B------:R-:W-:-:S02]  /*6480*/  @!P3 SEL R3, RZ, 0x1, !P6 ;  /* 0x00000001ff03b807 */ /* 0x000fc40007000000 */
[----:B------:R-:W-:Y:S02]  /*6490*/  LOP3.LUT P6, RZ, R0, 0xff, RZ, 0xc0, !PT ;  /* 0x000000ff00ff7812 */ /* 0x000fe400078cc0ff */
[----:B------:R-:W-:Y:S01]  /*64a0*/  @!P3 PRMT R25, R25, 0x5410, R3 ;  /* 0x000054101919b816 */ /* 0x000fe20000000003 */
[----:B------:R-:W-:Y:S01]  /*64b0*/  @!P1 IMAD.U32 R3, R35, 0x10000, RZ ;  /* 0x0001000023039824 */ /* 0x000fe200078e00ff */
[----:B------:R-:W-:Y:S01]  /*64c0*/  @!P4 FSETP.NEU.FTZ.AND P3, PT, R24, RZ, PT ;  /* 0x000000ff1800c20b */ /* 0x000fe20003f7d000 */
[----:B------:R-:W-:Y:S01]  /*64d0*/  IMAD.MOV.U32 R24, RZ, RZ, 0x1 ;  /* 0x00000001ff187424 */ /* 0x000fe200078e00ff */
[----:B------:R-:W-:Y:S01]  /*64e0*/  IADD3 R11, R11, R6, RZ ;  /* 0x000000060b0b7210 */ /* 0x000fe20007ffe0ff */
[----:B------:R-:W-:Y:S01]  /*64f0*/  @!P5 IMAD.U32 R28, R31, 0x10000, RZ ;  /* 0x000100001f1cd824 */ /* 0x000fe200078e00ff */
[----:B------:R-:W-:Y:S02]  /*6500*/  @!P4 SEL R0, RZ, 0x1, !P3 ;  /* 0x00000001ff00c807 */ /* 0x000fe40005800000 */
[----:B------:R-:W-:Y:S01]  /*6510*/  @!P1 FSETP.NEU.FTZ.AND P3, PT, R3, RZ, PT ;  /* 0x000000ff0300920b */ /* 0x000fe20003f7d000 */
[----:B------:R-:W-:Y:S01]  /*6520*/  @!P2 IMAD.U32 R3, R30, 0x10000, RZ ;  /* 0x000100001e03a824 */ /* 0x000fe200078e00ff */
[----:B------:R-:W-:-:S02]  /*6530*/  @!P4 PRMT R4, R0, 0x7610, R4 ;  /* 0x000076100004c816 */ /* 0x000fc40000000004 */
[----:B------:R-:W-:Y:S02]  /*6540*/  PRMT R24, R24, 0x5410, R24 ;  /* 0x0000541018187816 */ /* 0x000fe40000000018 */
[----:B------:R-:W-:Y:S02]  /*6550*/  @!P1 SEL R0, RZ, 0x1, !P3 ;  /* 0x00000001ff009807 */ /* 0x000fe40005800000 */
[----:B------:R-:W-:Y:S02]  /*6560*/  @!P2 FSETP.NEU.FTZ.AND P3, PT, R3, RZ, PT ;  /* 0x000000ff0300a20b */ /* 0x000fe40003f7d000 */
[----:B------:R-:W-:Y:S01]  /*6570*/  LOP3.LUT P4, RZ, R21, 0xff, RZ, 0xc0, !PT ;  /* 0x000000ff15ff7812 */ /* 0x000fe2000788c0ff */
[----:B------:R-:W-:Y:S01]  /*6580*/  IMAD.MOV.U32 R21, RZ, RZ, 0x1 ;  /* 0x00000001ff157424 */ /* 0x000fe200078e00ff */
[----:B------:R-:W-:Y:S02]  /*6590*/  @!P1 PRMT R24, R24, 0x5410, R0 ;  /* 0x0000541018189816 */ /* 0x000fe40000000000 */
[----:B------:R-:W-:-:S02]  /*65a0*/  MOV R3, 0x1 ;  /* 0x0000000100037802 */ /* 0x000fc40000000f00 */
[----:B------:R-:W-:Y:S02]  /*65b0*/  @!P2 SEL R0, RZ, 0x1, !P3 ;  /* 0x00000001ff00a807 */ /* 0x000fe40005800000 */
[----:B------:R-:W-:Y:S02]  /*65c0*/  @!P5 FSETP.NEU.FTZ.AND P3, PT, R28, RZ, PT ;  /* 0x000000ff1c00d20b */ /* 0x000fe40003f7d000 */
[----:B------:R-:W-:Y:S01]  /*65d0*/  LOP3.LUT P1, RZ, R10, 0xff, RZ, 0xc0, !PT ;  /* 0x000000ff0aff7812 */ /* 0x000fe2000782c0ff */
[----:B------:R-:W-:Y:S01]  /*65e0*/  @!P6 IMAD.U32 R10, R36, 0x10000, RZ ;  /* 0x00010000240ae824 */ /* 0x000fe200078e00ff */
[----:B------:R-:W-:Y:S02]  /*65f0*/  @!P2 PRMT R3, R0, 0x7610, R3 ;  /* 0x000076100003a816 */ /* 0x000fe40000000003 */
[----:B------:R-:W-:Y:S02]  /*6600*/  PRMT R21, R21, 0x5410, R21 ;  /* 0x0000541015157816 */ /* 0x000fe40000000015 */
[----:B------:R-:W-:-:S02]  /*6610*/  @!P5 SEL R0, RZ, 0x1, !P3 ;  /* 0x00000001ff00d807 */ /* 0x000fc40005800000 */
[----:B------:R-:W-:Y:S02]  /*6620*/  LOP3.LUT P2, RZ, R20, 0xff, RZ, 0xc0, !PT ;  /* 0x000000ff14ff7812 */ /* 0x000fe4000784c0ff */
[----:B------:R-:W-:Y:S01]  /*6630*/  @!P5 PRMT R21, R21, 0x5410, R0 ;  /* 0x000054101515d816 */ /* 0x000fe20000000000 */
[----:B------:R-:W-:Y:S01]  /*6640*/  IMAD.MOV.U32 R0, RZ, RZ, 0x1 ;  /* 0x00000001ff007424 */ /* 0x000fe200078e00ff */
[----:B------:R-:W-:Y:S01]  /*6650*/  @!P6 FSETP.NEU.FTZ.AND P5, PT, R10, RZ, PT ;  /* 0x000000ff0a00e20b */ /* 0x000fe20003fbd000 */
[----:B------:R-:W-:Y:S01]  /*6660*/  @!P4 IMAD.U32 R10, R37, 0x10000, RZ ;  /* 0x00010000250ac824 */ /* 0x000fe200078e00ff */
[----:B------:R-:W-:Y:S02]  /*6670*/  LOP3.LUT P3, RZ, R9, 0xff, RZ, 0xc0, !PT ;  /* 0x000000ff09ff7812 */ /* 0x000fe4000786c0ff */
[----:B------:R-:W-:Y:S02]  /*6680*/  @!P6 SEL R9, RZ, 0x1, !P5 ;  /* 0x00000001ff09e807 */ /* 0x000fe40006800000 */
[----:B------:R-:W-:Y:S01]  /*6690*/  @!P4 FSETP.NEU.FTZ.AND P5, PT, R10, RZ, PT ;  /* 0x000000ff0a00c20b */ /* 0x000fe20003fbd000 */
[----:B------:R-:W-:Y:S01]  /*66a0*/  @!P1 IMAD.U32 R10, R32, 0x10000, RZ ;  /* 0x00010000200a9824 */ /* 0x000fe200078e00ff */
[----:B------:R-:W-:Y:S01]  /*66b0*/  MOV R20, 0x1 ;  /* 0x0000000100147802 */ /* 0x000fe20000000f00 */
[----:B------:R-:W-:Y:S01]  /*66c0*/  @!P2 IMAD.U32 R28, R33, 0x10000, RZ ;  /* 0x00010000211ca824 */ /* 0x000fe200078e00ff */
[----:B------:R-:W-:-:S02]  /*66d0*/  @!P6 PRMT R0, R9, 0x7610, R0 ;  /* 0x000076100900e816 */ /* 0x000fc40000000000 */
[----:B------:R-:W-:Y:S02]  /*66e0*/  PRMT R20, R20, 0x5410, R20 ;  /* 0x0000541014147816 */ /* 0x000fe40000000014 */
[----:B------:R-:W-:Y:S02]  /*66f0*/  @!P4 SEL R9, RZ, 0x1, !P5 ;  /* 0x00000001ff09c807 */ /* 0x000fe40006800000 */
[----:B------:R-:W-:Y:S01]  /*6700*/  @!P1 FSETP.NEU.FTZ.AND P6, PT, R10, RZ, PT ;  /* 0x000000ff0a00920b */ /* 0x000fe20003fdd000 */
[----:B------:R-:W-:Y:S01]  /*6710*/  IMAD.MOV.U32 R10, RZ, RZ, 0x1 ;  /* 0x00000001ff0a7424 */ /* 0x000fe200078e00ff */
[----:B------:R-:W-:Y:S01]  /*6720*/  LOP3.LUT P5, RZ, R16, 0xff, RZ, 0xc0, !PT ;  /* 0x000000ff10ff7812 */ /* 0x000fe200078ac0ff */
[----:B------:R-:W-:Y:S01]  /*6730*/  IMAD.MOV.U32 R16, RZ, RZ, 0x1 ;  /* 0x00000001ff107424 */ /* 0x000fe200078e00ff */
[----:B------:R-:W-:Y:S02]  /*6740*/  @!P4 PRMT R20, R20, 0x5410, R9 ;  /* 0x000054101414c816 */ /* 0x000fe40000000009 */
[----:B------:R-:W-:-:S02]  /*6750*/  @!P1 SEL R9, RZ, 0x1, !P6 ;  /* 0x00000001ff099807 */ /* 0x000fc40007000000 */
[----:B------:R-:W-:Y:S01]  /*6760*/  @!P2 FSETP.NEU.FTZ.AND P6, PT, R28, RZ, PT ;  /* 0x000000ff1c00a20b */ /* 0x000fe20003fdd000 */
[----:B------:R-:W-:Y:S01]  /*6770*/  @!P3 IMAD.U32 R28, R38, 0x10000, RZ ;  /* 0x00010000261cb824 */ /* 0x000fe200078e00ff */
[----:B------:R-:W-:Y:S02]  /*6780*/  LOP3.LUT P4, RZ, R8, 0xff, RZ, 0xc0, !PT ;  /* 0x000000ff08ff7812 */ /* 0x000fe4000788c0ff */
[----:B------:R-:W-:Y:S02]  /*6790*/  PRMT R16, R16, 0x5410, R16 ;  /* 0x0000541010107816 */ /* 0x000fe40000000010 */
[----:B------:R-:W-:Y:S02]  /*67a0*/  @!P2 SEL R8, RZ, 0x1, !P6 ;  /* 0x00000001ff08a807 */ /* 0x000fe40007000000 */
[----:B------:R-:W-:Y:S01]  /*67b0*/  @!P3 FSETP.NEU.FTZ.AND P6, PT, R28, RZ, PT ;  /* 0x000000ff1c00b20b */ /* 0x000fe20003fdd000 */
[----:B------:R-:W-:Y:S01]  /*67c0*/  IMAD.MOV.U32 R28, RZ, RZ, 0x1 ;  /* 0x00000001ff1c7424 */ /* 0x000fe200078e00ff */
[----:B------:R-:W-:Y:S01]  /*67d0*/  @!P2 PRMT R16, R16, 0x5410, R8 ;  /* 0x000054101010a816 */ /* 0x000fe20000000008 */
[----:B------:R-:W-:Y:S01]  /*67e0*/  @!P5 IMAD.U32 R8, R39, 0x10000, RZ ;  /* 0x000100002708d824 */ /* 0x000fe200078e00ff */
[----:B------:R-:W-:-:S02]  /*67f0*/  @!P1 PRMT R10, R9, 0x7610, R10 ;  /* 0x00007610090a9816 */ /* 0x000fc4000000000a */
[----:B------:R-:W-:Y:S02]  /*6800*/  LOP3.LUT P2, RZ, R7, 0xff, RZ, 0xc0, !PT ;  /* 0x000000ff07ff7812 */ /* 0x000fe4000784c0ff */
[----:B------:R-:W-:Y:S02]  /*6810*/  MOV R9, 0x1 ;  /* 0x0000000100097802 */ /* 0x000fe40000000f00 */
[----:B------:R-:W-:Y:S02]  /*6820*/  @!P3 SEL R7, RZ, 0x1, !P6 ;  /* 0x00000001ff07b807 */ /* 0x000fe40007000000 */
[----:B------:R-:W-:Y:S01]  /*6830*/  LOP3.LUT P1, RZ, R15, 0xff, RZ, 0xc0, !PT ;  /* 0x000000ff0fff7812 */ /* 0x000fe2000782c0ff */
[----:B------:R-:W-:Y:S01]  /*6840*/  IMAD.MOV.U32 R15, RZ, RZ, 0x1 ;  /* 0x00000001ff0f7424 */ /* 0x000fe200078e00ff */
[----:B------:R-:W-:Y:S02]  /*6850*/  @!P3 PRMT R9, R7, 0x7610, R9 ;  /* 0x000076100709b816 */ /* 0x000fe40000000009 */
[----:B------:R-:W-:-:S02]  /*6860*/  @!P5 FSETP.NEU.FTZ.AND P3, PT, R8, RZ, PT ;  /* 0x000000ff0800d20b */ /* 0x000fc40003f7d000 */
[----:B------:R-:W-:Y:S02]  /*6870*/  PRMT R15, R15, 0x5410, R15 ;  /* 0x000054100f0f7816 */ /* 0x000fe4000000000f */
[----:B------:R-:W-:Y:S02]  /*6880*/  @!P5 SEL R7, RZ, 0x1, !P3 ;  /* 0x00000001ff07d807 */ /* 0x000fe40005800000 */
[----:B------:R-:W-:Y:S02]  /*6890*/  LOP3.LUT P6, RZ, R29, 0xff, RZ, 0xc0, !PT ;  /* 0x000000ff1dff7812 */ /* 0x000fe400078cc0ff */
[----:B------:R-:W-:Y:S01]  /*68a0*/  @!P5 PRMT R15, R15, 0x5410, R7 ;  /* 0x000054100f0fd816 */ /* 0x000fe20000000007 */
[----:B------:R-:W-:Y:S01]  /*68b0*/  IMAD R7, R6, 0x3, R11 ;  /* 0x0000000306077824 */ /* 0x000fe200078e020b */
[----:B------:R-:W-:Y:S02]  /*68c0*/  PRMT R28, R28, 0x5410, R28 ;  /* 0x000054101c1c7816 */ /* 0x000fe4000000001c */
[----:B------:R-:W-:-:S04]  /*68d0*/  PRMT R16, R15, 0x7632, R16 ;  /* 0x000076320f107816 */ /* 0x000fc80000000010 */
[----:B------:R-:W-:-:S04]  /*68e0*/  PRMT R20, R16, 0x7632, R20 ;  /* 0x0000763210147816 */ /* 0x000fc80000000014 */
[----:B------:R-:W-:-:S04]  /*68f0*/  PRMT R21, R20, 0x7632, R21 ;  /* 0x0000763214157816 */ /* 0x000fc80000000015 */
[----:B------:R-:W-:-:S04]  /*6900*/  PRMT R24, R21, 0x7632, R24 ;  /* 0x0000763215187816 */ /* 0x000fc80000000018 */
[----:B------:R-:W-:Y:S02]  /*6910*/  PRMT R25, R24, 0x7632, R25 ;  /* 0x0000763218197816 */ /* 0x000fe40000000019 */
[C---:B--2---:R-:W-:Y:S02]  /*6920*/  PRMT R40, R12.reuse, 0x7610, R40 ;  /* 0x000076100c287816 */ /* 0x044fe40000000028 */
[----:B------:R-:W-:Y:S01]  /*6930*/  PRMT R41, R12, 0x7632, R41 ;  /* 0x000076320c297816 */ /* 0x000fe20000000029 */
[----:B------:R-:W-:Y:S01]  /*6940*/  IMAD.U32 R12, RZ, RZ, UR4 ;  /* 0x00000004ff0c7e24 */ /* 0x000fe2000f8e00ff */
[C---:B------:R-:W-:Y:S01]  /*6950*/  PRMT R42, R13.reuse, 0x7610, R42 ;  /* 0x000076100d2a7816 */ /* 0x040fe2000000002a */
[----:B------:R-:W-:Y:S01]  /*6960*/  @!P4 IMAD.U32 R8, R40, 0x10000, RZ ;  /* 0x000100002808c824 */ /* 0x000fe200078e00ff */
[----:B------:R-:W-:Y:S01]  /*6970*/  PRMT R43, R13, 0x7632, R43 ;  /* 0x000076320d2b7816 */ /* 0x000fe2000000002b */
[----:B------:R-:W-:-:S03]  /*6980*/  IMAD.MOV.U32 R13, RZ, RZ, 0x1 ;  /* 0x00000001ff0d7424 */ /* 0x000fc600078e00ff */
[----:B------:R-:W-:Y:S01]  /*6990*/  @!P4 FSETP.NEU.FTZ.AND P5, PT, R8, RZ, PT ;  /* 0x000000ff0800c20b */ /* 0x000fe20003fbd000 */
[----:B------:R-:W-:Y:S02]  /*69a0*/  @!P1 IMAD.U32 R8, R41, 0x10000, RZ ;  /* 0x0001000029089824 */ /* 0x000fe400078e00ff */
[----:B------:R-:W-:Y:S01]  /*69b0*/  @!P6 IMAD.U32 R46, R43, 0x10000, RZ ;  /* 0x000100002b2ee824 */ /* 0x000fe200078e00ff */
[----:B------:R-:W-:Y:S02]  /*69c0*/  @!P4 SEL R29, RZ, 0x1, !P5 ;  /* 0x00000001ff1dc807 */ /* 0x000fe40006800000 */
[----:B------:R-:W-:Y:S01]  /*69d0*/  @!P1 FSETP.NEU.FTZ.AND P3, PT, R8, RZ, PT ;  /* 0x000000ff0800920b */ /* 0x000fe20003f7d000 */
[----:B------:R-:W-:Y:S01]  /*69e0*/  @!P2 IMAD.U32 R8, R42, 0x10000, RZ ;  /* 0x000100002a08a824 */ /* 0x000fe200078e00ff */
[----:B------:R-:W-:Y:S02]  /*69f0*/  ISETP.GE.U32.AND P5, PT, R7, R12, PT ;  /* 0x0000000c0700720c */ /* 0x000fe40003fa6070 */
[----:B------:R-:W-:-:S02]  /*6a00*/  @!P1 SEL R44, RZ, 0x1, !P3 ;  /* 0x00000001ff2c9807 */ /* 0x000fc40005800000 */
[----:B------:R-:W-:Y:S01]  /*6a10*/  @!P2 FSETP.NEU.FTZ.AND P3, PT, R8, RZ, PT ;  /* 0x000000ff0800a20b */ /* 0x000fe20003f7d000 */
[----:B------:R-:W-:Y:S01]  /*6a20*/  IMAD.MOV.U32 R8, RZ, RZ, 0x1 ;  /* 0x00000001ff087424 */ /* 0x000fe200078e00ff */
[----:B------:R-:W-:Y:S02]  /*6a30*/  @!P1 PRMT R28, R28, 0x5410, R44 ;  /* 0x000054101c1c9816 */ /* 0x000fe4000000002c */
[----:B------:R-:W-:Y:S02]  /*6a40*/  @!P2 SEL R45, RZ, 0x1, !P3 ;  /* 0x00000001ff2da807 */ /* 0x000fe40005800000 */
[----:B------:R-:W-:Y:S02]  /*6a50*/  @!P6 FSETP.NEU.FTZ.AND P3, PT, R46, RZ, PT ;  /* 0x000000ff2e00e20b */ /* 0x000fe40003f7d000 */
[----:B------:R-:W-:Y:S02]  /*6a60*/  MOV R7, 0x1 ;  /* 0x0000000100077802 */ /* 0x000fe40000000f00 */
[----:B------:R-:W-:-:S02]  /*6a70*/  @!P6 SEL R46, RZ, 0x1, !P3 ;  /* 0x00000001ff2ee807 */ /* 0x000fc40005800000 */
[----:B------:R-:W-:Y:S02]  /*6a80*/  PRMT R28, R25, 0x7632, R28 ;  /* 0x00007632191c7816 */ /* 0x000fe4000000001c */
[----:B------:R-:W-:Y:S02]  /*6a90*/  @!P6 PRMT R13, R46, 0x7610, R13 ;  /* 0x000076102e0de816 */ /* 0x000fe4000000000d */
[----:B------:R-:W-:Y:S02]  /*6aa0*/  @!P4 PRMT R8, R29, 0x7610, R8 ;  /* 0x000076101d08c816 */ /* 0x000fe40000000008 */
[----:B------:R-:W-:Y:S02]  /*6ab0*/  @!P2 PRMT R7, R45, 0x7610, R7 ;  /* 0x000076102d07a816 */ /* 0x000fe40000000007 */
[----:B------:R-:W-:Y:S02]  /*6ac0*/  PRMT R29, R13, 0x7610, R29 ;  /* 0x000076100d1d7816 */ /* 0x000fe4000000001d */
[----:B------:R-:W-:Y:S01]  /*6ad0*/  PRMT R15, R28, 0x7632, R15 ;  /* 0x000076321c0f7816 */ /* 0x000fe2000000000f */
[----:B------:R-:W-:Y:S06]  /*6ae0*/  @!P5 BRA `(.L_x_546) ;  /* 0xffffffb40084d947 */ /* 0x000fec000383ffff */
.L_x_541:
[----:B------:R-:W-:Y:S05]  /*6af0*/  BSYNC B0 ;  /* 0x0000000000007941 */ /* 0x000fea0003800000 */
.L_x_540:
[----:B------:R-:W-:Y:S01]  /*6b00*/  ISETP.GE.U32.AND P0, PT, R11, R12, PT ;  /* 0x0000000c0b00720c */ /* 0x000fe20003f06070 */
[----:B------:R-:W-:Y:S01]  /*6b10*/  BSSY B0, `(.L_x_547) ;  /* 0x000047d000007945 */ /* 0x000fe20003800000 */
[----:B0-----:R-:W-:Y:S02]  /*6b20*/  PRMT R14, R28, 0x7632, R14 ;  /* 0x000076321c0e7816 */ /* 0x001fe4000000000e */
[----:B------:R-:W-:Y:S02]  /*6b30*/  PRMT R15, R15, 0x7632, R15 ;  /* 0x000076320f0f7816 */ /* 0x000fe4000000000f */
[----:B------:R-:W-:Y:S02]  /*6b40*/  PRMT R16, R16, 0x7632, R16 ;  /* 0x0000763210107816 */ /* 0x000fe40000000010 */
[----:B------:R-:W-:Y:S02]  /*6b50*/  PRMT R20, R20, 0x7632, R20 ;  /* 0x0000763214147816 */ /* 0x000fe40000000014 */
[----:B------:R-:W-:-:S02]  /*6b60*/  PRMT R21, R21, 0x7632, R21 ;  /* 0x0000763215157816 */ /* 0x000fc40000000015 */
[----:B------:R-:W-:Y:S02]  /*6b70*/  PRMT R24, R24, 0x7632, R24 ;  /* 0x0000763218187816 */ /* 0x000fe40000000018 */
[----:B------:R-:W-:Y:S01]  /*6b80*/  PRMT R25, R25, 0x7632, R25 ;  /* 0x0000763219197816 */ /* 0x000fe20000000019 */
[----:B------:R-:W-:Y:S06]  /*6b90*/  @P0 BRA `(.L_x_548) ;  /* 0x0000004400d00947 */ /* 0x000fec0003800000 */
[----:B------:R-:W0:Y:S01]  /*6ba0*/  LDC R44, c[0x0][0x254] ;  /* 0x00009500ff2c7b82 */ /* 0x000e220000000800 */
[----:B------:R-:W-:Y:S01]  /*6bb0*/  IMAD.MOV.U32 R45, RZ, RZ, RZ ;  /* 0x000000ffff2d7224 */ /* 0x000fe200078e00ff */
        /* <DEDUP_REMOVED lines=275> */
.L_x_549:
[----:B------:R-:W-:-:S04]  /*7cf0*/  LOP3.LUT R29, R45, 0xfffffff8, RZ, 0xc0, !PT ;  /* 0xfffffff82d1d7812 */ /* 0x000fc800078ec0ff */
[----:B------:R-:W-:-:S04]  /*7d00*/  IADD3 R28, P2, R18, R29, RZ ;  /* 0x0000001d121c7210 */ /* 0x000fc80007f5e0ff */
[----:B------:R-:W-:-:S06]  /*7d10*/  IADD3.X R29, RZ, R19, RZ, P2, !PT ;  /* 0x00000013ff1d7210 */ /* 0x000fcc00017fe4ff */
[----:B------:R-:W2:Y:S01]  /*7d20*/  LDG.E.64 R28, desc[UR58][R28.64] ;  /* 0x0000003a1c1c7981 */ /* 0x000ea2000c1e1b00 */
[----:B------:R-:W-:-:S05]  /*7d30*/  IMAD.IADD R47, R11, 0x1, R6 ;  /* 0x000000010b2f7824 */ /* 0x000fca00078e0206 */
[----:B------:R-:W-:Y:S02]  /*7d40*/  ISETP.GE.U32.AND P2, PT, R47, R12, PT ;  /* 0x0000000c2f00720c */ /* 0x000fe40003f46070 */
[C---:B--2---:R-:W-:Y:S02]  /*7d50*/  PRMT R26, R28.reuse, 0x7610, R26 ;  /* 0x000076101c1a7816 */ /* 0x044fe4000000001a */
[----:B------:R-:W-:Y:S02]  /*7d60*/  PRMT R27, R28, 0x7632, R27 ;  /* 0x000076321c1b7816 */ /* 0x000fe4000000001b */
[C---:B------:R-:W-:Y:S02]  /*7d70*/  PRMT R34, R29.reuse, 0x7610, R34 ;  /* 0x000076101d227816 */ /* 0x040fe40000000022 */
[----:B------:R-:W-:-:S05]  /*7d80*/  PRMT R35, R29, 0x7632, R35 ;  /* 0x000076321d237816 */ /* 0x000fca0000000023 */
        /* <DEDUP_REMOVED lines=275> */
.L_x_550:
[----:B------:R-:W-:-:S04]  /*8ec0*/  LOP3.LUT R29, R45, 0xfffffff8, RZ, 0xc0, !PT ;  /* 0xfffffff82d1d7812 */ /* 0x000fc800078ec0ff */
[----:B------:R-:W-:-:S05]  /*8ed0*/  IADD3 R28, P2, R18, R29, RZ ;  /* 0x0000001d121c7210 */ /* 0x000fca0007f5e0ff */
[----:B------:R-:W-:-:S06]  /*8ee0*/  IMAD.X R29, RZ, RZ, R19, P2 ;  /* 0x000000ffff1d7224 */ /* 0x000fcc00010e0613 */
[----:B------:R-:W2:Y:S01]  /*8ef0*/  LDG.E.64 R28, desc[UR58][R28.64] ;  /* 0x0000003a1c1c7981 */ /* 0x000ea2000c1e1b00 */
[----:B------:R-:W-:-:S04]  /*8f00*/  IADD3 R47, R47, R6, RZ ;  /* 0x000000062f2f7210 */ /* 0x000fc80007ffe0ff */
        /* <DEDUP_REMOVED lines=270> */
[----:B------:R-:W-:-:S07]  /*9ff0*/  IMAD.MOV R49, RZ, RZ, -R33 ;  /* 0x000000ffff317224 */ /* 0x000fce00078e0a21 */
        /* <DEDUP_REMOVED lines=9> */
.L_x_551:
[----:B------:R-:W-:-:S04]  /*a090*/  LOP3.LUT R29, R45, 0xfffffff8, RZ, 0xc0, !PT ;  /* 0xfffffff82d1d7812 */ /* 0x000fc800078ec0ff */
[----:B------:R-:W-:-:S05]  /*a0a0*/  IADD3 R28, P2, R18, R29, RZ ;  /* 0x0000001d121c7210 */ /* 0x000fca0007f5e0ff */
[----:B------:R-:W-:-:S06]  /*a0b0*/  IMAD.X R29, RZ, RZ, R19, P2 ;  /* 0x000000ffff1d7224 */ /* 0x000fcc00010e0613 */
        /* <DEDUP_REMOVED lines=282> */
.L_x_552:
[----:B------:R-:W-:-:S04]  /*b260*/  LOP3.LUT R29, R42, 0xfffffff8, RZ, 0xc0, !PT ;  /* 0xfffffff82a1d7812 */ /* 0x000fc800078ec0ff */
[----:B------:R-:W-:-:S05]  /*b270*/  IADD3 R18, P1, R18, R29, RZ ;  /* 0x0000001d12127210 */ /* 0x000fca0007f3e0ff */
[----:B------:R-:W-:-:S06]  /*b280*/  IMAD.X R19, RZ, RZ, R19, P1 ;  /* 0x000000ffff137224 */ /* 0x000fcc00008e0613 */
[----:B------:R-:W2:Y:S02]  /*b290*/  LDG.E.64 R18, desc[UR58][R18.64] ;  /* 0x0000003a12127981 */ /* 0x000ea4000c1e1b00 */
[C---:B--2---:R-:W-:Y:S02]  /*b2a0*/  PRMT R40, R18.reuse, 0x7610, R40 ;  /* 0x0000761012287816 */ /* 0x044fe40000000028 */
[----:B------:R-:W-:Y:S02]  /*b2b0*/  PRMT R41, R18, 0x7632, R41 ;  /* 0x0000763212297816 */ /* 0x000fe40000000029 */
[C---:B------:R-:W-:Y:S02]  /*b2c0*/  PRMT R42, R19.reuse, 0x7610, R42 ;  /* 0x00007610132a7816 */ /* 0x040fe4000000002a */
[----:B------:R-:W-:-:S07]  /*b2d0*/  PRMT R43, R19, 0x7632, R43 ;  /* 0x00007632132b7816 */ /* 0x000fce000000002b */
.L_x_548:
[----:B------:R-:W-:Y:S05]  /*b2e0*/  BSYNC B0 ;  /* 0x0000000000007941 */ /* 0x000fea0003800000 */
.L_x_547:
[----:B------:R-:W-:Y:S04]  /*b2f0*/  BSSY B0, `(.L_x_553) ;  /* 0x0000084000007945 */ /* 0x000fe80003800000 */
[----:B------:R-:W-:Y:S05]  /*b300*/  @P0 BRA `(.L_x_554) ;  /* 0x0000000800080947 */ /* 0x000fea0003800000 */
[----:B------:R-:W-:Y:S01]  /*b310*/  LOP3.LUT P2, RZ, R5, 0xff, RZ, 0xc0, !PT ;  /* 0x000000ff05ff7812 */ /* 0x000fe2000784c0ff */
[----:B------:R-:W-:Y:S01]  /*b320*/  IMAD.IADD R19, R11, 0x1, R6 ;  /* 0x000000010b137824 */ /* 0x000fe200078e0206 */
[----:B------:R-:W-:Y:S01]  /*b330*/  LOP3.LUT P3, RZ, R25, 0xff, RZ, 0xc0, !PT ;  /* 0x000000ff19ff7812 */ /* 0x000fe2000786c0ff */
[----:B------:R-:W-:Y:S01]  /*b340*/  IMAD.MOV.U32 R18, RZ, RZ, 0x1 ;  /* 0x00000001ff127424 */ /* 0x000fe200078e00ff */
[----:B------:R-:W-:Y:S01]  /*b350*/  LOP3.LUT P4, RZ, R24, 0xff, RZ, 0xc0, !PT ;  /* 0x000000ff18ff7812 */ /* 0x000fe2000788c0ff */
[----:B------:R-:W-:Y:S01]  /*b360*/  IMAD.MOV.U32 R5, RZ, RZ, 0x1 ;  /* 0x00000001ff057424 */ /* 0x000fe200078e00ff */
[----:B------:R-:W-:Y:S01]  /*b370*/  LOP3.LUT P1, RZ, R4, 0xff, RZ, 0xc0, !PT ;  /* 0x000000ff04ff7812 */ /* 0x000fe2000782c0ff */
[----:B------:R-:W-:-:S05]  /*b380*/  IMAD.MOV.U32 R4, RZ, RZ, 0x1 ;  /* 0x00000001ff047424 */ /* 0x000fca00078e00ff */
[----:B------:R-:W-:Y:S02]  /*b390*/  PRMT R18, R18, 0x5410, R4 ;  /* 0x0000541012127816 */ /* 0x000fe40000000004 */
[----:B------:R-:W-:Y:S01]  /*b3a0*/  @!P2 SHF.L.U32 R26, R26, 0x10, RZ ;  /* 0x000000101a1aa819 */ /* 0x000fe200000006ff */
[----:B------:R-:W-:Y:S02]  /*b3b0*/  @!P3 IMAD.U32 R27, R27, 0x10000, RZ ;  /* 0x000100001b1bb824 */ /* 0x000fe400078e00ff */
[----:B------:R-:W-:Y:S01]  /*b3c0*/  @!P4 IMAD.U32 R35, R35, 0x10000, RZ ;  /* 0x000100002323c824 */ /* 0x000fe200078e00ff */
[----:B------:R-:W-:Y:S01]  /*b3d0*/  @!P2 FSETP.NEU.FTZ.AND P6, PT, R26, RZ, PT ;  /* 0x000000ff1a00a20b */ /* 0x000fe20003fdd000 */
[----:B------:R-:W-:Y:S01]  /*b3e0*/  @!P1 IMAD.U32 R34, R34, 0x10000, RZ ;  /* 0x0001000022229824 */ /* 0x000fe200078e00ff */
[----:B------:R-:W-:Y:S02]  /*b3f0*/  @!P3 FSETP.NEU.FTZ.AND P5, PT, R27, RZ, PT ;  /* 0x000000ff1b00b20b */ /* 0x000fe40003fbd000 */
[----:B------:R-:W-:-:S02]  /*b400*/  @!P2 SEL R24, RZ, 0x1, !P6 ;  /* 0x00000001ff18a807 */ /* 0x000fc40007000000 */
[----:B------:R-:W-:Y:S02]  /*b410*/  @!P4 FSETP.NEU.FTZ.AND P6, PT, R35, RZ, PT ;  /* 0x000000ff2300c20b */ /* 0x000fe40003fdd000 */
[----:B------:R-:W-:Y:S02]  /*b420*/  @!P3 SEL R11, RZ, 0x1, !P5 ;  /* 0x00000001ff0bb807 */ /* 0x000fe40006800000 */
[----:B------:R-:W-:Y:S02]  /*b430*/  ISETP.GE.U32.AND P5, PT, R19, R12, PT ;  /* 0x0000000c1300720c */ /* 0x000fe40003fa6070 */
        /* <DEDUP_REMOVED lines=9> */
[----:B------:R-:W-:Y:S06]  /*b4d0*/  @P5 BRA `(.L_x_554) ;  /* 0x0000000400945947 */ /* 0x000fec0003800000 */
[----:B------:R-:W-:Y:S01]  /*b4e0*/  LOP3.LUT P4, RZ, R3, 0xff, RZ, 0xc0, !PT ;  /* 0x000000ff03ff7812 */ /* 0x000fe2000788c0ff */
[----:B------:R-:W-:Y:S01]  /*b4f0*/  HFMA2.MMA R11, -RZ, RZ, 0, 5.9604644775390625e-08 ;  /* 0x00000001ff0b7435 */ /* 0x000fe200000001ff */
[----:B------:R-:W-:Y:S01]  /*b500*/  LOP3.LUT P2, RZ, R21, 0xff, RZ, 0xc0, !PT ;  /* 0x000000ff15ff7812 */ /* 0x000fe2000784c0ff */
[----:B------:R-:W-:Y:S01]  /*b510*/  IMAD.MOV.U32 R3, RZ, RZ, 0x1 ;  /* 0x00000001ff037424 */ /* 0x000fe200078e00ff */
[----:B------:R-:W-:Y:S01]  /*b520*/  LOP3.LUT P0, RZ, R20, 0xff, RZ, 0xc0, !PT ;  /* 0x000000ff14ff7812 */ /* 0x000fe2000780c0ff */
[----:B------:R-:W-:Y:S01]  /*b530*/  IMAD.IADD R19, R19, 0x1, R6 ;  /* 0x0000000113137824 */ /* 0x000fe200078e0206 */
[----:B------:R-:W-:Y:S01]  /*b540*/  LOP3.LUT P1, RZ, R0, 0xff, RZ, 0xc0, !PT ;  /* 0x000000ff00ff7812 */ /* 0x000fe2000782c0ff */
[----:B------:R-:W-:Y:S01]  /*b550*/  IMAD.MOV.U32 R0, RZ, RZ, 0x1 ;  /* 0x00000001ff007424 */ /* 0x000fe200078e00ff */
[----:B------:R-:W-:-:S04]  /*b560*/  PRMT R25, R18, 0x7610, R25 ;  /* 0x0000761012197816 */ /* 0x000fc80000000019 */
[----:B------:R-:W-:Y:S01]  /*b570*/  PRMT R11, R11, 0x5410, R0 ;  /* 0x000054100b0b7816 */ /* 0x000fe20000000000 */
[----:B------:R-:W-:Y:S02]  /*b580*/  @!P4 IMAD.U32 R30, R30, 0x10000, RZ ;  /* 0x000100001e1ec824 */ /* 0x000fe400078e00ff */
[----:B------:R-:W-:Y:S02]  /*b590*/  @!P2 IMAD.U32 R31, R31, 0x10000, RZ ;  /* 0x000100001f1fa824 */ /* 0x000fe400078e00ff */
[----:B------:R-:W-:Y:S02]  /*b5a0*/  @!P0 SHF.L.U32 R37, R37, 0x10, RZ ;  /* 0x0000001025258819 */ /* 0x000fe400000006ff */
[----:B------:R-:W-:Y:S01]  /*b5b0*/  @!P4 FSETP.NEU.FTZ.AND P5, PT, R30, RZ, PT ;  /* 0x000000ff1e00c20b */ /* 0x000fe20003fbd000 */
[----:B------:R-:W-:Y:S01]  /*b5c0*/  @!P1 IMAD.U32 R36, R36, 0x10000, RZ ;  /* 0x0001000024249824 */ /* 0x000fe200078e00ff */
[----:B------:R-:W-:Y:S02]  /*b5d0*/  @!P2 FSETP.NEU.FTZ.AND P3, PT, R31, RZ, PT ;  /* 0x000000ff1f00a20b */ /* 0x000fe40003f7d000 */
[----:B------:R-:W-:-:S02]  /*b5e0*/  @!P4 SEL R20, RZ, 0x1, !P5 ;  /* 0x00000001ff14c807 */ /* 0x000fc40006800000 */
[----:B------:R-:W-:Y:S02]  /*b5f0*/  @!P0 FSETP.NEU.FTZ.AND P6, PT, R37, RZ, PT ;  /* 0x000000ff2500820b */ /* 0x000fe40003fdd000 */
[----:B------:R-:W-:Y:S02]  /*b600*/  @!P4 PRMT R3, R20, 0x7610, R3 ;  /* 0x000076101403c816 */ /* 0x000fe40000000003 */
[----:B------:R-:W-:Y:S02]  /*b610*/  @!P2 SEL R20, RZ, 0x1, !P3 ;  /* 0x00000001ff14a807 */ /* 0x000fe40005800000 */
[----:B------:R-:W-:Y:S02]  /*b620*/  @!P1 FSETP.NEU.FTZ.AND P5, PT, R36, RZ, PT ;  /* 0x000000ff2400920b */ /* 0x000fe40003fbd000 */
[----:B------:R-:W-:Y:S02]  /*b630*/  @!P2 PRMT R11, R20, 0x7610, R11 ;  /* 0x00007610140ba816 */ /* 0x000fe4000000000b */
[----:B------:R-:W-:-:S02]  /*b640*/  ISETP.GE.U32.AND P2, PT, R19, R12, PT ;  /* 0x0000000c1300720c */ /* 0x000fc40003f46070 */
[----:B------:R-:W-:Y:S02]  /*b650*/  @!P0 SEL R24, RZ, 0x1, !P6 ;  /* 0x00000001ff188807 */ /* 0x000fe40007000000 */
[----:B------:R-:W-:Y:S02]  /*b660*/  @!P1 SEL R21, RZ, 0x1, !P5 ;  /* 0x00000001ff159807 */ /* 0x000fe40006800000 */
[----:B------:R-:W-:Y:S02]  /*b670*/  @!P0 PRMT R11, R11, 0x5410, R24 ;  /* 0x000054100b0b8816 */ /* 0x000fe40000000018 */
[----:B------:R-:W-:Y:S02]  /*b680*/  @!P1 PRMT R0, R21, 0x7610, R0 ;  /* 0x0000761015009816 */ /* 0x000fe40000000000 */
[----:B------:R-:W-:Y:S02]  /*b690*/  PRMT R24, R18, 0x7632, R24 ;  /* 0x0000763212187816 */ /* 0x000fe40000000018 */
[----:B------:R-:W-:-:S02]  /*b6a0*/  PRMT R20, R11, 0x7632, R20 ;  /* 0x000076320b147816 */ /* 0x000fc40000000014 */
[----:B------:R-:W-:Y:S01]  /*b6b0*/  PRMT R21, R11, 0x7610, R21 ;  /* 0x000076100b157816 */ /* 0x000fe20000000015 */
[----:B------:R-:W-:Y:S06]  /*b6c0*/  @P2 BRA `(.L_x_554) ;  /* 0x0000000400182947 */ /* 0x000fec0003800000 */
[----:B------:R-:W-:Y:S02]  /*b6d0*/  LOP3.LUT P3, RZ, R16, 0xff, RZ, 0xc0, !PT ;  /* 0x000000ff10ff7812 */ /* 0x000fe4000786c0ff */
[----:B------:R-:W-:Y:S01]  /*b6e0*/  LOP3.LUT P4, RZ, R10, 0xff, RZ, 0xc0, !PT ;  /* 0x000000ff0aff7812 */ /* 0x000fe2000788c0ff */
[----:B------:R-:W-:Y:S01]  /*b6f0*/  IMAD.MOV.U32 R10, RZ, RZ, 0x1 ;  /* 0x00000001ff0a7424 */ /* 0x000fe200078e00ff */
[----:B------:R-:W-:Y:S02]  /*b700*/  LOP3.LUT P1, RZ, R15, 0xff, RZ, 0xc0, !PT ;  /* 0x000000ff0fff7812 */ /* 0x000fe4000782c0ff */
[----:B------:R-:W-:Y:S01]  /*b710*/  LOP3.LUT P2, RZ, R9, 0xff, RZ, 0xc0, !PT ;  /* 0x000000ff09ff7812 */ /* 0x000fe2000784c0ff */
[----:B------:R-:W-:Y:S01]  /*b720*/  IMAD.IADD R9, R19, 0x1, R6 ;  /* 0x0000000113097824 */ /* 0x000fe200078e0206 */
[C---:B------:R-:W-:Y:S01]  /*b730*/  PRMT R20, R11.reuse, 0x7632, R20 ;  /* 0x000076320b147816 */ /* 0x040fe20000000014 */
[----:B------:R-:W-:Y:S01]  /*b740*/  IMAD.MOV.U32 R6, RZ, RZ, 0x1 ;  /* 0x00000001ff067424 */ /* 0x000fe200078e00ff */
[----:B------:R-:W-:-:S02]  /*b750*/  PRMT R21, R11, 0x7610, R21 ;  /* 0x000076100b157816 */ /* 0x000fc40000000015 */
[----:B------:R-:W-:Y:S01]  /*b760*/  ISETP.GE.U32.AND P0, PT, R9, R12, PT ;  /* 0x0000000c0900720c */ /* 0x000fe20003f06070 */
[----:B------:R-:W-:Y:S01]  /*b770*/  IMAD.MOV.U32 R9, RZ, RZ, 0x1 ;  /* 0x00000001ff097424 */ /* 0x000fe200078e00ff */
[----:B------:R-:W-:Y:S01]  /*b780*/  @!P3 SHF.L.U32 R33, R33, 0x10, RZ ;  /* 0x000000102121b819 */ /* 0x000fe200000006ff */
[----:B------:R-:W-:Y:S01]  /*b790*/  @!P4 IMAD.U32 R32, R32, 0x10000, RZ ;  /* 0x000100002020c824 */ /* 0x000fe200078e00ff */
[----:B------:R-:W-:Y:S01]  /*b7a0*/  PRMT R24, R18, 0x7632, R24 ;  /* 0x0000763212187816 */ /* 0x000fe20000000018 */
[----:B------:R-:W-:Y:S01]  /*b7b0*/  @!P1 IMAD.U32 R39, R39, 0x10000, RZ ;  /* 0x0001000027279824 */ /* 0x000fe200078e00ff */
[----:B------:R-:W-:Y:S01]  /*b7c0*/  @!P3 FSETP.NEU.FTZ.AND P5, PT, R33, RZ, PT ;  /* 0x000000ff2100b20b */ /* 0x000fe20003fbd000 */
[----:B------:R-:W-:Y:S01]  /*b7d0*/  @!P2 IMAD.U32 R38, R38, 0x10000, RZ ;  /* 0x000100002626a824 */ /* 0x000fe200078e00ff */
[----:B------:R-:W-:Y:S02]  /*b7e0*/  @!P4 FSETP.NEU.FTZ.AND P6, PT, R32, RZ, PT ;  /* 0x000000ff2000c20b */ /* 0x000fe40003fdd000 */
[----:B------:R-:W-:-:S02]  /*b7f0*/  @!P3 SEL R15, RZ, 0x1, !P5 ;  /* 0x00000001ff0fb807 */ /* 0x000fc40006800000 */
[----:B------:R-:W-:Y:S02]  /*b800*/  PRMT R6, R6, 0x5410, R9 ;  /* 0x0000541006067816 */ /* 0x000fe40000000009 */
[----:B------:R-:W-:Y:S02]  /*b810*/  @!P1 FSETP.NEU.FTZ.AND P5, PT, R39, RZ, PT ;  /* 0x000000ff2700920b */ /* 0x000fe40003fbd000 */
[----:B------:R-:W-:Y:S02]  /*b820*/  @!P4 SEL R12, RZ, 0x1, !P6 ;  /* 0x00000001ff0cc807 */ /* 0x000fe40007000000 */
[----:B------:R-:W-:Y:S02]  /*b830*/  @!P2 FSETP.NEU.FTZ.AND P6, PT, R38, RZ, PT ;  /* 0x000000ff2600a20b */ /* 0x000fe40003fdd000 */
[----:B------:R-:W-:Y:S02]  /*b840*/  @!P1 SEL R19, RZ, 0x1, !P5 ;  /* 0x00000001ff139807 */ /* 0x000fe40006800000 */
[----:B------:R-:W-:-:S02]  /*b850*/  @!P3 PRMT R6, R15, 0x7610, R6 ;  /* 0x000076100f06b816 */ /* 0x000fc40000000006 */
[----:B------:R-:W-:Y:S02]  /*b860*/  @!P2 SEL R16, RZ, 0x1, !P6 ;  /* 0x00000001ff10a807 */ /* 0x000fe40007000000 */
[----:B------:R-:W-:Y:S02]  /*b870*/  @!P1 PRMT R6, R6, 0x5410, R19 ;  /* 0x0000541006069816 */ /* 0x000fe40000000013 */
[----:B------:R-:W-:Y:S02]  /*b880*/  @!P2 PRMT R9, R16, 0x7610, R9 ;  /* 0x000076101009a816 */ /* 0x000fe40000000009 */
[----:B------:R-:W-:Y:S02]  /*b890*/  @!P4 PRMT R10, R12, 0x7610, R10 ;  /* 0x000076100c0ac816 */ /* 0x000fe4000000000a */
[----:B------:R-:W-:Y:S02]  /*b8a0*/  PRMT R25, R18, 0x7610, R25 ;  /* 0x0000761012197816 */ /* 0x000fe40000000019 */
[----:B------:R-:W-:-:S02]  /*b8b0*/  PRMT R15, R6, 0x7632, R15 ;  /* 0x00007632060f7816 */ /* 0x000fc4000000000f */
[----:B------:R-:W-:Y:S01]  /*b8c0*/  PRMT R16, R6, 0x7610, R16 ;  /* 0x0000761006107816 */ /* 0x000fe20000000010 */
[----:B------:R-:W-:Y:S06]  /*b8d0*/  @P0 BRA `(.L_x_554) ;  /* 0x0000000000940947 */ /* 0x000fec0003800000 */
[----:B------:R-:W-:Y:S02]  /*b8e0*/  LOP3.LUT P5, RZ, R14, 0xff, RZ, 0xc0, !PT ;  /* 0x000000ff0eff7812 */ /* 0x000fe400078ac0ff */
[----:B------:R-:W-:Y:S02]  /*b8f0*/  LOP3.LUT P0, RZ, R13, 0xff, RZ, 0xc0, !PT ;  /* 0x000000ff0dff7812 */ /* 0x000fe4000780c0ff */
[----:B------:R-:W-:Y:S01]  /*b900*/  LOP3.LUT P2, RZ, R8, 0xff, RZ, 0xc0, !PT ;  /* 0x000000ff08ff7812 */ /* 0x000fe2000784c0ff */
[----:B------:R-:W-:Y:S01]  /*b910*/  IMAD.MOV.U32 R8, RZ, RZ, 0x1 ;  /* 0x00000001ff087424 */ /* 0x000fe200078e00ff */
[----:B------:R-:W-:Y:S01]  /*b920*/  LOP3.LUT P1, RZ, R7, 0xff, RZ, 0xc0, !PT ;  /* 0x000000ff07ff7812 */ /* 0x000fe2000782c0ff */
[----:B------:R-:W-:Y:S01]  /*b930*/  IMAD.MOV.U32 R7, RZ, RZ, 0x1 ;  /* 0x00000001ff077424 */ /* 0x000fe200078e00ff */
[C---:B------:R-:W-:Y:S02]  /*b940*/  PRMT R15, R6.reuse, 0x7632, R15 ;  /* 0x00007632060f7816 */ /* 0x040fe4000000000f */
[----:B------:R-:W-:-:S02]  /*b950*/  PRMT R16, R6, 0x7610, R16 ;  /* 0x0000761006107816 */ /* 0x000fc40000000010 */
[----:B------:R-:W-:Y:S01]  /*b960*/  PRMT R20, R11, 0x7632, R20 ;  /* 0x000076320b147816 */ /* 0x000fe20000000014 */
[----:B------:R-:W-:Y:S01]  /*b970*/  @!P5 IMAD.U32 R41, R41, 0x10000, RZ ;  /* 0x000100002929d824 */ /* 0x000fe200078e00ff */
[----:B------:R-:W-:Y:S01]  /*b980*/  PRMT R21, R11, 0x7610, R21 ;  /* 0x000076100b157816 */ /* 0x000fe20000000015 */
[----:B------:R-:W-:Y:S01]  /*b990*/  @!P0 IMAD.U32 R43, R43, 0x10000, RZ ;  /* 0x000100002b2b8824 */ /* 0x000fe200078e00ff */
[----:B------:R-:W-:Y:S01]  /*b9a0*/  @!P0 PRMT R15, R6, 0x7632, R15 ;  /* 0x00007632060f8816 */ /* 0x000fe2000000000f */
[----:B------:R-:W-:Y:S01]  /*b9b0*/  @!P2 IMAD.U32 R40, R40, 0x10000, RZ ;  /* 0x000100002828a824 */ /* 0x000fe200078e00ff */
[----:B------:R-:W-:Y:S02]  /*b9c0*/  @!P5 FSETP.NEU.FTZ.AND P6, PT, R41, RZ, PT ;  /* 0x000000ff2900d20b */ /* 0x000fe40003fdd000 */
[----:B------:R-:W-:Y:S02]  /*b9d0*/  @!P1 SHF.L.U32 R42, R42, 0x10, RZ ;  /* 0x000000102a2a9819 */ /* 0x000fe400000006ff */
[----:B------:R-:W-:Y:S01]  /*b9e0*/  @!P0 PRMT R16, R6, 0x7610, R16 ;  /* 0x0000761006108816 */ /* 0x000fe20000000010 */
[----:B------:R-:W-:Y:S01]  /*b9f0*/  IMAD.MOV.U32 R6, RZ, RZ, 0x1 ;  /* 0x00000001ff067424 */ /* 0x000fe200078e00ff */
[----:B------:R-:W-:-:S02]  /*ba00*/  PRMT R24, R18, 0x7632, R24 ;  /* 0x0000763212187816 */ /* 0x000fc40000000018 */
[----:B------:R-:W-:Y:S02]  /*ba10*/  PRMT R25, R18, 0x7610, R25 ;  /* 0x0000761012197816 */ /* 0x000fe40000000019 */
[----:B------:R-:W-:Y:S02]  /*ba20*/  @!P5 SEL R6, RZ, 0x1, !P6 ;  /* 0x00000001ff06d807 */ /* 0x000fe40007000000 */
[----:B------:R-:W-:Y:S02]  /*ba30*/  @!P2 FSETP.NEU.FTZ.AND P4, PT, R40, RZ, PT ;  /* 0x000000ff2800a20b */ /* 0x000fe40003f9d000 */
[----:B------:R-:W-:Y:S02]  /*ba40*/  @!P1 FSETP.NEU.FTZ.AND P3, PT, R42, RZ, PT ;  /* 0x000000ff2a00920b */ /* 0x000fe40003f7d000 */
[----:B------:R-:W-:Y:S02]  /*ba50*/  @!P0 FSETP.NEU.FTZ.AND P5, PT, R43, RZ, PT ;  /* 0x000000ff2b00820b */ /* 0x000fe40003fbd000 */
[----:B------:R-:W-:-:S02]  /*ba60*/  @!P0 PRMT R20, R11, 0x7632, R20 ;  /* 0x000076320b148816 */ /* 0x000fc40000000014 */
[----:B------:R-:W-:Y:S02]  /*ba70*/  @!P0 PRMT R21, R11, 0x7610, R21 ;  /* 0x000076100b158816 */ /* 0x000fe40000000015 */
[C---:B------:R-:W-:Y:S02]  /*ba80*/  @!P0 PRMT R24, R18.reuse, 0x7632, R24 ;  /* 0x0000763212188816 */ /* 0x040fe40000000018 */
[----:B------:R-:W-:Y:S02]  /*ba90*/  @!P0 PRMT R25, R18, 0x7610, R25 ;  /* 0x0000761012198816 */ /* 0x000fe40000000019 */
[----:B------:R-:W-:Y:S02]  /*baa0*/  MOV R13, 0x1 ;  /* 0x00000001000d7802 */ /* 0x000fe40000000f00 */
[----:B------:R-:W-:Y:S02]  /*bab0*/  @!P2 SEL R11, RZ, 0x1, !P4 ;  /* 0x00000001ff0ba807 */ /* 0x000fe40006000000 */
[----:B------:R-:W-:-:S02]  /*bac0*/  @!P1 SEL R12, RZ, 0x1, !P3 ;  /* 0x00000001ff0c9807 */ /* 0x000fc40005800000 */
[----:B------:R-:W-:Y:S02]  /*bad0*/  @!P0 SEL R18, RZ, 0x1, !P5 ;  /* 0x00000001ff128807 */ /* 0x000fe40006800000 */
[----:B------:R-:W-:Y:S02]  /*bae0*/  PRMT R14, R6, 0x7610, R14 ;  /* 0x00007610060e7816 */ /* 0x000fe4000000000e */
[----:B------:R-:W-:Y:S02]  /*baf0*/  @!P2 PRMT R8, R11, 0x7610, R8 ;  /* 0x000076100b08a816 */ /* 0x000fe40000000008 */
[----:B------:R-:W-:Y:S02]  /*bb00*/  @!P1 PRMT R7, R12, 0x7610, R7 ;  /* 0x000076100c079816 */ /* 0x000fe40000000007 */
[----:B------:R-:W-:Y:S02]  /*bb10*/  @!P0 PRMT R13, R18, 0x7610, R13 ;  /* 0x00007610120d8816 */ /* 0x000fe4000000000d */
[----:B------:R-:W-:-:S07]  /*bb20*/  @!P0 PRMT R14, R6, 0x7610, R14 ;  /* 0x00007610060e8816 */ /* 0x000fce000000000e */
.L_x_554:
[----:B------:R-:W-:Y:S05]  /*bb30*/  BSYNC B0 ;  /* 0x0000000000007941 */ /* 0x000fea0003800000 */
.L_x_553:
[----:B------:R-:W0:Y:S01]  /*bb40*/  I2F.S8 R3, R3 ;  /* 0x0000000300037306 */ /* 0x000e220000001400 */
[----:B------:R-:W-:Y:S01]  /*bb50*/  LOP3.LUT P5, RZ, R5, 0xff, RZ, 0xc0, !PT ;  /* 0x000000ff05ff7812 */ /* 0x000fe200078ac0ff */
[----:B------:R-:W-:Y:S01]  /*bb60*/  IMAD.MOV.U32 R5, RZ, RZ, 0x1 ;  /* 0x00000001ff057424 */ /* 0x000fe200078e00ff */
[----:B------:R-:W-:Y:S01]  /*bb70*/  LOP3.LUT P4, RZ, R25, 0xff, RZ, 0xc0, !PT ;  /* 0x000000ff19ff7812 */ /* 0x000fe2000788c0ff */
[----:B------:R-:W-:Y:S01]  /*bb80*/  IMAD.MOV.U32 R25, RZ, RZ, 0x1 ;  /* 0x00000001ff197424 */ /* 0x000fe200078e00ff */
[----:B------:R-:W-:Y:S02]  /*bb90*/  LOP3.LUT P2, RZ, R4, 0xff, RZ, 0xc0, !PT ;  /* 0x000000ff04ff7812 */ /* 0x000fe4000784c0ff */
[----:B------:R-:W-:Y:S01]  /*bba0*/  LOP3.LUT P0, RZ, R24, 0xff, RZ, 0xc0, !PT ;  /* 0x000000ff18ff7812 */ /* 0x000fe2000780c0ff */
[----:B------:R-:W1:Y:S01]  /*bbb0*/  I2F.S8 R21, R21 ;  /* 0x0000001500157306 */ /* 0x000e620000001400 */
[----:B------:R-:W-:-:S07]  /*bbc0*/  MOV R18, 0x1 ;  /* 0x0000000100127802 */ /* 0x000fce0000000f00 */
[----:B------:R-:W-:Y:S08]  /*bbd0*/  I2F.S8 R6, R0 ;  /* 0x0000000000067306 */ /* 0x000ff00000001400 */
[----:B------:R-:W-:Y:S08]  /*bbe0*/  I2F.S8 R20, R20 ;  /* 0x0000001400147306 */ /* 0x000ff00000001400 */
[----:B0-----:R-:W0:Y:S08]  /*bbf0*/  F2F.BF16.F32 R11, R3 ;  /* 0x00000003000b7304 */ /* 0x001e300000202000 */
[----:B-1----:R-:W1:Y:S01]  /*bc00*/  F2F.BF16.F32 R12, R21 ;  /* 0x00000015000c7304 */ /* 0x002e620000202000 */
[----:B0-----:R-:W-:-:S07]  /*bc10*/  @!P5 IMAD.U32 R0, R11, 0x10000, RZ ;  /* 0x000100000b00d824 */ /* 0x001fce00078e00ff */
[----:B------:R-:W0:Y:S01]  /*bc20*/  F2F.BF16.F32 R6, R6 ;  /* 0x0000000600067304 */ /* 0x000e220000202000 */
[----:B------:R-:W-:Y:S01]  /*bc30*/  @!P5 FSETP.NEU.FTZ.AND P6, PT, R0, RZ, PT ;  /* 0x000000ff0000d20b */ /* 0x000fe20003fdd000 */
[----:B------:R-:W-:Y:S01]  /*bc40*/  HFMA2.MMA R0, -RZ, RZ, 0, 5.9604644775390625e-08 ;  /* 0x00000001ff007435 */ /* 0x000fe200000001ff */
[----:B-1----:R-:W-:-:S05]  /*bc50*/  @!P4 IMAD.U32 R3, R12, 0x10000, RZ ;  /* 0x000100000c03c824 */ /* 0x002fca00078e00ff */
[----:B------:R-:W1:Y:S01]  /*bc60*/  F2F.BF16.F32 R20, R20 ;  /* 0x0000001400147304 */ /* 0x000e620000202000 */
[----:B------:R-:W-:Y:S01]  /*bc70*/  @!P4 FSETP.NEU.FTZ.AND P3, PT, R3, RZ, PT ;  /* 0x000000ff0300c20b */ /* 0x000fe20003f7d000 */
[----:B------:R-:W-:Y:S01]  /*bc80*/  IMAD.MOV.U32 R3, RZ, RZ, 0x1 ;  /* 0x00000001ff037424 */ /* 0x000fe200078e00ff */
[----:B------:R-:W-:Y:S01]  /*bc90*/  @!P5 SEL R3, RZ, 0x1, !P6 ;  /* 0x00000001ff03d807 */ /* 0x000fe20007000000 */
[----:B0-----:R-:W-:-:S04]  /*bca0*/  @!P2 IMAD.U32 R4, R6, 0x10000, RZ ;  /* 0x000100000604a824 */ /* 0x001fc800078e00ff */
[----:B------:R-:W0:Y:S01]  /*bcb0*/  I2F.S8 R10, R10 ;  /* 0x0000000a000a7306 */ /* 0x000e220000001400 */
[----:B------:R-:W-:Y:S01]  /*bcc0*/  IMAD.MOV.U32 R6, RZ, RZ, 0x1 ;  /* 0x00000001ff067424 */ /* 0x000fe200078e00ff */
[----:B------:R-:W-:Y:S02]  /*bcd0*/  @!P4 SEL R0, RZ, 0x1, !P3 ;  /* 0x00000001ff00c807 */ /* 0x000fe40005800000 */
[----:B------:R-:W-:Y:S02]  /*bce0*/  @!P2 FSETP.NEU.FTZ.AND P1, PT, R4, RZ, PT ;  /* 0x000000ff0400a20b */ /* 0x000fe40003f3d000 */
[----:B------:R-:W-:Y:S01]  /*bcf0*/  PRMT R3, R3, 0x9910, RZ ;  /* 0x0000991003037816 */ /* 0x000fe200000000ff */
[----:B-1----:R-:W-:Y:S01]  /*bd00*/  @!P0 IMAD.U32 R4, R20, 0x10000, RZ ;  /* 0x0001000014048824 */ /* 0x002fe200078e00ff */
[----:B------:R-:W1:Y:S01]  /*bd10*/  I2F.S8 R16, R16 ;  /* 0x0000001000107306 */ /* 0x000e620000001400 */
[----:B------:R-:W-:-:S03]  /*bd20*/  @!P2 SEL R5, RZ, 0x1, !P1 ;  /* 0x00000001ff05a807 */ /* 0x000fc60004800000 */
[----:B------:R-:W-:Y:S02]  /*bd30*/  @!P0 FSETP.NEU.FTZ.AND P5, PT, R4, RZ, PT ;  /* 0x000000ff0400820b */ /* 0x000fe40003fbd000 */
[----:B------:R-:W-:Y:S02]  /*bd40*/  PRMT R4, R6, 0x7610, R4 ;  /* 0x0000761006047816 */ /* 0x000fe40000000004 */
[----:B------:R-:W-:Y:S01]  /*bd50*/  I2F.S8 R9, R9 ;  /* 0x0000000900097306 */ /* 0x000fe20000001400 */
[----:B------:R-:W-:Y:S01]  /*bd60*/  PRMT R6, R0, 0x9910, RZ ;  /* 0x0000991000067816 */ /* 0x000fe200000000ff */
[----:B------:R-:W-:Y:S01]  /*bd70*/  IMAD.MOV.U32 R0, RZ, RZ, R3 ;  /* 0x000000ffff007224 */ /* 0x000fe200078e0003 */
[----:B------:R-:W-:Y:S02]  /*bd80*/  PRMT R5, R5, 0x9910, RZ ;  /* 0x0000991005057816 */ /* 0x000fe400000000ff */
[----:B------:R-:W-:Y:S02]  /*bd90*/  MOV R3, R6 ;  /* 0x0000000600037202 */ /* 0x000fe40000000f00 */
[----:B------:R-:W-:Y:S01]  /*bda0*/  ISETP.NE.AND P6, PT, R0, RZ, PT ;  /* 0x000000ff0000720c */ /* 0x000fe20003fc5270 */
[----:B------:R-:W-:Y:S01]  /*bdb0*/  I2F.S8 R15, R15 ;  /* 0x0000000f000f7306 */ /* 0x000fe20000001400 */
[----:B------:R-:W-:-:S02]  /*bdc0*/  @!P0 SEL R4, RZ, 0x1, !P5 ;  /* 0x00000001ff048807 */ /* 0x000fc40006800000 */
[----:B------:R-:W-:Y:S02]  /*bdd0*/  ISETP.NE.AND P2, PT, R3, RZ, PT ;  /* 0x000000ff0300720c */ /* 0x000fe40003f45270 */
[----:B------:R-:W-:Y:S01]  /*bde0*/  ISETP.NE.AND P3, PT, R5, RZ, PT ;  /* 0x000000ff0500720c */ /* 0x000fe20003f65270 */
[----:B------:R-:W-:Y:S01]  /*bdf0*/  IMAD.MOV.U32 R5, RZ, RZ, 0x1 ;  /* 0x00000001ff057424 */ /* 0x000fe200078e00ff */
[----:B------:R-:W-:Y:S01]  /*be00*/  PRMT R0, R4, 0x9910, RZ ;  /* 0x0000991004007816 */ /* 0x000fe200000000ff */
[----:B0-----:R-:W0:Y:S03]  /*be10*/  F2F.BF16.F32 R10, R10 ;  /* 0x0000000a000a7304 */ /* 0x001e260000202000 */
[----:B------:R-:W-:-:S05]  /*be20*/  ISETP.NE.AND P1, PT, R0, RZ, PT ;  /* 0x000000ff0000720c */ /* 0x000fca0003f25270 */
[----:B-1----:R-:W1:Y:S01]  /*be30*/  F2F.BF16.F32 R16, R16 ;  /* 0x0000001000107304 */ /* 0x002e620000202000 */
[----:B0-----:R-:W-:-:S07]  /*be40*/  @!P6 IMAD.U32 R0, R10, 0x10000, RZ ;  /* 0x000100000a00e824 */ /* 0x001fce00078e00ff */
[----:B------:R-:W0:Y:S01]  /*be50*/  F2F.BF16.F32 R9, R9 ;  /* 0x0000000900097304 */ /* 0x000e220000202000 */
[----:B------:R-:W-:Y:S01]  /*be60*/  @!P6 FSETP.NEU.FTZ.AND P0, PT, R0, RZ, PT ;  /* 0x000000ff0000e20b */ /* 0x000fe20003f1d000 */
[----:B------:R-:W-:Y:S01]  /*be70*/  HFMA2.MMA R0, -RZ, RZ, 0, 5.9604644775390625e-08 ;  /* 0x00000001ff007435 */ /* 0x000fe200000001ff */
[----:B-1----:R-:W-:-:S05]  /*be80*/  @!P2 IMAD.U32 R3, R16, 0x10000, RZ ;  /* 0x000100001003a824 */ /* 0x002fca00078e00ff */
[----:B------:R-:W1:Y:S01]  /*be90*/  F2F.BF16.F32 R15, R15 ;  /* 0x0000000f000f7304 */ /* 0x000e620000202000 */
[----:B------:R-:W-:Y:S02]  /*bea0*/  @!P2 FSETP.NEU.FTZ.AND P4, PT, R3, RZ, PT ;  /* 0x000000ff0300a20b */ /* 0x000fe40003f9d000 */
[----:B------:R-:W-:Y:S01]  /*beb0*/  PRMT R3, R5, 0x7610, R3 ;  /* 0x0000761005037816 */ /* 0x000fe20000000003 */
[----:B0-----:R-:W-:-:S04]  /*bec0*/  @!P3 IMAD.U32 R4, R9, 0x10000, RZ ;  /* 0x000100000904b824 */ /* 0x001fc800078e00ff */
[----:B------:R-:W0:Y:S01]  /*bed0*/  I2F.S8 R8, R8 ;  /* 0x0000000800087306 */ /* 0x000e220000001400 */
[----:B------:R-:W-:Y:S02]  /*bee0*/  @!P6 SEL R3, RZ, 0x1, !P0 ;  /* 0x00000001ff03e807 */ /* 0x000fe40004000000 */
[----:B------:R-:W-:Y:S02]  /*bef0*/  @!P2 SEL R0, RZ, 0x1, !P4 ;  /* 0x00000001ff00a807 */ /* 0x000fe40006000000 */
[----:B------:R-:W-:Y:S01]  /*bf00*/  @!P3 FSETP.NEU.FTZ.AND P5, PT, R4, RZ, PT ;  /* 0x000000ff0400b20b */ /* 0x000fe20003fbd000 */
[----:B-1----:R-:W-:Y:S02]  /*bf10*/  @!P1 IMAD.U32 R4, R15, 0x10000, RZ ;  /* 0x000100000f049824 */ /* 0x002fe400078e00ff */
[----:B------:R-:W1:Y:S01]  /*bf20*/  I2F.S8 R14, R14 ;  /* 0x0000000e000e7306 */ /* 0x000e620000001400 */
[----:B------:R-:W-:Y:S02]  /*bf30*/  PRMT R3, R3, 0x9910, RZ ;  /* 0x0000991003037816 */ /* 0x000fe400000000ff */
[----:B------:R-:W-:-:S02]  /*bf40*/  PRMT R6, R0, 0x9910, RZ ;  /* 0x0000991000067816 */ /* 0x000fc400000000ff */
[----:B------:R-:W-:Y:S01]  /*bf50*/  @!P1 FSETP.NEU.FTZ.AND P0, PT, R4, RZ, PT ;  /* 0x000000ff0400920b */ /* 0x000fe20003f1d000 */
[----:B------:R-:W-:Y:S01]  /*bf60*/  IMAD.MOV.U32 R0, RZ, RZ, R3 ;  /* 0x000000ffff007224 */ /* 0x000fe200078e0003 */
[----:B------:R-:W-:Y:S01]  /*bf70*/  PRMT R4, R5, 0x7610, R4 ;  /* 0x0000761005047816 */ /* 0x000fe20000000004 */
[----:B------:R-:W-:Y:S01]  /*bf80*/  I2F.S8 R7, R7 ;  /* 0x0000000700077306 */ /* 0x000fe20000001400 */
[----:B------:R-:W-:Y:S01]  /*bf90*/  @!P3 SEL R4, RZ, 0x1, !P5 ;  /* 0x00000001ff04b807 */ /* 0x000fe20006800000 */
[----:B------:R-:W-:Y:S01]  /*bfa0*/  IMAD.MOV.U32 R3, RZ, RZ, R6 ;  /* 0x000000ffff037224 */ /* 0x000fe200078e0006 */
[----:B------:R-:W-:Y:S01]  /*bfb0*/  ISETP.NE.AND P2, PT, R0, RZ, PT ;  /* 0x000000ff0000720c */ /* 0x000fe20003f45270 */
[----:B------:R-:W-:Y:S01]  /*bfc0*/  IMAD.MOV.U32 R6, RZ, RZ, 0x1 ;  /* 0x00000001ff067424 */ /* 0x000fe200078e00ff */
[----:B------:R-:W-:Y:S02]  /*bfd0*/  PRMT R4, R4, 0x9910, RZ ;  /* 0x0000991004047816 */ /* 0x000fe400000000ff */
[----:B------:R-:W-:Y:S01]  /*bfe0*/  ISETP.NE.AND P3, PT, R3, RZ, PT ;  /* 0x000000ff0300720c */ /* 0x000fe20003f65270 */
[----:B0-----:R-:W0:Y:S01]  /*bff0*/  F2F.BF16.F32 R8, R8 ;  /* 0x0000000800087304 */ /* 0x001e220000202000 */
[----:B------:R-:W-:Y:S01]  /*c000*/  PRMT R0, R5, 0x7610, R0 ;  /* 0x0000761005007816 */ /* 0x000fe20000000000 */
[----:B------:R-:W-:Y:S01]  /*c010*/  IMAD.MOV.U32 R3, RZ, RZ, R4 ;  /* 0x000000ffff037224 */ /* 0x000fe200078e0004 */
[----:B------:R-:W-:-:S04]  /*c020*/  @!P1 SEL R0, RZ, 0x1, !P0 ;  /* 0x00000001ff009807 */ /* 0x000fc80004000000 */
[----:B------:R-:W-:Y:S01]  /*c030*/  ISETP.NE.AND P5, PT, R3, RZ, PT ;  /* 0x000000ff0300720c */ /* 0x000fe20003fa5270 */
[----:B-1----:R-:W1:Y:S01]  /*c040*/  F2F.BF16.F32 R14, R14 ;  /* 0x0000000e000e7304 */ /* 0x002e620000202000 */
[----:B------:R-:W-:-:S04]  /*c050*/  PRMT R4, R0, 0x9910, RZ ;  /* 0x0000991000047816 */ /* 0x000fc800000000ff */
[----:B------:R-:W-:Y:S02]  /*c060*/  ISETP.NE.AND P6, PT, R4, RZ, PT ;  /* 0x000000ff0400720c */ /* 0x000fe40003fc5270 */
[----:B0-----:R-:W-:Y:S01]  /*c070*/  @!P2 SHF.L.U32 R0, R8, 0x10, RZ ;  /* 0x000000100800a819 */ /* 0x001fe200000006ff */
[----:B------:R-:W0:Y:S03]  /*c080*/  F2F.BF16.F32 R7, R7 ;  /* 0x0000000700077304 */ /* 0x000e260000202000 */
[----:B------:R-:W-:Y:S01]  /*c090*/  @!P2 FSETP.NEU.FTZ.AND P0, PT, R0, RZ, PT ;  /* 0x000000ff0000a20b */ /* 0x000fe20003f1d000 */
[----:B-1----:R-:W-:-:S05]  /*c0a0*/  @!P3 IMAD.U32 R3, R14, 0x10000, RZ ;  /* 0x000100000e03b824 */ /* 0x002fca00078e00ff */
[----:B------:R-:W-:Y:S02]  /*c0b0*/  @!P3 FSETP.NEU.FTZ.AND P1, PT, R3, RZ, PT ;  /* 0x000000ff0300b20b */ /* 0x000fe40003f3d000 */
[----:B------:R-:W-:Y:S01]  /*c0c0*/  @!P2 SEL R3, RZ, 0x1, !P0 ;  /* 0x00000001ff03a807 */ /* 0x000fe20004000000 */
[----:B0-----:R-:W-:Y:S01]  /*c0d0*/  @!P5 IMAD.U32 R0, R7, 0x10000, RZ ;  /* 0x000100000700d824 */ /* 0x001fe200078e00ff */
[----:B------:R-:W-:Y:S02]  /*c0e0*/  @!P3 SEL R4, RZ, 0x1, !P1 ;  /* 0x00000001ff04b807 */ /* 0x000fe40004800000 */
[----:B------:R-:W-:Y:S02]  /*c0f0*/  @!P2 PRMT R25, R3, 0x7610, R25 ;  /* 0x000076100319a816 */ /* 0x000fe40000000019 */
[----:B------:R-:W-:Y:S01]  /*c100*/  @!P5 FSETP.NEU.FTZ.AND P4, PT, R0, RZ, PT ;  /* 0x000000ff0000d20b */ /* 0x000fe20003f9d000 */
[----:B------:R-:W-:Y:S01]  /*c110*/  IMAD.MOV.U32 R0, RZ, RZ, 0x1 ;  /* 0x00000001ff007424 */ /* 0x000fe200078e00ff */
[----:B------:R-:W-:-:S02]  /*c120*/  @!P3 PRMT R6, R4, 0x7610, R6 ;  /* 0x000076100406b816 */ /* 0x000fc40000000006 */
        /* <DEDUP_REMOVED lines=9> */
.L_x_539:
        /* <DEDUP_REMOVED lines=35> */
[----:B------:R-:W-:-:S07]  /*c3f0*/  PRMT R30, R13, 0x7610, R30 ;  /* 0x000076100d1e7816 */ /* 0x000fce000000001e */
.L_x_557:
[----:B------:R-:W-:-:S05]  /*c400*/  IMAD R0, R42, R11, RZ ;  /* 0x0000000b2a007224 */ /* 0x000fca00078e02ff */
[----:B------:R-:W-:-:S05]  /*c410*/  SHF.R.U32.HI R37, RZ, 0x2, R0 ;  /* 0x00000002ff257819 */ /* 0x000fca0000011600 */
[----:B------:R-:W-:-:S04]  /*c420*/  IMAD.WIDE.U32 R36, R37, 0x8, R18 ;  /* 0x0000000825247825 */ /* 0x000fc800078e0012 */
[----:B0-----:R-:W-:Y:S02]  /*c430*/  IMAD.IADD R11, R6, 0x1, R11 ;  /* 0x00000001060b7824 */ /* 0x001fe400078e020b */
[----:B------:R-:W2:Y:S02]  /*c440*/  LDG.E.64 R36, desc[UR58][R36.64] ;  /* 0x0000003a24247981 */ /* 0x000ea4000c1e1b00 */
[----:B------:R-:W-:-:S05]  /*c450*/  IMAD R0, R42, R11, RZ ;  /* 0x0000000b2a007224 */ /* 0x000fca00078e02ff */
[----:B------:R-:W-:-:S05]  /*c460*/  SHF.R.U32.HI R39, RZ, 0x2, R0 ;  /* 0x00000002ff277819 */ /* 0x000fca0000011600 */
[----:B------:R-:W-:-:S06]  /*c470*/  IMAD.WIDE.U32 R38, R39, 0x8, R18 ;  /* 0x0000000827267825 */ /* 0x000fcc00078e0012 */
[----:B------:R-:W3:Y:S01]  /*c480*/  LDG.E.64 R38, desc[UR58][R38.64] ;  /* 0x0000003a26267981 */ /* 0x000ee2000c1e1b00 */
[----:B------:R-:W-:-:S04]  /*c490*/  IMAD.IADD R11, R11, 0x1, R6 ;  /* 0x000000010b0b7824 */ /* 0x000fc800078e0206 */
[----:B------:R-:W-:-:S05]  /*c4a0*/  IMAD R0, R42, R11, RZ ;  /* 0x0000000b2a007224 */ /* 0x000fca00078e02ff */
[----:B------:R-:W-:-:S05]  /*c4b0*/  SHF.R.U32.HI R13, RZ, 0x2, R0 ;  /* 0x00000002ff0d7819 */ /* 0x000fca0000011600 */
[----:B------:R-:W-:-:S06]  /*c4c0*/  IMAD.WIDE.U32 R12, R13, 0x8, R18 ;  /* 0x000000080d0c7825 */ /* 0x000fcc00078e0012 */
[----:B------:R-:W4:Y:S01]  /*c4d0*/  LDG.E.64 R12, desc[UR58][R12.64] ;  /* 0x0000003a0c0c7981 */ /* 0x000f22000c1e1b00 */
[----:B------:R-:W-:-:S05]  /*c4e0*/  IADD3 R11, R11, R6, RZ ;  /* 0x000000060b0b7210 */ /* 0x000fca0007ffe0ff */
[----:B------:R-:W-:-:S05]  /*c4f0*/  IMAD R0, R42, R11, RZ ;  /* 0x0000000b2a007224 */ /* 0x000fca00078e02ff */
[----:B------:R-:W-:-:S05]  /*c500*/  SHF.R.U32.HI R21, RZ, 0x2, R0 ;  /* 0x00000002ff157819 */ /* 0x000fca0000011600 */
[----:B------:R-:W-:-:S06]  /*c510*/  IMAD.WIDE.U32 R20, R21, 0x8, R18 ;  /* 0x0000000815147825 */ /* 0x000fcc00078e0012 */
[----:B------:R-:W5:Y:S01]  /*c520*/  LDG.E.64 R20, desc[UR58][R20.64] ;  /* 0x0000003a14147981 */ /* 0x000f62000c1e1b00 */
[----:B------:R-:W-:Y:S01]  /*c530*/  LOP3.LUT P1, RZ, R10, 0xff, RZ, 0xc0, !PT ;  /* 0x000000ff0aff7812 */ /* 0x000fe2000782c0ff */
[----:B------:R-:W-:Y:S01]  /*c540*/  IMAD.MOV.U32 R10, RZ, RZ, 0x1 ;  /* 0x00000001ff0a7424 */ /* 0x000fe200078e00ff */
[----:B------:R-:W-:Y:S01]  /*c550*/  LOP3.LUT P2, RZ, R30, 0xff, RZ, 0xc0, !PT ;  /* 0x000000ff1eff7812 */ /* 0x000fe2000784c0ff */
[----:B------:R-:W-:Y:S01]  /*c560*/  IMAD.MOV.U32 R30, RZ, RZ, 0x1 ;  /* 0x00000001ff1e7424 */ /* 0x000fe200078e00ff */
[----:B------:R-:W-:Y:S01]  /*c570*/  LOP3.LUT P3, RZ, R9, 0xff, RZ, 0xc0, !PT ;  /* 0x000000ff09ff7812 */ /* 0x000fe2000786c0ff */
[----:B------:R-:W-:Y:S01]  /*c580*/  IMAD.MOV.U32 R9, RZ, RZ, 0x1 ;  /* 0x00000001ff097424 */ /* 0x000fe200078e00ff */
[----:B------:R-:W-:Y:S01]  /*c590*/  LOP3.LUT P4, RZ, R31, 0xff, RZ, 0xc0, !PT ;  /* 0x000000ff1fff7812 */ /* 0x000fe2000788c0ff */
[----:B------:R-:W-:Y:S01]  /*c5a0*/  IMAD.MOV.U32 R31, RZ, RZ, 0x1 ;  /* 0x00000001ff1f7424 */ /* 0x000fe200078e00ff */
[----:B------:R-:W-:Y:S01]  /*c5b0*/  LOP3.LUT P6, RZ, R8, 0xff, RZ, 0xc0, !PT ;  /* 0x000000ff08ff7812 */ /* 0x000fe200078cc0ff */
[----:B------:R-:W-:Y:S01]  /*c5c0*/  HFMA2.MMA R8, -RZ, RZ, 0, 5.9604644775390625e-08 ;  /* 0x00000001ff087435 */ /* 0x000fe200000001ff */
[----:B------:R-:W-:-:S02]  /*c5d0*/  LOP3.LUT P0, RZ, R29, 0xff, RZ, 0xc0, !PT ;  /* 0x000000ff1dff7812 */ /* 0x000fc4000780c0ff */
[----:B------:R-:W-:Y:S02]  /*c5e0*/  PRMT R31, R31, 0x5410, R31 ;  /* 0x000054101f1f7816 */ /* 0x000fe4000000001f */
[----:B------:R-:W-:Y:S02]  /*c5f0*/  PRMT R30, R30, 0x5410, R30 ;  /* 0x000054101e1e7816 */ /* 0x000fe4000000001e */
[----:B------:R-:W-:Y:S02]  /*c600*/  IADD3 R11, R11, R6, RZ ;  /* 0x000000060b0b7210 */ /* 0x000fe40007ffe0ff */
[C---:B--2---:R-:W-:Y:S02]  /*c610*/  PRMT R32, R36.reuse, 0x7610, R32 ;  /* 0x0000761024207816 */ /* 0x044fe40000000020 */
[----:B------:R-:W-:Y:S02]  /*c620*/  PRMT R33, R36, 0x7632, R33 ;  /* 0x0000763224217816 */ /* 0x000fe40000000021 */
[C---:B------:R-:W-:Y:S01]  /*c630*/  PRMT R36, R37.reuse, 0x7610, R36 ;  /* 0x0000761025247816 */ /* 0x040fe20000000024 */
[----:B------:R-:W-:Y:S01]  /*c640*/  @!P1 IMAD.U32 R0, R32, 0x10000, RZ ;  /* 0x0001000020009824 */ /* 0x000fe200078e00ff */
[----:B------:R-:W-:Y:S01]  /*c650*/  PRMT R37, R37, 0x7632, R37 ;  /* 0x0000763225257816 */ /* 0x000fe20000000025 */
[----:B------:R-:W-:-:S03]  /*c660*/  @!P2 IMAD.U32 R3, R33, 0x10000, RZ ;  /* 0x000100002103a824 */ /* 0x000fc600078e00ff */
[----:B------:R-:W-:-:S04]  /*c670*/  @!P1 FSETP.NEU.FTZ.AND P5, PT, R0, RZ, PT ;  /* 0x000000ff0000920b */ /* 0x000fc80003fbd000 */
[----:B------:R-:W-:Y:S02]  /*c680*/  @!P1 SEL R0, RZ, 0x1, !P5 ;  /* 0x00000001ff009807 */ /* 0x000fe40006800000 */
[----:B------:R-:W-:Y:S02]  /*c690*/  @!P2 FSETP.NEU.FTZ.AND P5, PT, R3, RZ, PT ;  /* 0x000000ff0300a20b */ /* 0x000fe40003fbd000 */
[----:B------:R-:W-:Y:S02]  /*c6a0*/  @!P3 SHF.L.U32 R3, R36, 0x10, RZ ;  /* 0x000000102403b819 */ /* 0x000fe400000006ff */
[----:B------:R-:W-:Y:S02]  /*c6b0*/  @!P1 PRMT R10, R0, 0x7610, R10 ;  /* 0x00007610000a9816 */ /* 0x000fe4000000000a */
[----:B------:R-:W-:Y:S02]  /*c6c0*/  @!P2 SEL R0, RZ, 0x1, !P5 ;  /* 0x00000001ff00a807 */ /* 0x000fe40006800000 */
[----:B------:R-:W-:Y:S01]  /*c6d0*/  @!P3 FSETP.NEU.FTZ.AND P5, PT, R3, RZ, PT ;  /* 0x000000ff0300b20b */ /* 0x000fe20003fbd000 */
[----:B------:R-:W-:Y:S01]  /*c6e0*/  @!P4 IMAD.U32 R3, R37, 0x10000, RZ ;  /* 0x000100002503c824 */ /* 0x000fe200078e00ff */
[----:B---3--:R-:W-:-:S02]  /*c6f0*/  PRMT R34, R38, 0x7610, R34 ;  /* 0x0000761026227816 */ /* 0x008fc40000000022 */
[----:B------:R-:W-:Y:S02]  /*c700*/  @!P2 PRMT R31, R31, 0x5410, R0 ;  /* 0x000054101f1fa816 */ /* 0x000fe40000000000 */
[----:B------:R-:W-:Y:S02]  /*c710*/  @!P3 SEL R0, RZ, 0x1, !P5 ;  /* 0x00000001ff00b807 */ /* 0x000fe40006800000 */
[----:B------:R-:W-:Y:S01]  /*c720*/  @!P4 FSETP.NEU.FTZ.AND P5, PT, R3, RZ, PT ;  /* 0x000000ff0300c20b */ /* 0x000fe20003fbd000 */
[----:B------:R-:W-:Y:S01]  /*c730*/  @!P6 IMAD.U32 R3, R34, 0x10000, RZ ;  /* 0x000100002203e824 */ /* 0x000fe200078e00ff */
[----:B------:R-:W-:Y:S02]  /*c740*/  PRMT R35, R38, 0x7632, R35 ;  /* 0x0000763226237816 */ /* 0x000fe40000000023 */
[----:B------:R-:W-:Y:S02]  /*c750*/  LOP3.LUT P1, RZ, R7, 0xff, RZ, 0xc0, !PT ;  /* 0x000000ff07ff7812 */ /* 0x000fe4000782c0ff */
[----:B------:R-:W-:-:S02]  /*c760*/  @!P3 PRMT R9, R0, 0x7610, R9 ;  /* 0x000076100009b816 */ /* 0x000fc40000000009 */
[----:B------:R-:W-:Y:S02]  /*c770*/  @!P4 SEL R0, RZ, 0x1, !P5 ;  /* 0x00000001ff00c807 */ /* 0x000fe40006800000 */
[----:B------:R-:W-:Y:S01]  /*c780*/  @!P6 FSETP.NEU.FTZ.AND P5, PT, R3, RZ, PT ;  /* 0x000000ff0300e20b */ /* 0x000fe20003fbd000 */
[----:B------:R-:W-:Y:S01]  /*c790*/  @!P0 IMAD.U32 R3, R35, 0x10000, RZ ;  /* 0x0001000023038824 */ /* 0x000fe200078e00ff */
[----:B------:R-:W-:Y:S01]  /*c7a0*/  LOP3.LUT P2, RZ, R27, 0xff, RZ, 0xc0, !PT ;  /* 0x000000ff1bff7812 */ /* 0x000fe2000784c0ff */
[----:B------:R-:W-:Y:S01]  /*c7b0*/  IMAD.MOV.U32 R27, RZ, RZ, 0x1 ;  /* 0x00000001ff1b7424 */ /* 0x000fe200078e00ff */
[----:B------:R-:W-:Y:S02]  /*c7c0*/  @!P4 PRMT R30, R30, 0x5410, R0 ;  /* 0x000054101e1ec816 */ /* 0x000fe40000000000 */
[----:B------:R-:W-:Y:S02]  /*c7d0*/  @!P6 SEL R0, RZ, 0x1, !P5 ;  /* 0x00000001ff00e807 */ /* 0x000fe40006800000 */
[----:B------:R-:W-:-:S02]  /*c7e0*/  PRMT R38, R39, 0x7610, R38 ;  /* 0x0000761027267816 */ /* 0x000fc40000000026 */
[----:B------:R-:W-:Y:S02]  /*c7f0*/  @!P0 FSETP.NEU.FTZ.AND P5, PT, R3, RZ, PT ;  /* 0x000000ff0300820b */ /* 0x000fe40003fbd000 */
[----:B------:R-:W-:Y:S01]  /*c800*/  @!P6 PRMT R8, R0, 0x7610, R8 ;  /* 0x000076100008e816 */ /* 0x000fe20000000008 */
[----:B------:R-:W-:Y:S01]  /*c810*/  @!P1 IMAD.U32 R3, R38, 0x10000, RZ ;  /* 0x0001000026039824 */ /* 0x000fe200078e00ff */
[----:B------:R-:W-:Y:S02]  /*c820*/  PRMT R27, R27, 0x5410, R27 ;  /* 0x000054101b1b7816 */ /* 0x000fe4000000001b */
[----:B------:R-:W-:Y:S02]  /*c830*/  @!P0 SEL R0, RZ, 0x1, !P5 ;  /* 0x00000001ff008807 */ /* 0x000fe40006800000 */
[----:B------:R-:W-:Y:S01]  /*c840*/  LOP3.LUT P3, RZ, R5, 0xff, RZ, 0xc0, !PT ;  /* 0x000000ff05ff7812 */ /* 0x000fe2000786c0ff */
[----:B------:R-:W-:Y:S01]  /*c850*/  IMAD.MOV.U32 R5, RZ, RZ, 0x1 ;  /* 0x00000001ff057424 */ /* 0x000fe200078e00ff */
[----:B------:R-:W-:-:S02]  /*c860*/  PRMT R39, R39, 0x7632, R39 ;  /* 0x0000763227277816 */ /* 0x000fc40000000027 */
[----:B------:R-:W-:Y:S01]  /*c870*/  @!P0 PRMT R27, R27, 0x5410, R0 ;  /* 0x000054101b1b8816 */ /* 0x000fe20000000000 */
[----:B------:R-:W-:Y:S01]  /*c880*/  IMAD.MOV.U32 R0, RZ, RZ, 0x1 ;  /* 0x00000001ff007424 */ /* 0x000fe200078e00ff */
[----:B------:R-:W-:Y:S02]  /*c890*/  @!P1 FSETP.NEU.FTZ.AND P0, PT, R3, RZ, PT ;  /* 0x000000ff0300920b */ /* 0x000fe40003f1d000 */
[----:B------:R-:W-:Y:S01]  /*c8a0*/  LOP3.LUT P6, RZ, R4, 0xff, RZ, 0xc0, !PT ;  /* 0x000000ff04ff7812 */ /* 0x000fe200078cc0ff */
[----:B------:R-:W-:Y:S01]  /*c8b0*/  @!P2 IMAD.U32 R4, R39, 0x10000, RZ ;  /* 0x000100002704a824 */ /* 0x000fe200078e00ff */
[----:B------:R-:W-:Y:S02]  /*c8c0*/  MOV R7, 0x1 ;  /* 0x0000000100077802 */ /* 0x000fe40000000f00 */
[----:B------:R-:W-:Y:S02]  /*c8d0*/  @!P1 SEL R3, RZ, 0x1, !P0 ;  /* 0x00000001ff039807 */ /* 0x000fe40004000000 */
[----:B----4-:R-:W-:-:S02]  /*c8e0*/  PRMT R41, R12, 0x7610, R41 ;  /* 0x000076100c297816 */ /* 0x010fc40000000029 */
[----:B------:R-:W-:Y:S02]  /*c8f0*/  LOP3.LUT P4, RZ, R28, 0xff, RZ, 0xc0, !PT ;  /* 0x000000ff1cff7812 */ /* 0x000fe4000788c0ff */
[----:B------:R-:W-:Y:S01]  /*c900*/  @!P1 PRMT R7, R3, 0x7610, R7 ;  /* 0x0000761003079816 */ /* 0x000fe20000000007 */
[----:B------:R-:W-:Y:S01]  /*c910*/  @!P3 IMAD.U32 R3, R41, 0x10000, RZ ;  /* 0x000100002903b824 */ /* 0x000fe200078e00ff */
[----:B------:R-:W-:Y:S02]  /*c920*/  @!P2 FSETP.NEU.FTZ.AND P0, PT, R4, RZ, PT ;  /* 0x000000ff0400a20b */ /* 0x000fe40003f1d000 */
[----:B------:R-:W-:Y:S02]  /*c930*/  PRMT R0, R0, 0x5410, R0 ;  /* 0x0000541000007816 */ /* 0x000fe40000000000 */
[----:B------:R-:W-:Y:S02]  /*c940*/  @!P2 SEL R4, RZ, 0x1, !P0 ;  /* 0x00000001ff04a807 */ /* 0x000fe40004000000 */
[----:B------:R-:W-:-:S02]  /*c950*/  PRMT R40, R12, 0x7632, R40 ;  /* 0x000076320c287816 */ /* 0x000fc40000000028 */
[----:B------:R-:W-:Y:S01]  /*c960*/  @!P3 FSETP.NEU.FTZ.AND P1, PT, R3, RZ, PT ;  /* 0x000000ff0300b20b */ /* 0x000fe20003f3d000 */
[----:B------:R-:W-:Y:S01]  /*c970*/  HFMA2.MMA R3, -RZ, RZ, 0, 5.9604644775390625e-08 ;  /* 0x00000001ff037435 */ /* 0x000fe200000001ff */
[----:B------:R-:W-:Y:S01]  /*c980*/  @!P2 PRMT R0, R0, 0x5410, R4 ;  /* 0x000054100000a816 */ /* 0x000fe20000000004 */
[----:B------:R-:W-:Y:S01]  /*c990*/  @!P4 IMAD.U32 R12, R40, 0x10000, RZ ;  /* 0x00010000280cc824 */ /* 0x000fe200078e00ff */
[----:B------:R-:W-:Y:S02]  /*c9a0*/  @!P3 SEL R4, RZ, 0x1, !P1 ;  /* 0x00000001ff04b807 */ /* 0x000fe40004800000 */
[----:B------:R-:W-:Y:S01]  /*c9b0*/  LOP3.LUT P5, RZ, R24, 0xff, RZ, 0xc0, !PT ;  /* 0x000000ff18ff7812 */ /* 0x000fe200078ac0ff */
[----:B------:R-:W-:Y:S01]  /*c9c0*/  IMAD.MOV.U32 R24, RZ, RZ, 0x1 ;  /* 0x00000001ff187424 */ /* 0x000fe200078e00ff */
[----:B------:R-:W-:Y:S02]  /*c9d0*/  @!P3 PRMT R5, R4, 0x7610, R5 ;  /* 0x000076100405b816 */ /* 0x000fe40000000005 */
[----:B------:R-:W-:-:S02]  /*c9e0*/  PRMT R43, R13, 0x7610, R43 ;  /* 0x000076100d2b7816 */ /* 0x000fc4000000002b */
[----:B------:R-:W-:Y:S02]  /*c9f0*/  @!P4 FSETP.NEU.FTZ.AND P3, PT, R12, RZ, PT ;  /* 0x000000ff0c00c20b */ /* 0x000fe40003f7d000 */
[----:B------:R-:W-:Y:S01]  /*ca00*/  LOP3.LUT P2, RZ, R26, 0xff, RZ, 0xc0, !PT ;  /* 0x000000ff1aff7812 */ /* 0x000fe2000784c0ff */
[----:B------:R-:W-:Y:S01]  /*ca10*/  @!P6 IMAD.U32 R12, R43, 0x10000, RZ ;  /* 0x000100002b0ce824 */ /* 0x000fe200078e00ff */
[----:B------:R-:W-:Y:S02]  /*ca20*/  PRMT R3, R3, 0x5410, R3 ;  /* 0x0000541003037816 */ /* 0x000fe40000000003 */
[----:B------:R-:W-:Y:S02]  /*ca30*/  @!P4 SEL R4, RZ, 0x1, !P3 ;  /* 0x00000001ff04c807 */ /* 0x000fe40005800000 */
[----:B------:R-:W-:Y:S01]  /*ca40*/  PRMT R44, R13, 0x7632, R44 ;  /* 0x000076320d2c7816 */ /* 0x000fe2000000002c */
[----:B------:R-:W-:Y:S01]  /*ca50*/  IMAD R13, R6, 0x3, R11 ;  /* 0x00000003060d7824 */ /* 0x000fe200078e020b */
[----:B------:R-:W-:-:S02]  /*ca60*/  LOP3.LUT P0, RZ, R15, 0xff, RZ, 0xc0, !PT ;  /* 0x000000ff0fff7812 */ /* 0x000fc4000780c0ff */
[----:B------:R-:W-:Y:S01]  /*ca70*/  @!P4 PRMT R3, R3, 0x5410, R4 ;  /* 0x000054100303c816 */ /* 0x000fe20000000004 */
[----:B------:R-:W-:Y:S01]  /*ca80*/  @!P5 IMAD.U32 R15, R44, 0x10000, RZ ;  /* 0x000100002c0fd824 */ /* 0x000fe200078e00ff */
[----:B------:R-:W-:Y:S01]  /*ca90*/  LOP3.LUT P3, RZ, R25, 0xff, RZ, 0xc0, !PT ;  /* 0x000000ff19ff7812 */ /* 0x000fe2000786c0ff */
[----:B------:R-:W-:Y:S01]  /*caa0*/  IMAD.MOV.U32 R4, RZ, RZ, 0x1 ;  /* 0x00000001ff047424 */ /* 0x000fe200078e00ff */
[----:B------:R-:W-:Y:S01]  /*cab0*/  @!P6 FSETP.NEU.FTZ.AND P4, PT, R12, RZ, PT ;  /* 0x000000ff0c00e20b */ /* 0x000fe20003f9d000 */
[----:B-1----:R-:W-:Y:S01]  /*cac0*/  IMAD.MOV.U32 R12, RZ, RZ, R45 ;  /* 0x000000ffff0c7224 */ /* 0x002fe200078e002d */
[----:B------:R-:W-:Y:S01]  /*cad0*/  LOP3.LUT P1, RZ, R14, 0xff, RZ, 0xc0, !PT ;  /* 0x000000ff0eff7812 */ /* 0x000fe2000782c0ff */
[----:B------:R-:W-:Y:S01]  /*cae0*/  IMAD.MOV.U32 R25, RZ, RZ, 0x1 ;  /* 0x00000001ff197424 */ /* 0x000fe200078e00ff */
[----:B-----5:R-:W-:Y:S02]  /*caf0*/  PRMT R0, R20, 0x7632, R0 ;  /* 0x0000763214007816 */ /* 0x020fe40000000000 */
[----:B------:R-:W-:-:S02]  /*cb00*/  @!P6 SEL R14, RZ, 0x1, !P4 ;  /* 0x00000001ff0ee807 */ /* 0x000fc40006000000 */
[----:B------:R-:W-:Y:S02]  /*cb10*/  PRMT R3, R20, 0x7610, R3 ;  /* 0x0000761014037816 */ /* 0x000fe40000000003 */
[----:B------:R-:W-:Y:S01]  /*cb20*/  @!P5 FSETP.NEU.FTZ.AND P4, PT, R15, RZ, PT ;  /* 0x000000ff0f00d20b */ /* 0x000fe20003f9d000 */
[----:B------:R-:W-:Y:S01]  /*cb30*/  @!P2 IMAD.U32 R15, R0, 0x10000, RZ ;  /* 0x00010000000fa824 */ /* 0x000fe200078e00ff */
[----:B------:R-:W-:Y:S01]  /*cb40*/  @!P6 PRMT R4, R14, 0x7610, R4 ;  /* 0x000076100e04e816 */ /* 0x000fe20000000004 */
[----:B------:R-:W-:Y:S01]  /*cb50*/  @!P0 IMAD.U32 R14, R3, 0x10000, RZ ;  /* 0x00010000030e8824 */ /* 0x000fe200078e00ff */
[----:B------:R-:W-:Y:S02]  /*cb60*/  PRMT R20, R21, 0x7632, R20 ;  /* 0x0000763215147816 */ /* 0x000fe40000000014 */
[----:B------:R-:W-:Y:S02]  /*cb70*/  ISETP.GE.U32.AND P6, PT, R13, R12, PT ;  /* 0x0000000c0d00720c */ /* 0x000fe40003fc6070 */
[----:B------:R-:W-:Y:S01]  /*cb80*/  PRMT R24, R24, 0x5410, R24 ;  /* 0x0000541018187816 */ /* 0x000fe20000000018 */
[----:B------:R-:W-:Y:S01]  /*cb90*/  @!P3 IMAD.U32 R28, R20, 0x10000, RZ ;  /* 0x00010000141cb824 */ /* 0x000fe200078e00ff */
[----:B------:R-:W-:-:S02]  /*cba0*/  @!P5 SEL R13, RZ, 0x1, !P4 ;  /* 0x00000001ff0dd807 */ /* 0x000fc40006000000 */
[----:B------:R-:W-:Y:S02]  /*cbb0*/  PRMT R16, R21, 0x7610, R16 ;  /* 0x0000761015107816 */ /* 0x000fe40000000010 */
[----:B------:R-:W-:Y:S01]  /*cbc0*/  @!P2 FSETP.NEU.FTZ.AND P4, PT, R15, RZ, PT ;  /* 0x000000ff0f00a20b */ /* 0x000fe20003f9d000 */
[----:B------:R-:W-:Y:S01]  /*cbd0*/  IMAD.MOV.U32 R15, RZ, RZ, 0x1 ;  /* 0x00000001ff0f7424 */ /* 0x000fe200078e00ff */
[----:B------:R-:W-:Y:S02]  /*cbe0*/  @!P5 PRMT R24, R24, 0x5410, R13 ;  /* 0x000054101818d816 */ /* 0x000fe4000000000d */
[----:B------:R-:W-:Y:S01]  /*cbf0*/  @!P0 FSETP.NEU.FTZ.AND P5, PT, R14, RZ, PT ;  /* 0x000000ff0e00820b */ /* 0x000fe20003fbd000 */
[----:B------:R-:W-:Y:S01]  /*cc00*/  IMAD.MOV.U32 R14, RZ, RZ, 0x1 ;  /* 0x00000001ff0e7424 */ /* 0x000fe200078e00ff */
[----:B------:R-:W-:Y:S02]  /*cc10*/  @!P1 SHF.L.U32 R13, R16, 0x10, RZ ;  /* 0x00000010100d9819 */ /* 0x000fe400000006ff */
[----:B------:R-:W-:-:S02]  /*cc20*/  @!P2 SEL R26, RZ, 0x1, !P4 ;  /* 0x00000001ff1aa807 */ /* 0x000fc40006000000 */
[----:B------:R-:W-:Y:S02]  /*cc30*/  @!P3 FSETP.NEU.FTZ.AND P4, PT, R28, RZ, PT ;  /* 0x000000ff1c00b20b */ /* 0x000fe40003f9d000 */
[----:B------:R-:W-:Y:S02]  /*cc40*/  @!P0 SEL R21, RZ, 0x1, !P5 ;  /* 0x00000001ff158807 */ /* 0x000fe40006800000 */
[----:B------:R-:W-:Y:S01]  /*cc50*/  @!P1 FSETP.NEU.FTZ.AND P5, PT, R13, RZ, PT ;  /* 0x000000ff0d00920b */ /* 0x000fe20003fbd000 */
[----:B------:R-:W-:Y:S01]  /*cc60*/  IMAD.MOV.U32 R13, RZ, RZ, 0x1 ;  /* 0x00000001ff0d7424 */ /* 0x000fe200078e00ff */
[----:B------:R-:W-:Y:S02]  /*cc70*/  PRMT R25, R25, 0x5410, R25 ;  /* 0x0000541019197816 */ /* 0x000fe40000000019 */
[----:B------:R-:W-:Y:S02]  /*cc80*/  @!P3 SEL R29, RZ, 0x1, !P4 ;  /* 0x00000001ff1db807 */ /* 0x000fe40006000000 */
[----:B------:R-:W-:-:S02]  /*cc90*/  @!P2 PRMT R25, R25, 0x5410, R26 ;  /* 0x000054101919a816 */ /* 0x000fc4000000001a */
[----:B------:R-:W-:Y:S02]  /*cca0*/  @!P3 PRMT R13, R29, 0x7610, R13 ;  /* 0x000076101d0db816 */ /* 0x000fe4000000000d */
[----:B------:R-:W-:Y:S02]  /*ccb0*/  @!P1 SEL R28, RZ, 0x1, !P5 ;  /* 0x00000001ff1c9807 */ /* 0x000fe40006800000 */
[----:B------:R-:W-:Y:S02]  /*ccc0*/  PRMT R31, R30, 0x7632, R31 ;  /* 0x000076321e1f7816 */ /* 0x000fe4000000001f */
[----:B------:R-:W-:Y:S02]  /*ccd0*/  PRMT R27, R0, 0x7632, R27 ;  /* 0x00007632001b7816 */ /* 0x000fe4000000001b */
[----:B------:R-:W-:Y:S02]  /*cce0*/  PRMT R25, R13, 0x7610, R25 ;  /* 0x000076100d197816 */ /* 0x000fe40000000019 */
[----:B------:R-:W-:-:S02]  /*ccf0*/  @!P1 PRMT R14, R28, 0x7610, R14 ;  /* 0x000076101c0e9816 */ /* 0x000fc4000000000e */
[----:B------:R-:W-:Y:S02]  /*cd00*/  @!P0 PRMT R15, R21, 0x7610, R15 ;  /* 0x00007610150f8816 */ /* 0x000fe4000000000f */
[----:B------:R-:W-:Y:S02]  /*cd10*/  PRMT R30, R31, 0x7632, R30 ;  /* 0x000076321f1e7816 */ /* 0x000fe4000000001e */
[----:B------:R-:W-:Y:S02]  /*cd20*/  PRMT R29, R27, 0x7632, R29 ;  /* 0x000076321b1d7816 */ /* 0x000fe4000000001d */
[----:B------:R-:W-:Y:S02]  /*cd30*/  PRMT R24, R24, 0x7632, R24 ;  /* 0x0000763218187816 */ /* 0x000fe40000000018 */
[----:B------:R-:W-:Y:S02]  /*cd40*/  PRMT R28, R3, 0x7632, R28 ;  /* 0x00007632031c7816 */ /* 0x000fe4000000001c */
[----:B------:R-:W-:Y:S01]  /*cd50*/  PRMT R26, R25, 0x7632, R26 ;  /* 0x00007632191a7816 */ /* 0x000fe2000000001a */
[----:B------:R-:W-:Y:S06]  /*cd60*/  @!P6 BRA `(.L_x_557) ;  /* 0xfffffff400a4e947 */ /* 0x000fec000383ffff */
.L_x_556:
[----:B------:R-:W-:Y:S05]  /*cd70*/  BSYNC B0 ;  /* 0x0000000000007941 */ /* 0x000fea0003800000 */
.L_x_555:
[----:B------:R-:W-:Y:S01]  /*cd80*/  ISETP.GE.U32.AND P1, PT, R11, R12, PT ;  /* 0x0000000c0b00720c */ /* 0x000fe20003f26070 */
[----:B------:R-:W-:Y:S01]  /*cd90*/  BSSY B0, `(.L_x_558) ;  /* 0x0000031000007945 */ /* 0x000fe20003800000 */
[----:B------:R-:W-:Y:S02]  /*cda0*/  PRMT R21, R25, 0x7632, R21 ;  /* 0x0000763219157816 */ /* 0x000fe40000000015 */
[----:B------:R-:W-:Y:S02]  /*cdb0*/  PRMT R24, R24, 0x7632, R24 ;  /* 0x0000763218187816 */ /* 0x000fe40000000018 */
[----:B------:R-:W-:Y:S02]  /*cdc0*/  PRMT R25, R3, 0x7632, R25 ;  /* 0x0000763203197816 */ /* 0x000fe40000000019 */
[----:B------:R-:W-:Y:S02]  /*cdd0*/  PRMT R26, R0, 0x7632, R26 ;  /* 0x00007632001a7816 */ /* 0x000fe4000000001a */
[----:B------:R-:W-:-:S02]  /*cde0*/  PRMT R27, R27, 0x7632, R27 ;  /* 0x000076321b1b7816 */ /* 0x000fc4000000001b */
[----:B------:R-:W-:Y:S02]  /*cdf0*/  PRMT R30, R30, 0x7632, R30 ;  /* 0x000076321e1e7816 */ /* 0x000fe4000000001e */
[----:B------:R-:W-:Y:S01]  /*ce00*/  PRMT R31, R31, 0x7632, R31 ;  /* 0x000076321f1f7816 */ /* 0x000fe2000000001f */
[----:B------:R-:W-:Y:S06]  /*ce10*/  @P1 BRA `(.L_x_559) ;  /* 0x0000000000a01947 */ /* 0x000fec0003800000 */
[----:B------:R-:W-:-:S05]  /*ce20*/  IMAD R28, R42, R11, RZ ;  /* 0x0000000b2a1c7224 */ /* 0x000fca00078e02ff */
[----:B------:R-:W-:-:S05]  /*ce30*/  SHF.R.U32.HI R29, RZ, 0x2, R28 ;  /* 0x00000002ff1d7819 */ /* 0x000fca000001161c */
[----:B------:R-:W-:-:S06]  /*ce40*/  IMAD.WIDE.U32 R28, R29, 0x8, R18 ;  /* 0x000000081d1c7825 */ /* 0x000fcc00078e0012 */
        /* <DEDUP_REMOVED lines=8> */
[----:B------:R-:W-:-:S05]  /*ced0*/  IMAD R28, R42, R45, RZ ;  /* 0x0000002d2a1c7224 */ /* 0x000fca00078e02ff */
[----:B------:R-:W-:-:S05]  /*cee0*/  SHF.R.U32.HI R29, RZ, 0x2, R28 ;  /* 0x00000002ff1d7819 */ /* 0x000fca000001161c */
[----:B------:R-:W-:-:S06]  /*cef0*/  IMAD.WIDE.U32 R28, R29, 0x8, R18 ;  /* 0x000000081d1c7825 */ /* 0x000fcc00078e0012 */
        /* <DEDUP_REMOVED lines=8> */
[----:B------:R-:W-:-:S05]  /*cf80*/  IMAD.IADD R29, R45, 0x1, R6 ;  /* 0x000000012d1d7824 */ /* 0x000fca00078e0206 */
[----:B------:R-:W-:-:S13]  /*cf90*/  ISETP.GE.U32.AND P0, PT, R29, R12, PT ;  /* 0x0000000c1d00720c */ /* 0x000fda0003f06070 */
[C---:B------:R-:W-:Y:S02]  /*cfa0*/  @!P0 IMAD R28, R42.reuse, R29, RZ ;  /* 0x0000001d2a1c8224 */ /* 0x040fe400078e02ff */
[----:B------:R-:W-:-:S03]  /*cfb0*/  IMAD R42, R42, R45, RZ ;  /* 0x0000002d2a2a7224 */ /* 0x000fc600078e02ff */
[----:B------:R-:W-:Y:S02]  /*cfc0*/  @!P0 SHF.R.U32.HI R29, RZ, 0x2, R28 ;  /* 0x00000002ff1d8819 */ /* 0x000fe4000001161c */
[----:B------:R-:W-:-:S03]  /*cfd0*/  SHF.R.U32.HI R41, RZ, 0x2, R42 ;  /* 0x00000002ff297819 */ /* 0x000fc6000001162a */
[----:B------:R-:W-:-:S04]  /*cfe0*/  @!P0 IMAD.WIDE.U32 R28, R29, 0x8, R18 ;  /* 0x000000081d1c8825 */ /* 0x000fc800078e0012 */
[----:B------:R-:W-:Y:S02]  /*cff0*/  IMAD.WIDE.U32 R18, R41, 0x8, R18 ;  /* 0x0000000829127825 */ /* 0x000fe400078e0012 */
[----:B------:R-:W2:Y:S04]  /*d000*/  @!P0 LDG.E.64 R28, desc[UR58][R28.64] ;  /* 0x0000003a1c1c8981 */ /* 0x000ea8000c1e1b00 */
[----:B------:R-:W3:Y:S01]  /*d010*/  LDG.E.64 R18, desc[UR58][R18.64] ;  /* 0x0000003a12127981 */ /* 0x000ee2000c1e1b00 */
[C---:B--2---:R-:W-:Y:S02]  /*d020*/  @!P0 PRMT R3, R28.reuse, 0x7610, R3 ;  /* 0x000076101c038816 */ /* 0x044fe40000000003 */
[----:B------:R-:W-:Y:S02]  /*d030*/  @!P0 PRMT R0, R28, 0x7632, R0 ;  /* 0x000076321c008816 */ /* 0x000fe40000000000 */
[----:B------:R-:W-:-:S02]  /*d040*/  @!P0 PRMT R16, R29, 0x7610, R16 ;  /* 0x000076101d108816 */ /* 0x000fc40000000010 */
[----:B------:R-:W-:Y:S02]  /*d050*/  @!P0 PRMT R20, R29, 0x7632, R20 ;  /* 0x000076321d148816 */ /* 0x000fe40000000014 */
[C---:B---3--:R-:W-:Y:S02]  /*d060*/  PRMT R41, R18.reuse, 0x7610, R41 ;  /* 0x0000761012297816 */ /* 0x048fe40000000029 */
[----:B------:R-:W-:Y:S02]  /*d070*/  PRMT R40, R18, 0x7632, R40 ;  /* 0x0000763212287816 */ /* 0x000fe40000000028 */
[C---:B------:R-:W-:Y:S02]  /*d080*/  PRMT R43, R19.reuse, 0x7610, R43 ;  /* 0x00007610132b7816 */ /* 0x040fe4000000002b */
[----:B------:R-:W-:-:S07]  /*d090*/  PRMT R44, R19, 0x7632, R44 ;  /* 0x00007632132c7816 */ /* 0x000fce000000002c */
.L_x_559:
[----:B------:R-:W-:Y:S05]  /*d0a0*/  BSYNC B0 ;  /* 0x0000000000007941 */ /* 0x000fea0003800000 */
.L_x_558:
[----:B------:R-:W-:Y:S04]  /*d0b0*/  BSSY B0, `(.L_x_560) ;  /* 0x0000085000007945 */ /* 0x000fe80003800000 */
[----:B------:R-:W-:Y:S05]  /*d0c0*/  @P1 BRA `(.L_x_561) ;  /* 0x00000008000c1947 */ /* 0x000fea0003800000 */
[----:B------:R-:W-:Y:S01]  /*d0d0*/  LOP3.LUT P2, RZ, R10, 0xff, RZ, 0xc0, !PT ;  /* 0x000000ff0aff7812 */ /* 0x000fe2000784c0ff */
[----:B------:R-:W-:Y:S01]  /*d0e0*/  IMAD.MOV.U32 R18, RZ, RZ, 0x1 ;  /* 0x00000001ff127424 */ /* 0x000fe200078e00ff */
[----:B------:R-:W-:Y:S01]  /*d0f0*/  LOP3.LUT P3, RZ, R31, 0xff, RZ, 0xc0, !PT ;  /* 0x000000ff1fff7812 */ /* 0x000fe2000786c0ff */
[----:B------:R-:W-:Y:S01]  /*d100*/  IMAD.MOV.U32 R10, RZ, RZ, 0x1 ;  /* 0x00000001ff0a7424 */ /* 0x000fe200078e00ff */
[----:B------:R-:W-:Y:S02]  /*d110*/  LOP3.LUT P4, RZ, R30, 0xff, RZ, 0xc0, !PT ;  /* 0x000000ff1eff7812 */ /* 0x000fe4000788c0ff */
[----:B------:R-:W-:Y:S01]  /*d120*/  LOP3.LUT P1, RZ, R9, 0xff, RZ, 0xc0, !PT ;  /* 0x000000ff09ff7812 */ /* 0x000fe2000782c0ff */
[----:B------:R-:W-:Y:S01]  /*d130*/  IMAD.MOV.U32 R9, RZ, RZ, 0x1 ;  /* 0x00000001ff097424 */ /* 0x000fe200078e00ff */
[----:B------:R-:W-:-:S04]  /*d140*/  IADD3 R19, R11, R6, RZ ;  /* 0x000000060b137210 */ /* 0x000fc80007ffe0ff */
        /* <DEDUP_REMOVED lines=22> */
[----:B------:R-:W-:Y:S01]  /*d2b0*/  IMAD.MOV.U32 R11, RZ, RZ, 0x1 ;  /* 0x00000001ff0b7424 */ /* 0x000fe200078e00ff */
[----:B------:R-:W-:Y:S01]  /*d2c0*/  LOP3.LUT P2, RZ, R27, 0xff, RZ, 0xc0, !PT ;  /* 0x000000ff1bff7812 */ /* 0x000fe2000784c0ff */
[----:B------:R-:W-:Y:S01]  /*d2d0*/  IMAD.IADD R19, R19, 0x1, R6 ;  /* 0x0000000113137824 */ /* 0x000fe200078e0206 */
[----:B------:R-:W-:Y:S02]  /*d2e0*/  LOP3.LUT P0, RZ, R26, 0xff, RZ, 0xc0, !PT ;  /* 0x000000ff1aff7812 */ /* 0x000fe4000780c0ff */
[----:B------:R-:W-:Y:S01]  /*d2f0*/  LOP3.LUT P1, RZ, R7, 0xff, RZ, 0xc0, !PT ;  /* 0x000000ff07ff7812 */ /* 0x000fe2000782c0ff */
[----:B------:R-:W-:Y:S01]  /*d300*/  IMAD.MOV.U32 R7, RZ, RZ, 0x1 ;  /* 0x00000001ff077424 */ /* 0x000fe200078e00ff */
[----:B------:R-:W-:Y:S02]  /*d310*/  MOV R8, 0x1 ;  /* 0x0000000100087802 */ /* 0x000fe40000000f00 */
[----:B------:R-:W-:-:S02]  /*d320*/  PRMT R30, R18, 0x7632, R30 ;  /* 0x00007632121e7816 */ /* 0x000fc4000000001e */
[----:B------:R-:W-:Y:S01]  /*d330*/  PRMT R11, R11, 0x5410, R7 ;  /* 0x000054100b0b7816 */ /* 0x000fe20000000007 */
[----:B------:R-:W-:Y:S01]  /*d340*/  @!P4 IMAD.U32 R34, R34, 0x10000, RZ ;  /* 0x000100002222c824 */ /* 0x000fe200078e00ff */
[----:B------:R-:W-:Y:S01]  /*d350*/  PRMT R31, R18, 0x7610, R31 ;  /* 0x00007610121f7816 */ /* 0x000fe2000000001f */
[----:B------:R-:W-:Y:S02]  /*d360*/  @!P2 IMAD.U32 R35, R35, 0x10000, RZ ;  /* 0x000100002323a824 */ /* 0x000fe400078e00ff */
[----:B------:R-:W-:Y:S01]  /*d370*/  @!P0 IMAD.U32 R39, R39, 0x10000, RZ ;  /* 0x0001000027278824 */ /* 0x000fe200078e00ff */
        /* <DEDUP_REMOVED lines=14> */
[C---:B------:R-:W-:Y:S02]  /*d460*/  PRMT R26, R11.reuse, 0x7632, R26 ;  /* 0x000076320b1a7816 */ /* 0x040fe4000000001a */
[----:B------:R-:W-:Y:S01]  /*d470*/  PRMT R27, R11, 0x7610, R27 ;  /* 0x000076100b1b7816 */ /* 0x000fe2000000001b */
[----:B------:R-:W-:Y:S06]  /*d480*/  @P2 BRA `(.L_x_561) ;  /* 0x00000004001c2947 */ /* 0x000fec0003800000 */
[----:B------:R-:W-:Y:S02]  /*d490*/  LOP3.LUT P3, RZ, R25, 0xff, RZ, 0xc0, !PT ;  /* 0x000000ff19ff7812 */ /* 0x000fe4000786c0ff */
[----:B------:R-:W-:Y:S01]  /*d4a0*/  LOP3.LUT P4, RZ, R5, 0xff, RZ, 0xc0, !PT ;  /* 0x000000ff05ff7812 */ /* 0x000fe2000788c0ff */
[----:B------:R-:W-:Y:S01]  /*d4b0*/  IMAD.IADD R5, R19, 0x1, R6 ;  /* 0x0000000113057824 */ /* 0x000fe200078e0206 */
[----:B------:R-:W-:Y:S01]  /*d4c0*/  LOP3.LUT P1, RZ, R24, 0xff, RZ, 0xc0, !PT ;  /* 0x000000ff18ff7812 */ /* 0x000fe2000782c0ff */
[----:B------:R-:W-:Y:S01]  /*d4d0*/  HFMA2.MMA R6, -RZ, RZ, 0, 5.9604644775390625e-08 ;  /* 0x00000001ff067435 */ /* 0x000fe200000001ff */
[----:B------:R-:W-:Y:S01]  /*d4e0*/  LOP3.LUT P2, RZ, R4, 0xff, RZ, 0xc0, !PT ;  /* 0x000000ff04ff7812 */ /* 0x000fe2000784c0ff */
[----:B------:R-:W-:Y:S01]  /*d4f0*/  IMAD.MOV.U32 R4, RZ, RZ, 0x1 ;  /* 0x00000001ff047424 */ /* 0x000fe200078e00ff */
[----:B------:R-:W-:Y:S01]  /*d500*/  ISETP.GE.U32.AND P0, PT, R5, R12, PT ;  /* 0x0000000c0500720c */ /* 0x000fe20003f06070 */
[----:B------:R-:W-:Y:S01]  /*d510*/  IMAD.MOV.U32 R5, RZ, RZ, 0x1 ;  /* 0x00000001ff057424 */ /* 0x000fe200078e00ff */
[----:B------:R-:W-:-:S02]  /*d520*/  PRMT R26, R11, 0x7632, R26 ;  /* 0x000076320b1a7816 */ /* 0x000fc4000000001a */
[----:B------:R-:W-:Y:S01]  /*d530*/  PRMT R27, R11, 0x7610, R27 ;  /* 0x000076100b1b7816 */ /* 0x000fe2000000001b */
[----:B------:R-:W-:Y:S01]  /*d540*/  @!P3 IMAD.U32 R40, R40, 0x10000, RZ ;  /* 0x000100002828b824 */ /* 0x000fe200078e00ff */
[----:B------:R-:W-:Y:S01]  /*d550*/  PRMT R30, R18, 0x7632, R30 ;  /* 0x00007632121e7816 */ /* 0x000fe2000000001e */
[----:B------:R-:W-:Y:S01]  /*d560*/  @!P4 IMAD.U32 R41, R41, 0x10000, RZ ;  /* 0x000100002929c824 */ /* 0x000fe200078e00ff */
[----:B------:R-:W-:Y:S02]  /*d570*/  PRMT R6, R6, 0x5410, R4 ;  /* 0x0000541006067816 */ /* 0x000fe40000000004 */
[----:B------:R-:W-:Y:S01]  /*d580*/  @!P3 FSETP.NEU.FTZ.AND P5, PT, R40, RZ, PT ;  /* 0x000000ff2800b20b */ /* 0x000fe20003fbd000 */
[----:B------:R-:W-:Y:S01]  /*d590*/  @!P2 IMAD.U32 R43, R43, 0x10000, RZ ;  /* 0x000100002b2ba824 */ /* 0x000fe200078e00ff */
[----:B------:R-:W-:Y:S02]  /*d5a0*/  @!P1 SHF.L.U32 R44, R44, 0x10, RZ ;  /* 0x000000102c2c9819 */ /* 0x000fe400000006ff */
[----:B------:R-:W-:-:S02]  /*d5b0*/  @!P4 FSETP.NEU.FTZ.AND P6, PT, R41, RZ, PT ;  /* 0x000000ff2900c20b */ /* 0x000fc40003fdd000 */
[----:B------:R-:W-:Y:S02]  /*d5c0*/  @!P3 SEL R19, RZ, 0x1, !P5 ;  /* 0x00000001ff13b807 */ /* 0x000fe40006800000 */
        /* <DEDUP_REMOVED lines=13> */
[----:B------:R-:W-:Y:S01]  /*d6a0*/  LOP3.LUT P2, RZ, R15, 0xff, RZ, 0xc0, !PT ;  /* 0x000000ff0fff7812 */ /* 0x000fe2000784c0ff */
[----:B------:R-:W-:Y:S01]  /*d6b0*/  IMAD.MOV.U32 R15, RZ, RZ, 0x1 ;  /* 0x00000001ff0f7424 */ /* 0x000fe200078e00ff */
        /* <DEDUP_REMOVED lines=11> */
[----:B------:R-:W-:Y:S01]  /*d770*/  PRMT R30, R18, 0x7632, R30 ;  /* 0x00007632121e7816 */ /* 0x000fe2000000001e */
[----:B------:R-:W-:Y:S01]  /*d780*/  @!P0 IMAD.U32 R20, R20, 0x10000, RZ ;  /* 0x0001000014148824 */ /* 0x000fe200078e00ff */
[----:B------:R-:W-:Y:S01]  /*d790*/  @!P2 FSETP.NEU.FTZ.AND P4, PT, R3, RZ, PT ;  /* 0x000000ff0300a20b */ /* 0x000fe20003f9d000 */
[----:B------:R-:W-:Y:S01]  /*d7a0*/  @!P1 IMAD.U32 R16, R16, 0x10000, RZ ;  /* 0x0001000010109824 */ /* 0x000fe200078e00ff */
[----:B------:R-:W-:Y:S02]  /*d7b0*/  MOV R3, 0x1 ;  /* 0x0000000100037802 */ /* 0x000fe40000000f00 */
[----:B------:R-:W-:-:S02]  /*d7c0*/  @!P5 FSETP.NEU.FTZ.AND P6, PT, R0, RZ, PT ;  /* 0x000000ff0000d20b */ /* 0x000fc40003fdd000 */
[----:B------:R-:W-:Y:S02]  /*d7d0*/  PRMT R0, R3, 0x7610, R0 ;  /* 0x0000761003007816 */ /* 0x000fe40000000000 */
[----:B------:R-:W-:Y:S02]  /*d7e0*/  @!P5 SEL R0, RZ, 0x1, !P6 ;  /* 0x00000001ff00d807 */ /* 0x000fe40007000000 */
[----:B------:R-:W-:Y:S02]  /*d7f0*/  @!P1 FSETP.NEU.FTZ.AND P3, PT, R16, RZ, PT ;  /* 0x000000ff1000920b */ /* 0x000fe40003f7d000 */
[----:B------:R-:W-:Y:S02]  /*d800*/  @!P0 FSETP.NEU.FTZ.AND P5, PT, R20, RZ, PT ;  /* 0x000000ff1400820b */ /* 0x000fe40003fbd000 */
[C---:B------:R-:W-:Y:S02]  /*d810*/  @!P0 PRMT R24, R6.reuse, 0x7632, R24 ;  /* 0x0000763206188816 */ /* 0x040fe40000000018 */
[----:B------:R-:W-:-:S02]  /*d820*/  @!P0 PRMT R25, R6, 0x7610, R25 ;  /* 0x0000761006198816 */ /* 0x000fc40000000019 */
[C---:B------:R-:W-:Y:S02]  /*d830*/  @!P0 PRMT R26, R11.reuse, 0x7632, R26 ;  /* 0x000076320b1a8816 */ /* 0x040fe4000000001a */
[----:B------:R-:W-:Y:S02]  /*d840*/  @!P0 PRMT R27, R11, 0x7610, R27 ;  /* 0x000076100b1b8816 */ /* 0x000fe4000000001b */
[----:B------:R-:W-:Y:S02]  /*d850*/  PRMT R31, R18, 0x7610, R31 ;  /* 0x00007610121f7816 */ /* 0x000fe4000000001f */
[----:B------:R-:W-:Y:S02]  /*d860*/  @!P2 SEL R3, RZ, 0x1, !P4 ;  /* 0x00000001ff03a807 */ /* 0x000fe40006000000 */
[----:B------:R-:W-:Y:S02]  /*d870*/  @!P1 SEL R6, RZ, 0x1, !P3 ;  /* 0x00000001ff069807 */ /* 0x000fe40005800000 */
[----:B------:R-:W-:-:S02]  /*d880*/  @!P0 SEL R11, RZ, 0x1, !P5 ;  /* 0x00000001ff0b8807 */ /* 0x000fc40006800000 */
[----:B------:R-:W-:Y:S02]  /*d890*/  PRMT R21, R0, 0x7610, R21 ;  /* 0x0000761000157816 */ /* 0x000fe40000000015 */
[C---:B------:R-:W-:Y:S02]  /*d8a0*/  @!P0 PRMT R30, R18.reuse, 0x7632, R30 ;  /* 0x00007632121e8816 */ /* 0x040fe4000000001e */
[----:B------:R-:W-:Y:S02]  /*d8b0*/  @!P0 PRMT R31, R18, 0x7610, R31 ;  /* 0x00007610121f8816 */ /* 0x000fe4000000001f */
[----:B------:R-:W-:Y:S02]  /*d8c0*/  @!P2 PRMT R15, R3, 0x7610, R15 ;  /* 0x00007610030fa816 */ /* 0x000fe4000000000f */
[----:B------:R-:W-:Y:S02]  /*d8d0*/  @!P1 PRMT R14, R6, 0x7610, R14 ;  /* 0x00007610060e9816 */ /* 0x000fe4000000000e */
[----:B------:R-:W-:-:S02]  /*d8e0*/  @!P0 PRMT R13, R11, 0x7610, R13 ;  /* 0x000076100b0d8816 */ /* 0x000fc4000000000d */
[----:B------:R-:W-:-:S07]  /*d8f0*/  @!P0 PRMT R21, R0, 0x7610, R21 ;  /* 0x0000761000158816 */ /* 0x000fce0000000015 */
.L_x_561:
[----:B------:R-:W-:Y:S05]  /*d900*/  BSYNC B0 ;  /* 0x0000000000007941 */ /* 0x000fea0003800000 */
.L_x_560:
[----:B------:R-:W0:Y:S01]  /*d910*/  I2F.S8 R8, R8 ;  /* 0x0000000800087306 */ /* 0x000e220000001400 */
[----:B------:R-:W-:Y:S01]  /*d920*/  LOP3.LUT P6, RZ, R10, 0xff, RZ, 0xc0, !PT ;  /* 0x000000ff0aff7812 */ /* 0x000fe200078cc0ff */
[----:B------:R-:W-:Y:S01]  /*d930*/  IMAD.MOV.U32 R18, RZ, RZ, 0x1 ;  /* 0x00000001ff127424 */ /* 0x000fe200078e00ff */
[----:B------:R-:W-:Y:S02]  /*d940*/  LOP3.LUT P0, RZ, R31, 0xff, RZ, 0xc0, !PT ;  /* 0x000000ff1fff7812 */ /* 0x000fe4000780c0ff */
[----:B------:R-:W-:Y:S02]  /*d950*/  LOP3.LUT P1, RZ, R9, 0xff, RZ, 0xc0, !PT ;  /* 0x000000ff09ff7812 */ /* 0x000fe4000782c0ff */
[----:B------:R-:W-:Y:S01]  /*d960*/  LOP3.LUT P2, RZ, R30, 0xff, RZ, 0xc0, !PT ;  /* 0x000000ff1eff7812 */ /* 0x000fe2000784c0ff */
[----:B------:R-:W1:Y:S08]  /*d970*/  I2F.S8 R27, R27 ;  /* 0x0000001b001b7306 */ /* 0x000e700000001400 */
[----:B------:R-:W-:Y:S08]  /*d980*/  I2F.S8 R7, R7 ;  /* 0x0000000700077306 */ /* 0x000ff00000001400 */
[----:B------:R-:W-:Y:S08]  /*d990*/  I2F.S8 R26, R26 ;  /* 0x0000001a001a7306 */ /* 0x000ff00000001400 */
[----:B0-----:R-:W0:Y:S08]  /*d9a0*/  F2F.BF16.F32 R0, R8 ;  /* 0x0000000800007304 */ /* 0x001e300000202000 */
[----:B-1----:R-:W1:Y:S01]  /*d9b0*/  F2F.BF16.F32 R3, R27 ;  /* 0x0000001b00037304 */ /* 0x002e620000202000 */
[----:B0-----:R-:W-:-:S07]  /*d9c0*/  @!P6 SHF.L.U32 R0, R0, 0x10, RZ ;  /* 0x000000100000e819 */ /* 0x001fce00000006ff */
[----:B------:R0:W2:Y:S01]  /*d9d0*/  F2F.BF16.F32 R12, R7 ;  /* 0x00000007000c7304 */ /* 0x0000a20000202000 */
[----:B------:R-:W-:Y:S01]  /*d9e0*/  @!P6 FSETP.NEU.FTZ.AND P5, PT, R0, RZ, PT ;  /* 0x000000ff0000e20b */ /* 0x000fe20003fbd000 */
[----:B------:R-:W-:Y:S02]  /*d9f0*/  IMAD.MOV.U32 R0, RZ, RZ, 0x1 ;  /* 0x00000001ff007424 */ /* 0x000fe400078e00ff */
[----:B-1----:R-:W-:-:S04]  /*da00*/  @!P0 IMAD.U32 R3, R3, 0x10000, RZ ;  /* 0x0001000003038824 */ /* 0x002fc800078e00ff */
[----:B------:R-:W1:Y:S01]  /*da10*/  F2F.BF16.F32 R26, R26 ;  /* 0x0000001a001a7304 */ /* 0x000e620000202000 */
[----:B0-----:R-:W-:Y:S01]  /*da20*/  IMAD.MOV.U32 R7, RZ, RZ, 0x1 ;  /* 0x00000001ff077424 */ /* 0x001fe200078e00ff */
[----:B------:R-:W-:Y:S01]  /*da30*/  @!P0 FSETP.NEU.FTZ.AND P3, PT, R3, RZ, PT ;  /* 0x000000ff0300820b */ /* 0x000fe20003f7d000 */
[----:B------:R-:W-:Y:S01]  /*da40*/  IMAD.MOV.U32 R3, RZ, RZ, 0x1 ;  /* 0x00000001ff037424 */ /* 0x000fe200078e00ff */
[----:B------:R-:W-:-:S04]  /*da50*/  @!P6 SEL R3, RZ, 0x1, !P5 ;  /* 0x00000001ff03e807 */ /* 0x000fc80006800000 */
[----:B------:R2:W-:Y:S01]  /*da60*/  I2F.S8 R11, R4 ;  /* 0x00000004000b7306 */ /* 0x0005e20000001400 */
[----:B------:R-:W-:Y:S02]  /*da70*/  @!P0 SEL R0, RZ, 0x1, !P3 ;  /* 0x00000001ff008807 */ /* 0x000fe40005800000 */
[----:B------:R-:W-:-:S05]  /*da80*/  PRMT R3, R3, 0x9910, RZ ;  /* 0x0000991003037816 */ /* 0x000fca00000000ff */
[----:B------:R0:W3:Y:S01]  /*da90*/  I2F.S8 R6, R5 ;  /* 0x0000000500067306 */ /* 0x0000e20000001400 */
[----:B--2---:R-:W-:-:S05]  /*daa0*/  @!P1 IMAD.U32 R4, R12, 0x10000, RZ ;  /* 0x000100000c049824 */ /* 0x004fca00078e00ff */
[----:B------:R-:W-:Y:S01]  /*dab0*/  @!P1 FSETP.NEU.FTZ.AND P4, PT, R4, RZ, PT ;  /* 0x000000ff0400920b */ /* 0x000fe20003f9d000 */
[----:B-1----:R-:W-:Y:S01]  /*dac0*/  @!P2 IMAD.U32 R4, R26, 0x10000, RZ ;  /* 0x000100001a04a824 */ /* 0x002fe200078e00ff */
[----:B------:R-:W1:Y:S01]  /*dad0*/  I2F.S8 R25, R25 ;  /* 0x0000001900197306 */ /* 0x000e620000001400 */
[----:B0-----:R-:W-:Y:S02]  /*dae0*/  MOV R5, 0x1 ;  /* 0x0000000100057802 */ /* 0x001fe40000000f00 */
[----:B------:R-:W-:Y:S02]  /*daf0*/  @!P1 SEL R5, RZ, 0x1, !P4 ;  /* 0x00000001ff059807 */ /* 0x000fe40006000000 */
[----:B------:R-:W-:Y:S02]  /*db00*/  @!P2 FSETP.NEU.FTZ.AND P5, PT, R4, RZ, PT ;  /* 0x000000ff0400a20b */ /* 0x000fe40003fbd000 */
[----:B------:R-:W-:Y:S01]  /*db10*/  PRMT R4, R7, 0x7610, R4 ;  /* 0x0000761007047816 */ /* 0x000fe20000000004 */
[----:B------:R-:W-:Y:S01]  /*db20*/  I2F.S8 R24, R24 ;  /* 0x0000001800187306 */ /* 0x000fe20000001400 */
[----:B------:R-:W-:Y:S01]  /*db30*/  PRMT R7, R0, 0x9910, RZ ;  /* 0x0000991000077816 */ /* 0x000fe200000000ff */
[----:B------:R-:W-:Y:S01]  /*db40*/  IMAD.MOV.U32 R0, RZ, RZ, R3 ;  /* 0x000000ffff007224 */ /* 0x000fe200078e0003 */
[----:B------:R-:W-:-:S02]  /*db50*/  PRMT R5, R5, 0x9910, RZ ;  /* 0x0000991005057816 */ /* 0x000fc400000000ff */
[----:B------:R-:W-:Y:S01]  /*db60*/  @!P2 SEL R4, RZ, 0x1, !P5 ;  /* 0x00000001ff04a807 */ /* 0x000fe20006800000 */
[----:B------:R-:W-:Y:S01]  /*db70*/  IMAD.MOV.U32 R3, RZ, RZ, R7 ;  /* 0x000000ffff037224 */ /* 0x000fe200078e0007 */
[----:B------:R-:W-:Y:S01]  /*db80*/  ISETP.NE.AND P6, PT, R0, RZ, PT ;  /* 0x000000ff0000720c */ /* 0x000fe20003fc5270 */
[----:B---3--:R-:W0:Y:S01]  /*db90*/  F2F.BF16.F32 R6, R6 ;  /* 0x0000000600067304 */ /* 0x008e220000202000 */
[----:B------:R-:W-:Y:S01]  /*dba0*/  ISETP.NE.AND P3, PT, R5, RZ, PT ;  /* 0x000000ff0500720c */ /* 0x000fe20003f65270 */
[----:B------:R-:W-:Y:S01]  /*dbb0*/  IMAD.MOV.U32 R5, RZ, RZ, 0x1 ;  /* 0x00000001ff057424 */ /* 0x000fe200078e00ff */
[----:B------:R-:W-:Y:S02]  /*dbc0*/  ISETP.NE.AND P2, PT, R3, RZ, PT ;  /* 0x000000ff0300720c */ /* 0x000fe40003f45270 */
[----:B------:R-:W-:-:S03]  /*dbd0*/  PRMT R0, R4, 0x9910, RZ ;  /* 0x0000991004007816 */ /* 0x000fc600000000ff */
[----:B-1----:R-:W1:Y:S01]  /*dbe0*/  F2F.BF16.F32 R25, R25 ;  /* 0x0000001900197304 */ /* 0x002e620000202000 */
[----:B------:R-:W-:-:S03]  /*dbf0*/  ISETP.NE.AND P1, PT, R0, RZ, PT ;  /* 0x000000ff0000720c */ /* 0x000fc60003f25270 */
[----:B0-----:R-:W-:-:S04]  /*dc00*/  @!P6 SHF.L.U32 R0, R6, 0x10, RZ ;  /* 0x000000100600e819 */ /* 0x001fc800000006ff */
[----:B------:R-:W0:Y:S01]  /*dc10*/  F2F.BF16.F32 R11, R11 ;  /* 0x0000000b000b7304 */ /* 0x000e220000202000 */
[----:B------:R-:W-:Y:S01]  /*dc20*/  @!P6 FSETP.NEU.FTZ.AND P0, PT, R0, RZ, PT ;  /* 0x000000ff0000e20b */ /* 0x000fe20003f1d000 */
[----:B------:R-:W-:Y:S02]  /*dc30*/  IMAD.MOV.U32 R0, RZ, RZ, 0x1 ;  /* 0x00000001ff007424 */ /* 0x000fe400078e00ff */
[----:B-1----:R-:W-:-:S04]  /*dc40*/  @!P2 IMAD.U32 R3, R25, 0x10000, RZ ;  /* 0x000100001903a824 */ /* 0x002fc800078e00ff */
[----:B------:R-:W1:Y:S01]  /*dc50*/  F2F.BF16.F32 R24, R24 ;  /* 0x0000001800187304 */ /* 0x000e620000202000 */
[----:B------:R-:W-:Y:S01]  /*dc60*/  IMAD.MOV.U32 R25, RZ, RZ, 0x1 ;  /* 0x00000001ff197424 */ /* 0x000fe200078e00ff */
[----:B------:R-:W-:Y:S02]  /*dc70*/  @!P2 FSETP.NEU.FTZ.AND P4, PT, R3, RZ, PT ;  /* 0x000000ff0300a20b */ /* 0x000fe40003f9d000 */
[----:B------:R-:W-:Y:S01]  /*dc80*/  PRMT R3, R5, 0x7610, R3 ;  /* 0x0000761005037816 */ /* 0x000fe20000000003 */
[----:B0-----:R-:W-:-:S03]  /*dc90*/  @!P3 IMAD.U32 R4, R11, 0x10000, RZ ;  /* 0x000100000b04b824 */ /* 0x001fc600078e00ff */
[----:B------:R-:W0:Y:S01]  /*dca0*/  I2F.S8 R15, R15 ;  /* 0x0000000f000f7306 */ /* 0x000e220000001400 */
[----:B------:R-:W-:Y:S02]  /*dcb0*/  @!P6 SEL R3, RZ, 0x1, !P0 ;  /* 0x00000001ff03e807 */ /* 0x000fe40004000000 */
[----:B------:R-:W-:Y:S02]  /*dcc0*/  @!P2 SEL R0, RZ, 0x1, !P4 ;  /* 0x00000001ff00a807 */ /* 0x000fe40006000000 */
[----:B------:R-:W-:Y:S02]  /*dcd0*/  @!P3 FSETP.NEU.FTZ.AND P5, PT, R4, RZ, PT ;  /* 0x000000ff0400b20b */ /* 0x000fe40003fbd000 */
[----:B-1----:R-:W-:Y:S01]  /*dce0*/  @!P1 SHF.L.U32 R4, R24, 0x10, RZ ;  /* 0x0000001018049819 */ /* 0x002fe200000006ff */
[----:B------:R-:W1:Y:S01]  /*dcf0*/  I2F.S8 R14, R14 ;  /* 0x0000000e000e7306 */ /* 0x000e620000001400 */
[----:B------:R-:W-:Y:S02]  /*dd00*/  PRMT R3, R3, 0x9910, RZ ;  /* 0x0000991003037816 */ /* 0x000fe400000000ff */
[----:B------:R-:W-:-:S02]  /*dd10*/  @!P1 FSETP.NEU.FTZ.AND P0, PT, R4, RZ, PT ;  /* 0x000000ff0400920b */ /* 0x000fc40003f1d000 */
[----:B------:R-:W-:Y:S01]  /*dd20*/  PRMT R6, R0, 0x9910, RZ ;  /* 0x0000991000067816 */ /* 0x000fe200000000ff */
        /* <DEDUP_REMOVED lines=16> */
[----:B------:R-:W-:Y:S01]  /*de30*/  ISETP.NE.AND P6, PT, R4, RZ, PT ;  /* 0x000000ff0400720c */ /* 0x000fe20003fc5270 */
[----:B0-----:R-:W-:Y:S02]  /*de40*/  @!P2 IMAD.U32 R0, R15, 0x10000, RZ ;  /* 0x000100000f00a824 */ /* 0x001fe400078e00ff */
[----:B------:R-:W0:Y:S03]  /*de50*/  F2F.BF16.F32 R21, R21 ;  /* 0x0000001500157304 */ /* 0x000e260000202000 */
[----:B------:R-:W-:Y:S01]  /*de60*/  @!P2 FSETP.NEU.FTZ.AND P0, PT, R0, RZ, PT ;  /* 0x000000ff0000a20b */ /* 0x000fe20003f1d000 */
[----:B-1----:R-:W-:-:S05]  /*de70*/  @!P5 IMAD.U32 R0, R14, 0x10000, RZ ;  /* 0x000100000e00d824 */ /* 0x002fca00078e00ff */
[----:B------:R-:W-:Y:S01]  /*de80*/  @!P5 FSETP.NEU.FTZ.AND P4, PT, R0, RZ, PT ;  /* 0x000000ff0000d20b */ /* 0x000fe20003f9d000 */
[----:B------:R-:W-:Y:S01]  /*de90*/  HFMA2.MMA R0, -RZ, RZ, 0, 5.9604644775390625e-08 ;  /* 0x00000001ff007435 */ /* 0x000fe200000001ff */
[----:B0-----:R-:W-:Y:S02]  /*dea0*/  @!P3 SHF.L.U32 R3, R21, 0x10, RZ ;  /* 0x000000101503b819 */ /* 0x001fe400000006ff */
[----:B------:R-:W-:Y:S02]  /*deb0*/  @!P5 SEL R5, RZ, 0x1, !P4 ;  /* 0x00000001ff05d807 */ /* 0x000fe40006000000 */
[----:B------:R-:W-:Y:S02]  /*dec0*/  @!P3 FSETP.NEU.FTZ.AND P1, PT, R3, RZ, PT ;  /* 0x000000ff0300b20b */ /* 0x000fe40003f3d000 */
[----:B------:R-:W-:Y:S02]  /*ded0*/  @!P2 SEL R3, RZ, 0x1, !P0 ;  /* 0x00000001ff03a807 */ /* 0x000fe40004000000 */
[----:B------:R-:W-:-:S02]  /*dee0*/  @!P3 SEL R4, RZ, 0x1, !P1 ;  /* 0x00000001ff04b807 */ /* 0x000fc40004800000 */
[----:B------:R-:W-:Y:S02]  /*def0*/  @!P2 PRMT R25, R3, 0x7610, R25 ;  /* 0x000076100319a816 */ /* 0x000fe40000000019 */
[----:B------:R-:W-:Y:S02]  /*df00*/  @!P3 PRMT R6, R4, 0x7610, R6 ;  /* 0x000076100406b816 */ /* 0x000fe40000000006 */
        /* <DEDUP_REMOVED lines=8> */
.L_x_538:
        /* <DEDUP_REMOVED lines=9> */
[----:B------:R-:W-:Y:S01]  /*e020*/  BSSY B0, `(.L_x_562) ;  /* 0x00000ba000007945 */ /* 0x000fe20003800000 */
[----:B------:R-:W-:Y:S01]  /*e030*/  IMAD.U32 R34, RZ, RZ, UR4 ;  /* 0x00000004ff227e24 */ /* 0x000fe2000f8e00ff */
[----:B------:R-:W-:Y:S01]  /*e040*/  ISETP.GE.U32.AND P0, PT, R3, R12, PT ;  /* 0x0000000c0300720c */ /* 0x000fe20003f06070 */
[----:B------:R-:W-:Y:S01]  /*e050*/  IMAD.U32 R36, RZ, RZ, UR4 ;  /* 0x00000004ff247e24 */ /* 0x000fe2000f8e00ff */
[----:B------:R-:W-:Y:S01]  /*e060*/  PRMT R32, R32, 0x5410, R32 ;  /* 0x0000541020207816 */ /* 0x000fe20000000020 */
[----:B------:R-:W-:Y:S01]  /*e070*/  IMAD.U32 R37, RZ, RZ, UR4 ;  /* 0x00000004ff257e24 */ /* 0x000fe2000f8e00ff */
[----:B------:R-:W-:Y:S01]  /*e080*/  PRMT R33, R33, 0x5410, R33 ;  /* 0x0000541021217816 */ /* 0x000fe20000000021 */
[----:B------:R-:W-:Y:S01]  /*e090*/  IMAD.U32 R38, RZ, RZ, UR4 ;  /* 0x00000004ff267e24 */ /* 0x000fe2000f8e00ff */
[----:B------:R-:W-:Y:S01]  /*e0a0*/  PRMT R34, R34, 0x5410, R34 ;  /* 0x0000541022227816 */ /* 0x000fe20000000022 */
[----:B------:R-:W-:Y:S01]  /*e0b0*/  IMAD.MOV.U32 R14, RZ, RZ, R11 ;  /* 0x000000ffff0e7224 */ /* 0x000fe200078e000b */
[----:B------:R-:W-:Y:S01]  /*e0c0*/  PRMT R35, R35, 0x5410, R35 ;  /* 0x0000541023237816 */ /* 0x000fe20000000023 */
[----:B------:R-:W-:Y:S01]  /*e0d0*/  IMAD.U32 R0, RZ, RZ, UR4 ;  /* 0x00000004ff007e24 */ /* 0x000fe2000f8e00ff */
[----:B------:R-:W-:Y:S01]  /*e0e0*/  PRMT R36, R36, 0x5410, R36 ;  /* 0x0000541024247816 */ /* 0x000fe20000000024 */
[----:B------:R-:W-:Y:S01]  /*e0f0*/  IMAD.U32 R3, RZ, RZ, UR4 ;  /* 0x00000004ff037e24 */ /* 0x000fe2000f8e00ff */
[----:B------:R-:W-:Y:S01]  /*e100*/  PRMT R37, R37, 0x5410, R37 ;  /* 0x0000541025257816 */ /* 0x000fe20000000025 */
[----:B------:R-:W-:Y:S01]  /*e110*/  IMAD.U32 R6, RZ, RZ, UR4 ;  /* 0x00000004ff067e24 */ /* 0x000fe2000f8e00ff */
[----:B------:R-:W-:Y:S01]  /*e120*/  PRMT R38, R38, 0x5410, R38 ;  /* 0x0000541026267816 */ /* 0x000fe20000000026 */
[----:B------:R-:W-:-:S02]  /*e130*/  IMAD.U32 R8, RZ, RZ, UR4 ;  /* 0x00000004ff087e24 */ /* 0x000fc4000f8e00ff */
[----:B------:R-:W-:Y:S02]  /*e140*/  IMAD.U32 R9, RZ, RZ, UR4 ;  /* 0x00000004ff097e24 */ /* 0x000fe4000f8e00ff */
[----:B------:R-:W-:Y:S02]  /*e150*/  IMAD.U32 R10, RZ, RZ, UR4 ;  /* 0x00000004ff0a7e24 */ /* 0x000fe4000f8e00ff */
[----:B------:R-:W-:Y:S01]  /*e160*/  IMAD.U32 R11, RZ, RZ, UR4 ;  /* 0x00000004ff0b7e24 */ /* 0x000fe2000f8e00ff */
[----:B------:R-:W-:Y:S06]  /*e170*/  @P0 BRA `(.L_x_563) ;  /* 0x0000000800900947 */ /* 0x000fec0003800000 */
[----:B------:R-:W0:Y:S01]  /*e180*/  LDC R13, c[0x0][0x220] ;  /* 0x00008800ff0d7b82 */ /* 0x000e220000000800 */
[----:B------:R-:W-:-:S04]  /*e190*/  PRMT R32, R32, 0x7632, R32 ;  /* 0x0000763220207816 */ /* 0x000fc80000000020 */
[C---:B------:R-:W-:Y:S02]  /*e1a0*/  PRMT R0, R32.reuse, 0x7632, R0 ;  /* 0x0000763220007816 */ /* 0x040fe40000000000 */
[C---:B------:R-:W-:Y:S01]  /*e1b0*/  PRMT R33, R32.reuse, 0x7632, R33 ;  /* 0x0000763220217816 */ /* 0x040fe20000000021 */
[----:B------:R-:W1:Y:S01]  /*e1c0*/  LDC R12, c[0x0][0x218] ;  /* 0x00008600ff0c7b82 */ /* 0x000e620000000800 */
        /* <DEDUP_REMOVED lines=13> */
.L_x_564:
[----:B------:R-:W-:-:S05]  /*e2a0*/  SHF.R.U32.HI R27, RZ, 0x2, R14 ;  /* 0x00000002ff1b7819 */ /* 0x000fca000001160e */
[----:B------:R-:W-:-:S06]  /*e2b0*/  IMAD.WIDE.U32 R26, R27, 0x8, R18 ;  /* 0x000000081b1a7825 */ /* 0x000fcc00078e0012 */
[----:B------:R-:W2:Y:S01]  /*e2c0*/  LDG.E.64 R26, desc[UR58][R26.64] ;  /* 0x0000003a1a1a7981 */ /* 0x000ea2000c1e1b00 */
[----:B0-----:R-:W-:-:S04]  /*e2d0*/  IADD3 R14, R14, R13, RZ ;  /* 0x0000000d0e0e7210 */ /* 0x001fc80007ffe0ff */
[----:B------:R-:W-:-:S05]  /*e2e0*/  SHF.R.U32.HI R29, RZ, 0x2, R14 ;  /* 0x00000002ff1d7819 */ /* 0x000fca000001160e */
[----:B------:R-:W-:-:S06]  /*e2f0*/  IMAD.WIDE.U32 R28, R29, 0x8, R18 ;  /* 0x000000081d1c7825 */ /* 0x000fcc00078e0012 */
[----:B------:R-:W3:Y:S01]  /*e300*/  LDG.E.64 R28, desc[UR58][R28.64] ;  /* 0x0000003a1c1c7981 */ /* 0x000ee2000c1e1b00 */
[----:B------:R-:W-:-:S05]  /*e310*/  IMAD.IADD R16, R14, 0x1, R13 ;  /* 0x000000010e107824 */ /* 0x000fca00078e020d */
[----:B------:R-:W-:-:S05]  /*e320*/  SHF.R.U32.HI R15, RZ, 0x2, R16 ;  /* 0x00000002ff0f7819 */ /* 0x000fca0000011610 */
[----:B------:R-:W-:-:S06]  /*e330*/  IMAD.WIDE.U32 R14, R15, 0x8, R18 ;  /* 0x000000080f0e7825 */ /* 0x000fcc00078e0012 */
[----:B------:R-:W4:Y:S01]  /*e340*/  LDG.E.64 R14, desc[UR58][R14.64] ;  /* 0x0000003a0e0e7981 */ /* 0x000f22000c1e1b00 */
[----:B------:R-:W-:-:S05]  /*e350*/  IMAD.IADD R16, R16, 0x1, R13 ;  /* 0x0000000110107824 */ /* 0x000fca00078e020d */
[----:B------:R-:W-:-:S05]  /*e360*/  SHF.R.U32.HI R5, RZ, 0x2, R16 ;  /* 0x00000002ff057819 */ /* 0x000fca0000011610 */
[----:B------:R-:W-:-:S06]  /*e370*/  IMAD.WIDE.U32 R4, R5, 0x8, R18 ;  /* 0x0000000805047825 */ /* 0x000fcc00078e0012 */
[----:B------:R-:W5:Y:S01]  /*e380*/  LDG.E.64 R4, desc[UR58][R4.64] ;  /* 0x0000003a04047981 */ /* 0x000f62000c1e1b00 */
[----:B------:R-:W-:Y:S01]  /*e390*/  LOP3.LUT P3, RZ, R11, 0xff, RZ, 0xc0, !PT ;  /* 0x000000ff0bff7812 */ /* 0x000fe2000786c0ff */
[----:B------:R-:W-:Y:S01]  /*e3a0*/  IMAD.MOV.U32 R11, RZ, RZ, 0x1 ;  /* 0x00000001ff0b7424 */ /* 0x000fe200078e00ff */
[----:B------:R-:W-:Y:S01]  /*e3b0*/  LOP3.LUT P2, RZ, R44, 0xff, RZ, 0xc0, !PT ;  /* 0x000000ff2cff7812 */ /* 0x000fe2000784c0ff */
[----:B------:R-:W-:Y:S01]  /*e3c0*/  IMAD.MOV.U32 R39, RZ, RZ, 0x1 ;  /* 0x00000001ff277424 */ /* 0x000fe200078e00ff */
[----:B------:R-:W-:Y:S02]  /*e3d0*/  LOP3.LUT P1, RZ, R10, 0xff, RZ, 0xc0, !PT ;  /* 0x000000ff0aff7812 */ /* 0x000fe4000782c0ff */
[----:B------:R-:W-:Y:S01]  /*e3e0*/  LOP3.LUT P0, RZ, R38, 0xff, RZ, 0xc0, !PT ;  /* 0x000000ff26ff7812 */ /* 0x000fe2000780c0ff */
[----:B------:R-:W-:Y:S01]  /*e3f0*/  IMAD.MOV.U32 R38, RZ, RZ, 0x1 ;  /* 0x00000001ff267424 */ /* 0x000fe200078e00ff */
[----:B------:R-:W-:Y:S02]  /*e400*/  LOP3.LUT P6, RZ, R9, 0xff, RZ, 0xc0, !PT ;  /* 0x000000ff09ff7812 */ /* 0x000fe400078cc0ff */
[----:B------:R-:W-:Y:S01]  /*e410*/  LOP3.LUT P5, RZ, R37, 0xff, RZ, 0xc0, !PT ;  /* 0x000000ff25ff7812 */ /* 0x000fe200078ac0ff */
[----:B------:R-:W-:Y:S01]  /*e420*/  IMAD.MOV.U32 R37, RZ, RZ, 0x1 ;  /* 0x00000001ff257424 */ /* 0x000fe200078e00ff */
[----:B------:R-:W-:-:S04]  /*e430*/  PRMT R38, R38, 0x5410, R38 ;  /* 0x0000541026267816 */ /* 0x000fc80000000026 */
[----:B------:R-:W-:Y:S02]  /*e440*/  PRMT R37, R37, 0x5410, R37 ;  /* 0x0000541025257816 */ /* 0x000fe40000000025 */
[C---:B--2---:R-:W-:Y:S02]  /*e450*/  PRMT R25, R26.reuse, 0x7610, R25 ;  /* 0x000076101a197816 */ /* 0x044fe40000000019 */
[----:B------:R-:W-:Y:S02]  /*e460*/  PRMT R24, R26, 0x7632, R24 ;  /* 0x000076321a187816 */ /* 0x000fe40000000018 */
[----:B------:R-:W-:Y:S01]  /*e470*/  PRMT R26, R27, 0x7610, R26 ;  /* 0x000076101b1a7816 */ /* 0x000fe2000000001a */
[----:B------:R-:W-:Y:S01]  /*e480*/  @!P3 IMAD.U32 R10, R25, 0x10000, RZ ;  /* 0x00010000190ab824 */ /* 0x000fe200078e00ff */
[----:B------:R-:W-:-:S04]  /*e490*/  PRMT R27, R27, 0x7632, R27 ;  /* 0x000076321b1b7816 */ /* 0x000fc8000000001b */
[----:B------:R-:W-:Y:S02]  /*e4a0*/  @!P3 FSETP.NEU.FTZ.AND P4, PT, R10, RZ, PT ;  /* 0x000000ff0a00b20b */ /* 0x000fe40003f9d000 */
[----:B------:R-:W-:Y:S02]  /*e4b0*/  @!P2 SHF.L.U32 R10, R24, 0x10, RZ ;  /* 0x00000010180aa819 */ /* 0x000fe400000006ff */
[----:B------:R-:W-:Y:S02]  /*e4c0*/  @!P3 SEL R9, RZ, 0x1, !P4 ;  /* 0x00000001ff09b807 */ /* 0x000fe40006000000 */
[----:B------:R-:W-:Y:S01]  /*e4d0*/  @!P2 FSETP.NEU.FTZ.AND P4, PT, R10, RZ, PT ;  /* 0x000000ff0a00a20b */ /* 0x000fe20003f9d000 */
[----:B------:R-:W-:Y:S01]  /*e4e0*/  IMAD.MOV.U32 R10, RZ, RZ, 0x1 ;  /* 0x00000001ff0a7424 */ /* 0x000fe200078e00ff */
[----:B------:R-:W-:Y:S01]  /*e4f0*/  @!P3 PRMT R11, R9, 0x7610, R11 ;  /* 0x00007610090bb816 */ /* 0x000fe2000000000b */
[----:B------:R-:W-:Y:S01]  /*e500*/  @!P1 IMAD.U32 R9, R26, 0x10000, RZ ;  /* 0x000100001a099824 */ /* 0x000fe200078e00ff */
[----:B------:R-:W-:-:S02]  /*e510*/  LOP3.LUT P3, RZ, R8, 0xff, RZ, 0xc0, !PT ;  /* 0x000000ff08ff7812 */ /* 0x000fc4000786c0ff */
[----:B------:R-:W-:Y:S02]  /*e520*/  @!P2 SEL R8, RZ, 0x1, !P4 ;  /* 0x00000001ff08a807 */ /* 0x000fe40006000000 */
[----:B------:R-:W-:Y:S02]  /*e530*/  @!P1 FSETP.NEU.FTZ.AND P4, PT, R9, RZ, PT ;  /* 0x000000ff0900920b */ /* 0x000fe40003f9d000 */
[----:B------:R-:W-:Y:S02]  /*e540*/  @!P0 SHF.L.U32 R9, R27, 0x10, RZ ;  /* 0x000000101b098819 */ /* 0x000fe400000006ff */
[----:B------:R-:W-:Y:S02]  /*e550*/  @!P2 PRMT R39, R8, 0x7610, R39 ;  /* 0x000076100827a816 */ /* 0x000fe40000000027 */
[----:B------:R-:W-:Y:S02]  /*e560*/  @!P1 SEL R8, RZ, 0x1, !P4 ;  /* 0x00000001ff089807 */ /* 0x000fe40006000000 */
[----:B------:R-:W-:Y:S01]  /*e570*/  @!P0 FSETP.NEU.FTZ.AND P2, PT, R9, RZ, PT ;  /* 0x000000ff0900820b */ /* 0x000fe20003f5d000 */
[----:B------:R-:W-:Y:S01]  /*e580*/  IMAD.MOV.U32 R9, RZ, RZ, 0x1 ;  /* 0x00000001ff097424 */ /* 0x000fe200078e00ff */
[----:B---3--:R-:W-:-:S02]  /*e590*/  PRMT R21, R28, 0x7610, R21 ;  /* 0x000076101c157816 */ /* 0x008fc40000000015 */
[----:B------:R-:W-:Y:S02]  /*e5a0*/  @!P1 PRMT R10, R8, 0x7610, R10 ;  /* 0x00007610080a9816 */ /* 0x000fe4000000000a */
[----:B------:R-:W-:Y:S02]  /*e5b0*/  @!P0 SEL R8, RZ, 0x1, !P2 ;  /* 0x00000001ff088807 */ /* 0x000fe40005000000 */
[----:B------:R-:W-:Y:S01]  /*e5c0*/  LOP3.LUT P2, RZ, R7, 0xff, RZ, 0xc0, !PT ;  /* 0x000000ff07ff7812 */ /* 0x000fe2000784c0ff */
[----:B------:R-:W-:Y:S01]  /*e5d0*/  @!P6 IMAD.U32 R7, R21, 0x10000, RZ ;  /* 0x000100001507e824 */ /* 0x000fe200078e00ff */
[----:B------:R-:W-:Y:S02]  /*e5e0*/  PRMT R20, R28, 0x7632, R20 ;  /* 0x000076321c147816 */ /* 0x000fe40000000014 */
[----:B------:R-:W-:Y:S02]  /*e5f0*/  @!P0 PRMT R38, R38, 0x5410, R8 ;  /* 0x0000541026268816 */ /* 0x000fe40000000008 */
[----:B------:R-:W-:Y:S01]  /*e600*/  @!P6 FSETP.NEU.FTZ.AND P0, PT, R7, RZ, PT ;  /* 0x000000ff0700e20b */ /* 0x000fe20003f1d000 */
[----:B------:R-:W-:Y:S01]  /*e610*/  @!P5 IMAD.U32 R8, R20, 0x10000, RZ ;  /* 0x000100001408d824 */ /* 0x000fe200078e00ff */
[----:B------:R-:W-:Y:S01]  /*e620*/  LOP3.LUT P4, RZ, R36, 0xff, RZ, 0xc0, !PT ;  /* 0x000000ff24ff7812 */ /* 0x000fe2000788c0ff */
[----:B------:R-:W-:Y:S01]  /*e630*/  IMAD.MOV.U32 R36, RZ, RZ, 0x1 ;  /* 0x00000001ff247424 */ /* 0x000fe200078e00ff */
[----:B------:R-:W-:-:S02]  /*e640*/  PRMT R28, R29, 0x7610, R28 ;  /* 0x000076101d1c7816 */ /* 0x000fc4000000001c */
[----:B------:R-:W-:Y:S02]  /*e650*/  @!P6 SEL R7, RZ, 0x1, !P0 ;  /* 0x00000001ff07e807 */ /* 0x000fe40004000000 */
[----:B------:R-:W-:Y:S02]  /*e660*/  @!P5 FSETP.NEU.FTZ.AND P0, PT, R8, RZ, PT ;  /* 0x000000ff0800d20b */ /* 0x000fe40003f1d000 */
[----:B------:R-:W-:Y:S02]  /*e670*/  @!P3 SHF.L.U32 R8, R28, 0x10, RZ ;  /* 0x000000101c08b819 */ /* 0x000fe400000006ff */
[----:B------:R-:W-:Y:S02]  /*e680*/  @!P6 PRMT R9, R7, 0x7610, R9 ;  /* 0x000076100709e816 */ /* 0x000fe40000000009 */
[----:B------:R-:W-:Y:S02]  /*e690*/  @!P5 SEL R7, RZ, 0x1, !P0 ;  /* 0x00000001ff07d807 */ /* 0x000fe40004000000 */
[----:B------:R-:W-:-:S02]  /*e6a0*/  PRMT R29, R29, 0x7632, R29 ;  /* 0x000076321d1d7816 */ /* 0x000fc4000000001d */
[----:B------:R-:W-:Y:S01]  /*e6b0*/  @!P3 FSETP.NEU.FTZ.AND P6, PT, R8, RZ, PT ;  /* 0x000000ff0800b20b */ /* 0x000fe20003fdd000 */
[----:B------:R-:W-:Y:S01]  /*e6c0*/  IMAD.MOV.U32 R8, RZ, RZ, 0x1 ;  /* 0x00000001ff087424 */ /* 0x000fe200078e00ff */
[----:B------:R-:W-:Y:S01]  /*e6d0*/  LOP3.LUT P1, RZ, R35, 0xff, RZ, 0xc0, !PT ;  /* 0x000000ff23ff7812 */ /* 0x000fe2000782c0ff */
[----:B------:R-:W-:Y:S01]  /*e6e0*/  IMAD.MOV.U32 R35, RZ, RZ, 0x1 ;  /* 0x00000001ff237424 */ /* 0x000fe200078e00ff */
[----:B------:R-:W-:Y:S02]  /*e6f0*/  LOP3.LUT P0, RZ, R6, 0xff, RZ, 0xc0, !PT ;  /* 0x000000ff06ff7812 */ /* 0x000fe4000780c0ff */
[----:B------:R-:W-:Y:S01]  /*e700*/  @!P5 PRMT R37, R37, 0x5410, R7 ;  /* 0x000054102525d816 */ /* 0x000fe20000000007 */
[----:B------:R-:W-:Y:S01]  /*e710*/  @!P4 IMAD.U32 R7, R29, 0x10000, RZ ;  /* 0x000100001d07c824 */ /* 0x000fe200078e00ff */
[----:B------:R-:W-:Y:S02]  /*e720*/  @!P3 SEL R6, RZ, 0x1, !P6 ;  /* 0x00000001ff06b807 */ /* 0x000fe40007000000 */
[----:B----4-:R-:W-:-:S02]  /*e730*/  PRMT R40, R14, 0x7610, R40 ;  /* 0x000076100e287816 */ /* 0x010fc40000000028 */
[----:B------:R-:W-:Y:S02]  /*e740*/  @!P3 PRMT R8, R6, 0x7610, R8 ;  /* 0x000076100608b816 */ /* 0x000fe40000000008 */
[----:B------:R-:W-:Y:S01]  /*e750*/  @!P4 FSETP.NEU.FTZ.AND P3, PT, R7, RZ, PT ;  /* 0x000000ff0700c20b */ /* 0x000fe20003f7d000 */
[----:B------:R-:W-:Y:S01]  /*e760*/  @!P2 IMAD.U32 R6, R40, 0x10000, RZ ;  /* 0x000100002806a824 */ /* 0x000fe200078e00ff */
[----:B------:R-:W-:Y:S01]  /*e770*/  PRMT R41, R14, 0x7632, R41 ;  /* 0x000076320e297816 */ /* 0x000fe20000000029 */
[----:B------:R-:W-:Y:S01]  /*e780*/  HFMA2.MMA R7, -RZ, RZ, 0, 5.9604644775390625e-08 ;  /* 0x00000001ff077435 */ /* 0x000fe200000001ff */
[----:B------:R-:W-:Y:S02]  /*e790*/  LOP3.LUT P6, RZ, R3, 0xff, RZ, 0xc0, !PT ;  /* 0x000000ff03ff7812 */ /* 0x000fe400078cc0ff */
[----:B------:R-:W-:Y:S01]  /*e7a0*/  @!P4 SEL R3, RZ, 0x1, !P3 ;  /* 0x00000001ff03c807 */ /* 0x000fe20005800000 */
[----:B------:R-:W-:Y:S01]  /*e7b0*/  @!P1 IMAD.U32 R14, R41, 0x10000, RZ ;  /* 0x00010000290e9824 */ /* 0x000fe200078e00ff */
[----:B------:R-:W-:-:S02]  /*e7c0*/  @!P2 FSETP.NEU.FTZ.AND P3, PT, R6, RZ, PT ;  /* 0x000000ff0600a20b */ /* 0x000fc40003f7d000 */
[----:B------:R-:W-:Y:S02]  /*e7d0*/  PRMT R36, R36, 0x5410, R36 ;  /* 0x0000541024247816 */ /* 0x000fe40000000024 */
[----:B------:R-:W-:Y:S01]  /*e7e0*/  LOP3.LUT P5, RZ, R34, 0xff, RZ, 0xc0, !PT ;  /* 0x000000ff22ff7812 */ /* 0x000fe200078ac0ff */
[----:B------:R-:W-:Y:S01]  /*e7f0*/  IMAD.MOV.U32 R34, RZ, RZ, 0x1 ;  /* 0x00000001ff227424 */ /* 0x000fe200078e00ff */
[----:B------:R-:W-:Y:S02]  /*e800*/  @!P2 SEL R6, RZ, 0x1, !P3 ;  /* 0x00000001ff06a807 */ /* 0x000fe40005800000 */
[----:B------:R-:W-:Y:S02]  /*e810*/  @!P4 PRMT R36, R36, 0x5410, R3 ;  /* 0x000054102424c816 */ /* 0x000fe40000000003 */
[----:B------:R-:W-:Y:S01]  /*e820*/  @!P1 FSETP.NEU.FTZ.AND P4, PT, R14, RZ, PT ;  /* 0x000000ff0e00920b */ /* 0x000fe20003f9d000 */
[----:B------:R-:W-:Y:S01]  /*e830*/  IMAD.IADD R14, R16, 0x1, R13 ;  /* 0x00000001100e7824 */ /* 0x000fe200078e020d */
[----:B------:R-:W-:-:S02]  /*e840*/  PRMT R42, R15, 0x7610, R42 ;  /* 0x000076100f2a7816 */ /* 0x000fc4000000002a */
[----:B------:R-:W-:Y:S01]  /*e850*/  @!P2 PRMT R7, R6, 0x7610, R7 ;  /* 0x000076100607a816 */ /* 0x000fe20000000007 */
[----:B------:R-:W-:Y:S01]  /*e860*/  IMAD.MOV.U32 R6, RZ, RZ, 0x1 ;  /* 0x00000001ff067424 */ /* 0x000fe200078e00ff */
[----:B------:R-:W-:Y:S02]  /*e870*/  LOP3.LUT P2, RZ, R0, 0xff, RZ, 0xc0, !PT ;  /* 0x000000ff00ff7812 */ /* 0x000fe4000784c0ff */
[----:B------:R-:W-:Y:S02]  /*e880*/  @!P1 SEL R0, RZ, 0x1, !P4 ;  /* 0x00000001ff009807 */ /* 0x000fe40006000000 */
[----:B------:R-:W-:Y:S02]  /*e890*/  PRMT R35, R35, 0x5410, R35 ;  /* 0x0000541023237816 */ /* 0x000fe40000000023 */
[----:B------:R-:W-:Y:S02]  /*e8a0*/  PRMT R43, R15, 0x7632, R43 ;  /* 0x000076320f2b7816 */ /* 0x000fe4000000002b */
[----:B------:R-:W-:-:S02]  /*e8b0*/  @!P0 SHF.L.U32 R3, R42, 0x10, RZ ;  /* 0x000000102a038819 */ /* 0x000fc400000006ff */
[----:B------:R-:W-:Y:S01]  /*e8c0*/  @!P1 PRMT R35, R35, 0x5410, R0 ;  /* 0x0000541023239816 */ /* 0x000fe20000000000 */
[----:B------:R-:W-:Y:S01]  /*e8d0*/  @!P5 IMAD.U32 R15, R43, 0x10000, RZ ;  /* 0x000100002b0fd824 */ /* 0x000fe200078e00ff */
[----:B------:R-:W-:Y:S01]  /*e8e0*/  @!P0 FSETP.NEU.FTZ.AND P1, PT, R3, RZ, PT ;  /* 0x000000ff0300820b */ /* 0x000fe20003f3d000 */
[----:B------:R-:W-:Y:S01]  /*e8f0*/  IMAD R3, R13, 0x3, R14 ;  /* 0x000000030d037824 */ /* 0x000fe200078e020e */
[----:B------:R-:W-:Y:S01]  /*e900*/  LOP3.LUT P3, RZ, R33, 0xff, RZ, 0xc0, !PT ;  /* 0x000000ff21ff7812 */ /* 0x000fe2000786c0ff */
[----:B------:R-:W-:Y:S01]  /*e910*/  IMAD.MOV.U32 R33, RZ, RZ, 0x1 ;  /* 0x00000001ff217424 */ /* 0x000fe200078e00ff */
[----:B------:R-:W-:Y:S02]  /*e920*/  @!P0 SEL R0, RZ, 0x1, !P1 ;  /* 0x00000001ff008807 */ /* 0x000fe40004800000 */
[----:B------:R-:W-:Y:S02]  /*e930*/  @!P5 FSETP.NEU.FTZ.AND P1, PT, R15, RZ, PT ;  /* 0x000000ff0f00d20b */ /* 0x000fe40003f3d000 */
[----:B------:R-:W-:Y:S01]  /*e940*/  LOP3.LUT P4, RZ, R32, 0xff, RZ, 0xc0, !PT ;  /* 0x000000ff20ff7812 */ /* 0x000fe2000788c0ff */
[----:B------:R-:W-:Y:S01]  /*e950*/  IMAD.MOV.U32 R32, RZ, RZ, 0x1 ;  /* 0x00000001ff207424 */ /* 0x000fe200078e00ff */
[----:B------:R-:W-:-:S02]  /*e960*/  @!P0 PRMT R6, R0, 0x7610, R6 ;  /* 0x0000761000068816 */ /* 0x000fc40000000006 */
[----:B------:R-:W-:Y:S02]  /*e970*/  PRMT R34, R34, 0x5410, R34 ;  /* 0x0000541022227816 */ /* 0x000fe40000000022 */
[----:B------:R-:W-:Y:S02]  /*e980*/  @!P5 SEL R0, RZ, 0x1, !P1 ;  /* 0x00000001ff00d807 */ /* 0x000fe40004800000 */
[C---:B-----5:R-:W-:Y:S02]  /*e990*/  PRMT R15, R4.reuse, 0x7632, R15 ;  /* 0x00007632040f7816 */ /* 0x060fe4000000000f */
[----:B------:R-:W-:Y:S02]  /*e9a0*/  PRMT R16, R4, 0x7610, R16 ;  /* 0x0000761004107816 */ /* 0x000fe40000000010 */
[----:B------:R-:W-:Y:S01]  /*e9b0*/  @!P5 PRMT R34, R34, 0x5410, R0 ;  /* 0x000054102222d816 */ /* 0x000fe20000000000 */
[----:B------:R-:W-:Y:S01]  /*e9c0*/  @!P3 IMAD.U32 R0, R15, 0x10000, RZ ;  /* 0x000100000f00b824 */ /* 0x000fe200078e00ff */
[----:B------:R-:W-:-:S02]  /*e9d0*/  PRMT R31, R5, 0x7632, R31 ;  /* 0x00007632051f7816 */ /* 0x000fc4000000001f */
[----:B-1----:R-:W-:Y:S02]  /*e9e0*/  ISETP.GE.U32.AND P0, PT, R3, R12, PT ;  /* 0x0000000c0300720c */ /* 0x002fe40003f06070 */
[----:B------:R-:W-:Y:S01]  /*e9f0*/  @!P6 SHF.L.U32 R3, R16, 0x10, RZ ;  /* 0x000000101003e819 */ /* 0x000fe200000006ff */
[----:B------:R-:W-:Y:S01]  /*ea00*/  @!P4 IMAD.U32 R44, R31, 0x10000, RZ ;  /* 0x000100001f2cc824 */ /* 0x000fe200078e00ff */
[----:B------:R-:W-:Y:S02]  /*ea10*/  PRMT R30, R5, 0x7610, R30 ;  /* 0x00007610051e7816 */ /* 0x000fe4000000001e */
[----:B------:R-:W-:Y:S02]  /*ea20*/  @!P3 FSETP.NEU.FTZ.AND P1, PT, R0, RZ, PT ;  /* 0x000000ff0000b20b */ /* 0x000fe40003f3d000 */
[----:B------:R-:W-:Y:S01]  /*ea30*/  @!P6 FSETP.NEU.FTZ.AND P5, PT, R3, RZ, PT ;  /* 0x000000ff0300e20b */ /* 0x000fe20003fbd000 */
[----:B------:R-:W-:Y:S01]  /*ea40*/  @!P2 IMAD.U32 R3, R30, 0x10000, RZ ;  /* 0x000100001e03a824 */ /* 0x000fe200078e00ff */
[----:B------:R-:W-:-:S02]  /*ea50*/  @!P3 SEL R5, RZ, 0x1, !P1 ;  /* 0x00000001ff05b807 */ /* 0x000fc40004800000 */
[----:B------:R-:W-:Y:S02]  /*ea60*/  @!P4 FSETP.NEU.FTZ.AND P1, PT, R44, RZ, PT ;  /* 0x000000ff2c00c20b */ /* 0x000fe40003f3d000 */
[----:B------:R-:W-:Y:S02]  /*ea70*/  @!P6 SEL R4, RZ, 0x1, !P5 ;  /* 0x00000001ff04e807 */ /* 0x000fe40006800000 */
[----:B------:R-:W-:Y:S01]  /*ea80*/  @!P2 FSETP.NEU.FTZ.AND P5, PT, R3, RZ, PT ;  /* 0x000000ff0300a20b */ /* 0x000fe20003fbd000 */
[----:B------:R-:W-:Y:S01]  /*ea90*/  IMAD.MOV.U32 R3, RZ, RZ, 0x1 ;  /* 0x00000001ff037424 */ /* 0x000fe200078e00ff */
[----:B------:R-:W-:Y:S02]  /*eaa0*/  PRMT R33, R33, 0x5410, R33 ;  /* 0x0000541021217816 */ /* 0x000fe40000000021 */
[----:B------:R-:W-:Y:S02]  /*eab0*/  PRMT R32, R32, 0x5410, R32 ;  /* 0x0000541020207816 */ /* 0x000fe40000000020 */
[----:B------:R-:W-:-:S02]  /*eac0*/  @!P4 SEL R45, RZ, 0x1, !P1 ;  /* 0x00000001ff2dc807 */ /* 0x000fc40004800000 */
[----:B------:R-:W-:Y:S02]  /*ead0*/  MOV R0, 0x1 ;  /* 0x0000000100007802 */ /* 0x000fe40000000f00 */
        /* <DEDUP_REMOVED lines=8> */
[----:B------:R-:W-:Y:S02]  /*eb60*/  PRMT R37, R37, 0x7632, R37 ;  /* 0x0000763225257816 */ /* 0x000fe40000000025 */
[----:B------:R-:W-:Y:S02]  /*eb70*/  PRMT R34, R34, 0x7632, R34 ;  /* 0x0000763222227816 */ /* 0x000fe40000000022 */
[----:B------:R-:W-:-:S02]  /*eb80*/  PRMT R35, R35, 0x7632, R35 ;  /* 0x0000763223237816 */ /* 0x000fc40000000023 */
[----:B------:R-:W-:Y:S02]  /*eb90*/  PRMT R32, R32, 0x7632, R32 ;  /* 0x0000763220207816 */ /* 0x000fe40000000020 */
[----:B------:R-:W-:Y:S01]  /*eba0*/  PRMT R33, R33, 0x7632, R33 ;  /* 0x0000763221217816 */ /* 0x000fe20000000021 */
[----:B------:R-:W-:Y:S06]  /*ebb0*/  @!P0 BRA `(.L_x_564) ;  /* 0xfffffff400b88947 */ /* 0x000fec000383ffff */
.L_x_563:
[----:B------:R-:W-:Y:S05]  /*ebc0*/  BSYNC B0 ;  /* 0x0000000000007941 */ /* 0x000fea0003800000 */
.L_x_562:
        /* <DEDUP_REMOVED lines=30> */
[----:B------:R-:W-:Y:S01]  /*edb0*/  IMAD.IADD R5, R44, 0x1, R13 ;  /* 0x000000012c057824 */ /* 0x000fe200078e020d */
[----:B------:R-:W-:-:S04]  /*edc0*/  SHF.R.U32.HI R41, RZ, 0x2, R44 ;  /* 0x00000002ff297819 */ /* 0x000fc8000001162c */
[----:B------:R-:W-:-:S13]  /*edd0*/  ISETP.GE.U32.AND P0, PT, R5, R12, PT ;  /* 0x0000000c0500720c */ /* 0x000fda0003f06070 */
[----:B------:R-:W-:-:S05]  /*ede0*/  @!P0 SHF.R.U32.HI R5, RZ, 0x2, R5 ;  /* 0x00000002ff058819 */ /* 0x000fca0000011605 */
        /* <DEDUP_REMOVED lines=12> */
.L_x_566:
[----:B------:R-:W-:Y:S05]  /*eeb0*/  BSYNC B0 ;  /* 0x0000000000007941 */ /* 0x000fea0003800000 */
.L_x_565:
[----:B------:R-:W-:Y:S04]  /*eec0*/  BSSY B0, `(.L_x_567) ;  /* 0x0000085000007945 */ /* 0x000fe80003800000 */
[----:B------:R-:W-:Y:S05]  /*eed0*/  @P1 BRA `(.L_x_568) ;  /* 0x00000008000c1947 */ /* 0x000fea0003800000 */
        /* <DEDUP_REMOVED lines=8> */
[----:B------:R-:W-:-:S03]  /*ef60*/  MOV R11, 0x1 ;  /* 0x00000001000b7802 */ /* 0x000fc60000000f00 */
[----:B------:R-:W-:Y:S02]  /*ef70*/  PRMT R4, R4, 0x5410, R5 ;  /* 0x0000541004047816 */ /* 0x000fe40000000005 */
[----:B------:R-:W-:Y:S02]  /*ef80*/  @!P2 IMAD.U32 R25, R25, 0x10000, RZ ;  /* 0x000100001919a824 */ /* 0x000fe400078e00ff */
        /* <DEDUP_REMOVED lines=22> */
[----:B------:R-:W-:Y:S01]  /*f0f0*/  IMAD.MOV.U32 R5, RZ, RZ, 0x1 ;  /* 0x00000001ff057424 */ /* 0x000fe200078e00ff */
[----:B------:R-:W-:Y:S02]  /*f100*/  LOP3.LUT P0, RZ, R36, 0xff, RZ, 0xc0, !PT ;  /* 0x000000ff24ff7812 */ /* 0x000fe4000780c0ff */
[----:B------:R-:W-:Y:S01]  /*f110*/  LOP3.LUT P1, RZ, R8, 0xff, RZ, 0xc0, !PT ;  /* 0x000000ff08ff7812 */ /* 0x000fe2000782c0ff */
[----:B------:R-:W-:Y:S01]  /*f120*/  IMAD.MOV.U32 R8, RZ, RZ, 0x1 ;  /* 0x00000001ff087424 */ /* 0x000fe200078e00ff */
[----:B------:R-:W-:Y:S02]  /*f130*/  IADD3 R14, R14, R13, RZ ;  /* 0x0000000d0e0e7210 */ /* 0x000fe40007ffe0ff */
[----:B------:R-:W-:-:S02]  /*f140*/  PRMT R38, R4, 0x7632, R38 ;  /* 0x0000763204267816 */ /* 0x000fc40000000026 */
[----:B------:R-:W-:Y:S02]  /*f150*/  PRMT R5, R5, 0x5410, R8 ;  /* 0x0000541005057816 */ /* 0x000fe40000000008 */
        /* <DEDUP_REMOVED lines=21> */
[----:B------:R-:W-:Y:S01]  /*f2b0*/  LOP3.LUT P3, RZ, R35, 0xff, RZ, 0xc0, !PT ;  /* 0x000000ff23ff7812 */ /* 0x000fe2000786c0ff */
[----:B------:R-:W-:Y:S01]  /*f2c0*/  IMAD.IADD R13, R14, 0x1, R13 ;  /* 0x000000010e0d7824 */ /* 0x000fe200078e020d */
[----:B------:R-:W-:Y:S01]  /*f2d0*/  LOP3.LUT P4, RZ, R7, 0xff, RZ, 0xc0, !PT ;  /* 0x000000ff07ff7812 */ /* 0x000fe2000788c0ff */
[----:B------:R-:W-:Y:S01]  /*f2e0*/  IMAD.MOV.U32 R7, RZ, RZ, 0x1 ;  /* 0x00000001ff077424 */ /* 0x000fe200078e00ff */
[----:B------:R-:W-:Y:S02]  /*f2f0*/  LOP3.LUT P1, RZ, R34, 0xff, RZ, 0xc0, !PT ;  /* 0x000000ff22ff7812 */ /* 0x000fe4000782c0ff */
[----:B------:R-:W-:Y:S01]  /*f300*/  LOP3.LUT P2, RZ, R6, 0xff, RZ, 0xc0, !PT ;  /* 0x000000ff06ff7812 */ /* 0x000fe2000784c0ff */
[----:B------:R-:W-:Y:S01]  /*f310*/  IMAD.MOV.U32 R6, RZ, RZ, 0x1 ;  /* 0x00000001ff067424 */ /* 0x000fe200078e00ff */
[----:B------:R-:W-:Y:S02]  /*f320*/  ISETP.GE.U32.AND P0, PT, R13, R12, PT ;  /* 0x0000000c0d00720c */ /* 0x000fe40003f06070 */
[----:B------:R-:W-:-:S02]  /*f330*/  PRMT R36, R5, 0x7632, R36 ;  /* 0x0000763205247816 */ /* 0x000fc40000000024 */
[----:B------:R-:W-:Y:S01]  /*f340*/  PRMT R12, R6, 0x7610, R12 ;  /* 0x00007610060c7816 */ /* 0x000fe2000000000c */
[----:B------:R-:W-:Y:S01]  /*f350*/  @!P3 IMAD.U32 R41, R41, 0x10000, RZ ;  /* 0x000100002929b824 */ /* 0x000fe200078e00ff */
[----:B------:R-:W-:Y:S01]  /*f360*/  PRMT R37, R5, 0x7610, R37 ;  /* 0x0000761005257816 */ /* 0x000fe20000000025 */
[----:B------:R-:W-:Y:S01]  /*f370*/  @!P4 IMAD.U32 R40, R40, 0x10000, RZ ;  /* 0x000100002828c824 */ /* 0x000fe200078e00ff */
[----:B------:R-:W-:Y:S01]  /*f380*/  PRMT R12, R12, 0x5410, R6 ;  /* 0x000054100c0c7816 */ /* 0x000fe20000000006 */
[----:B------:R-:W-:Y:S01]  /*f390*/  @!P1 IMAD.U32 R43, R43, 0x10000, RZ ;  /* 0x000100002b2b9824 */ /* 0x000fe200078e00ff */
[----:B------:R-:W-:Y:S02]  /*f3a0*/  @!P3 FSETP.NEU.FTZ.AND P5, PT, R41, RZ, PT ;  /* 0x000000ff2900b20b */ /* 0x000fe40003fbd000 */
[----:B------:R-:W-:Y:S02]  /*f3b0*/  @!P4 FSETP.NEU.FTZ.AND P6, PT, R40, RZ, PT ;  /* 0x000000ff2800c20b */ /* 0x000fe40003fdd000 */
[----:B------:R-:W-:-:S02]  /*f3c0*/  @!P3 SEL R14, RZ, 0x1, !P5 ;  /* 0x00000001ff0eb807 */ /* 0x000fc40006800000 */
[----:B------:R-:W-:Y:S02]  /*f3d0*/  @!P2 SHF.L.U32 R42, R42, 0x10, RZ ;  /* 0x000000102a2aa819 */ /* 0x000fe400000006ff */
        /* <DEDUP_REMOVED lines=9> */
[C---:B------:R-:W-:Y:S02]  /*f470*/  PRMT R38, R4.reuse, 0x7632, R38 ;  /* 0x0000763204267816 */ /* 0x040fe40000000026 */
[----:B------:R-:W-:-:S02]  /*f480*/  PRMT R39, R4, 0x7610, R39 ;  /* 0x0000761004277816 */ /* 0x000fc40000000027 */
[C---:B------:R-:W-:Y:S02]  /*f490*/  PRMT R34, R12.reuse, 0x7632, R34 ;  /* 0x000076320c227816 */ /* 0x040fe40000000022 */
[----:B------:R-:W-:Y:S01]  /*f4a0*/  PRMT R35, R12, 0x7610, R35 ;  /* 0x000076100c237816 */ /* 0x000fe20000000023 */
[----:B------:R-:W-:Y:S06]  /*f4b0*/  @P0 BRA `(.L_x_568) ;  /* 0x0000000000940947 */ /* 0x000fec0003800000 */
[----:B------:R-:W-:Y:S02]  /*f4c0*/  LOP3.LUT P5, RZ, R33, 0xff, RZ, 0xc0, !PT ;  /* 0x000000ff21ff7812 */ /* 0x000fe400078ac0ff */
[----:B------:R-:W-:Y:S01]  /*f4d0*/  LOP3.LUT P0, RZ, R32, 0xff, RZ, 0xc0, !PT ;  /* 0x000000ff20ff7812 */ /* 0x000fe2000780c0ff */
[----:B------:R-:W-:Y:S01]  /*f4e0*/  HFMA2.MMA R32, -RZ, RZ, 0, 5.9604644775390625e-08 ;  /* 0x00000001ff207435 */ /* 0x000fe200000001ff */
[----:B------:R-:W-:Y:S01]  /*f4f0*/  LOP3.LUT P2, RZ, R3, 0xff, RZ, 0xc0, !PT ;  /* 0x000000ff03ff7812 */ /* 0x000fe2000784c0ff */
[----:B------:R-:W-:Y:S01]  /*f500*/  IMAD.MOV.U32 R3, RZ, RZ, 0x1 ;  /* 0x00000001ff037424 */ /* 0x000fe200078e00ff */
[----:B------:R-:W-:Y:S01]  /*f510*/  LOP3.LUT P1, RZ, R0, 0xff, RZ, 0xc0, !PT ;  /* 0x000000ff00ff7812 */ /* 0x000fe2000782c0ff */
[----:B------:R-:W-:Y:S01]  /*f520*/  IMAD.MOV.U32 R0, RZ, RZ, 0x1 ;  /* 0x00000001ff007424 */ /* 0x000fe200078e00ff */
[C---:B------:R-:W-:Y:S02]  /*f530*/  PRMT R38, R4.reuse, 0x7632, R38 ;  /* 0x0000763204267816 */ /* 0x040fe40000000026 */
[----:B------:R-:W-:-:S02]  /*f540*/  PRMT R39, R4, 0x7610, R39 ;  /* 0x0000761004277816 */ /* 0x000fc40000000027 */
[C---:B------:R-:W-:Y:S01]  /*f550*/  PRMT R34, R12.reuse, 0x7632, R34 ;  /* 0x000076320c227816 */ /* 0x040fe20000000022 */
        /* <DEDUP_REMOVED lines=19> */
[----:B------:R-:W-:Y:S02]  /*f690*/  @!P2 SEL R5, RZ, 0x1, !P4 ;  /* 0x00000001ff05a807 */ /* 0x000fe40006000000 */
[----:B------:R-:W-:Y:S02]  /*f6a0*/  @!P1 SEL R12, RZ, 0x1, !P3 ;  /* 0x00000001ff0c9807 */ /* 0x000fe40005800000 */
[----:B------:R-:W-:-:S02]  /*f6b0*/  @!P0 SEL R13, RZ, 0x1, !P5 ;  /* 0x00000001ff0d8807 */ /* 0x000fc40006800000 */
[----:B------:R-:W-:Y:S02]  /*f6c0*/  PRMT R33, R4, 0x7610, R33 ;  /* 0x0000761004217816 */ /* 0x000fe40000000021 */
[----:B------:R-:W-:Y:S02]  /*f6d0*/  @!P2 PRMT R3, R5, 0x7610, R3 ;  /* 0x000076100503a816 */ /* 0x000fe40000000003 */
[----:B------:R-:W-:Y:S02]  /*f6e0*/  @!P1 PRMT R0, R12, 0x7610, R0 ;  /* 0x000076100c009816 */ /* 0x000fe40000000000 */
[----:B------:R-:W-:Y:S02]  /*f6f0*/  @!P0 PRMT R32, R13, 0x7610, R32 ;  /* 0x000076100d208816 */ /* 0x000fe40000000020 */
[----:B------:R-:W-:-:S07]  /*f700*/  @!P0 PRMT R33, R4, 0x7610, R33 ;  /* 0x0000761004218816 */ /* 0x000fce0000000021 */
.L_x_568:
[----:B------:R-:W-:Y:S05]  /*f710*/  BSYNC B0 ;  /* 0x0000000000007941 */ /* 0x000fea0003800000 */
.L_x_567:
[----:B------:R-:W0:Y:S01]  /*f720*/  I2F.S8 R9, R9 ;  /* 0x0000000900097306 */ /* 0x000e220000001400 */
[----:B------:R-:W-:Y:S01]  /*f730*/  LOP3.LUT P6, RZ, R11, 0xff, RZ, 0xc0, !PT ;  /* 0x000000ff0bff7812 */ /* 0x000fe200078cc0ff */
[----:B------:R-:W-:Y:S01]  /*f740*/  IMAD.MOV.U32 R25, RZ, RZ, 0x1 ;  /* 0x00000001ff197424 */ /* 0x000fe200078e00ff */
[----:B------:R-:W-:Y:S01]  /*f750*/  LOP3.LUT P2, RZ, R10, 0xff, RZ, 0xc0, !PT ;  /* 0x000000ff0aff7812 */ /* 0x000fe2000784c0ff */
[----:B------:R-:W-:Y:S01]  /*f760*/  IMAD.MOV.U32 R18, RZ, RZ, 0x1 ;  /* 0x00000001ff127424 */ /* 0x000fe200078e00ff */
[----:B------:R-:W-:Y:S02]  /*f770*/  LOP3.LUT P1, RZ, R39, 0xff, RZ, 0xc0, !PT ;  /* 0x000000ff27ff7812 */ /* 0x000fe4000782c0ff */
[----:B------:R-:W-:Y:S01]  /*f780*/  LOP3.LUT P0, RZ, R38, 0xff, RZ, 0xc0, !PT ;  /* 0x000000ff26ff7812 */ /* 0x000fe2000780c0ff */
[----:B------:R-:W1:Y:S08]  /*f790*/  I2F.S8 R8, R8 ;  /* 0x0000000800087306 */ /* 0x000e700000001400 */
[----:B------:R-:W2:Y:S08]  /*f7a0*/  I2F.S8 R37, R37 ;  /* 0x0000002500257306 */ /* 0x000eb00000001400 */
[----:B------:R-:W-:Y:S08]  /*f7b0*/  I2F.S8 R36, R36 ;  /* 0x0000002400247306 */ /* 0x000ff00000001400 */
[----:B0-----:R-:W-:Y:S08]  /*f7c0*/  F2F.BF16.F32 R9, R9 ;  /* 0x0000000900097304 */ /* 0x001ff00000202000 */
[----:B-1----:R0:W1:Y:S08]  /*f7d0*/  F2F.BF16.F32 R5, R8 ;  /* 0x0000000800057304 */ /* 0x0020700000202000 */
[----:B--2---:R-:W2:Y:S01]  /*f7e0*/  F2F.BF16.F32 R4, R37 ;  /* 0x0000002500047304 */ /* 0x004ea20000202000 */
[----:B0-----:R-:W-:-:S02]  /*f7f0*/  IMAD.MOV.U32 R8, RZ, RZ, 0x1 ;  /* 0x00000001ff087424 */ /* 0x001fc400078e00ff */
[----:B-1----:R-:W-:-:S05]  /*f800*/  @!P2 IMAD.U32 R5, R5, 0x10000, RZ ;  /* 0x000100000505a824 */ /* 0x002fca00078e00ff */
[----:B------:R-:W0:Y:S01]  /*f810*/  F2F.BF16.F32 R36, R36 ;  /* 0x0000002400247304 */ /* 0x000e220000202000 */
[----:B------:R-:W-:Y:S01]  /*f820*/  @!P2 FSETP.NEU.FTZ.AND P4, PT, R5, RZ, PT ;  /* 0x000000ff0500a20b */ /* 0x000fe20003f9d000 */
[----:B------:R-:W-:Y:S02]  /*f830*/  IMAD.MOV.U32 R5, RZ, RZ, 0x1 ;  /* 0x00000001ff057424 */ /* 0x000fe400078e00ff */
[----:B--2---:R-:W-:-:S04]  /*f840*/  @!P1 IMAD.U32 R4, R4, 0x10000, RZ ;  /* 0x0001000004049824 */ /* 0x004fc800078e00ff */
[----:B------:R1:W-:Y:S01]  /*f850*/  I2F.S8 R12, R3 ;  /* 0x00000003000c7306 */ /* 0x0003e20000001400 */
[----:B------:R-:W-:-:S07]  /*f860*/  @!P1 FSETP.NEU.FTZ.AND P3, PT, R4, RZ, PT ;  /* 0x000000ff0400920b */ /* 0x000fce0003f7d000 */
[----:B------:R-:W2:Y:S01]  /*f870*/  I2F.S8 R7, R7 ;  /* 0x0000000700077306 */ /* 0x000ea20000001400 */
[----:B-1----:R-:W-:Y:S02]  /*f880*/  @!P6 IMAD.U32 R3, R9, 0x10000, RZ ;  /* 0x000100000903e824 */ /* 0x002fe400078e00ff */
[----:B------:R-:W-:-:S03]  /*f890*/  IMAD.MOV.U32 R9, RZ, RZ, 0x1 ;  /* 0x00000001ff097424 */ /* 0x000fc600078e00ff */
[----:B------:R-:W-:Y:S02]  /*f8a0*/  @!P6 FSETP.NEU.FTZ.AND P5, PT, R3, RZ, PT ;  /* 0x000000ff0300e20b */ /* 0x000fe40003fbd000 */
[----:B0-----:R-:W-:Y:S01]  /*f8b0*/  @!P0 SHF.L.U32 R3, R36, 0x10, RZ ;  /* 0x0000001024038819 */ /* 0x001fe200000006ff */
[----:B------:R-:W0:Y:S01]  /*f8c0*/  I2F.S8 R35, R35 ;  /* 0x0000002300237306 */ /* 0x000e220000001400 */
[----:B------:R-:W-:Y:S02]  /*f8d0*/  PRMT R4, R9, 0x7610, R4 ;  /* 0x0000761009047816 */ /* 0x000fe40000000004 */
[----:B------:R-:W-:Y:S02]  /*f8e0*/  @!P6 SEL R4, RZ, 0x1, !P5 ;  /* 0x00000001ff04e807 */ /* 0x000fe40006800000 */
[----:B------:R-:W-:Y:S02]  /*f8f0*/  @!P0 FSETP.NEU.FTZ.AND P5, PT, R3, RZ, PT ;  /* 0x000000ff0300820b */ /* 0x000fe40003fbd000 */
[----:B------:R-:W-:Y:S01]  /*f900*/  PRMT R3, R5, 0x7610, R3 ;  /* 0x0000761005037816 */ /* 0x000fe20000000003 */
[----:B------:R-:W-:Y:S01]  /*f910*/  I2F.S8 R6, R6 ;  /* 0x0000000600067306 */ /* 0x000fe20000001400 */
[----:B------:R-:W-:-:S02]  /*f920*/  @!P1 SEL R3, RZ, 0x1, !P3 ;  /* 0x00000001ff039807 */ /* 0x000fc40005800000 */
[----:B------:R-:W-:Y:S02]  /*f930*/  PRMT R5, R4, 0x9910, RZ ;  /* 0x0000991004057816 */ /* 0x000fe400000000ff */
[----:B------:R-:W-:Y:S02]  /*f940*/  PRMT R4, R8, 0x7610, R4 ;  /* 0x0000761008047816 */ /* 0x000fe40000000004 */
[----:B------:R-:W-:Y:S01]  /*f950*/  @!P2 SEL R4, RZ, 0x1, !P4 ;  /* 0x00000001ff04a807 */ /* 0x000fe20006000000 */
[----:B------:R-:W-:Y:S01]  /*f960*/  I2F.S8 R34, R34 ;  /* 0x0000002200227306 */ /* 0x000fe20000001400 */
[----:B------:R-:W-:Y:S02]  /*f970*/  PRMT R9, R3, 0x9910, RZ ;  /* 0x0000991003097816 */ /* 0x000fe400000000ff */
[----:B------:R-:W-:Y:S02]  /*f980*/  ISETP.NE.AND P1, PT, R5, RZ, PT ;  /* 0x000000ff0500720c */ /* 0x000fe40003f25270 */
[----:B------:R-:W-:Y:S01]  /*f990*/  PRMT R5, R4, 0x9910, RZ ;  /* 0x0000991004057816 */ /* 0x000fe200000000ff */
[----:B------:R-:W-:Y:S01]  /*f9a0*/  IMAD.MOV.U32 R4, RZ, RZ, R9 ;  /* 0x000000ffff047224 */ /* 0x000fe200078e0009 */
[----:B------:R-:W-:Y:S01]  /*f9b0*/  PRMT R3, R8, 0x7610, R3 ;  /* 0x0000761008037816 */ /* 0x000fe20000000003 */
[----:B--2---:R-:W1:Y:S01]  /*f9c0*/  F2F.BF16.F32 R7, R7 ;  /* 0x0000000700077304 */ /* 0x004e620000202000 */
[----:B------:R-:W-:-:S02]  /*f9d0*/  @!P0 SEL R3, RZ, 0x1, !P5 ;  /* 0x00000001ff038807 */ /* 0x000fc40006800000 */
[----:B------:R-:W-:Y:S02]  /*f9e0*/  ISETP.NE.AND P5, PT, R4, RZ, PT ;  /* 0x000000ff0400720c */ /* 0x000fe40003fa5270 */
[----:B------:R-:W-:Y:S02]  /*f9f0*/  ISETP.NE.AND P3, PT, R5, RZ, PT ;  /* 0x000000ff0500720c */ /* 0x000fe40003f65270 */
[----:B------:R-:W-:Y:S01]  /*fa00*/  PRMT R3, R3, 0x9910, RZ ;  /* 0x0000991003037816 */ /* 0x000fe200000000ff */
[----:B0-----:R-:W0:Y:S03]  /*fa10*/  F2F.BF16.F32 R35, R35 ;  /* 0x0000002300237304 */ /* 0x001e260000202000 */
[----:B------:R-:W-:Y:S01]  /*fa20*/  ISETP.NE.AND P0, PT, R3, RZ, PT ;  /* 0x000000ff0300720c */ /* 0x000fe20003f05270 */
[----:B-1----:R-:W-:-:S04]  /*fa30*/  @!P1 IMAD.U32 R3, R7, 0x10000, RZ ;  /* 0x0001000007039824 */ /* 0x002fc800078e00ff */
[----:B------:R-:W1:Y:S01]  /*fa40*/  F2F.BF16.F32 R6, R6 ;  /* 0x0000000600067304 */ /* 0x000e620000202000 */
[----:B------:R-:W-:Y:S01]  /*fa50*/  IMAD.MOV.U32 R7, RZ, RZ, 0x1 ;  /* 0x00000001ff077424 */ /* 0x000fe200078e00ff */
[----:B------:R-:W-:Y:S01]  /*fa60*/  @!P1 FSETP.NEU.FTZ.AND P6, PT, R3, RZ, PT ;  /* 0x000000ff0300920b */ /* 0x000fe20003fdd000 */
[----:B------:R-:W-:Y:S01]  /*fa70*/  IMAD.MOV.U32 R3, RZ, RZ, 0x1 ;  /* 0x00000001ff037424 */ /* 0x000fe200078e00ff */
[----:B0-----:R-:W-:-:S04]  /*fa80*/  @!P5 SHF.L.U32 R4, R35, 0x10, RZ ;  /* 0x000000102304d819 */ /* 0x001fc800000006ff */
[----:B------:R-:W0:Y:S01]  /*fa90*/  F2F.BF16.F32 R34, R34 ;  /* 0x0000002200227304 */ /* 0x000e220000202000 */
[----:B------:R-:W-:Y:S01]  /*faa0*/  @!P5 FSETP.NEU.FTZ.AND P4, PT, R4, RZ, PT ;  /* 0x000000ff0400d20b */ /* 0x000fe20003f9d000 */
[----:B------:R-:W-:Y:S01]  /*fab0*/  IMAD.MOV.U32 R4, RZ, RZ, 0x1 ;  /* 0x00000001ff047424 */ /* 0x000fe200078e00ff */
[----:B------:R-:W-:Y:S01]  /*fac0*/  @!P1 SEL R4, RZ, 0x1, !P6 ;  /* 0x00000001ff049807 */ /* 0x000fe20007000000 */
[----:B-1----:R-:W-:-:S04]  /*fad0*/  @!P3 IMAD.U32 R5, R6, 0x10000, RZ ;  /* 0x000100000605b824 */ /* 0x002fc800078e00ff */
[----:B------:R-:W1:Y:S01]  /*fae0*/  I2F.S8 R0, R0 ;  /* 0x0000000000007306 */ /* 0x000e620000001400 */
[----:B------:R-:W-:Y:S01]  /*faf0*/  @!P5 SEL R3, RZ, 0x1, !P4 ;  /* 0x00000001ff03d807 */ /* 0x000fe20006000000 */
[----:B------:R-:W-:Y:S01]  /*fb00*/  IMAD.MOV.U32 R6, RZ, RZ, 0x1 ;  /* 0x00000001ff067424 */ /* 0x000fe200078e00ff */
[----:B------:R-:W-:Y:S02]  /*fb10*/  PRMT R4, R4, 0x9910, RZ ;  /* 0x0000991004047816 */ /* 0x000fe400000000ff */
[----:B------:R-:W-:Y:S02]  /*fb20*/  @!P3 FSETP.NEU.FTZ.AND P2, PT, R5, RZ, PT ;  /* 0x000000ff0500b20b */ /* 0x000fe40003f5d000 */
[----:B0-----:R-:W-:Y:S01]  /*fb30*/  @!P0 SHF.L.U32 R5, R34, 0x10, RZ ;  /* 0x0000001022058819 */ /* 0x001fe200000006ff */
[----:B------:R-:W0:Y:S01]  /*fb40*/  I2F.S8 R33, R33 ;  /* 0x0000002100217306 */ /* 0x000e220000001400 */
[----:B------:R-:W-:Y:S02]  /*fb50*/  @!P3 SEL R6, RZ, 0x1, !P2 ;  /* 0x00000001ff06b807 */ /* 0x000fe40005000000 */
[----:B------:R-:W-:-:S02]  /*fb60*/  @!P0 FSETP.NEU.FTZ.AND P1, PT, R5, RZ, PT ;  /* 0x000000ff0500820b */ /* 0x000fc40003f3d000 */
[----:B------:R-:W-:Y:S01]  /*fb70*/  PRMT R8, R3, 0x9910, RZ ;  /* 0x0000991003087816 */ /* 0x000fe200000000ff */
[----:B------:R-:W-:Y:S01]  /*fb80*/  IMAD.MOV.U32 R3, RZ, RZ, R4 ;  /* 0x000000ffff037224 */ /* 0x000fe200078e0004 */
[----:B------:R-:W-:Y:S01]  /*fb90*/  PRMT R5, R7, 0x7610, R5 ;  /* 0x0000761007057816 */ /* 0x000fe20000000005 */
[----:B------:R-:W2:Y:S01]  /*fba0*/  I2F.S8 R32, R32 ;  /* 0x0000002000207306 */ /* 0x000ea20000001400 */
[----:B------:R-:W-:Y:S01]  /*fbb0*/  @!P0 SEL R5, RZ, 0x1, !P1 ;  /* 0x00000001ff058807 */ /* 0x000fe20004800000 */
[----:B------:R-:W-:Y:S01]  /*fbc0*/  IMAD.MOV.U32 R4, RZ, RZ, R8 ;  /* 0x000000ffff047224 */ /* 0x000fe200078e0008 */
[----:B------:R-:W-:Y:S02]  /*fbd0*/  PRMT R6, R6, 0x9910, RZ ;  /* 0x0000991006067816 */ /* 0x000fe400000000ff */
[----:B------:R-:W-:Y:S02]  /*fbe0*/  ISETP.NE.AND P3, PT, R3, RZ, PT ;  /* 0x000000ff0300720c */ /* 0x000fe40003f65270 */
[----:B------:R-:W-:Y:S01]  /*fbf0*/  ISETP.NE.AND P2, PT, R4, RZ, PT ;  /* 0x000000ff0400720c */ /* 0x000fe20003f45270 */
[----:B------:R-:W3:Y:S08]  /*fc00*/  F2F.BF16.F32 R12, R12 ;  /* 0x0000000c000c7304 */ /* 0x000ef00000202000 */
[----:B-1----:R1:W-:Y:S08]  /*fc10*/  F2F.BF16.F32 R7, R0 ;  /* 0x0000000000077304 */ /* 0x0023f00000202000 */
[----:B0-----:R-:W0:Y:S01]  /*fc20*/  F2F.BF16.F32 R33, R33 ;  /* 0x0000002100217304 */ /* 0x001e220000202000 */
[----:B-1----:R-:W-:Y:S01]  /*fc30*/  PRMT R0, R5, 0x9910, RZ ;  /* 0x0000991005007816 */ /* 0x002fe200000000ff */
[----:B------:R-:W-:Y:S01]  /*fc40*/  IMAD.MOV.U32 R5, RZ, RZ, R6 ;  /* 0x000000ffff057224 */ /* 0x000fe200078e0006 */
[----:B------:R-:W-:-:S02]  /*fc50*/  MOV R6, 0x1 ;  /* 0x0000000100067802 */ /* 0x000fc40000000f00 */
[----:B------:R-:W-:Y:S02]  /*fc60*/  ISETP.NE.AND P0, PT, R0, RZ, PT ;  /* 0x000000ff0000720c */ /* 0x000fe40003f05270 */
[----:B------:R-:W-:Y:S01]  /*fc70*/  ISETP.NE.AND P1, PT, R5, RZ, PT ;  /* 0x000000ff0500720c */ /* 0x000fe20003f25270 */
[----:B--2---:R-:W1:Y:S01]  /*fc80*/  F2F.BF16.F32 R32, R32 ;  /* 0x0000002000207304 */ /* 0x004e620000202000 */
[----:B---3--:R-:W-:-:S04]  /*fc90*/  @!P3 SHF.L.U32 R0, R12, 0x10, RZ ;  /* 0x000000100c00b819 */ /* 0x008fc800000006ff */
[----:B------:R-:W-:Y:S01]  /*fca0*/  @!P3 FSETP.NEU.FTZ.AND P6, PT, R0, RZ, PT ;  /* 0x000000ff0000b20b */ /* 0x000fe20003fdd000 */
[----:B0-----:R-:W-:-:S06]  /*fcb0*/  @!P2 IMAD.U32 R3, R33, 0x10000, RZ ;  /* 0x000100002103a824 */ /* 0x001fcc00078e00ff */
[----:B------:R-:W-:Y:S01]  /*fcc0*/  @!P1 IMAD.U32 R4, R7, 0x10000, RZ ;  /* 0x0001000007049824 */ /* 0x000fe200078e00ff */
[----:B------:R-:W-:Y:S01]  /*fcd0*/  @!P2 FSETP.NEU.FTZ.AND P5, PT, R3, RZ, PT ;  /* 0x000000ff0300a20b */ /* 0x000fe20003fbd000 */
[----:B-1----:R-:W-:Y:S01]  /*fce0*/  @!P0 IMAD.U32 R0, R32, 0x10000, RZ ;  /* 0x0001000020008824 */ /* 0x002fe200078e00ff */
[----:B------:R-:W-:Y:S02]  /*fcf0*/  @!P3 SEL R3, RZ, 0x1, !P6 ;  /* 0x00000001ff03b807 */ /* 0x000fe40007000000 */
[----:B------:R-:W-:Y:S02]  /*fd00*/  @!P1 FSETP.NEU.FTZ.AND P4, PT, R4, RZ, PT ;  /* 0x000000ff0400920b */ /* 0x000fe40003f9d000 */
[----:B------:R-:W-:Y:S01]  /*fd10*/  @!P0 FSETP.NEU.FTZ.AND P6, PT, R0, RZ, PT ;  /* 0x000000ff0000820b */ /* 0x000fe20003fdd000 */
[----:B------:R-:W-:Y:S01]  /*fd20*/  IMAD.MOV.U32 R0, RZ, RZ, 0x1 ;  /* 0x00000001ff007424 */ /* 0x000fe200078e00ff */
[----:B------:R-:W-:Y:S02]  /*fd30*/  @!P2 SEL R4, RZ, 0x1, !P5 ;  /* 0x00000001ff04a807 */ /* 0x000fe40006800000 */
[----:B------:R-:W-:-:S02]  /*fd40*/  @!P1 SEL R5, RZ, 0x1, !P4 ;  /* 0x00000001ff059807 */ /* 0x000fc40006000000 */
[----:B------:R-:W-:Y:S02]  /*fd50*/  @!P0 SEL R7, RZ, 0x1, !P6 ;  /* 0x00000001ff078807 */ /* 0x000fe40007000000 */
[----:B------:R-:W-:Y:S02]  /*fd60*/  @!P3 PRMT R25, R3, 0x7610, R25 ;  /* 0x000076100319b816 */ /* 0x000fe40000000019 */
[----:B------:R-:W-:Y:S02]  /*fd70*/  @!P2 PRMT R6, R4, 0x7610, R6 ;  /* 0x000076100406a816 */ /* 0x000fe40000000006 */
[----:B------:R-:W-:Y:S02]  /*fd80*/  @!P1 PRMT R18, R5, 0x7610, R18 ;  /* 0x0000761005129816 */ /* 0x000fe40000000012 */
[----:B------:R-:W-:-:S07]  /*fd90*/  @!P0 PRMT R0, R7, 0x7610, R0 ;  /* 0x0000761007008816 */ /* 0x000fce0000000000 */
.L_x_522:
[----:B------:R-:W-:Y:S05]  /*fda0*/  BSYNC B6 ;  /* 0x0000000000067941 */ /* 0x000fea0003800000 */
.L_x_521:
        /* <DEDUP_REMOVED lines=18> */
.L_x_572:
[-C--:B------:R-:W-:Y:S01]  /*fed0*/  IADD3 R7, R17, R5.reuse, RZ ;  /* 0x0000000511077210 */ /* 0x080fe20007ffe0ff */
[----:B------:R-:W-:Y:S05]  /*fee0*/  WARPSYNC.ALL ;  /* 0x0000000000007948 */ /* 0x000fea0003800000 */
[----:B------:R-:W-:Y:S01]  /*fef0*/  BAR.SYNC.DEFER_BLOCKING 0x0 ;  /* 0x0000000000007b1d */ /* 0x000fe20000010000 */
[----:B------:R-:W-:Y:S02]  /*ff00*/  ISETP.GE.U32.AND P0, PT, R7, R12, PT ;  /* 0x0000000c0700720c */ /* 0x000fe40003f06070 */
[----:B------:R-:W-:Y:S02]  /*ff10*/  ISETP.GT.AND P1, PT, R5, 0x1, PT ;  /* 0x000000010500780c */ /* 0x000fe40003f24270 */
[----:B------:R-:W-:Y:S01]  /*ff20*/  ISETP.GE.U32.OR P0, PT, R17, R5, P0 ;  /* 0x000000051100720c */ /* 0x000fe20000706470 */
[----:B------:R-:W-:Y:S01]  /*ff30*/  BSSY B0, `(.L_x_570) ;  /* 0x000002c000007945 */ /* 0x000fe20003800000 */
[----:B------:R-:W-:-:S11]  /*ff40*/  SHF.R.S32.HI R11, RZ, 0x1, R5 ;  /* 0x00000001ff0b7819 */ /* 0x000fd60000011405 */
[----:B0-----:R-:W-:Y:S05]  /*ff50*/  @P0 BRA `(.L_x_571) ;  /* 0x0000000000a40947 */ /* 0x001fea0003800000 */
[----:B------:R-:W-:Y:S01]  /*ff60*/  IMAD R5, R7, R13, R2 ;  /* 0x0000000d07057224 */ /* 0x000fe200078e0202 */
[----:B------:R-:W-:Y:S01]  /*ff70*/  LOP3.LUT P5, RZ, R25, 0xff, RZ, 0xc0, !PT ;  /* 0x000000ff19ff7812 */ /* 0x000fe200078ac0ff */
[----:B------:R-:W-:Y:S01]  /*ff80*/  IMAD.MOV.U32 R25, RZ, RZ, 0x1 ;  /* 0x00000001ff197424 */ /* 0x000fe200078e00ff */
[----:B------:R-:W-:Y:S01]  /*ff90*/  LOP3.LUT P4, RZ, R6, 0xff, RZ, 0xc0, !PT ;  /* 0x000000ff06ff7812 */ /* 0x000fe2000788c0ff */
[----:B------:R-:W-:Y:S01]  /*ffa0*/  IMAD R5, R5, 0x4, R4 ;  /* 0x0000000405057824 */ /* 0x000fe200078e0204 */
[----:B------:R-:W-:Y:S01]  /*ffb0*/  LOP3.LUT P0, RZ, R18, 0xff, RZ, 0xc0, !PT ;  /* 0x000000ff12ff7812 */ /* 0x000fe2000780c0ff */
[----:B------:R-:W-:Y:S01]  /*ffc0*/  IMAD.MOV.U32 R18, RZ, RZ, 0x1 ;  /* 0x00000001ff127424 */ /* 0x000fe200078e00ff */
[----:B------:R-:W-:-:S03]  /*ffd0*/  LOP3.LUT P2, RZ, R0, 0xff, RZ, 0xc0, !PT ;  /* 0x000000ff00ff7812 */ /* 0x000fc6000784c0ff */
[----:B------:R-:W0:Y:S02]  /*ffe0*/  LDS R5, [R5] ;  /* 0x0000000005057984 */ /* 0x000e240000000800 */
[C---:B0-----:R-:W-:Y:S01]  /*fff0*/  PRMT R8, R5.reuse, 0x7771, RZ ;  /* 0x0000777105087816 */ /* 0x041fe200000000ff */
[----:B------:R-:W0:Y:S01]  /*10000*/  I2F.S8 R7, R5 ;  /* 0x0000000500077306 */ /* 0x000e220000001400 */
[C---:B------:R-:W-:Y:S02]  /*10010*/  PRMT R9, R5.reuse, 0x7772, RZ ;  /* 0x0000777205097816 */ /* 0x040fe400000000ff */
[----:B------:R-:W-:-:S05]  /*10020*/  PRMT R10, R5, 0x7773, RZ ;  /* 0x00007773050a7816 */ /* 0x000fca00000000ff */
[----:B------:R-:W-:Y:S08]  /*10030*/  I2F.S8 R8, R8 ;  /* 0x0000000800087306 */ /* 0x000ff00000001400 */
[----:B------:R-:W-:Y:S08]  /*10040*/  I2F.S8 R9, R9 ;  /* 0x0000000900097306 */ /* 0x000ff00000001400 */
[----:B0-----:R-:W0:Y:S08]  /*10050*/  F2F.BF16.F32 R7, R7 ;  /* 0x0000000700077304 */ /* 0x001e300000202000 */
[----:B------:R-:W-:Y:S01]  /*10060*/  I2F.S8 R10, R10 ;  /* 0x0000000a000a7306 */ /* 0x000fe20000001400 */
[----:B0-----:R-:W-:-:S07]  /*10070*/  @!P5 IMAD.U32 R0, R7, 0x10000, RZ ;  /* 0x000100000700d824 */ /* 0x001fce00078e00ff */
[----:B------:R-:W0:Y:S01]  /*10080*/  F2F.BF16.F32 R14, R8 ;  /* 0x00000008000e7304 */ /* 0x000e220000202000 */
[----:B------:R-:W-:-:S07]  /*10090*/  @!P5 FSETP.NEU.FTZ.AND P6, PT, R0, RZ, PT ;  /* 0x000000ff0000d20b */ /* 0x000fce0003fdd000 */
[----:B------:R-:W1:Y:S01]  /*100a0*/  F2F.BF16.F32 R6, R9 ;  /* 0x0000000900067304 */ /* 0x000e620000202000 */
[----:B------:R-:W-:-:S04]  /*100b0*/  @!P5 SEL R0, RZ, 0x1, !P6 ;  /* 0x00000001ff00d807 */ /* 0x000fc80007000000 */
[----:B------:R-:W-:Y:S01]  /*100c0*/  @!P5 PRMT R25, R0, 0x7610, R25 ;  /* 0x000076100019d816 */ /* 0x000fe20000000019 */
[----:B0-----:R-:W-:Y:S02]  /*100d0*/  @!P4 IMAD.U32 R5, R14, 0x10000, RZ ;  /* 0x000100000e05c824 */ /* 0x001fe400078e00ff */
[----:B------:R-:W0:Y:S03]  /*100e0*/  F2F.BF16.F32 R7, R10 ;  /* 0x0000000a00077304 */ /* 0x000e260000202000 */
[----:B------:R-:W-:Y:S02]  /*100f0*/  @!P4 FSETP.NEU.FTZ.AND P3, PT, R5, RZ, PT ;  /* 0x000000ff0500c20b */ /* 0x000fe40003f7d000 */
[----:B-1----:R-:W-:Y:S01]  /*10100*/  @!P0 SHF.L.U32 R5, R6, 0x10, RZ ;  /* 0x0000001006058819 */ /* 0x002fe200000006ff */
[----:B------:R-:W-:Y:S01]  /*10110*/  IMAD.MOV.U32 R6, RZ, RZ, 0x1 ;  /* 0x00000001ff067424 */ /* 0x000fe200078e00ff */
[----:B------:R-:W-:-:S02]  /*10120*/  @!P4 SEL R6, RZ, 0x1, !P3 ;  /* 0x00000001ff06c807 */ /* 0x000fc40005800000 */
[----:B------:R-:W-:Y:S01]  /*10130*/  @!P0 FSETP.NEU.FTZ.AND P6, PT, R5, RZ, PT ;  /* 0x000000ff0500820b */ /* 0x000fe20003fdd000 */
[----:B------:R-:W-:Y:S02]  /*10140*/  IMAD.MOV.U32 R5, RZ, RZ, 0x1 ;  /* 0x00000001ff057424 */ /* 0x000fe400078e00ff */
[----:B0-----:R-:W-:Y:S01]  /*10150*/  @!P2 IMAD.U32 R0, R7, 0x10000, RZ ;  /* 0x000100000700a824 */ /* 0x001fe200078e00ff */
[----:B------:R-:W-:-:S04]  /*10160*/  @!P0 SEL R7, RZ, 0x1, !P6 ;  /* 0x00000001ff078807 */ /* 0x000fc80007000000 */
[----:B------:R-:W-:Y:S02]  /*10170*/  @!P2 FSETP.NEU.FTZ.AND P3, PT, R0, RZ, PT ;  /* 0x000000ff0000a20b */ /* 0x000fe40003f7d000 */
[----:B------:R-:W-:Y:S02]  /*10180*/  PRMT R0, R5, 0x7610, R0 ;  /* 0x0000761005007816 */ /* 0x000fe40000000000 */
[----:B------:R-:W-:Y:S02]  /*10190*/  @!P0 PRMT R18, R7, 0x7610, R18 ;  /* 0x0000761007128816 */ /* 0x000fe40000000012 */
[----:B------:R-:W-:Y:S02]  /*101a0*/  PRMT R5, R6, 0x7604, R25 ;  /* 0x0000760406057816 */ /* 0x000fe40000000019 */
[----:B------:R-:W-:Y:S02]  /*101b0*/  @!P2 SEL R0, RZ, 0x1, !P3 ;  /* 0x00000001ff00a807 */ /* 0x000fe40005800000 */
[----:B------:R-:W-:-:S04]  /*101c0*/  PRMT R5, R18, 0x7054, R5 ;  /* 0x0000705412057816 */ /* 0x000fc80000000005 */
[----:B------:R-:W-:-:S05]  /*101d0*/  PRMT R8, R0, 0x654, R5 ;  /* 0x0000065400087816 */ /* 0x000fca0000000005 */
[----:B------:R0:W-:Y:S02]  /*101e0*/  STS [R3], R8 ;  /* 0x0000000803007388 */ /* 0x0001e40000000800 */
.L_x_571:
[----:B------:R-:W-:Y:S05]  /*101f0*/  BSYNC B0 ;  /* 0x0000000000007941 */ /* 0x000fea0003800000 */
.L_x_570:
[----:B------:R-:W-:Y:S01]  /*10200*/  MOV R5, R11 ;  /* 0x0000000b00057202 */ /* 0x000fe20000000f00 */
[----:B------:R-:W-:Y:S06]  /*10210*/  @P1 BRA `(.L_x_572) ;  /* 0xfffffffc002c1947 */ /* 0x000fec000383ffff */
.L_x_569:
        /* <DEDUP_REMOVED lines=22> */
.L_x_577:
[----:B0-----:R-:W-:Y:S01]  /*10380*/  IMAD.IADD R3, R2, 0x1, R5 ;  /* 0x0000000102037824 */ /* 0x001fe200078e0205 */
        /* <DEDUP_REMOVED lines=9> */
[----:B------:R-:W-:Y:S02]  /*10420*/  LOP3.LUT P5, RZ, R6, 0xff, RZ, 0xc0, !PT ;  /* 0x000000ff06ff7812 */ /* 0x000fe400078ac0ff */
[----:B------:R-:W-:Y:S01]  /*10430*/  LOP3.LUT P0, RZ, R18, 0xff, RZ, 0xc0, !PT ;  /* 0x000000ff12ff7812 */ /* 0x000fe2000780c0ff */
[----:B------:R-:W0:Y:S01]  /*10440*/  LDS R3, [R3] ;  /* 0x0000000003037984 */ /* 0x000e220000000800 */
[----:B------:R-:W-:Y:S01]  /*10450*/  LOP3.LUT P1, RZ, R0, 0xff, RZ, 0xc0, !PT ;  /* 0x000000ff00ff7812 */ /* 0x000fe2000782c0ff */
[----:B------:R-:W-:Y:S01]  /*10460*/  HFMA2.MMA R18, -RZ, RZ, 0, 5.9604644775390625e-08 ;  /* 0x00000001ff127435 */ /* 0x000fe200000001ff */
[C---:B0-----:R-:W-:Y:S01]  /*10470*/  PRMT R8, R3.reuse, 0x7771, RZ ;  /* 0x0000777103087816 */ /* 0x041fe200000000ff */
[----:B------:R-:W0:Y:S01]  /*10480*/  I2F.S8 R7, R3 ;  /* 0x0000000300077306 */ /* 0x000e220000001400 */
[----:B------:R-:W-:-:S02]  /*10490*/  PRMT R9, R3, 0x7772, RZ ;  /* 0x0000777203097816 */ /* 0x000fc400000000ff */
[----:B------:R-:W-:-:S05]  /*104a0*/  PRMT R10, R3, 0x7773, RZ ;  /* 0x00007773030a7816 */ /* 0x000fca00000000ff */
[----:B------:R-:W1:Y:S08]  /*104b0*/  I2F.S8 R8, R8 ;  /* 0x0000000800087306 */ /* 0x000e700000001400 */
[----:B------:R-:W-:Y:S08]  /*104c0*/  I2F.S8 R9, R9 ;  /* 0x0000000900097306 */ /* 0x000ff00000001400 */
[----:B------:R-:W-:Y:S08]  /*104d0*/  I2F.S8 R10, R10 ;  /* 0x0000000a000a7306 */ /* 0x000ff00000001400 */
[----:B0-----:R-:W0:Y:S08]  /*104e0*/  F2F.BF16.F32 R7, R7 ;  /* 0x0000000700077304 */ /* 0x001e300000202000 */
[----:B-1----:R-:W1:Y:S01]  /*104f0*/  F2F.BF16.F32 R11, R8 ;  /* 0x00000008000b7304 */ /* 0x002e620000202000 */
[----:B0-----:R-:W-:-:S07]  /*10500*/  @!P4 SHF.L.U32 R0, R7, 0x10, RZ ;  /* 0x000000100700c819 */ /* 0x001fce00000006ff */
[----:B------:R-:W0:Y:S01]  /*10510*/  F2F.BF16.F32 R6, R9 ;  /* 0x0000000900067304 */ /* 0x000e220000202000 */
[----:B------:R-:W-:Y:S01]  /*10520*/  @!P4 FSETP.NEU.FTZ.AND P2, PT, R0, RZ, PT ;  /* 0x000000ff0000c20b */ /* 0x000fe20003f5d000 */
[----:B-1----:R-:W-:-:S06]  /*10530*/  @!P5 IMAD.U32 R3, R11, 0x10000, RZ ;  /* 0x000100000b03d824 */ /* 0x002fcc00078e00ff */
[----:B------:R-:W1:Y:S01]  /*10540*/  F2F.BF16.F32 R13, R10 ;  /* 0x0000000a000d7304 */ /* 0x000e620000202000 */
[----:B------:R-:W-:Y:S02]  /*10550*/  @!P4 SEL R0, RZ, 0x1, !P2 ;  /* 0x00000001ff00c807 */ /* 0x000fe40005000000 */
[----:B------:R-:W-:Y:S02]  /*10560*/  @!P5 FSETP.NEU.FTZ.AND P3, PT, R3, RZ, PT ;  /* 0x000000ff0300d20b */ /* 0x000fe40003f7d000 */
[----:B------:R-:W-:Y:S01]  /*10570*/  @!P4 PRMT R25, R0, 0x7610, R25 ;  /* 0x000076100019c816 */ /* 0x000fe20000000019 */
[----:B0-----:R-:W-:Y:S02]  /*10580*/  @!P0 IMAD.U32 R3, R6, 0x10000, RZ ;  /* 0x0001000006038824 */ /* 0x001fe400078e00ff */
[----:B------:R-:W-:Y:S01]  /*10590*/  IMAD.MOV.U32 R6, RZ, RZ, 0x1 ;  /* 0x00000001ff067424 */ /* 0x000fe200078e00ff */
[----:B------:R-:W-:Y:S02]  /*105a0*/  @!P5 SEL R6, RZ, 0x1, !P3 ;  /* 0x00000001ff06d807 */ /* 0x000fe40005800000 */
[----:B------:R-:W-:Y:S01]  /*105b0*/  @!P0 FSETP.NEU.FTZ.AND P2, PT, R3, RZ, PT ;  /* 0x000000ff0300820b */ /* 0x000fe20003f5d000 */
[----:B------:R-:W-:-:S02]  /*105c0*/  IMAD.MOV.U32 R3, RZ, RZ, 0x1 ;  /* 0x00000001ff037424 */ /* 0x000fc400078e00ff */
[----:B-1----:R-:W-:Y:S01]  /*105d0*/  @!P1 IMAD.U32 R0, R13, 0x10000, RZ ;  /* 0x000100000d009824 */ /* 0x002fe200078e00ff */
        /* <DEDUP_REMOVED lines=9> */
.L_x_576:
[----:B------:R-:W-:Y:S05]  /*10670*/  BSYNC B0 ;  /* 0x0000000000007941 */ /* 0x000fea0003800000 */
.L_x_575:
[----:B------:R-:W-:-:S04]  /*10680*/  SHF.R.S32.HI R5, RZ, 0x1, R5 ;  /* 0x00000001ff057819 */ /* 0x000fc80000011405 */
[----:B------:R-:W-:-:S13]  /*10690*/  ISETP.GE.AND P0, PT, R5, 0x20, PT ;  /* 0x000000200500780c */ /* 0x000fda0003f06270 */
[----:B------:R-:W-:Y:S05]  /*106a0*/  @P0 BRA `(.L_x_577) ;  /* 0xfffffffc00340947 */ /* 0x000fea000383ffff */
[----:B0-----:R-:W-:-:S07]  /*106b0*/  IMAD.MOV.U32 R3, RZ, RZ, 0x20 ;  /* 0x00000020ff037424 */ /* 0x001fce00078e00ff */
.L_x_574:
[----:B------:R-:W-:Y:S01]  /*106c0*/  ISETP.GE.AND P0, PT, R3, 0x2, PT ;  /* 0x000000020300780c */ /* 0x000fe20003f06270 */
[----:B------:R-:W-:Y:S05]  /*106d0*/  WARPSYNC.ALL ;  /* 0x0000000000007948 */ /* 0x000fea0003800000 */
[----:B------:R-:W-:Y:S07]  /*106e0*/  BAR.SYNC.DEFER_BLOCKING 0x0 ;  /* 0x0000000000007b1d */ /* 0x000fee0000010000 */
[----:B------:R-:W-:Y:S05]  /*106f0*/  @!P0 BRA `(.L_x_573) ;  /* 0x0000000000e08947 */ /* 0x000fea0003800000 */
[----:B------:R-:W-:Y:S01]  /*10700*/  PRMT R5, R6, 0x7610, R5 ;  /* 0x0000761006057816 */ /* 0x000fe20000000005 */
[----:B------:R-:W-:Y:S01]  /*10710*/  IMAD.MOV.U32 R4, RZ, RZ, 0x1 ;  /* 0x00000001ff047424 */ /* 0x000fe200078e00ff */
[----:B------:R-:W-:-:S07]  /*10720*/  PRMT R7, R0, 0x7610, R7 ;  /* 0x0000761000077816 */ /* 0x000fce0000000007 */
.L_x_578:
[----:B------:R-:W-:Y:S02]  /*10730*/  LOP3.LUT R0, R25, 0xffff, RZ, 0xc0, !PT ;  /* 0x0000ffff19007812 */ /* 0x000fe400078ec0ff */
[----:B------:R-:W-:Y:S02]  /*10740*/  LOP3.LUT R6, R5, 0xffff, RZ, 0xc0, !PT ;  /* 0x0000ffff05067812 */ /* 0x000fe400078ec0ff */
[----:B------:R-:W-:Y:S02]  /*10750*/  PRMT R9, R0, 0x8880, RZ ;  /* 0x0000888000097816 */ /* 0x000fe400000000ff */
[----:B------:R-:W-:Y:S02]  /*10760*/  PRMT R11, R6, 0x8880, RZ ;  /* 0x00008880060b7816 */ /* 0x000fe400000000ff */
[----:B------:R-:W-:Y:S02]  /*10770*/  LOP3.LUT R0, R18, 0xffff, RZ, 0xc0, !PT ;  /* 0x0000ffff12007812 */ /* 0x000fe400078ec0ff */
[----:B------:R-:W0:Y:S01]  /*10780*/  SHFL.DOWN PT, R9, R9, R4, 0x1f ;  /* 0x08001f0409097589 */ /* 0x000e2200000e0000 */
[----:B------:R-:W-:-:S02]  /*10790*/  LOP3.LUT R6, R7, 0xffff, RZ, 0xc0, !PT ;  /* 0x0000ffff07067812 */ /* 0x000fc400078ec0ff */
[----:B------:R-:W-:Y:S01]  /*107a0*/  PRMT R13, R0, 0x8880, RZ ;  /* 0x00008880000d7816 */ /* 0x000fe200000000ff */
[----:B------:R-:W1:Y:S01]  /*107b0*/  SHFL.DOWN PT, R11, R11, R4, 0x1f ;  /* 0x08001f040b0b7589 */ /* 0x000e6200000e0000 */
[----:B------:R-:W-:Y:S02]  /*107c0*/  PRMT R15, R6, 0x8880, RZ ;  /* 0x00008880060f7816 */ /* 0x000fe400000000ff */
[----:B------:R-:W-:Y:S02]  /*107d0*/  LOP3.LUT P4, RZ, R5, 0xff, RZ, 0xc0, !PT ;  /* 0x000000ff05ff7812 */ /* 0x000fe4000788c0ff */
[----:B------:R-:W2:Y:S01]  /*107e0*/  SHFL.DOWN PT, R13, R13, R4, 0x1f ;  /* 0x08001f040d0d7589 */ /* 0x000ea200000e0000 */
[----:B------:R-:W-:Y:S01]  /*107f0*/  LOP3.LUT P2, RZ, R25, 0xff, RZ, 0xc0, !PT ;  /* 0x000000ff19ff7812 */ /* 0x000fe2000784c0ff */
[----:B------:R-:W-:Y:S01]  /*10800*/  IMAD.MOV.U32 R25, RZ, RZ, 0x1 ;  /* 0x00000001ff197424 */ /* 0x000fe200078e00ff */
[----:B------:R-:W-:Y:S01]  /*10810*/  LOP3.LUT P3, RZ, R7, 0xff, RZ, 0xc0, !PT ;  /* 0x000000ff07ff7812 */ /* 0x000fe2000786c0ff */
[----:B------:R3:W4:Y:S01]  /*10820*/  SHFL.DOWN PT, R15, R15, R4, 0x1f ;  /* 0x08001f040f0f7589 */ /* 0x00072200000e0000 */
[----:B------:R-:W-:Y:S01]  /*10830*/  LOP3.LUT P1, RZ, R18, 0xff, RZ, 0xc0, !PT ;  /* 0x000000ff12ff7812 */ /* 0x000fe2000782c0ff */
[----:B------:R-:W-:-:S02]  /*10840*/  IMAD.MOV.U32 R18, RZ, RZ, 0x1 ;  /* 0x00000001ff127424 */ /* 0x000fc400078e00ff */
[----:B---3--:R-:W-:Y:S01]  /*10850*/  IMAD.SHL.U32 R4, R4, 0x2, RZ ;  /* 0x0000000204047824 */ /* 0x008fe200078e00ff */
[----:B0-----:R-:W-:-:S04]  /*10860*/  ISETP.NE.AND P0, PT, R9, RZ, PT ;  /* 0x000000ff0900720c */ /* 0x001fc80003f05270 */
[----:B------:R-:W-:Y:S02]  /*10870*/  FSEL R0, RZ, 1, !P0 ;  /* 0x3f800000ff007808 */ /* 0x000fe40004000000 */
[----:B-1----:R-:W-:-:S04]  /*10880*/  ISETP.NE.AND P0, PT, R11, RZ, PT ;  /* 0x000000ff0b00720c */ /* 0x002fc80003f05270 */
[----:B------:R-:W-:Y:S01]  /*10890*/  FSEL R6, RZ, 1, !P0 ;  /* 0x3f800000ff067808 */ /* 0x000fe20004000000 */
[----:B------:R-:W0:Y:S01]  /*108a0*/  F2F.BF16.F32 R0, R0 ;  /* 0x0000000000007304 */ /* 0x000e220000202000 */
[----:B--2---:R-:W-:-:S04]  /*108b0*/  ISETP.NE.AND P0, PT, R13, RZ, PT ;  /* 0x000000ff0d00720c */ /* 0x004fc80003f05270 */
[----:B------:R-:W-:Y:S02]  /*108c0*/  FSEL R8, RZ, 1, !P0 ;  /* 0x3f800000ff087808 */ /* 0x000fe40004000000 */
[----:B----4-:R-:W-:Y:S01]  /*108d0*/  ISETP.NE.AND P0, PT, R15, RZ, PT ;  /* 0x000000ff0f00720c */ /* 0x010fe20003f05270 */
[----:B------:R-:W1:Y:S03]  /*108e0*/  F2F.BF16.F32 R6, R6 ;  /* 0x0000000600067304 */ /* 0x000e660000202000 */
[----:B------:R-:W-:Y:S02]  /*108f0*/  FSEL R9, RZ, 1, !P0 ;  /* 0x3f800000ff097808 */ /* 0x000fe40004000000 */
[----:B0-----:R-:W-:-:S03]  /*10900*/  @!P2 SHF.L.U32 R0, R0, 0x10, RZ ;  /* 0x000000100000a819 */ /* 0x001fc600000006ff */
[----:B------:R-:W0:Y:S01]  /*10910*/  F2F.BF16.F32 R8, R8 ;  /* 0x0000000800087304 */ /* 0x000e220000202000 */
[----:B------:R-:W-:Y:S01]  /*10920*/  @!P2 FSETP.NEU.FTZ.AND P6, PT, R0, RZ, PT ;  /* 0x000000ff0000a20b */ /* 0x000fe20003fdd000 */
[----:B-1----:R-:W-:-:S06]  /*10930*/  @!P4 IMAD.U32 R5, R6, 0x10000, RZ ;  /* 0x000100000605c824 */ /* 0x002fcc00078e00ff */
[----:B------:R-:W1:Y:S01]  /*10940*/  F2F.BF16.F32 R9, R9 ;  /* 0x0000000900097304 */ /* 0x000e620000202000 */
[----:B------:R-:W-:Y:S02]  /*10950*/  @!P4 FSETP.NEU.FTZ.AND P5, PT, R5, RZ, PT ;  /* 0x000000ff0500c20b */ /* 0x000fe40003fbd000 */
[----:B------:R-:W-:Y:S01]  /*10960*/  @!P2 SEL R5, RZ, 0x1, !P6 ;  /* 0x00000001ff05a807 */ /* 0x000fe20007000000 */
[----:B0-----:R-:W-:Y:S01]  /*10970*/  @!P1 IMAD.U32 R6, R8, 0x10000, RZ ;  /* 0x0001000008069824 */ /* 0x001fe200078e00ff */
[----:B------:R-:W-:Y:S02]  /*10980*/  @!P4 SEL R7, RZ, 0x1, !P5 ;  /* 0x00000001ff07c807 */ /* 0x000fe40006800000 */
[----:B------:R-:W-:Y:S02]  /*10990*/  ISETP.GE.AND P5, PT, R4, R3, PT ;  /* 0x000000030400720c */ /* 0x000fe40003fa6270 */
[----:B------:R-:W-:Y:S02]  /*109a0*/  @!P1 FSETP.NEU.FTZ.AND P0, PT, R6, RZ, PT ;  /* 0x000000ff0600920b */ /* 0x000fe40003f1d000 */
[----:B------:R-:W-:Y:S01]  /*109b0*/  MOV R6, 0x1 ;  /* 0x0000000100067802 */ /* 0x000fe20000000f00 */
[----:B-1----:R-:W-:Y:S01]  /*109c0*/  @!P3 IMAD.U32 R0, R9, 0x10000, RZ ;  /* 0x000100000900b824 */ /* 0x002fe200078e00ff */
[----:B------:R-:W-:-:S02]  /*109d0*/  @!P1 SEL R8, RZ, 0x1, !P0 ;  /* 0x00000001ff089807 */ /* 0x000fc40004000000 */
[----:B------:R-:W-:Y:S02]  /*109e0*/  @!P4 PRMT R6, R7, 0x7610, R6 ;  /* 0x000076100706c816 */ /* 0x000fe40000000006 */
[----:B------:R-:W-:Y:S01]  /*109f0*/  @!P3 FSETP.NEU.FTZ.AND P6, PT, R0, RZ, PT ;  /* 0x000000ff0000b20b */ /* 0x000fe20003fdd000 */
[----:B------:R-:W-:Y:S01]  /*10a00*/  IMAD.MOV.U32 R0, RZ, RZ, 0x1 ;  /* 0x00000001ff007424 */ /* 0x000fe200078e00ff */
[----:B------:R-:W-:Y:S02]  /*10a10*/  @!P2 PRMT R25, R5, 0x7610, R25 ;  /* 0x000076100519a816 */ /* 0x000fe40000000019 */
[----:B------:R-:W-:Y:S02]  /*10a20*/  @!P3 SEL R9, RZ, 0x1, !P6 ;  /* 0x00000001ff09b807 */ /* 0x000fe40007000000 */
[----:B------:R-:W-:Y:S02]  /*10a30*/  @!P1 PRMT R18, R8, 0x7610, R18 ;  /* 0x0000761008129816 */ /* 0x000fe40000000012 */
[----:B------:R-:W-:-:S02]  /*10a40*/  @!P3 PRMT R0, R9, 0x7610, R0 ;  /* 0x000076100900b816 */ /* 0x000fc40000000000 */
[----:B------:R-:W-:Y:S02]  /*10a50*/  PRMT R5, R6, 0x7610, R5 ;  /* 0x0000761006057816 */ /* 0x000fe40000000005 */
[----:B------:R-:W-:Y:S01]  /*10a60*/  PRMT R7, R0, 0x7610, R7 ;  /* 0x0000761000077816 */ /* 0x000fe20000000007 */
[----:B------:R-:W-:Y:S06]  /*10a70*/  @!P5 BRA `(.L_x_578) ;  /* 0xfffffffc002cd947 */ /* 0x000fec000383ffff */
.L_x_573:
[----:B------:R-:W1:Y:S01]  /*10a80*/  LDC R7, c[0x0][0x3e8] ;  /* 0x0000fa00ff077b82 */ /* 0x000e620000000800 */
[----:B------:R-:W-:Y:S01]  /*10a90*/  HFMA2.MMA R26, -RZ, RZ, 0, 0 ;  /* 0x00000000ff1a7435 */ /* 0x000fe200000001ff */
[----:B------:R-:W-:Y:S01]  /*10aa0*/  IMAD.MOV.U32 R24, RZ, RZ, RZ ;  /* 0x000000ffff187224 */ /* 0x000fe200078e00ff */
[----:B-1----:R-:W-:-:S13]  /*10ab0*/  ISETP.NE.AND P1, PT, R7, RZ, PT ;  /* 0x000000ff0700720c */ /* 0x002fda0003f25270 */
[----:B------:R-:W-:Y:S05]  /*10ac0*/  @!P1 BRA `(.L_x_579) ;  /* 0x0000001000489947 */ /* 0x000fea0003800000 */
[----:B------:R-:W-:Y:S01]  /*10ad0*/  IMAD.MOV.U32 R4, RZ, RZ, RZ ;  /* 0x000000ffff047224 */ /* 0x000fe200078e00ff */
[----:B------:R-:W-:Y:S01]  /*10ae0*/  ULDC.64 UR4, c[0x0][0x3f0] ;  /* 0x0000fc0000047ab9 */ /* 0x000fe20000000a00 */
[----:B------:R-:W-:Y:S01]  /*10af0*/  IMAD.MOV.U32 R5, RZ, RZ, R23 ;  /* 0x000000ffff057224 */ /* 0x000fe200078e0017 */
[----:B------:R-:W-:Y:S01]  /*10b00*/  ISETP.NE.AND P0, PT, R7, 0x1, PT ;  /* 0x000000010700780c */ /* 0x000fe20003f05270 */
        /* <DEDUP_REMOVED lines=270> */
.L_x_579:
[----:B------:R-:W-:Y:S05]  /*11bf0*/  @!P1 BRA `(.L_x_580) ;  /* 0x0000001000489947 */ /* 0x000fea0003800000 */
[----:B------:R-:W-:Y:S01]  /*11c00*/  VIADD R5, R23, 0x1 ;  /* 0x0000000117057836 */ /* 0x000fe20000000000 */
[----:B------:R-:W-:Y:S01]  /*11c10*/  ULDC.64 UR4, c[0x0][0x3f0] ;  /* 0x0000fc0000047ab9 */ /* 0x000fe20000000a00 */
[----:B------:R-:W-:Y:S01]  /*11c20*/  IMAD.MOV.U32 R4, RZ, RZ, RZ ;  /* 0x000000ffff047224 */ /* 0x000fe200078e00ff */
[----:B------:R-:W-:-:S03]  /*11c30*/  ISETP.NE.AND P0, PT, R7, 0x1, PT ;  /* 0x000000010700780c */ /* 0x000fc60003f05270 */
        /* <DEDUP_REMOVED lines=270> */
.L_x_580:
[----:B------:R-:W-:Y:S02]  /*12d20*/  IMAD.MOV.U32 R16, RZ, RZ, RZ ;  /* 0x000000ffff107224 */ /* 0x000fe400078e00ff */
[----:B------:R-:W-:Y:S01]  /*12d30*/  IMAD.MOV.U32 R19, RZ, RZ, RZ ;  /* 0x000000ffff137224 */ /* 0x000fe200078e00ff */
[----:B------:R-:W-:Y:S06]  /*12d40*/  @!P1 BRA `(.L_x_581) ;  /* 0x0000001000489947 */ /* 0x000fec0003800000 */
[----:B------:R-:W-:Y:S01]  /*12d50*/  IADD3 R5, R23, 0x2, RZ ;  /* 0x0000000217057810 */ /* 0x000fe20007ffe0ff */
[----:B------:R-:W-:Y:S01]  /*12d60*/  IMAD.MOV.U32 R4, RZ, RZ, RZ ;  /* 0x000000ffff047224 */ /* 0x000fe200078e00ff */
[----:B------:R-:W-:Y:S01]  /*12d70*/  ULDC.64 UR4, c[0x0][0x3f0] ;  /* 0x0000fc0000047ab9 */ /* 0x000fe20000000a00 */
[----:B------:R-:W-:Y:S02]  /*12d80*/  ISETP.NE.AND P0, PT, R7, 0x1, PT ;  /* 0x000000010700780c */ /* 0x000fe40003f05270 */
        /* <DEDUP_REMOVED lines=270> */
.L_x_581:
        /* <DEDUP_REMOVED lines=275> */
.L_x_582:
[----:B------:R-:W-:Y:S01]  /*14fa0*/  ULDC.64 UR4, c[0x0][0x5f8] ;  /* 0x00017e0000047ab9 */ /* 0x000fe20000000a00 */
[----:B------:R-:W-:Y:S01]  /*14fb0*/  ULDC UR6, c[0x0][0x234] ;  /* 0x00008d0000067ab9 */ /* 0x000fe20000000800 */
[----:B------:R-:W-:Y:S02]  /*14fc0*/  ISETP.NE.U32.AND P0, PT, RZ, UR4, PT ;  /* 0x00000004ff007c0c */ /* 0x000fe4000bf05070 */
[----:B------:R-:W-:Y:S02]  /*14fd0*/  CS2R R4, SRZ ;  /* 0x0000000000047805 */ /* 0x000fe4000001ff00 */
[----:B------:R-:W-:Y:S01]  /*14fe0*/  ISETP.NE.AND P3, PT, RZ, UR6, PT ;  /* 0x00000006ff007c0c */ /* 0x000fe2000bf65270 */
[----:B------:R-:W-:Y:S01]  /*14ff0*/  IMAD.MOV.U32 R14, RZ, RZ, RZ ;  /* 0x000000ffff0e7224 */ /* 0x000fe200078e00ff */
[----:B------:R-:W-:-:S13]  /*15000*/  ISETP.NE.AND.EX P0, PT, RZ, UR5, PT, P0 ;  /* 0x00000005ff007c0c */ /* 0x000fda000bf05300 */
[----:B------:R-:W-:-:S05]  /*15010*/  @P0 IADD3 R4, P2, R26, UR4, RZ ;  /* 0x000000041a040c10 */ /* 0x000fca000ff5e0ff */
[----:B------:R-:W-:-:S04]  /*15020*/  @P0 IMAD.X R5, RZ, RZ, UR5, P2 ;  /* 0x00000005ff050e24 */ /* 0x000fc800090e06ff */
        /* <DEDUP_REMOVED lines=8> */
[----:B0-----:R-:W-:-:S05]  /*150b0*/  IMAD R8, R3, UR4, R8 ;  /* 0x0000000403087c24 */ /* 0x001fca000f8e0208 */
[----:B------:R-:W-:Y:S01]  /*150c0*/  SHF.L.U32 R9, R8, 0x2, RZ ;  /* 0x0000000208097819 */ /* 0x000fe200000006ff */
        /* <DEDUP_REMOVED lines=274> */
.L_x_584:
        /* <DEDUP_REMOVED lines=275> */
.L_x_585:
[----:B------:R-:W-:Y:S02]  /*17320*/  IMAD.MOV.U32 R16, RZ, RZ, RZ ;  /* 0x000000ffff107224 */ /* 0x000fe400078e00ff */
[----:B------:R-:W-:Y:S01]  /*17330*/  IMAD.MOV.U32 R19, RZ, RZ, RZ ;  /* 0x000000ffff137224 */ /* 0x000fe200078e00ff */
[----:B------:R-:W-:Y:S06]  /*17340*/  @!P1 BRA `(.L_x_586) ;  /* 0x0000001000489947 */ /* 0x000fec0003800000 */
[----:B------:R-:W-:Y:S01]  /*17350*/  MOV R10, RZ ;  /* 0x000000ff000a7202 */ /* 0x000fe20000000f00 */
[----:B------:R-:W-:Y:S01]  /*17360*/  VIADD R11, R9, 0x2 ;  /* 0x00000002090b7836 */ /* 0x000fe20000000000 */
        /* <DEDUP_REMOVED lines=272> */
.L_x_586:
[----:B------:R-:W-:Y:S05]  /*18470*/  @!P1 BRA `(.L_x_587) ;  /* 0x0000001000489947 */ /* 0x000fea0003800000 */
[----:B------:R-:W-:Y:S01]  /*18480*/  IADD3 R11, R9, 0x3, RZ ;  /* 0x00000003090b7810 */ /* 0x000fe20007ffe0ff */
        /* <DEDUP_REMOVED lines=273> */
.L_x_587:
        /* <DEDUP_REMOVED lines=14> */
.L_x_589:
[----:B------:R-:W-:Y:S05]  /*19680*/  BSYNC B0 ;  /* 0x0000000000007941 */ /* 0x000fea0003800000 */
.L_x_588:
        /* <DEDUP_REMOVED lines=17> */
.L_x_591:
[----:B------:R-:W-:Y:S05]  /*197a0*/  BSYNC B0 ;  /* 0x0000000000007941 */ /* 0x000fea0003800000 */
.L_x_590:
        /* <DEDUP_REMOVED lines=31> */
[----:B0-----:R-:W-:-:S05]  /*199a0*/  IMAD.IADD R0, R0, 0x1, R11 ;  /* 0x0000000100007824 */ /* 0x001fca00078e020b */
[----:B------:R-:W-:-:S04]  /*199b0*/  ISETP.NE.AND P0, PT, R0, UR4, PT ;  /* 0x0000000400007c0c */ /* 0x000fc8000bf05270 */
[----:B------:R-:W-:-:S05]  /*199c0*/  SEL R0, RZ, 0x1, P0 ;  /* 0x00000001ff007807 */ /* 0x000fca0000000000 */
[----:B------:R1:W-:Y:S04]  /*199d0*/  STS.U8 [UR5], R0 ;  /* 0x00000000ff007988 */ /* 0x0003e80008000005 */
.L_x_593:
[----:B------:R-:W-:Y:S05]  /*199e0*/  BSYNC B0 ;  /* 0x0000000000007941 */ /* 0x000fea0003800000 */
.L_x_592:
        /* <DEDUP_REMOVED lines=25> */
[C---:B------:R-:W-:Y:S02]  /*19b80*/  PRMT R8, R25.reuse, 0x7610, R8 ;  /* 0x0000761019087816 */ /* 0x040fe40000000008 */
[----:B------:R-:W-:Y:S02]  /*19b90*/  PRMT R18, R25, 0x7610, R18 ;  /* 0x0000761019127816 */ /* 0x000fe40000000012 */
[----:B------:R-:W-:Y:S02]  /*19ba0*/  ISETP.GE.U32.AND P0, PT, R9, UR5, PT ;  /* 0x0000000509007c0c */ /* 0x000fe4000bf06070 */
[----:B------:R-:W-:-:S11]  /*19bb0*/  PRMT R0, R25, 0x7610, R0 ;  /* 0x0000761019007816 */ /* 0x000fd60000000000 */
[----:B------:R-:W-:Y:S05]  /*19bc0*/  @P0 BRA `(.L_x_596) ;  /* 0x0000000400cc0947 */ /* 0x000fea0003800000 */
[----:B------:R-:W-:Y:S01]  /*19bd0*/  ULDC UR5, c[0x0][0x10] ;  /* 0x0000040000057ab9 */ /* 0x000fe20000000800 */
[----:B------:R-:W0:Y:S01]  /*19be0*/  LDC R11, c[0x0][0x4] ;  /* 0x00000100ff0b7b82 */ /* 0x000e220000000800 */
[----:B------:R-:W-:Y:S01]  /*19bf0*/  BSSY B1, `(.L_x_597) ;  /* 0x0000033000017945 */ /* 0x000fe20003800000 */
[----:B------:R-:W-:Y:S01]  /*19c00*/  IMAD.MOV.U32 R10, RZ, RZ, R9 ;  /* 0x000000ffff0a7224 */ /* 0x000fe200078e0009 */
[----:B------:R-:W-:Y:S01]  /*19c10*/  PRMT R26, R25, 0x7610, R26 ;  /* 0x00007610191a7816 */ /* 0x000fe2000000001a */
[----:B------:R-:W-:Y:S01]  /*19c20*/  IMAD R3, R3, UR5, RZ ;  /* 0x0000000503037c24 */ /* 0x000fe2000f8e02ff */
[C---:B------:R-:W-:Y:S02]  /*19c30*/  PRMT R18, R25.reuse, 0x7610, R18 ;  /* 0x0000761019127816 */ /* 0x040fe40000000012 */
[----:B------:R-:W-:Y:S01]  /*19c40*/  PRMT R27, R25, 0x7610, R27 ;  /* 0x00007610191b7816 */ /* 0x000fe2000000001b */
[----:B------:R-:W1:Y:S01]  /*19c50*/  LDC.64 R6, c[0x0][0x600] ;  /* 0x00018000ff067b82 */ /* 0x000e620000000a00 */
[----:B0-----:R-:W-:-:S07]  /*19c60*/  IMAD R11, R11, UR4, RZ ;  /* 0x000000040b0b7c24 */ /* 0x001fce000f8e02ff */
.L_x_598:
[----:B------:R-:W-:-:S05]  /*19c70*/  IADD3 R9, R3, R10, RZ ;  /* 0x0000000a03097210 */ /* 0x000fca0007ffe0ff */
[----:B-1----:R-:W-:-:S05]  /*19c80*/  IMAD.WIDE.U32 R8, R9, 0x4, R6 ;  /* 0x0000000409087825 */ /* 0x002fca00078e0006 */
[----:B------:R-:W2:Y:S04]  /*19c90*/  LDG.E.U8 R12, desc[UR58][R8.64+0x1] ;  /* 0x0000013a080c7981 */ /* 0x000ea8000c1e1100 */
[----:B------:R-:W3:Y:S04]  /*19ca0*/  LDG.E.U8 R13, desc[UR58][R8.64+0x2] ;  /* 0x0000023a080d7981 */ /* 0x000ee8000c1e1100 */
[----:B------:R-:W4:Y:S04]  /*19cb0*/  LDG.E.U8 R15, desc[UR58][R8.64+0x3] ;  /* 0x0000033a080f7981 */ /* 0x000f28000c1e1100 */
[----:B------:R-:W5:Y:S01]  /*19cc0*/  LDG.E.S8 R0, desc[UR58][R8.64] ;  /* 0x0000003a08007981 */ /* 0x000f62000c1e1300 */
[----:B------:R-:W-:Y:S01]  /*19cd0*/  LOP3.LUT P0, RZ, R26, 0xff, RZ, 0xc0, !PT ;  /* 0x000000ff1aff7812 */ /* 0x000fe2000780c0ff */
[----:B------:R-:W-:Y:S01]  /*19ce0*/  IMAD.IADD R10, R11, 0x1, R10 ;  /* 0x000000010b0a7824 */ /* 0x000fe200078e020a */
[----:B------:R-:W-:-:S02]  /*19cf0*/  LOP3.LUT P3, RZ, R18, 0xff, RZ, 0xc0, !PT ;  /* 0x000000ff12ff7812 */ /* 0x000fc4000786c0ff */
[----:B------:R-:W-:Y:S02]  /*19d00*/  LOP3.LUT P4, RZ, R27, 0xff, RZ, 0xc0, !PT ;  /* 0x000000ff1bff7812 */ /* 0x000fe4000788c0ff */
[----:B------:R-:W-:Y:S01]  /*19d10*/  LOP3.LUT P2, RZ, R25, 0xff, RZ, 0xc0, !PT ;  /* 0x000000ff19ff7812 */ /* 0x000fe2000784c0ff */
[----:B------:R-:W-:Y:S01]  /*19d20*/  IMAD.MOV.U32 R25, RZ, RZ, 0x1 ;  /* 0x00000001ff197424 */ /* 0x000fe200078e00ff */
[----:B--2---:R-:W0:Y:S08]  /*19d30*/  I2F.S8 R12, R12 ;  /* 0x0000000c000c7306 */ /* 0x004e300000001400 */
[----:B---3--:R-:W1:Y:S08]  /*19d40*/  I2F.S8 R13, R13 ;  /* 0x0000000d000d7306 */ /* 0x008e700000001400 */
[----:B----4-:R-:W-:Y:S08]  /*19d50*/  I2F.S8 R15, R15 ;  /* 0x0000000f000f7306 */ /* 0x010ff00000001400 */
[----:B-----5:R-:W-:Y:S08]  /*19d60*/  I2F.S16 R0, R0 ;  /* 0x0000000000007306 */ /* 0x020ff00000101400 */
[----:B0-----:R-:W0:Y:S08]  /*19d70*/  F2F.BF16.F32 R20, R12 ;  /* 0x0000000c00147304 */ /* 0x001e300000202000 */
[----:B-1----:R-:W1:Y:S01]  /*19d80*/  F2F.BF16.F32 R21, R13 ;  /* 0x0000000d00157304 */ /* 0x002e620000202000 */
[----:B0-----:R-:W-:-:S07]  /*19d90*/  @!P0 IMAD.U32 R8, R20, 0x10000, RZ ;  /* 0x0001000014088824 */ /* 0x001fce00078e00ff */
[----:B------:R-:W0:Y:S01]  /*19da0*/  F2F.BF16.F32 R24, R15 ;  /* 0x0000000f00187304 */ /* 0x000e220000202000 */
[----:B------:R-:W-:Y:S01]  /*19db0*/  @!P0 FSETP.NEU.FTZ.AND P5, PT, R8, RZ, PT ;  /* 0x000000ff0800820b */ /* 0x000fe20003fbd000 */
[----:B-1----:R-:W-:-:S06]  /*19dc0*/  @!P3 IMAD.U32 R9, R21, 0x10000, RZ ;  /* 0x000100001509b824 */ /* 0x002fcc00078e00ff */
[----:B------:R1:W2:Y:S01]  /*19dd0*/  F2F.BF16.F32 R18, R0 ;  /* 0x0000000000127304 */ /* 0x0002a20000202000 */
[----:B------:R-:W-:Y:S02]  /*19de0*/  @!P3 FSETP.NEU.FTZ.AND P6, PT, R9, RZ, PT ;  /* 0x000000ff0900b20b */ /* 0x000fe40003fdd000 */
[----:B------:R-:W-:Y:S01]  /*19df0*/  @!P0 SEL R9, RZ, 0x1, !P5 ;  /* 0x00000001ff098807 */ /* 0x000fe20006800000 */
[----:B0-----:R-:W-:Y:S02]  /*19e00*/  @!P4 IMAD.U32 R12, R24, 0x10000, RZ ;  /* 0x00010000180cc824 */ /* 0x001fe400078e00ff */
[----:B-1----:R-:W-:-:S03]  /*19e10*/  IMAD.MOV.U32 R0, RZ, RZ, 0x1 ;  /* 0x00000001ff007424 */ /* 0x002fc600078e00ff */
[----:B------:R-:W-:Y:S02]  /*19e20*/  @!P4 FSETP.NEU.FTZ.AND P5, PT, R12, RZ, PT ;  /* 0x000000ff0c00c20b */ /* 0x000fe40003fbd000 */
[----:B------:R-:W-:Y:S01]  /*19e30*/  @!P3 SEL R12, RZ, 0x1, !P6 ;  /* 0x00000001ff0cb807 */ /* 0x000fe20007000000 */
[----:B--2---:R-:W-:Y:S01]  /*19e40*/  @!P2 IMAD.U32 R8, R18, 0x10000, RZ ;  /* 0x000100001208a824 */ /* 0x004fe200078e00ff */
[----:B------:R-:W-:Y:S01]  /*19e50*/  @!P4 SEL R15, RZ, 0x1, !P5 ;  /* 0x00000001ff0fc807 */ /* 0x000fe20006800000 */
[----:B------:R-:W-:Y:S01]  /*19e60*/  IMAD.MOV.U32 R18, RZ, RZ, 0x1 ;  /* 0x00000001ff127424 */ /* 0x000fe200078e00ff */
[----:B------:R-:W-:Y:S02]  /*19e70*/  ISETP.GE.U32.AND P5, PT, R10, UR6, PT ;  /* 0x000000060a007c0c */ /* 0x000fe4000bfa6070 */
[----:B------:R-:W-:Y:S01]  /*19e80*/  @!P2 FSETP.NEU.FTZ.AND P6, PT, R8, RZ, PT ;  /* 0x000000ff0800a20b */ /* 0x000fe20003fdd000 */
[----:B------:R-:W-:Y:S01]  /*19e90*/  HFMA2.MMA R8, -RZ, RZ, 0, 5.9604644775390625e-08 ;  /* 0x00000001ff087435 */ /* 0x000fe200000001ff */
[----:B------:R-:W-:-:S02]  /*19ea0*/  @!P4 PRMT R0, R15, 0x7610, R0 ;  /* 0x000076100f00c816 */ /* 0x000fc40000000000 */
[----:B------:R-:W-:Y:S02]  /*19eb0*/  @!P2 SEL R13, RZ, 0x1, !P6 ;  /* 0x00000001ff0da807 */ /* 0x000fe40007000000 */
[----:B------:R-:W-:Y:S02]  /*19ec0*/  @!P3 PRMT R18, R12, 0x7610, R18 ;  /* 0x000076100c12b816 */ /* 0x000fe40000000012 */
[----:B------:R-:W-:Y:S02]  /*19ed0*/  @!P2 PRMT R25, R13, 0x7610, R25 ;  /* 0x000076100d19a816 */ /* 0x000fe40000000019 */
[----:B------:R-:W-:Y:S02]  /*19ee0*/  PRMT R27, R0, 0x7610, R27 ;  /* 0x00007610001b7816 */ /* 0x000fe4000000001b */
[----:B------:R-:W-:-:S04]  /*19ef0*/  @!P0 PRMT R8, R9, 0x7610, R8 ;  /* 0x0000761009088816 */ /* 0x000fc80000000008 */
[----:B------:R-:W-:Y:S01]  /*19f00*/  PRMT R26, R8, 0x7610, R26 ;  /* 0x00007610081a7816 */ /* 0x000fe2000000001a */
[----:B------:R-:W-:Y:S06]  /*19f10*/  @!P5 BRA `(.L_x_598) ;  /* 0xfffffffc0054d947 */ /* 0x000fec000383ffff */
[----:B------:R-:W-:Y:S05]  /*19f20*/  BSYNC B1 ;  /* 0x0000000000017941 */ /* 0x000fea0003800000 */
.L_x_597:
[----:B------:R-:W-:Y:S05]  /*19f30*/  BRA `(.L_x_596) ;  /* 0x0000000000f07947 */ /* 0x000fea0003800000 */
.L_x_595:
[----:B------:R-:W-:Y:S01]  /*19f40*/  ULDC UR4, c[0x0][0x228] ;  /* 0x00008a0000047ab9 */ /* 0x000fe20000000800 */
[----:B------:R-:W-:Y:S01]  /*19f50*/  ULDC UR5, c[0x0][0x228] ;  /* 0x00008a0000057ab9 */ /* 0x000fe20000000800 */
[----:B------:R-:W-:Y:S02]  /*19f60*/  ISETP.GE.U32.AND P0, PT, R17, UR4, PT ;  /* 0x0000000411007c0c */ /* 0x000fe4000bf06070 */
[C---:B------:R-:W-:Y:S02]  /*19f70*/  PRMT R8, R25.reuse, 0x7610, R8 ;  /* 0x0000761019087816 */ /* 0x040fe40000000008 */
[C---:B------:R-:W-:Y:S02]  /*19f80*/  PRMT R18, R25.reuse, 0x7610, R18 ;  /* 0x0000761019127816 */ /* 0x040fe40000000012 */
[----:B------:R-:W-:-:S07]  /*19f90*/  PRMT R0, R25, 0x7610, R0 ;  /* 0x0000761019007816 */ /* 0x000fce0000000000 */
[----:B------:R-:W-:Y:S05]  /*19fa0*/  @P0 BRA `(.L_x_596) ;  /* 0x0000000000d40947 */ /* 0x000fea0003800000 */
[----:B------:R-:W-:Y:S01]  /*19fb0*/  ULDC UR4, c[0x0][0x10] ;  /* 0x0000040000047ab9 */ /* 0x000fe20000000800 */
[----:B------:R-:W0:Y:S01]  /*19fc0*/  LDC R15, c[0x0][RZ] ;  /* 0x00000000ff0f7b82 */ /* 0x000e220000000800 */
[----:B------:R-:W-:Y:S01]  /*19fd0*/  PRMT R27, R25, 0x7610, R27 ;  /* 0x00007610191b7816 */ /* 0x000fe2000000001b */
[----:B------:R-:W-:Y:S01]  /*19fe0*/  IMAD R3, R3, UR4, RZ ;  /* 0x0000000403037c24 */ /* 0x000fe2000f8e02ff */
[C---:B------:R-:W-:Y:S02]  /*19ff0*/  PRMT R18, R25.reuse, 0x7610, R18 ;  /* 0x0000761019127816 */ /* 0x040fe40000000012 */
[----:B------:R-:W-:Y:S02]  /*1a000*/  PRMT R28, R25, 0x7610, R28 ;  /* 0x00007610191c7816 */ /* 0x000fe4000000001c */
[----:B------:R-:W-:Y:S01]  /*1a010*/  MOV R10, R17 ;  /* 0x00000011000a7202 */ /* 0x000fe20000000f00 */
[----:B------:R-:W1:Y:S08]  /*1a020*/  LDC.64 R6, c[0x0][0x600] ;  /* 0x00018000ff067b82 */ /* 0x000e700000000a00 */
[----:B------:R-:W2:Y:S02]  /*1a030*/  LDC R21, c[0x0][0x4] ;  /* 0x00000100ff157b82 */ /* 0x000ea40000000800 */
.L_x_599:
[----:B------:R-:W-:-:S04]  /*1a040*/  IMAD.IADD R9, R3, 0x1, R10 ;  /* 0x0000000103097824 */ /* 0x000fc800078e020a */
[----:B0-----:R-:W-:-:S04]  /*1a050*/  IMAD R9, R9, R15, R2 ;  /* 0x0000000f09097224 */ /* 0x001fc800078e0202 */
[----:B-1----:R-:W-:-:S05]  /*1a060*/  IMAD.WIDE.U32 R8, R9, 0x4, R6 ;  /* 0x0000000409087825 */ /* 0x002fca00078e0006 */
[----:B------:R-:W3:Y:S04]  /*1a070*/  LDG.E.U8 R11, desc[UR58][R8.64+0x1] ;  /* 0x0000013a080b7981 */ /* 0x000ee8000c1e1100 */
[----:B------:R-:W4:Y:S04]  /*1a080*/  LDG.E.U8 R12, desc[UR58][R8.64+0x2] ;  /* 0x0000023a080c7981 */ /* 0x000f28000c1e1100 */
[----:B------:R-:W5:Y:S04]  /*1a090*/  LDG.E.U8 R13, desc[UR58][R8.64+0x3] ;  /* 0x0000033a080d7981 */ /* 0x000f68000c1e1100 */
[----:B------:R-:W5:Y:S01]  /*1a0a0*/  LDG.E.S8 R0, desc[UR58][R8.64] ;  /* 0x0000003a08007981 */ /* 0x000f62000c1e1300 */
[----:B------:R-:W-:-:S02]  /*1a0b0*/  LOP3.LUT P0, RZ, R27, 0xff, RZ, 0xc0, !PT ;  /* 0x000000ff1bff7812 */ /* 0x000fc4000780c0ff */
[----:B------:R-:W-:Y:S02]  /*1a0c0*/  LOP3.LUT P3, RZ, R18, 0xff, RZ, 0xc0, !PT ;  /* 0x000000ff12ff7812 */ /* 0x000fe4000786c0ff */
[----:B------:R-:W-:Y:S02]  /*1a0d0*/  LOP3.LUT P4, RZ, R28, 0xff, RZ, 0xc0, !PT ;  /* 0x000000ff1cff7812 */ /* 0x000fe4000788c0ff */
[----:B------:R-:W-:Y:S01]  /*1a0e0*/  LOP3.LUT P2, RZ, R25, 0xff, RZ, 0xc0, !PT ;  /* 0x000000ff19ff7812 */ /* 0x000fe2000784c0ff */
[----:B------:R-:W-:Y:S01]  /*1a0f0*/  IMAD.MOV.U32 R25, RZ, RZ, 0x1 ;  /* 0x00000001ff197424 */ /* 0x000fe200078e00ff */
[----:B--2---:R-:W-:Y:S01]  /*1a100*/  IADD3 R10, R21, R10, RZ ;  /* 0x0000000a150a7210 */ /* 0x004fe20007ffe0ff */
[----:B---3--:R-:W0:Y:S08]  /*1a110*/  I2F.S8 R11, R11 ;  /* 0x0000000b000b7306 */ /* 0x008e300000001400 */
[----:B----4-:R-:W-:Y:S08]  /*1a120*/  I2F.S8 R12, R12 ;  /* 0x0000000c000c7306 */ /* 0x010ff00000001400 */
[----:B-----5:R-:W-:Y:S08]  /*1a130*/  I2F.S8 R13, R13 ;  /* 0x0000000d000d7306 */ /* 0x020ff00000001400 */
[----:B0-----:R-:W0:Y:S08]  /*1a140*/  F2F.BF16.F32 R20, R11 ;  /* 0x0000000b00147304 */ /* 0x001e300000202000 */
[----:B------:R-:W-:Y:S01]  /*1a150*/  I2F.S16 R0, R0 ;  /* 0x0000000000007306 */ /* 0x000fe20000101400 */
[----:B0-----:R-:W-:-:S07]  /*1a160*/  @!P0 IMAD.U32 R8, R20, 0x10000, RZ ;  /* 0x0001000014088824 */ /* 0x001fce00078e00ff */
[----:B------:R-:W0:Y:S01]  /*1a170*/  F2F.BF16.F32 R24, R12 ;  /* 0x0000000c00187304 */ /* 0x000e220000202000 */
[----:B------:R-:W-:-:S07]  /*1a180*/  @!P0 FSETP.NEU.FTZ.AND P5, PT, R8, RZ, PT ;  /* 0x000000ff0800820b */ /* 0x000fce0003fbd000 */
[----:B------:R-:W1:Y:S01]  /*1a190*/  F2F.BF16.F32 R26, R13 ;  /* 0x0000000d001a7304 */ /* 0x000e620000202000 */
[----:B0-----:R-:W-:-:S07]  /*1a1a0*/  @!P3 IMAD.U32 R9, R24, 0x10000, RZ ;  /* 0x000100001809b824 */ /* 0x001fce00078e00ff */
[----:B------:R0:W2:Y:S01]  /*1a1b0*/  F2F.BF16.F32 R18, R0 ;  /* 0x0000000000127304 */ /* 0x0000a20000202000 */
[----:B------:R-:W-:Y:S02]  /*1a1c0*/  @!P3 FSETP.NEU.FTZ.AND P6, PT, R9, RZ, PT ;  /* 0x000000ff0900b20b */ /* 0x000fe40003fdd000 */
[----:B------:R-:W-:Y:S01]  /*1a1d0*/  @!P0 SEL R9, RZ, 0x1, !P5 ;  /* 0x00000001ff098807 */ /* 0x000fe20006800000 */
[----:B-1----:R-:W-:Y:S02]  /*1a1e0*/  @!P4 IMAD.U32 R11, R26, 0x10000, RZ ;  /* 0x000100001a0bc824 */ /* 0x002fe400078e00ff */
[----:B0-----:R-:W-:-:S03]  /*1a1f0*/  IMAD.MOV.U32 R0, RZ, RZ, 0x1 ;  /* 0x00000001ff007424 */ /* 0x001fc600078e00ff */
[----:B------:R-:W-:Y:S02]  /*1a200*/  @!P4 FSETP.NEU.FTZ.AND P5, PT, R11, RZ, PT ;  /* 0x000000ff0b00c20b */ /* 0x000fe40003fbd000 */
[----:B------:R-:W-:Y:S02]  /*1a210*/  @!P3 SEL R11, RZ, 0x1, !P6 ;  /* 0x00000001ff0bb807 */ /* 0x000fe40007000000 */
[----:B------:R-:W-:Y:S02]  /*1a220*/  @!P4 SEL R13, RZ, 0x1, !P5 ;  /* 0x00000001ff0dc807 */ /* 0x000fe40006800000 */
[----:B------:R-:W-:Y:S02]  /*1a230*/  ISETP.GE.U32.AND P5, PT, R10, UR5, PT ;  /* 0x000000050a007c0c */ /* 0x000fe4000bfa6070 */
[----:B--2---:R-:W-:Y:S01]  /*1a240*/  @!P2 SHF.L.U32 R8, R18, 0x10, RZ ;  /* 0x000000101208a819 */ /* 0x004fe200000006ff */
[----:B------:R-:W-:Y:S01]  /*1a250*/  IMAD.MOV.U32 R18, RZ, RZ, 0x1 ;  /* 0x00000001ff127424 */ /* 0x000fe200078e00ff */
[----:B------:R-:W-:-:S02]  /*1a260*/  @!P4 PRMT R0, R13, 0x7610, R0 ;  /* 0x000076100d00c816 */ /* 0x000fc40000000000 */
[----:B------:R-:W-:Y:S01]  /*1a270*/  @!P2 FSETP.NEU.FTZ.AND P6, PT, R8, RZ, PT ;  /* 0x000000ff0800a20b */ /* 0x000fe20003fdd000 */
[----:B------:R-:W-:Y:S01]  /*1a280*/  IMAD.MOV.U32 R8, RZ, RZ, 0x1 ;  /* 0x00000001ff087424 */ /* 0x000fe200078e00ff */
[----:B------:R-:W-:Y:S02]  /*1a290*/  @!P3 PRMT R18, R11, 0x7610, R18 ;  /* 0x000076100b12b816 */ /* 0x000fe40000000012 */
[----:B------:R-:W-:Y:S02]  /*1a2a0*/  @!P2 SEL R12, RZ, 0x1, !P6 ;  /* 0x00000001ff0ca807 */ /* 0x000fe40007000000 */
[----:B------:R-:W-:Y:S02]  /*1a2b0*/  @!P0 PRMT R8, R9, 0x7610, R8 ;  /* 0x0000761009088816 */ /* 0x000fe40000000008 */
[----:B------:R-:W-:Y:S02]  /*1a2c0*/  @!P2 PRMT R25, R12, 0x7610, R25 ;  /* 0x000076100c19a816 */ /* 0x000fe40000000019 */
[----:B------:R-:W-:-:S02]  /*1a2d0*/  PRMT R27, R8, 0x7610, R27 ;  /* 0x00007610081b7816 */ /* 0x000fc4000000001b */
[----:B------:R-:W-:Y:S01]  /*1a2e0*/  PRMT R28, R0, 0x7610, R28 ;  /* 0x00007610001c7816 */ /* 0x000fe2000000001c */
[----:B------:R-:W-:Y:S06]  /*1a2f0*/  @!P5 BRA `(.L_x_599) ;  /* 0xfffffffc0050d947 */ /* 0x000fec000383ffff */
.L_x_596:
[----:B------:R-:W-:Y:S05]  /*1a300*/  BSYNC B0 ;  /* 0x0000000000007941 */ /* 0x000fea0003800000 */
.L_x_594:
[----:B------:R-:W0:Y:S01]  /*1a310*/  S2UR UR5, SR_CgaCtaId ;  /* 0x00000000000579c3 */ /* 0x000e220000008800 */
[----:B------:R-:W-:Y:S01]  /*1a320*/  UMOV UR4, 0x400 ;  /* 0x0000040000047882 */ /* 0x000fe20000000000 */
[----:B------:R-:W-:Y:S01]  /*1a330*/  PRMT R7, R8, 0x7604, R25 ;  /* 0x0000760408077816 */ /* 0x000fe20000000019 */
[----:B------:R-:W-:-:S03]  /*1a340*/  UIADD3 UR4, UR4, 0x10, URZ ;  /* 0x0000001004047890 */ /* 0x000fc6000fffe03f */
[----:B------:R-:W-:Y:S02]  /*1a350*/  PRMT R7, R18, 0x7054, R7 ;  /* 0x0000705412077816 */ /* 0x000fe40000000007 */
[----:B------:R-:W1:Y:S01]  /*1a360*/  LDC R3, c[0x0][RZ] ;  /* 0x00000000ff037b82 */ /* 0x000e620000000800 */
[----:B------:R-:W-:Y:S01]  /*1a370*/  ULDC UR6, c[0x0][0x4] ;  /* 0x0000010000067ab9 */ /* 0x000fe20000000800 */
[----:B------:R-:W-:Y:S01]  /*1a380*/  PRMT R7, R0, 0x654, R7 ;  /* 0x0000065400077816 */ /* 0x000fe20000000007 */
[----:B0-----:R-:W-:Y:S02]  /*1a390*/  ULEA UR4, UR5, UR4, 0x18 ;  /* 0x0000000405047291 */ /* 0x001fe4000f8ec03f */
[----:B------:R-:W-:Y:S01]  /*1a3a0*/  USHF.R.U32.HI UR5, URZ, 0x1, UR6 ;  /* 0x000000013f057899 */ /* 0x000fe20008011606 */
[----:B-1----:R-:W-:-:S05]  /*1a3b0*/  IMAD R6, R17, R3, R2 ;  /* 0x0000000311067224 */ /* 0x002fca00078e0202 */
[----:B------:R-:W-:Y:S02]  /*1a3c0*/  ISETP.NE.AND P0, PT, RZ, UR5, PT ;  /* 0x00000005ff007c0c */ /* 0x000fe4000bf05270 */
[----:B------:R-:W-:-:S05]  /*1a3d0*/  LEA R6, R6, UR4, 0x2 ;  /* 0x0000000406067c11 */ /* 0x000fca000f8e10ff */
[----:B------:R0:W-:Y:S06]  /*1a3e0*/  STS [R6], R7 ;  /* 0x0000000706007388 */ /* 0x0001ec0000000800 */
[----:B------:R-:W-:Y:S05]  /*1a3f0*/  @!P0 BRA `(.L_x_600) ;  /* 0x0000000000d48947 */ /* 0x000fea0003800000 */
[----:B------:R-:W-:-:S07]  /*1a400*/  IMAD.U32 R10, RZ, RZ, UR5 ;  /* 0x00000005ff0a7e24 */ /* 0x000fce000f8e00ff */
.L_x_603:
        /* <DEDUP_REMOVED lines=9> */
[----:B------:R-:W-:Y:S02]  /*1a4a0*/  LOP3.LUT P0, RZ, R18, 0xff, RZ, 0xc0, !PT ;  /* 0x000000ff12ff7812 */ /* 0x000fe4000780c0ff */
[----:B------:R-:W-:Y:S01]  /*1a4b0*/  LOP3.LUT P5, RZ, R25, 0xff, RZ, 0xc0, !PT ;  /* 0x000000ff19ff7812 */ /* 0x000fe200078ac0ff */
[----:B------:R-:W-:Y:S01]  /*1a4c0*/  HFMA2.MMA R25, -RZ, RZ, 0, 5.9604644775390625e-08 ;  /* 0x00000001ff197435 */ /* 0x000fe200000001ff */
[----:B------:R-:W-:Y:S02]  /*1a4d0*/  LEA R7, R7, UR4, 0x2 ;  /* 0x0000000407077c11 */ /* 0x000fe4000f8e10ff */
[----:B------:R-:W-:Y:S01]  /*1a4e0*/  LOP3.LUT P4, RZ, R8, 0xff, RZ, 0xc0, !PT ;  /* 0x000000ff08ff7812 */ /* 0x000fe2000788c0ff */
[----:B------:R-:W-:Y:S01]  /*1a4f0*/  IMAD.MOV.U32 R8, RZ, RZ, 0x1 ;  /* 0x00000001ff087424 */ /* 0x000fe200078e00ff */
[----:B------:R-:W-:Y:S02]  /*1a500*/  LOP3.LUT P3, RZ, R0, 0xff, RZ, 0xc0, !PT ;  /* 0x000000ff00ff7812 */ /* 0x000fe4000786c0ff */
[----:B------:R-:W0:Y:S02]  /*1a510*/  LDS R7, [R7] ;  /* 0x0000000007077984 */ /* 0x000e240000000800 */
[C---:B0-----:R-:W-:Y:S01]  /*1a520*/  PRMT R11, R7.reuse, 0x7772, RZ ;  /* 0x00007772070b7816 */ /* 0x041fe200000000ff */
[----:B------:R-:W-:Y:S01]  /*1a530*/  I2F.S8 R9, R7 ;  /* 0x0000000700097306 */ /* 0x000fe20000001400 */
[----:B------:R-:W-:-:S02]  /*1a540*/  PRMT R10, R7, 0x7771, RZ ;  /* 0x00007771070a7816 */ /* 0x000fc400000000ff */
[----:B------:R-:W-:-:S05]  /*1a550*/  PRMT R12, R7, 0x7773, RZ ;  /* 0x00007773070c7816 */ /* 0x000fca00000000ff */
[----:B------:R-:W0:Y:S08]  /*1a560*/  I2F.S8 R11, R11 ;  /* 0x0000000b000b7306 */ /* 0x000e300000001400 */
[----:B------:R-:W-:Y:S08]  /*1a570*/  I2F.S8 R10, R10 ;  /* 0x0000000a000a7306 */ /* 0x000ff00000001400 */
[----:B0-----:R-:W0:Y:S08]  /*1a580*/  F2F.BF16.F32 R20, R11 ;  /* 0x0000000b00147304 */ /* 0x001e300000202000 */
[----:B------:R-:W-:Y:S01]  /*1a590*/  I2F.S8 R12, R12 ;  /* 0x0000000c000c7306 */ /* 0x000fe20000001400 */
[----:B0-----:R-:W-:-:S07]  /*1a5a0*/  @!P0 IMAD.U32 R7, R20, 0x10000, RZ ;  /* 0x0001000014078824 */ /* 0x001fce00078e00ff */
[----:B------:R-:W0:Y:S01]  /*1a5b0*/  F2F.BF16.F32 R9, R9 ;  /* 0x0000000900097304 */ /* 0x000e220000202000 */
[----:B------:R-:W-:-:S07]  /*1a5c0*/  @!P0 FSETP.NEU.FTZ.AND P6, PT, R7, RZ, PT ;  /* 0x000000ff0700820b */ /* 0x000fce0003fdd000 */
[----:B------:R-:W1:Y:S01]  /*1a5d0*/  F2F.BF16.F32 R15, R10 ;  /* 0x0000000a000f7304 */ /* 0x000e620000202000 */
[----:B0-----:R-:W-:-:S07]  /*1a5e0*/  @!P5 IMAD.U32 R7, R9, 0x10000, RZ ;  /* 0x000100000907d824 */ /* 0x001fce00078e00ff */
[----:B------:R-:W0:Y:S01]  /*1a5f0*/  F2F.BF16.F32 R18, R12 ;  /* 0x0000000c00127304 */ /* 0x000e220000202000 */
[----:B------:R-:W-:Y:S02]  /*1a600*/  @!P0 SEL R9, RZ, 0x1, !P6 ;  /* 0x00000001ff098807 */ /* 0x000fe40007000000 */
[----:B------:R-:W-:Y:S01]  /*1a610*/  @!P5 FSETP.NEU.FTZ.AND P6, PT, R7, RZ, PT ;  /* 0x000000ff0700d20b */ /* 0x000fe20003fdd000 */
[----:B-1----:R-:W-:-:S03]  /*1a620*/  @!P4 IMAD.U32 R7, R15, 0x10000, RZ ;  /* 0x000100000f07c824 */ /* 0x002fc600078e00ff */
[----:B------:R-:W-:Y:S02]  /*1a630*/  @!P5 SEL R0, RZ, 0x1, !P6 ;  /* 0x00000001ff00d807 */ /* 0x000fe40007000000 */
[----:B------:R-:W-:Y:S01]  /*1a640*/  @!P4 FSETP.NEU.FTZ.AND P6, PT, R7, RZ, PT ;  /* 0x000000ff0700c20b */ /* 0x000fe20003fdd000 */
[----:B------:R-:W-:Y:S01]  /*1a650*/  IMAD.MOV.U32 R7, RZ, RZ, 0x1 ;  /* 0x00000001ff077424 */ /* 0x000fe200078e00ff */
[----:B------:R-:W-:Y:S01]  /*1a660*/  @!P5 PRMT R25, R0, 0x7610, R25 ;  /* 0x000076100019d816 */ /* 0x000fe20000000019 */
[----:B0-----:R-:W-:Y:S01]  /*1a670*/  @!P3 IMAD.U32 R0, R18, 0x10000, RZ ;  /* 0x000100001200b824 */ /* 0x001fe200078e00ff */
[----:B------:R-:W-:Y:S02]  /*1a680*/  @!P4 SEL R8, RZ, 0x1, !P6 ;  /* 0x00000001ff08c807 */ /* 0x000fe40007000000 */
[----:B------:R-:W-:Y:S02]  /*1a690*/  PRMT R18, R7, 0x7610, R18 ;  /* 0x0000761007127816 */ /* 0x000fe40000000012 */
[----:B------:R-:W-:-:S02]  /*1a6a0*/  @!P3 FSETP.NEU.FTZ.AND P4, PT, R0, RZ, PT ;  /* 0x000000ff0000b20b */ /* 0x000fc40003f9d000 */
[----:B------:R-:W-:Y:S02]  /*1a6b0*/  PRMT R0, R7, 0x7610, R0 ;  /* 0x0000761007007816 */ /* 0x000fe40000000000 */
[----:B------:R-:W-:Y:S02]  /*1a6c0*/  @!P0 PRMT R18, R9, 0x7610, R18 ;  /* 0x0000761009128816 */ /* 0x000fe40000000012 */
[----:B------:R-:W-:Y:S02]  /*1a6d0*/  PRMT R7, R8, 0x7604, R25 ;  /* 0x0000760408077816 */ /* 0x000fe40000000019 */
[----:B------:R-:W-:Y:S02]  /*1a6e0*/  @!P3 SEL R0, RZ, 0x1, !P4 ;  /* 0x00000001ff00b807 */ /* 0x000fe40006000000 */
[----:B------:R-:W-:-:S04]  /*1a6f0*/  PRMT R7, R18, 0x7054, R7 ;  /* 0x0000705412077816 */ /* 0x000fc80000000007 */
[----:B------:R-:W-:-:S05]  /*1a700*/  PRMT R7, R0, 0x654, R7 ;  /* 0x0000065400077816 */ /* 0x000fca0000000007 */
[----:B------:R0:W-:Y:S02]  /*1a710*/  STS [R6], R7 ;  /* 0x0000000706007388 */ /* 0x0001e40000000800 */
.L_x_602:
[----:B------:R-:W-:Y:S05]  /*1a720*/  BSYNC B0 ;  /* 0x0000000000007941 */ /* 0x000fea0003800000 */
.L_x_601:
[----:B------:R-:W-:Y:S01]  /*1a730*/  MOV R10, R13 ;  /* 0x0000000d000a7202 */ /* 0x000fe20000000f00 */
[----:B------:R-:W-:Y:S06]  /*1a740*/  @P2 BRA `(.L_x_603) ;  /* 0xfffffffc00302947 */ /* 0x000fec000383ffff */
.L_x_600:
[----:B------:R-:W-:Y:S02]  /*1a750*/  ULDC UR4, c[0x0][0x22c] ;  /* 0x00008b0000047ab9 */ /* 0x000fe40000000800 */
[----:B------:R-:W-:-:S13]  /*1a760*/  ISETP.NE.AND P0, PT, RZ, UR4, PT ;  /* 0x00000004ff007c0c */ /* 0x000fda000bf05270 */
[----:B------:R-:W-:Y:S05]  /*1a770*/  @!P0 BRA `(.L_x_604) ;  /* 0x0000000400e88947 */ /* 0x000fea0003800000 */
[----:B------:R-:W-:Y:S01]  /*1a780*/  ISETP.GT.AND P0, PT, R3, 0x20, PT ;  /* 0x000000200300780c */ /* 0x000fe20003f04270 */
[----:B0-----:R-:W-:-:S12]  /*1a790*/  IMAD.MOV.U32 R7, RZ, RZ, R3 ;  /* 0x000000ffff077224 */ /* 0x001fd800078e0003 */
[----:B------:R-:W-:Y:S05]  /*1a7a0*/  @!P0 BRA `(.L_x_605) ;  /* 0x0000000000f08947 */ /* 0x000fea0003800000 */
[----:B------:R-:W-:-:S04]  /*1a7b0*/  PRMT R7, R8, 0x7604, R25 ;  /* 0x0000760408077816 */ /* 0x000fc80000000019 */
[----:B------:R-:W-:-:S04]  /*1a7c0*/  PRMT R7, R18, 0x7054, R7 ;  /* 0x0000705412077816 */ /* 0x000fc80000000007 */
[----:B------:R-:W-:Y:S02]  /*1a7d0*/  PRMT R11, R0, 0x654, R7 ;  /* 0x00000654000b7816 */ /* 0x000fe40000000007 */
[----:B------:R-:W-:-:S03]  /*1a7e0*/  LEA.HI R7, R3, R3, RZ, 0x1 ;  /* 0x0000000303077211 */ /* 0x000fc600078f08ff */
[----:B------:R0:W-:Y:S01]  /*1a7f0*/  STS [R6], R11 ;  /* 0x0000000b06007388 */ /* 0x0001e20000000800 */
[----:B------:R-:W-:Y:S01]  /*1a800*/  SHF.R.S32.HI R9, RZ, 0x1, R7 ;  /* 0x00000001ff097819 */ /* 0x000fe20000011407 */
[----:B------:R-:W-:-:S03]  /*1a810*/  IMAD.MOV.U32 R7, RZ, RZ, 0x20 ;  /* 0x00000020ff077424 */ /* 0x000fc600078e00ff */
[----:B------:R-:W-:-:S13]  /*1a820*/  ISETP.GE.AND P0, PT, R9, 0x20, PT ;  /* 0x000000200900780c */ /* 0x000fda0003f06270 */
[----:B0-----:R-:W-:Y:S05]  /*1a830*/  @!P0 BRA `(.L_x_605) ;  /* 0x0000000000cc8947 */ /* 0x001fea0003800000 */
.L_x_608:
[----:B------:R-:W-:Y:S01]  /*1a840*/  IMAD.IADD R10, R2, 0x1, R9 ;  /* 0x00000001020a7824 */ /* 0x000fe200078e0209 */
[----:B------:R-:W-:Y:S04]  /*1a850*/  BAR.SYNC.DEFER_BLOCKING 0x0 ;  /* 0x0000000000007b1d */ /* 0x000fe80000010000 */
[----:B------:R-:W-:Y:S02]  /*1a860*/  ISETP.GE.U32.AND P0, PT, R10, R3, PT ;  /* 0x000000030a00720c */ /* 0x000fe40003f06070 */
[----:B------:R-:W-:Y:S02]  /*1a870*/  BSSY B0, `(.L_x_606) ;  /* 0x000002b000007945 */ /* 0x000fe40003800000 */
[----:B------:R-:W-:-:S13]  /*1a880*/  ISETP.GE.U32.OR P0, PT, R2, R9, P0 ;  /* 0x000000090200720c */ /* 0x000fda0000706470 */
[----:B0-----:R-:W-:Y:S05]  /*1a890*/  @P0 BRA `(.L_x_607) ;  /* 0x0000000000a00947 */ /* 0x001fea0003800000 */
        /* <DEDUP_REMOVED lines=40> */
.L_x_607:
[----:B------:R-:W-:Y:S05]  /*1ab20*/  BSYNC B0 ;  /* 0x0000000000007941 */ /* 0x000fea0003800000 */
.L_x_606:
[----:B------:R-:W-:-:S04]  /*1ab30*/  SHF.R.S32.HI R9, RZ, 0x1, R9 ;  /* 0x00000001ff097819 */ /* 0x000fc80000011409 */
[----:B------:R-:W-:-:S13]  /*1ab40*/  ISETP.GE.AND P0, PT, R9, 0x20, PT ;  /* 0x000000200900780c */ /* 0x000fda0003f06270 */
[----:B------:R-:W-:Y:S05]  /*1ab50*/  @P0 BRA `(.L_x_608) ;  /* 0xfffffffc00380947 */ /* 0x000fea000383ffff */
[----:B0-----:R-:W-:-:S07]  /*1ab60*/  IMAD.MOV.U32 R7, RZ, RZ, 0x20 ;  /* 0x00000020ff077424 */ /* 0x001fce00078e00ff */
.L_x_605:
[----:B------:R-:W-:Y:S01]  /*1ab70*/  BAR.SYNC.DEFER_BLOCKING 0x0 ;  /* 0x0000000000007b1d */ /* 0x000fe20000010000 */
[----:B------:R-:W-:-:S13]  /*1ab80*/  ISETP.GE.AND P0, PT, R7, 0x2, PT ;  /* 0x000000020700780c */ /* 0x000fda0003f06270 */
[----:B------:R-:W-:Y:S05]  /*1ab90*/  @!P0 BRA `(.L_x_604) ;  /* 0x0000000000e08947 */ /* 0x000fea0003800000 */
[----:B------:R-:W-:Y:S01]  /*1aba0*/  PRMT R3, R8, 0x7610, R3 ;  /* 0x0000761008037816 */ /* 0x000fe20000000003 */
[----:B------:R-:W-:Y:S01]  /*1abb0*/  IMAD.MOV.U32 R2, RZ, RZ, 0x1 ;  /* 0x00000001ff027424 */ /* 0x000fe200078e00ff */
[----:B------:R-:W-:-:S07]  /*1abc0*/  PRMT R6, R0, 0x7610, R6 ;  /* 0x0000761000067816 */ /* 0x000fce0000000006 */
.L_x_609:
[C---:B------:R-:W-:Y:S02]  /*1abd0*/  LOP3.LUT R0, R3.reuse, 0xffff, RZ, 0xc0, !PT ;  /* 0x0000ffff03007812 */ /* 0x040fe400078ec0ff */
[----:B------:R-:W-:Y:S02]  /*1abe0*/  LOP3.LUT R8, R18, 0xffff, RZ, 0xc0, !PT ;  /* 0x0000ffff12087812 */ /* 0x000fe400078ec0ff */
[----:B------:R-:W-:Y:S02]  /*1abf0*/  PRMT R11, R0, 0x8880, RZ ;  /* 0x00008880000b7816 */ /* 0x000fe400000000ff */
[----:B------:R-:W-:Y:S02]  /*1ac00*/  PRMT R13, R8, 0x8880, RZ ;  /* 0x00008880080d7816 */ /* 0x000fe400000000ff */
[----:B------:R-:W-:Y:S02]  /*1ac10*/  LOP3.LUT R0, R6, 0xffff, RZ, 0xc0, !PT ;  /* 0x0000ffff06007812 */ /* 0x000fe400078ec0ff */
[----:B------:R-:W0:Y:S01]  /*1ac20*/  SHFL.DOWN PT, R11, R11, R2, 0x1f ;  /* 0x08001f020b0b7589 */ /* 0x000e2200000e0000 */
[----:B------:R-:W-:-:S02]  /*1ac30*/  LOP3.LUT P4, RZ, R3, 0xff, RZ, 0xc0, !PT ;  /* 0x000000ff03ff7812 */ /* 0x000fc4000788c0ff */
[----:B------:R-:W-:Y:S01]  /*1ac40*/  PRMT R15, R0, 0x8880, RZ ;  /* 0x00008880000f7816 */ /* 0x000fe200000000ff */
[----:B------:R-:W1:Y:S01]  /*1ac50*/  SHFL.DOWN PT, R13, R13, R2, 0x1f ;  /* 0x08001f020d0d7589 */ /* 0x000e6200000e0000 */
[----:B------:R-:W-:Y:S02]  /*1ac60*/  LOP3.LUT R0, R25, 0xffff, RZ, 0xc0, !PT ;  /* 0x0000ffff19007812 */ /* 0x000fe400078ec0ff */
[----:B------:R-:W-:Y:S02]  /*1ac70*/  LOP3.LUT P2, RZ, R18, 0xff, RZ, 0xc0, !PT ;  /* 0x000000ff12ff7812 */ /* 0x000fe4000784c0ff */
[----:B------:R-:W2:Y:S01]  /*1ac80*/  SHFL.DOWN PT, R15, R15, R2, 0x1f ;  /* 0x08001f020f0f7589 */ /* 0x000ea200000e0000 */
[----:B------:R-:W-:Y:S02]  /*1ac90*/  PRMT R9, R0, 0x8880, RZ ;  /* 0x0000888000097816 */ /* 0x000fe400000000ff */
[----:B------:R-:W-:Y:S02]  /*1aca0*/  LOP3.LUT P3, RZ, R6, 0xff, RZ, 0xc0, !PT ;  /* 0x000000ff06ff7812 */ /* 0x000fe4000786c0ff */
[----:B------:R-:W-:-:S02]  /*1acb0*/  MOV R18, 0x1 ;  /* 0x0000000100127802 */ /* 0x000fc40000000f00 */
[----:B------:R3:W4:Y:S01]  /*1acc0*/  SHFL.DOWN PT, R9, R9, R2, 0x1f ;  /* 0x08001f0209097589 */ /* 0x00072200000e0000 */
[----:B0-----:R-:W-:Y:S01]  /*1acd0*/  ISETP.NE.AND P0, PT, R11, RZ, PT ;  /* 0x000000ff0b00720c */ /* 0x001fe20003f05270 */
[----:B---3--:R-:W-:-:S03]  /*1ace0*/  IMAD.SHL.U32 R2, R2, 0x2, RZ ;  /* 0x0000000202027824 */ /* 0x008fc600078e00ff */
        /* <DEDUP_REMOVED lines=9> */
[----:B------:R-:W-:Y:S01]  /*1ad80*/  LOP3.LUT P0, RZ, R25, 0xff, RZ, 0xc0, !PT ;  /* 0x000000ff19ff7812 */ /* 0x000fe2000780c0ff */
[----:B------:R-:W-:Y:S01]  /*1ad90*/  IMAD.MOV.U32 R25, RZ, RZ, 0x1 ;  /* 0x00000001ff197424 */ /* 0x000fe200078e00ff */
[----:B0-----:R-:W-:Y:S01]  /*1ada0*/  @!P4 SHF.L.U32 R3, R8, 0x10, RZ ;  /* 0x000000100803c819 */ /* 0x001fe200000006ff */
[----:B------:R-:W0:Y:S03]  /*1adb0*/  F2F.BF16.F32 R11, R11 ;  /* 0x0000000b000b7304 */ /* 0x000e260000202000 */
[----:B------:R-:W-:Y:S01]  /*1adc0*/  @!P4 FSETP.NEU.FTZ.AND P5, PT, R3, RZ, PT ;  /* 0x000000ff0300c20b */ /* 0x000fe20003fbd000 */
[----:B-1----:R-:W-:-:S04]  /*1add0*/  @!P2 IMAD.U32 R6, R10, 0x10000, RZ ;  /* 0x000100000a06a824 */ /* 0x002fc800078e00ff */
[----:B------:R-:W1:Y:S01]  /*1ade0*/  F2F.BF16.F32 R0, R0 ;  /* 0x0000000000007304 */ /* 0x000e620000202000 */
[----:B------:R-:W-:Y:S02]  /*1adf0*/  @!P2 FSETP.NEU.FTZ.AND P6, PT, R6, RZ, PT ;  /* 0x000000ff0600a20b */ /* 0x000fe40003fdd000 */
[----:B------:R-:W-:Y:S01]  /*1ae00*/  @!P4 SEL R6, RZ, 0x1, !P5 ;  /* 0x00000001ff06c807 */ /* 0x000fe20006800000 */
[----:B0-----:R-:W-:Y:S01]  /*1ae10*/  @!P3 IMAD.U32 R8, R11, 0x10000, RZ ;  /* 0x000100000b08b824 */ /* 0x001fe200078e00ff */
[----:B------:R-:W-:-:S04]  /*1ae20*/  @!P2 SEL R9, RZ, 0x1, !P6 ;  /* 0x00000001ff09a807 */ /* 0x000fc80007000000 */
[----:B------:R-:W-:Y:S01]  /*1ae30*/  @!P3 FSETP.NEU.FTZ.AND P5, PT, R8, RZ, PT ;  /* 0x000000ff0800b20b */ /* 0x000fe20003fbd000 */
[----:B------:R-:W-:Y:S01]  /*1ae40*/  IMAD.MOV.U32 R8, RZ, RZ, 0x1 ;  /* 0x00000001ff087424 */ /* 0x000fe200078e00ff */
[----:B------:R-:W-:Y:S01]  /*1ae50*/  @!P2 PRMT R18, R9, 0x7610, R18 ;  /* 0x000076100912a816 */ /* 0x000fe20000000012 */
[----:B-1----:R-:W-:Y:S01]  /*1ae60*/  @!P0 IMAD.U32 R3, R0, 0x10000, RZ ;  /* 0x0001000000038824 */ /* 0x002fe200078e00ff */
[----:B------:R-:W-:Y:S01]  /*1ae70*/  @!P3 SEL R10, RZ, 0x1, !P5 ;  /* 0x00000001ff0ab807 */ /* 0x000fe20006800000 */
[----:B------:R-:W-:Y:S01]  /*1ae80*/  IMAD.MOV.U32 R0, RZ, RZ, 0x1 ;  /* 0x00000001ff007424 */ /* 0x000fe200078e00ff */
[----:B------:R-:W-:Y:S02]  /*1ae90*/  ISETP.GE.AND P5, PT, R2, R7, PT ;  /* 0x000000070200720c */ /* 0x000fe40003fa6270 */
[----:B------:R-:W-:Y:S02]  /*1aea0*/  @!P0 FSETP.NEU.FTZ.AND P6, PT, R3, RZ, PT ;  /* 0x000000ff0300820b */ /* 0x000fe40003fdd000 */
[----:B------:R-:W-:-:S02]  /*1aeb0*/  @!P4 PRMT R8, R6, 0x7610, R8 ;  /* 0x000076100608c816 */ /* 0x000fc40000000008 */
[----:B------:R-:W-:Y:S02]  /*1aec0*/  @!P0 SEL R3, RZ, 0x1, !P6 ;  /* 0x00000001ff038807 */ /* 0x000fe40007000000 */
[----:B------:R-:W-:Y:S02]  /*1aed0*/  @!P3 PRMT R0, R10, 0x7610, R0 ;  /* 0x000076100a00b816 */ /* 0x000fe40000000000 */
[----:B------:R-:W-:Y:S02]  /*1aee0*/  @!P0 PRMT R25, R3, 0x7610, R25 ;  /* 0x0000761003198816 */ /* 0x000fe40000000019 */
[----:B------:R-:W-:Y:S02]  /*1aef0*/  PRMT R3, R8, 0x7610, R3 ;  /* 0x0000761008037816 */ /* 0x000fe40000000003 */
[----:B------:R-:W-:Y:S01]  /*1af00*/  PRMT R6, R0, 0x7610, R6 ;  /* 0x0000761000067816 */ /* 0x000fe20000000006 */
[----:B------:R-:W-:Y:S06]  /*1af10*/  @!P5 BRA `(.L_x_609) ;  /* 0xfffffffc002cd947 */ /* 0x000fec000383ffff */
.L_x_604:
        /* <DEDUP_REMOVED lines=8> */
[----:B------:R-:W-:Y:S02]  /*1afa0*/  ISETP.NE.AND P0, PT, RZ, UR4, PT ;  /* 0x00000004ff007c0c */ /* 0x000fe4000bf05270 */
[----:B------:R-:W-:-:S07]  /*1afb0*/  PRMT R17, R0, 0x7610, R17 ;  /* 0x0000761000117816 */ /* 0x000fce0000000011 */
[----:B------:R-:W-:Y:S05]  /*1afc0*/  @!P1 BRA `(.L_x_611) ;  /* 0x0000000000909947 */ /* 0x000fea0003800000 */
[----:B------:R-:W2:Y:S04]  /*1afd0*/  LDG.E.U8 R12, desc[UR58][R4.64] ;  /* 0x0000003a040c7981 */ /* 0x000ea8000c1e1100 */
[----:B------:R-:W3:Y:S04]  /*1afe0*/  LDG.E.U8 R2, desc[UR58][R4.64+0x1] ;  /* 0x0000013a04027981 */ /* 0x000ee8000c1e1100 */
[----:B------:R-:W4:Y:S04]  /*1aff0*/  LDG.E.U8 R3, desc[UR58][R4.64+0x2] ;  /* 0x0000023a04037981 */ /* 0x000f28000c1e1100 */
[----:B0-----:R-:W5:Y:S01]  /*1b000*/  LDG.E.U8 R6, desc[UR58][R4.64+0x3] ;  /* 0x0000033a04067981 */ /* 0x001f62000c1e1100 */
[----:B------:R-:W0:Y:S01]  /*1b010*/  I2F.S8 R25, R25 ;  /* 0x0000001900197306 */ /* 0x000e220000001400 */
[----:B------:R-:W-:-:S02]  /*1b020*/  IMAD.MOV.U32 R27, RZ, RZ, 0x1 ;  /* 0x00000001ff1b7424 */ /* 0x000fc400078e00ff */
[----:B------:R-:W-:-:S05]  /*1b030*/  IMAD.MOV.U32 R17, RZ, RZ, 0x1 ;  /* 0x00000001ff117424 */ /* 0x000fca00078e00ff */
[----:B------:R-:W1:Y:S08]  /*1b040*/  I2F.S8 R8, R8 ;  /* 0x0000000800087306 */ /* 0x000e700000001400 */
[----:B------:R-:W1:Y:S08]  /*1b050*/  I2F.S8 R18, R18 ;  /* 0x0000001200127306 */ /* 0x000e700000001400 */
[----:B------:R-:W1:Y:S08]  /*1b060*/  I2F.S8 R7, R0 ;  /* 0x0000000000077306 */ /* 0x000e700000001400 */
[----:B0-----:R0:W5:Y:S08]  /*1b070*/  F2F.BF16.F32 R9, R25 ;  /* 0x0000001900097304 */ /* 0x0011700000202000 */
[----:B-1----:R-:W1:Y:S01]  /*1b080*/  F2F.BF16.F32 R10, R8 ;  /* 0x00000008000a7304 */ /* 0x002e620000202000 */
[----:B0-----:R-:W-:-:S07]  /*1b090*/  IMAD.MOV.U32 R25, RZ, RZ, 0x1 ;  /* 0x00000001ff197424 */ /* 0x001fce00078e00ff */
[----:B------:R0:W1:Y:S08]  /*1b0a0*/  F2F.BF16.F32 R11, R18 ;  /* 0x00000012000b7304 */ /* 0x0000700000202000 */
[----:B------:R-:W1:Y:S01]  /*1b0b0*/  F2F.BF16.F32 R7, R7 ;  /* 0x0000000700077304 */ /* 0x000e620000202000 */
[----:B0-----:R-:W-:Y:S01]  /*1b0c0*/  HFMA2.MMA R18, -RZ, RZ, 0, 5.9604644775390625e-08 ;  /* 0x00000001ff127435 */ /* 0x001fe200000001ff */
[----:B--2---:R-:W-:-:S02]  /*1b0d0*/  ISETP.NE.AND P4, PT, R12, RZ, PT ;  /* 0x000000ff0c00720c */ /* 0x004fc40003f85270 */
[----:B---3--:R-:W-:Y:S02]  /*1b0e0*/  ISETP.NE.AND P3, PT, R2, RZ, PT ;  /* 0x000000ff0200720c */ /* 0x008fe40003f65270 */
[----:B----4-:R-:W-:Y:S02]  /*1b0f0*/  ISETP.NE.AND P2, PT, R3, RZ, PT ;  /* 0x000000ff0300720c */ /* 0x010fe40003f45270 */
[----:B-----5:R-:W-:-:S07]  /*1b100*/  ISETP.NE.AND P1, PT, R6, RZ, PT ;  /* 0x000000ff0600720c */ /* 0x020fce0003f25270 */
[----:B------:R-:W-:Y:S02]  /*1b110*/  @!P4 IMAD.U32 R2, R9, 0x10000, RZ ;  /* 0x000100000902c824 */ /* 0x000fe400078e00ff */
[----:B-1----:R-:W-:-:S03]  /*1b120*/  @!P3 SHF.L.U32 R3, R10, 0x10, RZ ;  /* 0x000000100a03b819 */ /* 0x002fc600000006ff */
[----:B------:R-:W-:Y:S01]  /*1b130*/  @!P4 FSETP.NEU.FTZ.AND P6, PT, R2, RZ, PT ;  /* 0x000000ff0200c20b */ /* 0x000fe20003fdd000 */
[----:B------:R-:W-:Y:S01]  /*1b140*/  @!P2 IMAD.U32 R2, R11, 0x10000, RZ ;  /* 0x000100000b02a824 */ /* 0x000fe200078e00ff */
[----:B------:R-:W-:Y:S02]  /*1b150*/  @!P3 FSETP.NEU.FTZ.AND P5, PT, R3, RZ, PT ;  /* 0x000000ff0300b20b */ /* 0x000fe40003fbd000 */
[----:B------:R-:W-:Y:S01]  /*1b160*/  @!P4 SEL R0, RZ, 0x1, !P6 ;  /* 0x00000001ff00c807 */ /* 0x000fe20007000000 */
[----:B------:R-:W-:Y:S01]  /*1b170*/  @!P1 IMAD.U32 R3, R7, 0x10000, RZ ;  /* 0x0001000007039824 */ /* 0x000fe200078e00ff */
[----:B------:R-:W-:Y:S02]  /*1b180*/  @!P2 FSETP.NEU.FTZ.AND P6, PT, R2, RZ, PT ;  /* 0x000000ff0200a20b */ /* 0x000fe40003fdd000 */
[----:B------:R-:W-:Y:S02]  /*1b190*/  @!P3 SEL R2, RZ, 0x1, !P5 ;  /* 0x00000001ff02b807 */ /* 0x000fe40006800000 */
[----:B------:R-:W-:-:S02]  /*1b1a0*/  @!P1 FSETP.NEU.FTZ.AND P5, PT, R3, RZ, PT ;  /* 0x000000ff0300920b */ /* 0x000fc40003fbd000 */
[----:B------:R-:W-:Y:S02]  /*1b1b0*/  @!P2 SEL R3, RZ, 0x1, !P6 ;  /* 0x00000001ff03a807 */ /* 0x000fe40007000000 */
[----:B------:R-:W-:Y:S02]  /*1b1c0*/  @!P1 SEL R6, RZ, 0x1, !P5 ;  /* 0x00000001ff069807 */ /* 0x000fe40006800000 */
[----:B------:R-:W-:Y:S02]  /*1b1d0*/  @!P4 PRMT R25, R0, 0x7610, R25 ;  /* 0x000076100019c816 */ /* 0x000fe40000000019 */
[----:B------:R-:W-:Y:S02]  /*1b1e0*/  @!P3 PRMT R27, R2, 0x7610, R27 ;  /* 0x00007610021bb816 */ /* 0x000fe4000000001b */
[----:B------:R-:W-:Y:S02]  /*1b1f0*/  @!P2 PRMT R18, R3, 0x7610, R18 ;  /* 0x000076100312a816 */ /* 0x000fe40000000012 */
[----:B------:R-:W-:-:S07]  /*1b200*/  @!P1 PRMT R17, R6, 0x7610, R17 ;  /* 0x0000761006119816 */ /* 0x000fce0000000011 */
.L_x_611:
        /* <DEDUP_REMOVED lines=9> */
[----:B------:R1:W2:Y:S01]  /*1b2a0*/  LDC.64 R2, c[0x4][R0] ;  /* 0x0100000000027b82 */ /* 0x0002a20000000a00 */
[----:B------:R-:W-:Y:S01]  /*1b2b0*/  IMAD.U32 R5, RZ, RZ, UR5 ;  /* 0x00000005ff057e24 */ /* 0x000fe2000f8e00ff */
[----:B------:R-:W-:Y:S01]  /*1b2c0*/  ULDC.64 UR4, c[0x4][0x4e8] ;  /* 0x01013a0000047ab9 */ /* 0x000fe20000000a00 */
[----:B------:R-:W-:Y:S01]  /*1b2d0*/  HFMA2.MMA R13, -RZ, RZ, 0, 0 ;  /* 0x00000000ff0d7435 */ /* 0x000fe200000001ff */
[----:B0-----:R-:W-:Y:S01]  /*1b2e0*/  IMAD.U32 R6, RZ, RZ, UR6 ;  /* 0x00000006ff067e24 */ /* 0x001fe2000f8e00ff */
[----:B------:R-:W-:Y:S01]  /*1b2f0*/  MOV R7, UR7 ;  /* 0x0000000700077c02 */ /* 0x000fe20008000f00 */
[----:B------:R-:W-:-:S02]  /*1b300*/  IMAD.U32 R10, RZ, RZ, UR4 ;  /* 0x00000004ff0a7e24 */ /* 0x000fc4000f8e00ff */
[----:B------:R-:W-:Y:S02]  /*1b310*/  IMAD.U32 R11, RZ, RZ, UR5 ;  /* 0x00000005ff0b7e24 */ /* 0x000fe4000f8e00ff */
[----:B------:R-:W-:Y:S02]  /*1b320*/  IMAD.MOV.U32 R8, RZ, RZ, 0x2ef ;  /* 0x000002efff087424 */ /* 0x000fe400078e00ff */
[----:B-1----:R-:W-:-:S07]  /*1b330*/  IMAD.MOV.U32 R12, RZ, RZ, 0x1 ;  /* 0x00000001ff0c7424 */ /* 0x002fce00078e00ff */
[----:B------:R-:W-:-:S07]  /*1b340*/  LEPC R20, `(.L_x_613) ;  /* 0x000000001014794e */ /* 0x000fce0000000000 */
[----:B--2---:R-:W-:Y:S05]  /*1b350*/  CALL.ABS.NOINC R2 ;  /* 0x0000000002007343 */ /* 0x004fea0003c00000 */
.L_x_613:
        /* <DEDUP_REMOVED lines=12> */
[----:B-1----:R1:W2:Y:S01]  /*1b420*/  LDC.64 R2, c[0x4][R0] ;  /* 0x0100000000027b82 */ /* 0x0022a20000000a00 */
        /* <DEDUP_REMOVED lines=11> */
.L_x_614:
[----:B------:R-:W-:Y:S01]  /*1b4e0*/  ULDC.64 UR4, c[0x0][0x5e8] ;  /* 0x00017a0000047ab9 */ /* 0x000fe20000000a00 */
[----:B------:R-:W-:Y:S02]  /*1b4f0*/  LOP3.LUT P0, RZ, R27, 0xff, RZ, 0xc0, !PT ;  /* 0x000000ff1bff7812 */ /* 0x000fe4000780c0ff */
[----:B------:R-:W-:Y:S02]  /*1b500*/  IADD3 R22, P1, R22, UR4, RZ ;  /* 0x0000000416167c10 */ /* 0x000fe4000ff3e0ff */
[----:B-1----:R-:W-:Y:S02]  /*1b510*/  SEL R3, RZ, 0x1, !P0 ;  /* 0x00000001ff037807 */ /* 0x002fe40004000000 */
        /* <DEDUP_REMOVED lines=20> */
.L_x_615:
[----:B------:R-:W-:Y:S01]  /*1b660*/  ULDC.64 UR4, c[0x0][0x5e8] ;  /* 0x00017a0000047ab9 */ /* 0x000fe20000000a00 */
[----:B------:R-:W-:Y:S02]  /*1b670*/  LOP3.LUT P0, RZ, R18, 0xff, RZ, 0xc0, !PT ;  /* 0x000000ff12ff7812 */ /* 0x000fe4000780c0ff */
[----:B------:R-:W-:Y:S02]  /*1b680*/  IADD3 R2, P1, R19, UR4, RZ ;  /* 0x0000000413027c10 */ /* 0x000fe4000ff3e0ff */
[----:B------:R-:W-:Y:S02]  /*1b690*/  SEL R5, RZ, 0x1, !P0 ;  /* 0x00000001ff057807 */ /* 0x000fe40004000000 */
[----:B------:R-:W-:Y:S01]  /*1b6a0*/  ISETP.NE.AND P6, PT, R24, 0x1, PT ;  /* 0x000000011800780c */ /* 0x000fe20003fc5270 */
[----:B-1----:R-:W-:-:S05]  /*1b6b0*/  IMAD.X R3, RZ, RZ, UR5, P1 ;  /* 0x00000005ff037e24 */ /* 0x002fca00088e06ff */
        /* <DEDUP_REMOVED lines=18> */
.L_x_616:
[----:B------:R-:W-:Y:S01]  /*1b7e0*/  ULDC.64 UR4, c[0x0][0x5e8] ;  /* 0x00017a0000047ab9 */ /* 0x000fe20000000a00 */
[----:B------:R-:W-:Y:S02]  /*1b7f0*/  LOP3.LUT P0, RZ, R17, 0xff, RZ, 0xc0, !PT ;  /* 0x000000ff11ff7812 */ /* 0x000fe4000780c0ff */
[----:B------:R-:W-:Y:S02]  /*1b800*/  IADD3 R16, P1, R16, UR4, RZ ;  /* 0x0000000410107c10 */ /* 0x000fe4000ff3e0ff */
[----:B-1----:R-:W-:-:S03]  /*1b810*/  SEL R3, RZ, 0x1, !P0 ;  /* 0x00000001ff037807 */ /* 0x002fc60004000000 */
[----:B------:R-:W-:-:S05]  /*1b820*/  IMAD.X R17, RZ, RZ, UR5, P1 ;  /* 0x00000005ff117e24 */ /* 0x000fca00088e06ff */
[----:B------:R-:W-:Y:S01]  /*1b830*/  STG.E.U8 desc[UR58][R16.64], R3 ;  /* 0x0000000310007986 */ /* 0x000fe2000c10113a */
[----:B------:R-:W-:Y:S05]  /*1b840*/  EXIT ;  /* 0x000000000000794d */ /* 0x000fea0003800000 */
.L_x_612:
[----:B------:R-:W-:Y:S04]  /*1b850*/  STG.E.U8 desc[UR58][R4.64], R25 ;  /* 0x0000001904007986 */ /* 0x000fe8000c10113a */
[----:B------:R-:W-:Y:S04]  /*1b860*/  STG.E.U8 desc[UR58][R4.64+0x1], R27 ;  /* 0x0000011b04007986 */ /* 0x000fe8000c10113a */
[----:B------:R-:W-:Y:S04]  /*1b870*/  STG.E.U8 desc[UR58][R4.64+0x2], R18 ;  /* 0x0000021204007986 */ /* 0x000fe8000c10113a */
[----:B------:R-:W-:Y:S01]  /*1b880*/  STG.E.U8 desc[UR58][R4.64+0x3], R17 ;  /* 0x0000031104007986 */ /* 0x000fe2000c10113a */
[----:B------:R-:W-:Y:S05]  /*1b890*/  EXIT ;  /* 0x000000000000794d */ /* 0x000fea0003800000 */
.L_x_610:
[----:B------:R-:W-:Y:S01]  /*1b8a0*/  ISETP.NE.AND P5, PT, RZ, UR36, PT ;  /* 0x00000024ff007c0c */ /* 0x000fe2000bfa5270 */
[----:B------:R-:W-:Y:S01]  /*1b8b0*/  ULDC.64 UR4, c[0x0][0x5e8] ;  /* 0x00017a0000047ab9 */ /* 0x000fe20000000a00 */
[----:B------:R-:W-:Y:S01]  /*1b8c0*/  ULDC.U8 UR6, c[0x0][0x619] ;  /* 0x0001864000067ab9 */ /* 0x000fe20000000000 */
[----:B------:R-:W-:Y:S02]  /*1b8d0*/  IADD3 R4, P1, R23, UR4, RZ ;  /* 0x0000000417047c10 */ /* 0x000fe4000ff3e0ff */
[----:B0-----:R-:W-:Y:S02]  /*1b8e0*/  IADD3 R6, P2, R22, UR4, RZ ;  /* 0x0000000416067c10 */ /* 0x001fe4000ff5e0ff */
[----:B------:R-:W-:Y:S01]  /*1b8f0*/  IADD3 R10, P3, R19, UR4, RZ ;  /* 0x00000004130a7c10 */ /* 0x000fe2000ff7e0ff */
[----:B------:R-:W-:Y:S01]  /*1b900*/  IMAD.X R5, RZ, RZ, UR5, P1 ;  /* 0x00000005ff057e24 */ /* 0x000fe200088e06ff */
[----:B------:R-:W-:Y:S01]  /*1b910*/  IADD3 R2, P4, R16, UR4, RZ ;  /* 0x0000000410027c10 */ /* 0x000fe2000ff9e0ff */
[----:B------:R-:W-:Y:S01]  /*1b920*/  IMAD.X R7, RZ, RZ, UR5, P2 ;  /* 0x00000005ff077e24 */ /* 0x000fe200090e06ff */
[----:B------:R-:W-:Y:S01]  /*1b930*/  ISETP.NE.AND P0, PT, RZ, UR6, PT ;  /* 0x00000006ff007c0c */ /* 0x000fe2000bf05270 */
[----:B------:R-:W-:Y:S01]  /*1b940*/  IMAD.X R11, RZ, RZ, UR5, P3 ;  /* 0x00000005ff0b7e24 */ /* 0x000fe200098e06ff */
[----:B------:R-:W-:-:S02]  /*1b950*/  IADD3.X R3, RZ, UR5, RZ, P4, !PT ;  /* 0x00000005ff037c10 */ /* 0x000fc4000a7fe4ff */
[----:B------:R-:W-:Y:S02]  /*1b960*/  PRMT R24, R8, 0x7610, R24 ;  /* 0x0000761008187816 */ /* 0x000fe40000000018 */
[----:B------:R-:W-:Y:S01]  /*1b970*/  PRMT R17, R0, 0x7610, R17 ;  /* 0x0000761000117816 */ /* 0x000fe20000000011 */
[----:B------:R-:W-:Y:S06]  /*1b980*/  @!P5 BRA `(.L_x_617) ;  /* 0x000000000090d947 */ /* 0x000fec0003800000 */
[----:B------:R-:W2:Y:S04]  /*1b990*/  LDG.E.U8 R21, desc[UR58][R4.64] ;  /* 0x0000003a04157981 */ /* 0x000ea8000c1e1100 */
[----:B------:R-:W3:Y:S04]  /*1b9a0*/  LDG.E.U8 R9, desc[UR58][R6.64] ;  /* 0x0000003a06097981 */ /* 0x000ee8000c1e1100 */
[----:B------:R-:W4:Y:S04]  /*1b9b0*/  LDG.E.U8 R12, desc[UR58][R10.64] ;  /* 0x0000003a0a0c7981 */ /* 0x000f28000c1e1100 */
[----:B------:R-:W5:Y:S01]  /*1b9c0*/  LDG.E.U8 R13, desc[UR58][R2.64] ;  /* 0x0000003a020d7981 */ /* 0x000f62000c1e1100 */
[----:B------:R-:W0:Y:S01]  /*1b9d0*/  I2F.S8 R25, R25 ;  /* 0x0000001900197306 */ /* 0x000e220000001400 */
[----:B------:R-:W-:-:S07]  /*1b9e0*/  IMAD.MOV.U32 R24, RZ, RZ, 0x1 ;  /* 0x00000001ff187424 */ /* 0x000fce00078e00ff */
[----:B------:R-:W1:Y:S08]  /*1b9f0*/  I2F.S8 R15, R8 ;  /* 0x00000008000f7306 */ /* 0x000e700000001400 */
[----:B------:R-:W1:Y:S08]  /*1ba00*/  I2F.S8 R18, R18 ;  /* 0x0000001200127306 */ /* 0x000e700000001400 */
[----:B------:R-:W1:Y:S08]  /*1ba10*/  I2F.S8 R20, R0 ;  /* 0x0000000000147306 */ /* 0x000e700000001400 */
[----:B0-----:R0:W5:Y:S08]  /*1ba20*/  F2F.BF16.F32 R14, R25 ;  /* 0x00000019000e7304 */ /* 0x0011700000202000 */
[----:B-1----:R-:W1:Y:S01]  /*1ba30*/  F2F.BF16.F32 R15, R15 ;  /* 0x0000000f000f7304 */ /* 0x002e620000202000 */
[----:B0-----:R-:W-:-:S07]  /*1ba40*/  HFMA2.MMA R25, -RZ, RZ, 0, 5.9604644775390625e-08 ;  /* 0x00000001ff197435 */ /* 0x001fce00000001ff */
[----:B------:R0:W1:Y:S08]  /*1ba50*/  F2F.BF16.F32 R17, R18 ;  /* 0x0000001200117304 */ /* 0x0000700000202000 */
[----:B------:R-:W1:Y:S01]  /*1ba60*/  F2F.BF16.F32 R20, R20 ;  /* 0x0000001400147304 */ /* 0x000e620000202000 */
[----:B0-----:R-:W-:Y:S01]  /*1ba70*/  IMAD.MOV.U32 R18, RZ, RZ, 0x1 ;  /* 0x00000001ff127424 */ /* 0x001fe200078e00ff */
[----:B--2---:R-:W-:-:S02]  /*1ba80*/  ISETP.NE.AND P4, PT, R21, RZ, PT ;  /* 0x000000ff1500720c */ /* 0x004fc40003f85270 */
[----:B---3--:R-:W-:Y:S02]  /*1ba90*/  ISETP.NE.AND P3, PT, R9, RZ, PT ;  /* 0x000000ff0900720c */ /* 0x008fe40003f65270 */
[----:B----4-:R-:W-:Y:S02]  /*1baa0*/  ISETP.NE.AND P2, PT, R12, RZ, PT ;  /* 0x000000ff0c00720c */ /* 0x010fe40003f45270 */
[----:B-----5:R-:W-:-:S07]  /*1bab0*/  ISETP.NE.AND P1, PT, R13, RZ, PT ;  /* 0x000000ff0d00720c */ /* 0x020fce0003f25270 */
[----:B------:R-:W-:Y:S02]  /*1bac0*/  @!P4 IMAD.U32 R8, R14, 0x10000, RZ ;  /* 0x000100000e08c824 */ /* 0x000fe400078e00ff */
[----:B-1----:R-:W-:-:S03]  /*1bad0*/  @!P3 IMAD.U32 R9, R15, 0x10000, RZ ;  /* 0x000100000f09b824 */ /* 0x002fc600078e00ff */
[----:B------:R-:W-:Y:S01]  /*1bae0*/  @!P4 FSETP.NEU.FTZ.AND P6, PT, R8, RZ, PT ;  /* 0x000000ff0800c20b */ /* 0x000fe20003fdd000 */
[----:B------:R-:W-:Y:S01]  /*1baf0*/  @!P2 IMAD.U32 R8, R17, 0x10000, RZ ;  /* 0x000100001108a824 */ /* 0x000fe200078e00ff */
[----:B------:R-:W-:Y:S01]  /*1bb00*/  @!P3 FSETP.NEU.FTZ.AND P5, PT, R9, RZ, PT ;  /* 0x000000ff0900b20b */ /* 0x000fe20003fbd000 */
[----:B------:R-:W-:Y:S01]  /*1bb10*/  IMAD.MOV.U32 R17, RZ, RZ, 0x1 ;  /* 0x00000001ff117424 */ /* 0x000fe200078e00ff */
        /* <DEDUP_REMOVED lines=11> */
.L_x_617:
        /* <DEDUP_REMOVED lines=12> */
[----:B------:R-:W-:Y:S01]  /*1bc90*/  HFMA2.MMA R8, -RZ, RZ, 0, 4.4763088226318359375e-05 ;  /* 0x000002efff087435 */ /* 0x000fe200000001ff */
[----:B------:R-:W-:Y:S02]  /*1bca0*/  IMAD.U32 R6, RZ, RZ, UR4 ;  /* 0x00000004ff067e24 */ /* 0x000fe4000f8e00ff */
[----:B------:R-:W-:-:S02]  /*1bcb0*/  IMAD.U32 R7, RZ, RZ, UR5 ;  /* 0x00000005ff077e24 */ /* 0x000fc4000f8e00ff */
[----:B------:R-:W-:Y:S02]  /*1bcc0*/  IMAD.U32 R10, RZ, RZ, UR6 ;  /* 0x00000006ff0a7e24 */ /* 0x000fe4000f8e00ff */
[----:B------:R-:W-:Y:S02]  /*1bcd0*/  IMAD.U32 R11, RZ, RZ, UR7 ;  /* 0x00000007ff0b7e24 */ /* 0x000fe4000f8e00ff */
[----:B------:R-:W-:Y:S02]  /*1bce0*/  IMAD.MOV.U32 R12, RZ, RZ, 0x1 ;  /* 0x00000001ff0c7424 */ /* 0x000fe400078e00ff */
[----:B0-----:R-:W-:-:S07]  /*1bcf0*/  IMAD.MOV.U32 R13, RZ, RZ, RZ ;  /* 0x000000ffff0d7224 */ /* 0x001fce00078e00ff */
[----:B------:R-:W-:-:S07]  /*1bd00*/  LEPC R20, `(.L_x_619) ;  /* 0x000000001014794e */ /* 0x000fce0000000000 */
[----:B-1----:R-:W-:Y:S05]  /*1bd10*/  CALL.ABS.NOINC R2 ;  /* 0x0000000002007343 */ /* 0x002fea0003c00000 */
.L_x_619:
        /* <DEDUP_REMOVED lines=24> */
.L_x_620:
[----:B------:R-:W-:Y:S01]  /*1bea0*/  ULDC.64 UR4, c[0x0][0x5e8] ;  /* 0x00017a0000047ab9 */ /* 0x000fe20000000a00 */
[----:B------:R-:W-:Y:S02]  /*1beb0*/  LOP3.LUT P0, RZ, R24, 0xff, RZ, 0xc0, !PT ;  /* 0x000000ff18ff7812 */ /* 0x000fe4000780c0ff */
[----:B------:R-:W-:Y:S02]  /*1bec0*/  IADD3 R22, P1, R22, UR4, RZ ;  /* 0x0000000416167c10 */ /* 0x000fe4000ff3e0ff */
[----:B0-----:R-:W-:Y:S02]  /*1bed0*/  SEL R3, RZ, 0x1, !P0 ;  /* 0x00000001ff037807 */ /* 0x001fe40004000000 */
        /* <DEDUP_REMOVED lines=20> */
.L_x_621:
        /* <DEDUP_REMOVED lines=24> */
.L_x_622:
[----:B------:R-:W-:Y:S01]  /*1c1a0*/  ULDC.64 UR4, c[0x0][0x5e8] ;  /* 0x00017a0000047ab9 */ /* 0x000fe20000000a00 */
[----:B------:R-:W-:Y:S02]  /*1c1b0*/  LOP3.LUT P0, RZ, R17, 0xff, RZ, 0xc0, !PT ;  /* 0x000000ff11ff7812 */ /* 0x000fe4000780c0ff */
[----:B------:R-:W-:Y:S02]  /*1c1c0*/  IADD3 R16, P1, R16, UR4, RZ ;  /* 0x0000000410107c10 */ /* 0x000fe4000ff3e0ff */
[----:B0-----:R-:W-:-:S03]  /*1c1d0*/  SEL R3, RZ, 0x1, !P0 ;  /* 0x00000001ff037807 */ /* 0x001fc60004000000 */
[----:B------:R-:W-:-:S05]  /*1c1e0*/  IMAD.X R17, RZ, RZ, UR5, P1 ;  /* 0x00000005ff117e24 */ /* 0x000fca00088e06ff */
[----:B------:R-:W-:Y:S01]  /*1c1f0*/  STG.E.U8 desc[UR58][R16.64], R3 ;  /* 0x0000000310007986 */ /* 0x000fe2000c10113a */
[----:B------:R-:W-:Y:S05]  /*1c200*/  EXIT ;  /* 0x000000000000794d */ /* 0x000fea0003800000 */
.L_x_618:
        /* <DEDUP_REMOVED lines=13> */
.L_x_583:
        /* <DEDUP_REMOVED lines=11> */
[----:B------:R-:W1:Y:S01]  /*1c390*/  LDC.U8 R2, c[0x0][0x618] ;  /* 0x00018600ff027b82 */ /* 0x000e620000000000 */
[----:B------:R-:W-:-:S04]  /*1c3a0*/  ISETP.NE.U32.AND P0, PT, R4, RZ, PT ;  /* 0x000000ff0400720c */ /* 0x000fc80003f05070 */
[----:B------:R-:W-:-:S13]  /*1c3b0*/  ISETP.NE.AND.EX P0, PT, R14, RZ, PT, P0 ;  /* 0x000000ff0e00720c */ /* 0x000fda0003f05300 */
[----:B------:R-:W-:Y:S05]  /*1c3c0*/  @!P0 BRA `(.L_x_623) ;  /* 0x00000008004c8947 */ /* 0x000fea0003800000 */
[----:B-1----:R-:W-:Y:S01]  /*1c3d0*/  ISETP.NE.AND P1, PT, R2, RZ, PT ;  /* 0x000000ff0200720c */ /* 0x002fe20003f25270 */
[----:B------:R-:W-:Y:S01]  /*1c3e0*/  ULDC.U8 UR4, c[0x0][0x619] ;  /* 0x0001864000047ab9 */ /* 0x000fe20000000000 */
[----:B------:R-:W-:Y:S02]  /*1c3f0*/  PRMT R17, R0, 0x7610, R17 ;  /* 0x0000761000117816 */ /* 0x000fe40000000011 */
[----:B------:R-:W-:Y:S02]  /*1c400*/  ISETP.NE.AND P0, PT, RZ, UR4, PT ;  /* 0x00000004ff007c0c */ /* 0x000fe4000bf05270 */
[----:B------:R-:W-:-:S07]  /*1c410*/  PRMT R23, R6, 0x7610, R23 ;  /* 0x0000761006177816 */ /* 0x000fce0000000017 */
[----:B------:R-:W-:Y:S05]  /*1c420*/  @!P1 BRA `(.L_x_624) ;  /* 0x0000000000909947 */ /* 0x000fea0003800000 */
[----:B------:R-:W2:Y:S04]  /*1c430*/  LDG.E.U8 R12, desc[UR58][R4.64] ;  /* 0x0000003a040c7981 */ /* 0x000ea8000c1e1100 */
[----:B------:R-:W3:Y:S04]  /*1c440*/  LDG.E.U8 R2, desc[UR58][R4.64+0x1] ;  /* 0x0000013a04027981 */ /* 0x000ee8000c1e1100 */
[----:B0-----:R-:W4:Y:S04]  /*1c450*/  LDG.E.U8 R3, desc[UR58][R4.64+0x2] ;  /* 0x0000023a04037981 */ /* 0x001f28000c1e1100 */
[----:B------:R-:W5:Y:S01]  /*1c460*/  LDG.E.U8 R7, desc[UR58][R4.64+0x3] ;  /* 0x0000033a04077981 */ /* 0x000f62000c1e1100 */
        /* <DEDUP_REMOVED lines=32> */
.L_x_624:
        /* <DEDUP_REMOVED lines=13> */
[----:B------:R-:W-:Y:S01]  /*1c740*/  IMAD.U32 R6, RZ, RZ, UR4 ;  /* 0x00000004ff067e24 */ /* 0x000fe2000f8e00ff */
[----:B------:R-:W-:Y:S01]  /*1c750*/  MOV R7, UR5 ;  /* 0x0000000500077c02 */ /* 0x000fe20008000f00 */
[----:B------:R-:W-:-:S02]  /*1c760*/  IMAD.U32 R10, RZ, RZ, UR6 ;  /* 0x00000006ff0a7e24 */ /* 0x000fc4000f8e00ff */
[----:B------:R-:W-:Y:S02]  /*1c770*/  IMAD.U32 R11, RZ, RZ, UR7 ;  /* 0x00000007ff0b7e24 */ /* 0x000fe4000f8e00ff */
[----:B------:R-:W-:Y:S02]  /*1c780*/  IMAD.MOV.U32 R8, RZ, RZ, 0x2ef ;  /* 0x000002efff087424 */ /* 0x000fe400078e00ff */
[----:B0-----:R-:W-:-:S07]  /*1c790*/  IMAD.MOV.U32 R12, RZ, RZ, 0x1 ;  /* 0x00000001ff0c7424 */ /* 0x001fce00078e00ff */
[----:B------:R-:W-:-:S07]  /*1c7a0*/  LEPC R20, `(.L_x_626) ;  /* 0x000000001014794e */ /* 0x000fce0000000000 */
[----:B-1----:R-:W-:Y:S05]  /*1c7b0*/  CALL.ABS.NOINC R2 ;  /* 0x0000000002007343 */ /* 0x002fea0003c00000 */
.L_x_626:
        /* <DEDUP_REMOVED lines=24> */
.L_x_627:
        /* <DEDUP_REMOVED lines=24> */
.L_x_628:
        /* <DEDUP_REMOVED lines=24> */
.L_x_629:
[----:B------:R-:W-:Y:S01]  /*1cc40*/  ULDC.64 UR4, c[0x0][0x5e8] ;  /* 0x00017a0000047ab9 */ /* 0x000fe20000000a00 */
[----:B------:R-:W-:Y:S02]  /*1cc50*/  LOP3.LUT P0, RZ, R17, 0xff, RZ, 0xc0, !PT ;  /* 0x000000ff11ff7812 */ /* 0x000fe4000780c0ff */
[----:B------:R-:W-:Y:S02]  /*1cc60*/  IADD3 R16, P1, R16, UR4, RZ ;  /* 0x0000000410107c10 */ /* 0x000fe4000ff3e0ff */
[----:B0-----:R-:W-:-:S03]  /*1cc70*/  SEL R3, RZ, 0x1, !P0 ;  /* 0x00000001ff037807 */ /* 0x001fc60004000000 */
[----:B------:R-:W-:-:S05]  /*1cc80*/  IMAD.X R17, RZ, RZ, UR5, P1 ;  /* 0x00000005ff117e24 */ /* 0x000fca00088e06ff */
[----:B------:R-:W-:Y:S01]  /*1cc90*/  STG.E.U8 desc[UR58][R16.64], R3 ;  /* 0x0000000310007986 */ /* 0x000fe2000c10113a */
[----:B------:R-:W-:Y:S05]  /*1cca0*/  EXIT ;  /* 0x000000000000794d */ /* 0x000fea0003800000 */
.L_x_625:
[----:B------:R-:W-:Y:S04]  /*1ccb0*/  STG.E.U8 desc[UR58][R4.64], R25 ;  /* 0x0000001904007986 */ /* 0x000fe8000c10113a */
[----:B------:R-:W-:Y:S04]  /*1ccc0*/  STG.E.U8 desc[UR58][R4.64+0x1], R23 ;  /* 0x0000011704007986 */ /* 0x000fe8000c10113a */
[----:B------:R-:W-:Y:S04]  /*1ccd0*/  STG.E.U8 desc[UR58][R4.64+0x2], R18 ;  /* 0x0000021204007986 */ /* 0x000fe8000c10113a */
[----:B------:R-:W-:Y:S01]  /*1cce0*/  STG.E.U8 desc[UR58][R4.64+0x3], R17 ;  /* 0x0000031104007986 */ /* 0x000fe2000c10113a */
[----:B------:R-:W-:Y:S05]  /*1ccf0*/  EXIT ;  /* 0x000000000000794d */ /* 0x000fea0003800000 */
.L_x_623:
[----:B-1----:R-:W-:Y:S01]  /*1cd00*/  ISETP.NE.AND P5, PT, R2, RZ, PT ;  /* 0x000000ff0200720c */ /* 0x002fe20003fa5270 */
        /* <DEDUP_REMOVED lines=50> */
.L_x_630:
        /* <DEDUP_REMOVED lines=21> */
.L_x_632:
        /* <DEDUP_REMOVED lines=24> */
.L_x_633:
        /* <DEDUP_REMOVED lines=24> */
.L_x_634:
        /* <DEDUP_REMOVED lines=24> */
.L_x_635:
[----:B------:R-:W-:Y:S01]  /*1d600*/  ULDC.64 UR4, c[0x0][0x5e8] ;  /* 0x00017a0000047ab9 */ /* 0x000fe20000000a00 */
[----:B------:R-:W-:Y:S02]  /*1d610*/  LOP3.LUT P0, RZ, R17, 0xff, RZ, 0xc0, !PT ;  /* 0x000000ff11ff7812 */ /* 0x000fe4000780c0ff */
[----:B------:R-:W-:Y:S02]  /*1d620*/  IADD3 R16, P1, R16, UR4, RZ ;  /* 0x0000000410107c10 */ /* 0x000fe4000ff3e0ff */
[----:B0-----:R-:W-:-:S03]  /*1d630*/  SEL R3, RZ, 0x1, !P0 ;  /* 0x00000001ff037807 */ /* 0x001fc60004000000 */
[----:B------:R-:W-:-:S05]  /*1d640*/  IMAD.X R17, RZ, RZ, UR5, P1 ;  /* 0x00000005ff117e24 */ /* 0x000fca00088e06ff */
[----:B------:R-:W-:Y:S01]  /*1d650*/  STG.E.U8 desc[UR58][R16.64], R3 ;  /* 0x0000000310007986 */ /* 0x000fe2000c10113a */
[----:B------:R-:W-:Y:S05]  /*1d660*/  EXIT ;  /* 0x000000000000794d */ /* 0x000fea0003800000 */
.L_x_631:
        /* <DEDUP_REMOVED lines=13> */
.L_x_636:
        /* <DEDUP_REMOVED lines=12> */
.L_x_7541:


//--------------------- .text._ZN2at6native13reduce_kernelILi512ELi1ENS0_8ReduceOpIN3c104HalfENS0_14func_wrapper_tIbZZZNS0_14or_kernel_cudaERNS_14TensorIteratorEENKUlvE_clEvENKUlvE8_clEvEUlbS4_E_EEjbLi4ELi4EEEEEvT1_ --------------------------
	.section	.text._ZN2at6native13reduce_kernelILi512ELi1ENS0_8ReduceOpIN3c104HalfENS0_14func_wrapper_tIbZZZNS0_14or_kernel_cudaERNS_14TensorIteratorEENKUlvE_clEvENKUlvE8_clEvEUlbS4_E_EEjbLi4ELi4EEEEEvT1_,"ax",@progbits
	.align	128
        .global         _ZN2at6native13reduce_kernelILi512ELi1ENS0_8ReduceOpIN3c104HalfENS0_14func_wrapper_tIbZZZNS0_14or_kernel_cudaERNS_14TensorIteratorEENKUlvE_clEvENKUlvE8_clEvEUlbS4_E_EEjbLi4ELi4EEEEEvT1_
        .type           _ZN2at6native13reduce_kernelILi512ELi1ENS0_8ReduceOpIN3c104HalfENS0_14func_wrapper_tIbZZZNS0_14or_kernel_cudaERNS_14TensorIteratorEENKUlvE_clEvENKUlvE8_clEvEUlbS4_E_EEjbLi4ELi4EEEEEvT1_,@function
        .size           _ZN2at6native13reduce_kernelILi512ELi1ENS0_8ReduceOpIN3c104HalfENS0_14func_wrapper_tIbZZZNS0_14or_kernel_cudaERNS_14TensorIteratorEENKUlvE_clEvENKUlvE8_clEvEUlbS4_E_EEjbLi4ELi4EEEEEvT1_,(.L_x_7542 - _ZN2at6native13reduce_kernelILi512ELi1ENS0_8ReduceOpIN3c104HalfENS0_14func_wrapper_tIbZZZNS0_14or_kernel_cudaERNS_14TensorIteratorEENKUlvE_clEvENKUlvE8_clEvEUlbS4_E_EEjbLi4ELi4EEEEEvT1_)
        .other          _ZN2at6native13reduce_kernelILi512ELi1ENS0_8ReduceOpIN3c104HalfENS0_14func_wrapper_tIbZZZNS0_14or_kernel_cudaERNS_14TensorIteratorEENKUlvE_clEvENKUlvE8_clEvEUlbS4_E_EEjbLi4ELi4EEEEEvT1_,@"STO_CUDA_ENTRY STV_DEFAULT"
_ZN2at6native13reduce_kernelILi512ELi1ENS0_8ReduceOpIN3c104HalfENS0_14func_wrapper_tIbZZZNS0_14or_kernel_cudaERNS_14TensorIteratorEENKUlvE_clEvENKUlvE8_clEvEUlbS4_E_EEjbLi4ELi4EEEEEvT1_:
.text._ZN2at6native13reduce_kernelILi512ELi1ENS0_8ReduceOpIN3c104HalfENS0_14func_wrapper_tIbZZZNS0_14or_kernel_cudaERNS_14TensorIteratorEENKUlvE_clEvENKUlvE8_clEvEUlbS4_E_EEjbLi4ELi4EEEEEvT1_:
        /* <DEDUP_REMOVED lines=286> */
.L_x_637:
        /* <DEDUP_REMOVED lines=49> */
.L_x_646:
[----:B------:R-:W-:Y:S05]  /*14f0*/  BSYNC B3 ;  /* 0x0000000000037941 */ /* 0x000fea0003800000 */
.L_x_645:
[----:B------:R-:W-:-:S04]  /*1500*/  PRMT R6, R6, 0x9910, RZ ;  /* 0x0000991006067816 */ /* 0x000fc800000000ff */
[----:B------:R-:W-:-:S13]  /*1510*/  ISETP.NE.AND P0, PT, R6, RZ, PT ;  /* 0x000000ff0600720c */ /* 0x000fda0003f05270 */
[----:B------:R-:W-:Y:S05]  /*1520*/  @!P0 BRA `(.L_x_644) ;  /* 0x0000000000308947 */ /* 0x000fea0003800000 */
[----:B------:R-:W-:-:S04]  /*1530*/  PRMT R4, R4, 0x9910, RZ ;  /* 0x0000991004047816 */ /* 0x000fc800000000ff */
[----:B------:R-:W-:Y:S01]  /*1540*/  ISETP.NE.AND P0, PT, R4, RZ, PT ;  /* 0x000000ff0400720c */ /* 0x000fe20003f05270 */
[----:B------:R-:W-:-:S12]  /*1550*/  IMAD.MOV.U32 R4, RZ, RZ, 0x1 ;  /* 0x00000001ff047424 */ /* 0x000fd800078e00ff */
[----:B------:R-:W-:Y:S05]  /*1560*/  @P0 BRA `(.L_x_644) ;  /* 0x0000000000200947 */ /* 0x000fea0003800000 */
[----:B------:R-:W-:-:S04]  /*1570*/  IADD3 R17, P0, R0, -R7, RZ ;  /* 0x8000000700117210 */ /* 0x000fc80007f1e0ff */
[----:B------:R-:W-:Y:S02]  /*1580*/  IADD3.X R4, RZ, -0x1, RZ, P0, !PT ;  /* 0xffffffffff047810 */ /* 0x000fe400007fe4ff */
[----:B------:R-:W-:-:S04]  /*1590*/  LEA R16, P0, R17, R12, 0x1 ;  /* 0x0000000c11107211 */ /* 0x000fc800078008ff */
[----:B------:R-:W-:-:S05]  /*15a0*/  LEA.HI.X R17, R17, R13, R4, 0x1, P0 ;  /* 0x0000000d11117211 */ /* 0x000fca00000f0c04 */
[----:B------:R-:W2:Y:S02]  /*15b0*/  LDG.E.U16 R16, desc[UR36][R16.64] ;  /* 0x0000002410107981 */ /* 0x000ea4000c1e1500 */
[----:B--2---:R-:W-:-:S05]  /*15c0*/  HADD2.F32 R4, -RZ, R16.H0_H0 ;  /* 0x20000010ff047230 */ /* 0x004fca0000004100 */
[----:B------:R-:W-:-:S04]  /*15d0*/  FSETP.NEU.FTZ.AND P0, PT, R4, RZ, PT ;  /* 0x000000ff0400720b */ /* 0x000fc80003f1d000 */
[----:B------:R-:W-:-:S09]  /*15e0*/  SEL R4, RZ, 0x1, !P0 ;  /* 0x00000001ff047807 */ /* 0x000fd20004000000 */
.L_x_644:
[----:B------:R-:W-:Y:S05]  /*15f0*/  BSYNC B2 ;  /* 0x0000000000027941 */ /* 0x000fea0003800000 */
.L_x_643:
[C---:B------:R-:W-:Y:S02]  /*1600*/  IADD3 R17, P0, -R7.reuse, 0x4, RZ ;  /* 0x0000000407117810 */ /* 0x040fe40007f1e1ff */
[----:B------:R-:W-:Y:S02]  /*1610*/  IADD3 R8, R7, -0x4, R2 ;  /* 0xfffffffc07087810 */ /* 0x000fe40007ffe002 */
[----:B------:R-:W-:Y:S01]  /*1620*/  LEA R12, P1, R17, R12, 0x1 ;  /* 0x0000000c110c7211 */ /* 0x000fe200078208ff */
[----:B------:R-:W-:-:S05]  /*1630*/  IMAD.X R6, RZ, RZ, -0x1, P0 ;  /* 0xffffffffff067424 */ /* 0x000fca00000e06ff */
[----:B------:R-:W-:-:S07]  /*1640*/  LEA.HI.X R13, R17, R13, R6, 0x1, P1 ;  /* 0x0000000d110d7211 */ /* 0x000fce00008f0c06 */
.L_x_642:
[----:B------:R-:W-:Y:S05]  /*1650*/  BSYNC B1 ;  /* 0x0000000000017941 */ /* 0x000fea0003800000 */
.L_x_641:
[----:B------:R-:W-:Y:S01]  /*1660*/  LEA R7, R11, 0x3, 0x2 ;  /* 0x000000030b077811 */ /* 0x000fe200078e10ff */
[----:B------:R-:W-:Y:S01]  /*1670*/  BSSY B1, `(.L_x_647) ;  /* 0x0000029000017945 */ /* 0x000fe20003800000 */
[----:B------:R-:W-:Y:S02]  /*1680*/  PRMT R2, R9, 0x5410, R9 ;  /* 0x0000541009027816 */ /* 0x000fe40000000009 */
[----:B------:R-:W-:-:S13]  /*1690*/  ISETP.GE.U32.AND P0, PT, R7, R8, PT ;  /* 0x000000080700720c */ /* 0x000fda0003f06070 */
[----:B------:R-:W-:Y:S05]  /*16a0*/  @P0 BRA `(.L_x_648) ;  /* 0x0000000000940947 */ /* 0x000fea0003800000 */
[C---:B------:R-:W-:Y:S02]  /*16b0*/  PRMT R16, R2.reuse, 0x7610, R16 ;  /* 0x0000761002107816 */ /* 0x040fe40000000010 */
[C---:B------:R-:W-:Y:S02]  /*16c0*/  PRMT R9, R2.reuse, 0x7610, R9 ;  /* 0x0000761002097816 */ /* 0x040fe40000000009 */
[----:B------:R-:W-:-:S07]  /*16d0*/  PRMT R10, R2, 0x7610, R10 ;  /* 0x00007610020a7816 */ /* 0x000fce000000000a */
.L_x_649:
[----:B------:R-:W-:Y:S01]  /*16e0*/  IMAD.WIDE.U32 R6, R11, 0x8, R12 ;  /* 0x000000080b067825 */ /* 0x000fe200078e000c */
[----:B------:R-:W-:Y:S01]  /*16f0*/  LOP3.LUT P1, RZ, R4, 0xff, RZ, 0xc0, !PT ;  /* 0x000000ff04ff7812 */ /* 0x000fe2000782c0ff */
[----:B------:R-:W-:-:S04]  /*1700*/  ULDC UR4, c[0x0][0x220] ;  /* 0x0000880000047ab9 */ /* 0x000fc80000000800 */
        /* <DEDUP_REMOVED lines=9> */
[----:B------:R-:W-:Y:S01]  /*17a0*/  ISETP.GE.U32.AND P4, PT, R9, R8, PT ;  /* 0x000000080900720c */ /* 0x000fe20003f86070 */
[----:B------:R-:W-:Y:S01]  /*17b0*/  HFMA2.MMA R9, -RZ, RZ, 0, 5.9604644775390625e-08 ;  /* 0x00000001ff097435 */ /* 0x000fe200000001ff */
[--C-:B--2---:R-:W-:Y:S02]  /*17c0*/  @!P1 HADD2.F32 R4, -RZ, R6.reuse.H0_H0 ;  /* 0x20000006ff049230 */ /* 0x104fe40000004100 */
[----:B------:R-:W-:-:S03]  /*17d0*/  @!P2 HADD2.F32 R6, -RZ, R6.H1_H1 ;  /* 0x30000006ff06a230 */ /* 0x000fc60000004100 */
[----:B------:R-:W-:Y:S01]  /*17e0*/  @!P1 FSETP.NEU.FTZ.AND P6, PT, R4, RZ, PT ;  /* 0x000000ff0400920b */ /* 0x000fe20003fdd000 */
[--C-:B------:R-:W-:Y:S01]  /*17f0*/  @!P3 HADD2.F32 R4, -RZ, R7.reuse.H1_H1 ;  /* 0x30000007ff04b230 */ /* 0x100fe20000004100 */
[----:B------:R-:W-:Y:S01]  /*1800*/  @!P2 FSETP.NEU.FTZ.AND P5, PT, R6, RZ, PT ;  /* 0x000000ff0600a20b */ /* 0x000fe20003fbd000 */
[----:B------:R-:W-:Y:S01]  /*1810*/  @!P0 HADD2.F32 R7, -RZ, R7.H0_H0 ;  /* 0x20000007ff078230 */ /* 0x000fe20000004100 */
[----:B------:R-:W-:Y:S02]  /*1820*/  @!P1 SEL R6, RZ, 0x1, !P6 ;  /* 0x00000001ff069807 */ /* 0x000fe40007000000 */
[----:B------:R-:W-:Y:S01]  /*1830*/  @!P3 FSETP.NEU.FTZ.AND P6, PT, R4, RZ, PT ;  /* 0x000000ff0400b20b */ /* 0x000fe20003fdd000 */
[----:B------:R-:W-:Y:S01]  /*1840*/  IMAD.MOV.U32 R4, RZ, RZ, 0x1 ;  /* 0x00000001ff047424 */ /* 0x000fe200078e00ff */
[----:B------:R-:W-:Y:S02]  /*1850*/  @!P2 SEL R10, RZ, 0x1, !P5 ;  /* 0x00000001ff0aa807 */ /* 0x000fe40006800000 */
[----:B------:R-:W-:-:S02]  /*1860*/  @!P3 SEL R16, RZ, 0x1, !P6 ;  /* 0x00000001ff10b807 */ /* 0x000fc40007000000 */
[----:B------:R-:W-:Y:S02]  /*1870*/  @!P0 FSETP.NEU.FTZ.AND P5, PT, R7, RZ, PT ;  /* 0x000000ff0700820b */ /* 0x000fe40003fbd000 */
[----:B------:R-:W-:Y:S02]  /*1880*/  @!P3 PRMT R2, R16, 0x7610, R2 ;  /* 0x000076101002b816 */ /* 0x000fe40000000002 */
[----:B------:R-:W-:Y:S02]  /*1890*/  @!P0 SEL R7, RZ, 0x1, !P5 ;  /* 0x00000001ff078807 */ /* 0x000fe40006800000 */
[----:B------:R-:W-:Y:S02]  /*18a0*/  @!P2 PRMT R2, R2, 0x5410, R10 ;  /* 0x000054100202a816 */ /* 0x000fe4000000000a */
[----:B------:R-:W-:Y:S02]  /*18b0*/  @!P1 PRMT R4, R6, 0x7610, R4 ;  /* 0x0000761006049816 */ /* 0x000fe40000000004 */
[----:B------:R-:W-:-:S02]  /*18c0*/  @!P0 PRMT R9, R7, 0x7610, R9 ;  /* 0x0000761007098816 */ /* 0x000fc40000000009 */
[C---:B------:R-:W-:Y:S02]  /*18d0*/  PRMT R16, R2.reuse, 0x7610, R16 ;  /* 0x0000761002107816 */ /* 0x040fe40000000010 */
[----:B------:R-:W-:Y:S01]  /*18e0*/  PRMT R10, R2, 0x7632, R10 ;  /* 0x00007632020a7816 */ /* 0x000fe2000000000a */
[----:B------:R-:W-:Y:S06]  /*18f0*/  @!P4 BRA `(.L_x_649) ;  /* 0xfffffffc0078c947 */ /* 0x000fec000383ffff */
.L_x_648:
[----:B------:R-:W-:Y:S05]  /*1900*/  BSYNC B1 ;  /* 0x0000000000017941 */ /* 0x000fea0003800000 */
.L_x_647:
        /* <DEDUP_REMOVED lines=12> */
.L_x_651:
[----:B------:R-:W-:Y:S05]  /*19d0*/  BSYNC B1 ;  /* 0x0000000000017941 */ /* 0x000fea0003800000 */
.L_x_650:
        /* <DEDUP_REMOVED lines=9> */
[----:B------:R-:W-:Y:S01]  /*1a70*/  IMAD.WIDE R12, R5, 0x2, R12 ;  /* 0x00000002050c7825 */ /* 0x000fe200078e020c */
[----:B------:R-:W-:-:S11]  /*1a80*/  MOV R4, 0x1 ;  /* 0x0000000100047802 */ /* 0x000fd60000000f00 */
[----:B------:R-:W-:Y:S05]  /*1a90*/  @P0 BRA `(.L_x_653) ;  /* 0x0000000000100947 */ /* 0x000fea0003800000 */
[----:B------:R-:W2:Y:S02]  /*1aa0*/  LDG.E.U16 R12, desc[UR36][R12.64] ;  /* 0x000000240c0c7981 */ /* 0x000ea4000c1e1500 */
[----:B--2---:R-:W-:-:S05]  /*1ab0*/  HADD2.F32 R4, -RZ, R12.H0_H0 ;  /* 0x2000000cff047230 */ /* 0x004fca0000004100 */
[----:B------:R-:W-:-:S04]  /*1ac0*/  FSETP.NEU.FTZ.AND P0, PT, R4, RZ, PT ;  /* 0x000000ff0400720b */ /* 0x000fc80003f1d000 */
[----:B------:R-:W-:-:S09]  /*1ad0*/  SEL R4, RZ, 0x1, !P0 ;  /* 0x00000001ff047807 */ /* 0x000fd20004000000 */
.L_x_653:
[----:B------:R-:W-:Y:S05]  /*1ae0*/  BSYNC B1 ;  /* 0x0000000000017941 */ /* 0x000fea0003800000 */
.L_x_652:
[----:B------:R-:W0:Y:S01]  /*1af0*/  I2F.S8 R5, R2.B2 ;  /* 0x2000000200057306 */ /* 0x000e220000001400 */
[----:B------:R-:W-:Y:S01]  /*1b00*/  LOP3.LUT P1, RZ, R4, 0xff, RZ, 0xc0, !PT ;  /* 0x000000ff04ff7812 */ /* 0x000fe2000782c0ff */
[----:B------:R-:W-:Y:S01]  /*1b10*/  IMAD.MOV.U32 R4, RZ, RZ, 0x1 ;  /* 0x00000001ff047424 */ /* 0x000fe200078e00ff */
[----:B------:R-:W-:-:S05]  /*1b20*/  HFMA2.MMA R17, -RZ, RZ, 0, 5.9604644775390625e-08 ;  /* 0x00000001ff117435 */ /* 0x000fca00000001ff */
[----:B------:R-:W1:Y:S01]  /*1b30*/  I2F.S8 R9, R9 ;  /* 0x0000000900097306 */ /* 0x000e620000001400 */
[----:B0-----:R-:W-:-:S05]  /*1b40*/  F2FP.F16.F32.PACK_AB R5, RZ, R5 ;  /* 0x00000005ff05723e */ /* 0x001fca00000000ff */
[----:B------:R-:W-:-:S05]  /*1b50*/  @!P1 HADD2.F32 R5, -RZ, R5.H0_H0 ;  /* 0x20000005ff059230 */ /* 0x000fca0000004100 */
[----:B------:R-:W-:Y:S02]  /*1b60*/  @!P1 FSETP.NEU.FTZ.AND P0, PT, R5, RZ, PT ;  /* 0x000000ff0500920b */ /* 0x000fe40003f1d000 */
[----:B-1----:R-:W-:Y:S02]  /*1b70*/  F2FP.F16.F32.PACK_AB R5, RZ, R9 ;  /* 0x00000009ff05723e */ /* 0x002fe400000000ff */
[----:B------:R-:W-:-:S04]  /*1b80*/  @!P1 SEL R4, RZ, 0x1, !P0 ;  /* 0x00000001ff049807 */ /* 0x000fc80004000000 */
[----:B------:R-:W-:-:S04]  /*1b90*/  PRMT R4, R4, 0x9910, RZ ;  /* 0x0000991004047816 */ /* 0x000fc800000000ff */
[----:B------:R-:W-:Y:S01]  /*1ba0*/  ISETP.NE.AND P1, PT, R4, RZ, PT ;  /* 0x000000ff0400720c */ /* 0x000fe20003f25270 */
[----:B------:R-:W-:-:S12]  /*1bb0*/  IMAD.MOV.U32 R4, RZ, RZ, 0x1 ;  /* 0x00000001ff047424 */ /* 0x000fd800078e00ff */
[----:B------:R-:W-:-:S05]  /*1bc0*/  @!P1 HADD2.F32 R5, -RZ, R5.H0_H0 ;  /* 0x20000005ff059230 */ /* 0x000fca0000004100 */
[----:B------:R-:W-:-:S04]  /*1bd0*/  @!P1 FSETP.NEU.FTZ.AND P0, PT, R5, RZ, PT ;  /* 0x000000ff0500920b */ /* 0x000fc80003f1d000 */
[----:B------:R-:W-:-:S04]  /*1be0*/  @!P1 SEL R4, RZ, 0x1, !P0 ;  /* 0x00000001ff049807 */ /* 0x000fc80004000000 */
[----:B------:R-:W-:-:S04]  /*1bf0*/  PRMT R4, R4, 0x9910, RZ ;  /* 0x0000991004047816 */ /* 0x000fc800000000ff */
[----:B------:R-:W-:-:S13]  /*1c00*/  ISETP.NE.AND P0, PT, R4, RZ, PT ;  /* 0x000000ff0400720c */ /* 0x000fda0003f05270 */
[----:B------:R-:W-:Y:S05]  /*1c10*/  @P0 BRA `(.L_x_639) ;  /* 0x000000a000600947 */ /* 0x000fea0003800000 */
[----:B------:R-:W0:Y:S02]  /*1c20*/  I2F.S8 R2, R2 ;  /* 0x0000000200027306 */ /* 0x000e240000001400 */
[----:B0-----:R-:W-:-:S05]  /*1c30*/  F2FP.F16.F32.PACK_AB R4, RZ, R2 ;  /* 0x00000002ff04723e */ /* 0x001fca00000000ff */
[----:B------:R-:W-:-:S05]  /*1c40*/  HADD2.F32 R4, -RZ, R4.H0_H0 ;  /* 0x20000004ff047230 */ /* 0x000fca0000004100 */
[----:B------:R-:W-:-:S04]  /*1c50*/  FSETP.NEU.FTZ.AND P0, PT, R4, RZ, PT ;  /* 0x000000ff0400720b */ /* 0x000fc80003f1d000 */
[----:B------:R-:W-:Y:S01]  /*1c60*/  SEL R17, RZ, 0x1, !P0 ;  /* 0x00000001ff117807 */ /* 0x000fe20004000000 */
[----:B------:R-:W-:Y:S08]  /*1c70*/  BRA `(.L_x_639) ;  /* 0x000000a000487947 */ /* 0x000ff00003800000 */
.L_x_640:
        /* <DEDUP_REMOVED lines=26> */
.L_x_662:
        /* <DEDUP_REMOVED lines=294> */
.L_x_658:
        /* <DEDUP_REMOVED lines=251> */
.L_x_659:
        /* <DEDUP_REMOVED lines=18> */
[----:B------:R-:W-:-:S04]  /*4150*/  SHF.R.U32.HI R23, RZ, UR33, R23 ;  /* 0x00000021ff177c19 */ /* 0x000fc80008011617 */
[----:B------:R-:W-:-:S05]  /*4160*/  IADD3 R18, -R23, RZ, RZ ;  /* 0x000000ff17127210 */ /* 0x000fca0007ffe1ff */
[----:B------:R-:W-:-:S04]  /*4170*/  IMAD R19, R18, UR39, R19 ;  /* 0x0000002712137c24 */ /* 0x000fc8000f8e0213 */
[----:B------:R-:W-:Y:S01]  /*4180*/  IMAD R6, R19, UR45, R6 ;  /* 0x0000002d13067c24 */ /* 0x000fe2000f8e0206 */
[----:B------:R-:W-:Y:S06]  /*4190*/  @!P1 BRA `(.L_x_660) ;  /* 0x0000000c008c9947 */ /* 0x000fec0003800000 */
[----:B------:R-:W-:Y:S01]  /*41a0*/  MOV R19, R23 ;  /* 0x0000001700137202 */ /* 0x000fe20000000f00 */
[----:B------:R-:W-:Y:S01]  /*41b0*/  IMAD.MOV.U32 R18, RZ, RZ, RZ ;  /* 0x000000ffff127224 */ /* 0x000fe200078e00ff */
        /* <DEDUP_REMOVED lines=214> */
[----:B------:R-:W-:-:S03]  /*4f20*/  @P1 MOV R22, RZ ;  /* 0x000000ff00161202 */ /* 0x000fc60000000f00 */
        /* <DEDUP_REMOVED lines=10> */
.L_x_660:
        /* <DEDUP_REMOVED lines=248> */
.L_x_661:
[----:B------:R-:W-:Y:S01]  /*5f50*/  LOP3.LUT R23, R2, 0xfffffffe, RZ, 0xc0, !PT ;  /* 0xfffffffe02177812 */ /* 0x000fe200078ec0ff */
[----:B------:R-:W-:-:S03]  /*5f60*/  ULDC UR4, c[0x0][0x218] ;  /* 0x0000860000047ab9 */ /* 0x000fc60000000800 */
[----:B------:R-:W-:-:S05]  /*5f70*/  IADD3 R22, P1, R12, R23, RZ ;  /* 0x000000170c167210 */ /* 0x000fca0007f3e0ff */
[----:B------:R-:W-:-:S05]  /*5f80*/  IMAD.X R23, RZ, RZ, R13, P1 ;  /* 0x000000ffff177224 */ /* 0x000fca00008e060d */
[----:B------:R-:W2:Y:S01]  /*5f90*/  LDG.E.U16 R22, desc[UR36][R22.64] ;  /* 0x0000002416167981 */ /* 0x000ea2000c1e1500 */
[----:B------:R-:W-:Y:S01]  /*5fa0*/  LOP3.LUT P2, RZ, R9, 0xff, RZ, 0xc0, !PT ;  /* 0x000000ff09ff7812 */ /* 0x000fe2000784c0ff */
[----:B------:R-:W-:Y:S01]  /*5fb0*/  IMAD.MOV.U32 R8, RZ, RZ, 0x1 ;  /* 0x00000001ff087424 */ /* 0x000fe200078e00ff */
[----:B------:R-:W-:Y:S01]  /*5fc0*/  LOP3.LUT P4, RZ, R20, 0xff, RZ, 0xc0, !PT ;  /* 0x000000ff14ff7812 */ /* 0x000fe2000788c0ff */
[----:B------:R-:W-:Y:S01]  /*5fd0*/  IMAD.MOV.U32 R9, RZ, RZ, 0x1 ;  /* 0x00000001ff097424 */ /* 0x000fe200078e00ff */
[----:B------:R-:W-:Y:S02]  /*5fe0*/  LOP3.LUT P1, RZ, R7, 0xff, RZ, 0xc0, !PT ;  /* 0x000000ff07ff7812 */ /* 0x000fe4000782c0ff */
[----:B------:R-:W-:Y:S02]  /*5ff0*/  LOP3.LUT P3, RZ, R17, 0xff, RZ, 0xc0, !PT ;  /* 0x000000ff11ff7812 */ /* 0x000fe4000786c0ff */
[----:B------:R-:W-:-:S05]  /*6000*/  LEA R5, R4, R5, 0x1 ;  /* 0x0000000504057211 */ /* 0x000fca00078e08ff */
[----:B-----5:R-:W-:Y:S02]  /*6010*/  @!P2 HADD2.F32 R2, -RZ, R21.H0_H0 ;  /* 0x20000015ff02a230 */ /* 0x020fe40000004100 */
[----:B------:R-:W-:Y:S02]  /*6020*/  @!P4 HADD2.F32 R6, -RZ, R11.H0_H0 ;  /* 0x2000000bff06c230 */ /* 0x000fe40000004100 */
[----:B------:R-:W-:Y:S01]  /*6030*/  IMAD.IADD R5, R5, 0x1, R4 ;  /* 0x0000000105057824 */ /* 0x000fe200078e0204 */
[----:B------:R-:W-:Y:S01]  /*6040*/  @!P2 FSETP.NEU.FTZ.AND P5, PT, R2, RZ, PT ;  /* 0x000000ff0200a20b */ /* 0x000fe20003fbd000 */
[----:B------:R-:W-:Y:S01]  /*6050*/  @!P1 HADD2.F32 R2, -RZ, R10.H0_H0 ;  /* 0x2000000aff029230 */ /* 0x000fe20000004100 */
[----:B------:R-:W-:Y:S01]  /*6060*/  @!P4 FSETP.NEU.FTZ.AND P6, PT, R6, RZ, PT ;  /* 0x000000ff0600c20b */ /* 0x000fe20003fdd000 */
[----:B------:R-:W-:Y:S01]  /*6070*/  IMAD R7, R4, 0x3, R5 ;  /* 0x0000000304077824 */ /* 0x000fe200078e0205 */
[----:B------:R-:W-:Y:S02]  /*6080*/  @!P2 SEL R17, RZ, 0x1, !P5 ;  /* 0x00000001ff11a807 */ /* 0x000fe40006800000 */
[----:B------:R-:W-:-:S02]  /*6090*/  @!P1 FSETP.NEU.FTZ.AND P5, PT, R2, RZ, PT ;  /* 0x000000ff0200920b */ /* 0x000fc40003fbd000 */
[----:B------:R-:W-:Y:S02]  /*60a0*/  MOV R2, UR4 ;  /* 0x0000000400027c02 */ /* 0x000fe40008000f00 */
[----:B-1----:R-:W-:Y:S02]  /*60b0*/  @!P4 SEL R18, RZ, 0x1, !P6 ;  /* 0x00000001ff12c807 */ /* 0x002fe40007000000 */
[----:B------:R-:W-:Y:S02]  /*60c0*/  ISETP.GE.U32.AND P6, PT, R7, R2, PT ;  /* 0x000000020700720c */ /* 0x000fe40003fc6070 */
[----:B------:R-:W-:Y:S02]  /*60d0*/  @!P1 SEL R19, RZ, 0x1, !P5 ;  /* 0x00000001ff139807 */ /* 0x000fe40006800000 */
[----:B------:R-:W-:Y:S02]  /*60e0*/  MOV R7, 0x1 ;  /* 0x0000000100077802 */ /* 0x000fe40000000f00 */
[----:B------:R-:W-:-:S02]  /*60f0*/  @!P4 PRMT R8, R18, 0x7610, R8 ;  /* 0x000076101208c816 */ /* 0x000fc40000000008 */
[----:B------:R-:W-:Y:S02]  /*6100*/  @!P2 PRMT R9, R17, 0x7610, R9 ;  /* 0x000076101109a816 */ /* 0x000fe40000000009 */
[----:B------:R-:W-:Y:S01]  /*6110*/  @!P1 PRMT R7, R19, 0x7610, R7 ;  /* 0x0000761013079816 */ /* 0x000fe20000000007 */
[----:B--2---:R-:W-:-:S05]  /*6120*/  @!P3 HADD2.F32 R6, -RZ, R22.H0_H0 ;  /* 0x20000016ff06b230 */ /* 0x004fca0000004100 */
[----:B------:R-:W-:Y:S02]  /*6130*/  @!P3 FSETP.NEU.FTZ.AND P5, PT, R6, RZ, PT ;  /* 0x000000ff0600b20b */ /* 0x000fe40003fbd000 */
[----:B------:R-:W-:Y:S02]  /*6140*/  MOV R6, 0x1 ;  /* 0x0000000100067802 */ /* 0x000fe40000000f00 */
[----:B------:R-:W-:-:S04]  /*6150*/  @!P3 SEL R20, RZ, 0x1, !P5 ;  /* 0x00000001ff14b807 */ /* 0x000fc80006800000 */
[----:B------:R-:W-:Y:S02]  /*6160*/  @!P3 PRMT R6, R20, 0x7610, R6 ;  /* 0x000076101406b816 */ /* 0x000fe40000000006 */
[----:B------:R-:W-:Y:S02]  /*6170*/  PRMT R20, R8, 0x7610, R20 ;  /* 0x0000761008147816 */ /* 0x000fe40000000014 */
[----:B------:R-:W-:Y:S01]  /*6180*/  PRMT R17, R6, 0x7610, R17 ;  /* 0x0000761006117816 */ /* 0x000fe20000000011 */
[----:B------:R-:W-:Y:S06]  /*6190*/  @!P6 BRA `(.L_x_662) ;  /* 0xffffffbc0020e947 */ /* 0x000fec000383ffff */
.L_x_657:
[----:B------:R-:W-:Y:S05]  /*61a0*/  BSYNC B1 ;  /* 0x0000000000017941 */ /* 0x000fea0003800000 */
.L_x_656:
[----:B------:R-:W-:Y:S01]  /*61b0*/  ISETP.GE.U32.AND P0, PT, R5, R2, PT ;  /* 0x000000020500720c */ /* 0x000fe20003f06070 */
[----:B------:R-:W-:-:S12]  /*61c0*/  BSSY B1, `(.L_x_663) ;  /* 0x0000466000017945 */ /* 0x000fd80003800000 */
[----:B------:R-:W-:Y:S05]  /*61d0*/  @P0 BRA `(.L_x_664) ;  /* 0x0000004400900947 */ /* 0x000fea0003800000 */
[----:B------:R-:W1:Y:S01]  /*61e0*/  LDC R20, c[0x0][0x254] ;  /* 0x00009500ff147b82 */ /* 0x000e620000000800 */
[----:B------:R-:W-:Y:S01]  /*61f0*/  IMAD.MOV.U32 R21, RZ, RZ, RZ ;  /* 0x000000ffff157224 */ /* 0x000fe200078e00ff */
[----:B-1----:R-:W-:-:S13]  /*6200*/  ISETP.NE.AND P1, PT, R20, RZ, PT ;  /* 0x000000ff1400720c */ /* 0x002fda0003f25270 */
[----:B------:R-:W-:Y:S05]  /*6210*/  @!P1 BRA `(.L_x_665) ;  /* 0x0000001000449947 */ /* 0x000fea0003800000 */
[----:B0-----:R-:W-:Y:S01]  /*6220*/  HFMA2.MMA R16, -RZ, RZ, 0, 0 ;  /* 0x00000000ff107435 */ /* 0x001fe200000001ff */
[----:B------:R-:W-:Y:S01]  /*6230*/  IMAD.MOV.U32 R17, RZ, RZ, R5 ;  /* 0x000000ffff117224 */ /* 0x000fe200078e0005 */
[----:B------:R-:W-:Y:S01]  /*6240*/  ULDC.64 UR6, c[0x0][0x258] ;  /* 0x0000960000067ab9 */ /* 0x000fe20000000a00 */
[----:B------:R-:W-:Y:S01]  /*6250*/  ULDC UR4, c[0x0][0x260] ;  /* 0x0000980000047ab9 */ /* 0x000fe20000000800 */
[----:B------:R-:W-:-:S06]  /*6260*/  ISETP.NE.AND P2, PT, R20, 0x1, PT ;  /* 0x000000011400780c */ /* 0x000fcc0003f45270 */
        /* <DEDUP_REMOVED lines=268> */
.L_x_665:
[----:B------:R-:W-:-:S04]  /*7330*/  LOP3.LUT R17, R21, 0xfffffffe, RZ, 0xc0, !PT ;  /* 0xfffffffe15117812 */ /* 0x000fc800078ec0ff */
[----:B0-----:R-:W-:-:S05]  /*7340*/  IADD3 R16, P2, R12, R17, RZ ;  /* 0x000000110c107210 */ /* 0x001fca0007f5e0ff */
        /* <DEDUP_REMOVED lines=271> */
[----:B------:R-:W-:-:S04]  /*8440*/  IADD3 R17, -R25, RZ, RZ ;  /* 0x000000ff19117210 */ /* 0x000fc80007ffe1ff */
[----:B-1----:R-:W-:Y:S01]  /*8450*/  @P2 SHF.R.U32.HI R23, RZ, R23, R24 ;  /* 0x00000017ff172219 */ /* 0x002fe20000011618 */
[----:B------:R-:W-:Y:S01]  /*8460*/  IMAD R24, R17, UR4, R27 ;  /* 0x0000000411187c24 */ /* 0x000fe2000f8e021b */
[----:B------:R-:W-:-:S03]  /*8470*/  ULDC UR4, c[0x0][0x3e0] ;  /* 0x0000f80000047ab9 */ /* 0x000fc60000000800 */
[----:B------:R-:W-:Y:S02]  /*8480*/  @P2 IMAD.MOV R23, RZ, RZ, -R23 ;  /* 0x000000ffff172224 */ /* 0x000fe400078e0a17 */
[----:B------:R-:W-:Y:S02]  /*8490*/  IMAD R11, R24, UR4, R11 ;  /* 0x00000004180b7c24 */ /* 0x000fe4000f8e020b */
[----:B------:R-:W-:-:S04]  /*84a0*/  @P2 IMAD R16, R16, R23, R25 ;  /* 0x0000001710102224 */ /* 0x000fc800078e0219 */
[----:B--2---:R-:W-:-:S07]  /*84b0*/  @P2 IMAD R11, R16, R26, R11 ;  /* 0x0000001a100b2224 */ /* 0x004fce00078e020b */
.L_x_666:
        /* <DEDUP_REMOVED lines=281> */
.L_x_667:
        /* <DEDUP_REMOVED lines=269> */
[----:B------:R-:W-:Y:S02]  /*a720*/  @P1 IMAD.MOV.U32 R24, RZ, RZ, RZ ;  /* 0x000000ffff181224 */ /* 0x000fe400078e00ff */
[----:B------:R-:W-:-:S05]  /*a730*/  IADD3 R18, -R25, RZ, RZ ;  /* 0x000000ff19127210 */ /* 0x000fca0007ffe1ff */
        /* <DEDUP_REMOVED lines=10> */
.L_x_668:
[----:B------:R-:W-:-:S04]  /*a7e0*/  LOP3.LUT R23, R22, 0xfffffffe, RZ, 0xc0, !PT ;  /* 0xfffffffe16177812 */ /* 0x000fc800078ec0ff */
[----:B------:R-:W-:-:S04]  /*a7f0*/  IADD3 R22, P1, R12, R23, RZ ;  /* 0x000000170c167210 */ /* 0x000fc80007f3e0ff */
[----:B------:R-:W-:-:S05]  /*a800*/  IADD3.X R23, RZ, R13, RZ, P1, !PT ;  /* 0x0000000dff177210 */ /* 0x000fca0000ffe4ff */
[----:B------:R1:W5:Y:S04]  /*a810*/  LDG.E.U16 R22, desc[UR36][R22.64] ;  /* 0x0000002416167981 */ /* 0x000368000c1e1500 */
.L_x_664:
[----:B------:R-:W-:Y:S05]  /*a820*/  BSYNC B1 ;  /* 0x0000000000017941 */ /* 0x000fea0003800000 */
.L_x_663:
[----:B------:R-:W-:Y:S04]  /*a830*/  BSSY B1, `(.L_x_669) ;  /* 0x0000023000017945 */ /* 0x000fe80003800000 */
[----:B------:R-:W-:Y:S05]  /*a840*/  @P0 BRA `(.L_x_670) ;  /* 0x0000000000840947 */ /* 0x000fea0003800000 */
[----:B------:R-:W-:Y:S01]  /*a850*/  LOP3.LUT P0, RZ, R9, 0xff, RZ, 0xc0, !PT ;  /* 0x000000ff09ff7812 */ /* 0x000fe2000780c0ff */
[----:B------:R-:W-:Y:S01]  /*a860*/  IMAD.IADD R5, R5, 0x1, R4 ;  /* 0x0000000105057824 */ /* 0x000fe200078e0204 */
[----:B------:R-:W-:-:S04]  /*a870*/  HFMA2.MMA R9, -RZ, RZ, 0, 5.9604644775390625e-08 ;  /* 0x00000001ff097435 */ /* 0x000fc800000001ff */
[----:B------:R-:W-:-:S07]  /*a880*/  ISETP.GE.U32.AND P2, PT, R5, R2, PT ;  /* 0x000000020500720c */ /* 0x000fce0003f46070 */
[----:B-----5:R-:W-:-:S05]  /*a890*/  @!P0 HADD2.F32 R21, -RZ, R21.H0_H0 ;  /* 0x20000015ff158230 */ /* 0x020fca0000004100 */
        /* <DEDUP_REMOVED lines=8> */
[----:B------:R-:W-:-:S05]  /*a920*/  @!P0 HADD2.F32 R11, -RZ, R11.H0_H0 ;  /* 0x2000000bff0b8230 */ /* 0x000fca0000004100 */
        /* <DEDUP_REMOVED lines=14> */
[----:B------:R-:W-:-:S12]  /*aa10*/  IMAD.MOV.U32 R6, RZ, RZ, 0x1 ;  /* 0x00000001ff067424 */ /* 0x000fd800078e00ff */
[----:B------:R-:W-:-:S05]  /*aa20*/  @!P0 HADD2.F32 R22, -RZ, R22.H0_H0 ;  /* 0x20000016ff168230 */ /* 0x000fca0000004100 */
[----:B------:R-:W-:-:S04]  /*aa30*/  @!P0 FSETP.NEU.FTZ.AND P1, PT, R22, RZ, PT ;  /* 0x000000ff1600820b */ /* 0x000fc80003f3d000 */
[----:B------:R-:W-:-:S04]  /*aa40*/  @!P0 SEL R2, RZ, 0x1, !P1 ;  /* 0x00000001ff028807 */ /* 0x000fc80004800000 */
[----:B------:R-:W-:-:S07]  /*aa50*/  @!P0 PRMT R6, R2, 0x7610, R6 ;  /* 0x0000761002068816 */ /* 0x000fce0000000006 */
.L_x_670:
[----:B------:R-:W-:Y:S05]  /*aa60*/  BSYNC B1 ;  /* 0x0000000000017941 */ /* 0x000fea0003800000 */
.L_x_669:
[----:B------:R-:W2:Y:S01]  /*aa70*/  I2F.S8 R8, R8 ;  /* 0x0000000800087306 */ /* 0x000ea20000001400 */
[----:B------:R-:W-:Y:S01]  /*aa80*/  LOP3.LUT P0, RZ, R9, 0xff, RZ, 0xc0, !PT ;  /* 0x000000ff09ff7812 */ /* 0x000fe2000780c0ff */
[----:B------:R-:W-:Y:S01]  /*aa90*/  HFMA2.MMA R2, -RZ, RZ, 0, 5.9604644775390625e-08 ;  /* 0x00000001ff027435 */ /* 0x000fe200000001ff */
[----:B------:R-:W-:-:S05]  /*aaa0*/  MOV R17, 0x1 ;  /* 0x0000000100117802 */ /* 0x000fca0000000f00 */
[----:B------:R-:W3:Y:S01]  /*aab0*/  I2F.S8 R7, R7 ;  /* 0x0000000700077306 */ /* 0x000ee20000001400 */
[----:B--2---:R-:W-:-:S05]  /*aac0*/  F2FP.F16.F32.PACK_AB R4, RZ, R8 ;  /* 0x00000008ff04723e */ /* 0x004fca00000000ff */
[----:B------:R-:W-:-:S05]  /*aad0*/  @!P0 HADD2.F32 R4, -RZ, R4.H0_H0 ;  /* 0x20000004ff048230 */ /* 0x000fca0000004100 */
[----:B------:R-:W-:Y:S02]  /*aae0*/  @!P0 FSETP.NEU.FTZ.AND P1, PT, R4, RZ, PT ;  /* 0x000000ff0400820b */ /* 0x000fe40003f3d000 */
[----:B---3--:R-:W-:Y:S02]  /*aaf0*/  F2FP.F16.F32.PACK_AB R4, RZ, R7 ;  /* 0x00000007ff04723e */ /* 0x008fe400000000ff */
        /* <DEDUP_REMOVED lines=10> */
[----:B------:R-:W2:Y:S02]  /*aba0*/  I2F.S8 R6, R6 ;  /* 0x0000000600067306 */ /* 0x000ea40000001400 */
[----:B--2---:R-:W-:-:S05]  /*abb0*/  F2FP.F16.F32.PACK_AB R2, RZ, R6 ;  /* 0x00000006ff02723e */ /* 0x004fca00000000ff */
[----:B------:R-:W-:-:S05]  /*abc0*/  HADD2.F32 R2, -RZ, R2.H0_H0 ;  /* 0x20000002ff027230 */ /* 0x000fca0000004100 */
[----:B------:R-:W-:-:S04]  /*abd0*/  FSETP.NEU.FTZ.AND P0, PT, R2, RZ, PT ;  /* 0x000000ff0200720b */ /* 0x000fc80003f1d000 */
[----:B------:R-:W-:Y:S01]  /*abe0*/  SEL R17, RZ, 0x1, !P0 ;  /* 0x00000001ff117807 */ /* 0x000fe20004000000 */
[----:B------:R-:W-:Y:S08]  /*abf0*/  BRA `(.L_x_639) ;  /* 0x0000001000687947 */ /* 0x000ff00003800000 */
.L_x_655:
        /* <DEDUP_REMOVED lines=12> */
.L_x_673:
[----:B0-----:R-:W-:Y:S02]  /*acc0*/  IMAD.IADD R9, R4, 0x1, R5 ;  /* 0x0000000104097824 */ /* 0x001fe400078e0205 */
[C---:B------:R-:W-:Y:S02]  /*acd0*/  IMAD R25, R16.reuse, R5, RZ ;  /* 0x0000000510197224 */ /* 0x040fe400078e02ff */
[----:B------:R-:W-:Y:S01]  /*ace0*/  IMAD R21, R16, R9, RZ ;  /* 0x0000000910157224 */ /* 0x000fe200078e02ff */
[----:B------:R-:W-:Y:S01]  /*acf0*/  IADD3 R11, R9, R4, RZ ;  /* 0x00000004090b7210 */ /* 0x000fe20007ffe0ff */
[----:B------:R-:W-:-:S04]  /*ad00*/  IMAD.WIDE.U32 R24, R25, 0x2, R12 ;  /* 0x0000000219187825 */ /* 0x000fc800078e000c */
[----:B------:R-:W-:Y:S01]  /*ad10*/  IMAD.IADD R5, R11, 0x1, R4 ;  /* 0x000000010b057824 */ /* 0x000fe200078e0204 */
[----:B------:R-:W2:Y:S01]  /*ad20*/  LDG.E.U16 R9, desc[UR36][R24.64] ;  /* 0x0000002418097981 */ /* 0x000ea2000c1e1500 */
[----:B------:R-:W-:-:S04]  /*ad30*/  IMAD.WIDE.U32 R20, R21, 0x2, R12 ;  /* 0x0000000215147825 */ /* 0x000fc800078e000c */
[C---:B------:R-:W-:Y:S01]  /*ad40*/  IMAD R19, R16.reuse, R5, RZ ;  /* 0x0000000510137224 */ /* 0x040fe200078e02ff */
[----:B------:R0:W3:Y:S01]  /*ad50*/  LDG.E.U16 R17, desc[UR36][R20.64] ;  /* 0x0000002414117981 */ /* 0x0000e2000c1e1500 */
[----:B------:R-:W-:Y:S02]  /*ad60*/  IMAD R11, R16, R11, RZ ;  /* 0x0000000b100b7224 */ /* 0x000fe400078e02ff */
[----:B------:R-:W-:-:S04]  /*ad70*/  IMAD.WIDE.U32 R18, R19, 0x2, R12 ;  /* 0x0000000213127825 */ /* 0x000fc800078e000c */
[----:B------:R-:W-:Y:S02]  /*ad80*/  IMAD.WIDE.U32 R10, R11, 0x2, R12 ;  /* 0x000000020b0a7825 */ /* 0x000fe400078e000c */
[----:B------:R4:W5:Y:S04]  /*ad90*/  LDG.E.U16 R19, desc[UR36][R18.64] ;  /* 0x0000002412137981 */ /* 0x000968000c1e1500 */
[----:B------:R5:W5:Y:S01]  /*ada0*/  LDG.E.U16 R22, desc[UR36][R10.64] ;  /* 0x000000240a167981 */ /* 0x000b62000c1e1500 */
[----:B------:R-:W-:Y:S02]  /*adb0*/  LOP3.LUT P3, RZ, R26, 0xff, RZ, 0xc0, !PT ;  /* 0x000000ff1aff7812 */ /* 0x000fe4000786c0ff */
[----:B------:R-:W-:Y:S02]  /*adc0*/  LOP3.LUT P1, RZ, R8, 0xff, RZ, 0xc0, !PT ;  /* 0x000000ff08ff7812 */ /* 0x000fe4000782c0ff */
[----:B------:R-:W-:-:S02]  /*add0*/  LOP3.LUT P2, RZ, R23, 0xff, RZ, 0xc0, !PT ;  /* 0x000000ff17ff7812 */ /* 0x000fc4000784c0ff */
[----:B------:R-:W-:Y:S02]  /*ade0*/  LOP3.LUT P0, RZ, R7, 0xff, RZ, 0xc0, !PT ;  /* 0x000000ff07ff7812 */ /* 0x000fe4000780c0ff */
[----:B------:R-:W-:-:S05]  /*adf0*/  IADD3 R5, R5, R4, RZ ;  /* 0x0000000405057210 */ /* 0x000fca0007ffe0ff */
[----:B0-----:R-:W-:Y:S01]  /*ae00*/  IMAD R21, R4, 0x3, R5 ;  /* 0x0000000304157824 */ /* 0x001fe200078e0205 */
[----:B----4-:R-:W-:-:S04]  /*ae10*/  HFMA2.MMA R18, -RZ, RZ, 0, 5.9604644775390625e-08 ;  /* 0x00000001ff127435 */ /* 0x010fc800000001ff */
[----:B-1----:R-:W-:Y:S01]  /*ae20*/  ISETP.GE.U32.AND P5, PT, R21, R2, PT ;  /* 0x000000021500720c */ /* 0x002fe20003fa6070 */
[----:B------:R-:W-:Y:S02]  /*ae30*/  IMAD.MOV.U32 R8, RZ, RZ, 0x1 ;  /* 0x00000001ff087424 */ /* 0x000fe400078e00ff */
[----:B--2---:R-:W-:Y:S02]  /*ae40*/  @!P1 HADD2.F32 R6, -RZ, R9.H0_H0 ;  /* 0x20000009ff069230 */ /* 0x004fe40000004100 */
[----:B---3--:R-:W-:-:S03]  /*ae50*/  @!P3 HADD2.F32 R7, -RZ, R17.H0_H0 ;  /* 0x20000011ff07b230 */ /* 0x008fc60000004100 */
[----:B------:R-:W-:Y:S02]  /*ae60*/  @!P1 FSETP.NEU.FTZ.AND P6, PT, R6, RZ, PT ;  /* 0x000000ff0600920b */ /* 0x000fe40003fdd000 */
[----:B------:R-:W-:Y:S01]  /*ae70*/  @!P3 FSETP.NEU.FTZ.AND P4, PT, R7, RZ, PT ;  /* 0x000000ff0700b20b */ /* 0x000fe20003f9d000 */
[----:B-----5:R-:W-:-:S03]  /*ae80*/  @!P2 HADD2.F32 R7, -RZ, R19.H0_H0 ;  /* 0x20000013ff07a230 */ /* 0x020fc60000004100 */
[----:B------:R-:W-:Y:S01]  /*ae90*/  @!P3 SEL R11, RZ, 0x1, !P4 ;  /* 0x00000001ff0bb807 */ /* 0x000fe20006000000 */
[----:B------:R-:W-:Y:S01]  /*aea0*/  @!P0 HADD2.F32 R6, -RZ, R22.H0_H0 ;  /* 0x20000016ff068230 */ /* 0x000fe20000004100 */
[----:B------:R-:W-:Y:S02]  /*aeb0*/  @!P2 FSETP.NEU.FTZ.AND P4, PT, R7, RZ, PT ;  /* 0x000000ff0700a20b */ /* 0x000fe40003f9d000 */
[----:B------:R-:W-:Y:S02]  /*aec0*/  @!P1 SEL R10, RZ, 0x1, !P6 ;  /* 0x00000001ff0a9807 */ /* 0x000fe40007000000 */
[----:B------:R-:W-:Y:S01]  /*aed0*/  @!P0 FSETP.NEU.FTZ.AND P6, PT, R6, RZ, PT ;  /* 0x000000ff0600820b */ /* 0x000fe20003fdd000 */
[----:B------:R-:W-:Y:S01]  /*aee0*/  IMAD.MOV.U32 R6, RZ, RZ, 0x1 ;  /* 0x00000001ff067424 */ /* 0x000fe200078e00ff */
[----:B------:R-:W-:Y:S02]  /*aef0*/  @!P2 SEL R21, RZ, 0x1, !P4 ;  /* 0x00000001ff15a807 */ /* 0x000fe40006000000 */
[----:B------:R-:W-:-:S02]  /*af00*/  MOV R7, 0x1 ;  /* 0x0000000100077802 */ /* 0x000fc40000000f00 */
        /* <DEDUP_REMOVED lines=8> */
.L_x_672:
[----:B------:R-:W-:Y:S05]  /*af90*/  BSYNC B1 ;  /* 0x0000000000017941 */ /* 0x000fea0003800000 */
.L_x_671:
        /* <DEDUP_REMOVED lines=23> */
.L_x_675:
[----:B------:R-:W-:Y:S05]  /*b110*/  BSYNC B1 ;  /* 0x0000000000017941 */ /* 0x000fea0003800000 */
.L_x_674:
[----:B------:R-:W-:Y:S04]  /*b120*/  BSSY B1, `(.L_x_676) ;  /* 0x0000023000017945 */ /* 0x000fe80003800000 */
[----:B------:R-:W-:Y:S05]  /*b130*/  @P1 BRA `(.L_x_677) ;  /* 0x0000000000841947 */ /* 0x000fea0003800000 */
[----:B------:R-:W-:Y:S01]  /*b140*/  LOP3.LUT P0, RZ, R8, 0xff, RZ, 0xc0, !PT ;  /* 0x000000ff08ff7812 */ /* 0x000fe2000780c0ff */
[----:B------:R-:W-:Y:S01]  /*b150*/  IMAD.MOV.U32 R8, RZ, RZ, 0x1 ;  /* 0x00000001ff087424 */ /* 0x000fe200078e00ff */
[----:B------:R-:W-:-:S04]  /*b160*/  IADD3 R5, R5, R4, RZ ;  /* 0x0000000405057210 */ /* 0x000fc80007ffe0ff */
[----:B------:R-:W-:-:S07]  /*b170*/  ISETP.GE.U32.AND P2, PT, R5, R2, PT ;  /* 0x000000020500720c */ /* 0x000fce0003f46070 */
[----:B-----5:R-:W-:-:S05]  /*b180*/  @!P0 HADD2.F32 R9, -RZ, R9.H0_H0 ;  /* 0x20000009ff098230 */ /* 0x020fca0000004100 */
        /* <DEDUP_REMOVED lines=8> */
[----:B------:R-:W-:-:S05]  /*b210*/  @!P0 HADD2.F32 R17, -RZ, R17.H0_H0 ;  /* 0x20000011ff118230 */ /* 0x000fca0000004100 */
        /* <DEDUP_REMOVED lines=14> */
[----:B------:R-:W-:-:S12]  /*b300*/  HFMA2.MMA R6, -RZ, RZ, 0, 5.9604644775390625e-08 ;  /* 0x00000001ff067435 */ /* 0x000fd800000001ff */
[----:B------:R-:W-:-:S05]  /*b310*/  @!P1 HADD2.F32 R19, -RZ, R19.H0_H0 ;  /* 0x20000013ff139230 */ /* 0x000fca0000004100 */
[----:B------:R-:W-:-:S04]  /*b320*/  @!P1 FSETP.NEU.FTZ.AND P0, PT, R19, RZ, PT ;  /* 0x000000ff1300920b */ /* 0x000fc80003f1d000 */
[----:B------:R-:W-:-:S04]  /*b330*/  @!P1 SEL R2, RZ, 0x1, !P0 ;  /* 0x00000001ff029807 */ /* 0x000fc80004000000 */
[----:B------:R-:W-:-:S07]  /*b340*/  @!P1 PRMT R6, R2, 0x7610, R6 ;  /* 0x0000761002069816 */ /* 0x000fce0000000006 */
.L_x_677:
[----:B------:R-:W-:Y:S05]  /*b350*/  BSYNC B1 ;  /* 0x0000000000017941 */ /* 0x000fea0003800000 */
.L_x_676:
[----:B------:R-:W1:Y:S01]  /*b360*/  I2F.S8 R18, R18 ;  /* 0x0000001200127306 */ /* 0x000e620000001400 */
[----:B------:R-:W-:Y:S01]  /*b370*/  LOP3.LUT P1, RZ, R8, 0xff, RZ, 0xc0, !PT ;  /* 0x000000ff08ff7812 */ /* 0x000fe2000782c0ff */
[----:B------:R-:W-:Y:S02]  /*b380*/  IMAD.MOV.U32 R2, RZ, RZ, 0x1 ;  /* 0x00000001ff027424 */ /* 0x000fe400078e00ff */
[----:B-----5:R-:W-:-:S04]  /*b390*/  IMAD.MOV.U32 R17, RZ, RZ, 0x1 ;  /* 0x00000001ff117424 */ /* 0x020fc800078e00ff */
[----:B------:R-:W2:Y:S01]  /*b3a0*/  I2F.S8 R7, R7 ;  /* 0x0000000700077306 */ /* 0x000ea20000001400 */
[----:B-1----:R-:W-:-:S05]  /*b3b0*/  F2FP.F16.F32.PACK_AB R4, RZ, R18 ;  /* 0x00000012ff04723e */ /* 0x002fca00000000ff */
[----:B------:R-:W-:-:S05]  /*b3c0*/  @!P1 HADD2.F32 R4, -RZ, R4.H0_H0 ;  /* 0x20000004ff049230 */ /* 0x000fca0000004100 */
[----:B------:R-:W-:Y:S02]  /*b3d0*/  @!P1 FSETP.NEU.FTZ.AND P0, PT, R4, RZ, PT ;  /* 0x000000ff0400920b */ /* 0x000fe40003f1d000 */
[----:B--2---:R-:W-:Y:S02]  /*b3e0*/  F2FP.F16.F32.PACK_AB R4, RZ, R7 ;  /* 0x00000007ff04723e */ /* 0x004fe400000000ff */
[----:B------:R-:W-:-:S04]  /*b3f0*/  @!P1 SEL R2, RZ, 0x1, !P0 ;  /* 0x00000001ff029807 */ /* 0x000fc80004000000 */
[----:B------:R-:W-:-:S04]  /*b400*/  PRMT R2, R2, 0x9910, RZ ;  /* 0x0000991002027816 */ /* 0x000fc800000000ff */
[----:B------:R-:W-:Y:S02]  /*b410*/  ISETP.NE.AND P1, PT, R2, RZ, PT ;  /* 0x000000ff0200720c */ /* 0x000fe40003f25270 */
[----:B------:R-:W-:-:S11]  /*b420*/  MOV R2, 0x1 ;  /* 0x0000000100027802 */ /* 0x000fd60000000f00 */
[----:B------:R-:W-:-:S05]  /*b430*/  @!P1 HADD2.F32 R4, -RZ, R4.H0_H0 ;  /* 0x20000004ff049230 */ /* 0x000fca0000004100 */
[----:B------:R-:W-:-:S04]  /*b440*/  @!P1 FSETP.NEU.FTZ.AND P0, PT, R4, RZ, PT ;  /* 0x000000ff0400920b */ /* 0x000fc80003f1d000 */
[----:B------:R-:W-:-:S04]  /*b450*/  @!P1 SEL R2, RZ, 0x1, !P0 ;  /* 0x00000001ff029807 */ /* 0x000fc80004000000 */
[----:B------:R-:W-:-:S04]  /*b460*/  PRMT R2, R2, 0x9910, RZ ;  /* 0x0000991002027816 */ /* 0x000fc800000000ff */
[----:B------:R-:W-:-:S13]  /*b470*/  ISETP.NE.AND P0, PT, R2, RZ, PT ;  /* 0x000000ff0200720c */ /* 0x000fda0003f05270 */
[----:B------:R-:W-:Y:S05]  /*b480*/  @P0 BRA `(.L_x_639) ;  /* 0x0000000800440947 */ /* 0x000fea0003800000 */
[----:B------:R-:W1:Y:S02]  /*b490*/  I2F.S8 R6, R6 ;  /* 0x0000000600067306 */ /* 0x000e640000001400 */
[----:B-1----:R-:W-:-:S05]  /*b4a0*/  F2FP.F16.F32.PACK_AB R2, RZ, R6 ;  /* 0x00000006ff02723e */ /* 0x002fca00000000ff */
[----:B------:R-:W-:-:S05]  /*b4b0*/  HADD2.F32 R2, -RZ, R2.H0_H0 ;  /* 0x20000002ff027230 */ /* 0x000fca0000004100 */
[----:B------:R-:W-:-:S04]  /*b4c0*/  FSETP.NEU.FTZ.AND P0, PT, R2, RZ, PT ;  /* 0x000000ff0200720b */ /* 0x000fc80003f1d000 */
[----:B------:R-:W-:Y:S01]  /*b4d0*/  SEL R17, RZ, 0x1, !P0 ;  /* 0x00000001ff117807 */ /* 0x000fe20004000000 */
[----:B------:R-:W-:Y:S08]  /*b4e0*/  BRA `(.L_x_639) ;  /* 0x00000008002c7947 */ /* 0x000ff00003800000 */
.L_x_654:
[----:B------:R-:W-:Y:S01]  /*b4f0*/  ULDC UR4, c[0x0][0x220] ;  /* 0x0000880000047ab9 */ /* 0x000fe20000000800 */
[----:B------:R-:W-:Y:S01]  /*b500*/  BSSY B1, `(.L_x_678) ;  /* 0x0000039000017945 */ /* 0x000fe20003800000 */
[----:B------:R-:W-:Y:S01]  /*b510*/  MOV R6, UR4 ;  /* 0x0000000400067c02 */ /* 0x000fe20008000f00 */
[----:B------:R-:W-:Y:S02]  /*b520*/  ULDC.U8 UR4, c[0x0][0x211] ;  /* 0x0000844000047ab9 */ /* 0x000fe40000000000 */
[----:B------:R-:W-:Y:S01]  /*b530*/  IMAD.U32 R19, RZ, RZ, UR4 ;  /* 0x00000004ff137e24 */ /* 0x000fe2000f8e00ff */
[----:B------:R-:W-:Y:S01]  /*b540*/  MOV R8, UR4 ;  /* 0x0000000400087c02 */ /* 0x000fe20008000f00 */
[----:B------:R-:W-:Y:S01]  /*b550*/  IMAD R5, R6, 0x3, R11 ;  /* 0x0000000306057824 */ /* 0x000fe200078e020b */
[----:B------:R-:W-:Y:S01]  /*b560*/  MOV R7, UR4 ;  /* 0x0000000400077c02 */ /* 0x000fe20008000f00 */
[----:B------:R-:W-:-:S03]  /*b570*/  IMAD.U32 R16, RZ, RZ, UR4 ;  /* 0x00000004ff107e24 */ /* 0x000fc6000f8e00ff */
        /* <DEDUP_REMOVED lines=8> */
.L_x_680:
[C---:B0-----:R-:W-:Y:S02]  /*b600*/  IMAD.IADD R21, R11.reuse, 0x1, R6 ;  /* 0x000000010b157824 */ /* 0x041fe400078e0206 */
[----:B------:R-:W-:-:S03]  /*b610*/  IMAD.WIDE.U32 R22, R11, 0x2, R12 ;  /* 0x000000020b167825 */ /* 0x000fc600078e000c */
[C---:B------:R-:W-:Y:S01]  /*b620*/  IADD3 R5, R21.reuse, R6, RZ ;  /* 0x0000000615057210 */ /* 0x040fe20007ffe0ff */
[----:B------:R-:W-:Y:S01]  /*b630*/  IMAD.WIDE.U32 R20, R21, 0x2, R12 ;  /* 0x0000000215147825 */ /* 0x000fe200078e000c */
[----:B------:R-:W2:Y:S03]  /*b640*/  LDG.E.U16 R9, desc[UR36][R22.64] ;  /* 0x0000002416097981 */ /* 0x000ea6000c1e1500 */
[C---:B------:R-:W-:Y:S01]  /*b650*/  IMAD.IADD R11, R5.reuse, 0x1, R6 ;  /* 0x00000001050b7824 */ /* 0x040fe200078e0206 */
[----:B------:R0:W3:Y:S01]  /*b660*/  LDG.E.U16 R10, desc[UR36][R20.64] ;  /* 0x00000024140a7981 */ /* 0x0000e2000c1e1500 */
[----:B------:R-:W-:-:S04]  /*b670*/  IMAD.WIDE.U32 R4, R5, 0x2, R12 ;  /* 0x0000000205047825 */ /* 0x000fc800078e000c */
[----:B------:R-:W-:Y:S01]  /*b680*/  IMAD.WIDE.U32 R16, R11, 0x2, R12 ;  /* 0x000000020b107825 */ /* 0x000fe200078e000c */
[----:B------:R-:W4:Y:S05]  /*b690*/  LDG.E.U16 R18, desc[UR36][R4.64] ;  /* 0x0000002404127981 */ /* 0x000f2a000c1e1500 */
[----:B------:R5:W4:Y:S01]  /*b6a0*/  LDG.E.U16 R17, desc[UR36][R16.64] ;  /* 0x0000002410117981 */ /* 0x000b22000c1e1500 */
[----:B------:R-:W-:Y:S02]  /*b6b0*/  LOP3.LUT P1, RZ, R7, 0xff, RZ, 0xc0, !PT ;  /* 0x000000ff07ff7812 */ /* 0x000fe4000782c0ff */
[----:B------:R-:W-:Y:S02]  /*b6c0*/  LOP3.LUT P3, RZ, R25, 0xff, RZ, 0xc0, !PT ;  /* 0x000000ff19ff7812 */ /* 0x000fe4000786c0ff */
[----:B------:R-:W-:-:S02]  /*b6d0*/  LOP3.LUT P0, RZ, R8, 0xff, RZ, 0xc0, !PT ;  /* 0x000000ff08ff7812 */ /* 0x000fc4000780c0ff */
[----:B------:R-:W-:Y:S02]  /*b6e0*/  LOP3.LUT P2, RZ, R24, 0xff, RZ, 0xc0, !PT ;  /* 0x000000ff18ff7812 */ /* 0x000fe4000784c0ff */
[----:B------:R-:W-:-:S05]  /*b6f0*/  IADD3 R11, R11, R6, RZ ;  /* 0x000000060b0b7210 */ /* 0x000fca0007ffe0ff */
[----:B0-----:R-:W-:-:S05]  /*b700*/  IMAD R21, R6, 0x3, R11 ;  /* 0x0000000306157824 */ /* 0x001fca00078e020b */
[----:B-1----:R-:W-:Y:S01]  /*b710*/  ISETP.GE.U32.AND P4, PT, R21, R2, PT ;  /* 0x000000021500720c */ /* 0x002fe20003f86070 */
[----:B------:R-:W-:Y:S02]  /*b720*/  IMAD.MOV.U32 R19, RZ, RZ, 0x1 ;  /* 0x00000001ff137424 */ /* 0x000fe400078e00ff */
[----:B-----5:R-:W-:Y:S02]  /*b730*/  IMAD.MOV.U32 R16, RZ, RZ, 0x1 ;  /* 0x00000001ff107424 */ /* 0x020fe400078e00ff */
[----:B--2---:R-:W-:Y:S02]  /*b740*/  @!P1 HADD2.F32 R7, -RZ, R9.H0_H0 ;  /* 0x20000009ff079230 */ /* 0x004fe40000004100 */
[----:B---3--:R-:W-:-:S03]  /*b750*/  @!P3 HADD2.F32 R4, -RZ, R10.H0_H0 ;  /* 0x2000000aff04b230 */ /* 0x008fc60000004100 */
[----:B------:R-:W-:Y:S01]  /*b760*/  @!P1 FSETP.NEU.FTZ.AND P6, PT, R7, RZ, PT ;  /* 0x000000ff0700920b */ /* 0x000fe20003fdd000 */
[----:B----4-:R-:W-:Y:S01]  /*b770*/  @!P0 HADD2.F32 R5, -RZ, R18.H0_H0 ;  /* 0x20000012ff058230 */ /* 0x010fe20000004100 */
[----:B------:R-:W-:Y:S02]  /*b780*/  @!P3 FSETP.NEU.FTZ.AND P5, PT, R4, RZ, PT ;  /* 0x000000ff0400b20b */ /* 0x000fe40003fbd000 */
[----:B------:R-:W-:Y:S01]  /*b790*/  @!P1 SEL R4, RZ, 0x1, !P6 ;  /* 0x00000001ff049807 */ /* 0x000fe20007000000 */
[----:B------:R-:W-:Y:S01]  /*b7a0*/  @!P2 HADD2.F32 R8, -RZ, R17.H0_H0 ;  /* 0x20000011ff08a230 */ /* 0x000fe20000004100 */
[----:B------:R-:W-:Y:S02]  /*b7b0*/  @!P0 FSETP.NEU.FTZ.AND P6, PT, R5, RZ, PT ;  /* 0x000000ff0500820b */ /* 0x000fe40003fdd000 */
[----:B------:R-:W-:Y:S02]  /*b7c0*/  @!P3 SEL R5, RZ, 0x1, !P5 ;  /* 0x00000001ff05b807 */ /* 0x000fe40006800000 */
[----:B------:R-:W-:Y:S01]  /*b7d0*/  @!P2 FSETP.NEU.FTZ.AND P5, PT, R8, RZ, PT ;  /* 0x000000ff0800a20b */ /* 0x000fe20003fbd000 */
[----:B------:R-:W-:-:S03]  /*b7e0*/  HFMA2.MMA R7, -RZ, RZ, 0, 5.9604644775390625e-08 ;  /* 0x00000001ff077435 */ /* 0x000fc600000001ff */
[----:B------:R-:W-:Y:S02]  /*b7f0*/  @!P2 SEL R21, RZ, 0x1, !P5 ;  /* 0x00000001ff15a807 */ /* 0x000fe40006800000 */
[----:B------:R-:W-:Y:S02]  /*b800*/  MOV R8, 0x1 ;  /* 0x0000000100087802 */ /* 0x000fe40000000f00 */
        /* <DEDUP_REMOVED lines=8> */
.L_x_679:
[----:B------:R-:W-:Y:S05]  /*b890*/  BSYNC B1 ;  /* 0x0000000000017941 */ /* 0x000fea0003800000 */
.L_x_678:
[----:B------:R-:W-:Y:S01]  /*b8a0*/  ISETP.GE.U32.AND P1, PT, R11, R2, PT ;  /* 0x000000020b00720c */ /* 0x000fe20003f26070 */
[----:B------:R-:W-:-:S12]  /*b8b0*/  BSSY B1, `(.L_x_681) ;  /* 0x0000012000017945 */ /* 0x000fd80003800000 */
[----:B------:R-:W-:Y:S05]  /*b8c0*/  @P1 BRA `(.L_x_682) ;  /* 0x0000000000401947 */ /* 0x000fea0003800000 */
[----:B------:R-:W-:-:S05]  /*b8d0*/  IMAD.WIDE.U32 R4, R11, 0x2, R12 ;  /* 0x000000020b047825 */ /* 0x000fca00078e000c */
[----:B------:R0:W5:Y:S01]  /*b8e0*/  LDG.E.U16 R9, desc[UR36][R4.64] ;  /* 0x0000002404097981 */ /* 0x000162000c1e1500 */
[----:B------:R-:W-:-:S05]  /*b8f0*/  IMAD.IADD R21, R11, 0x1, R6 ;  /* 0x000000010b157824 */ /* 0x000fca00078e0206 */
[----:B------:R-:W-:-:S13]  /*b900*/  ISETP.GE.U32.AND P0, PT, R21, R2, PT ;  /* 0x000000021500720c */ /* 0x000fda0003f06070 */
[----:B0-----:R-:W-:Y:S05]  /*b910*/  @P0 BRA `(.L_x_682) ;  /* 0x00000000002c0947 */ /* 0x001fea0003800000 */
[----:B------:R-:W-:-:S05]  /*b920*/  IMAD.WIDE.U32 R4, R21, 0x2, R12 ;  /* 0x0000000215047825 */ /* 0x000fca00078e000c */
[----:B------:R0:W5:Y:S01]  /*b930*/  LDG.E.U16 R10, desc[UR36][R4.64] ;  /* 0x00000024040a7981 */ /* 0x000162000c1e1500 */
[----:B------:R-:W-:-:S04]  /*b940*/  IADD3 R21, R21, R6, RZ ;  /* 0x0000000615157210 */ /* 0x000fc80007ffe0ff */
[----:B------:R-:W-:-:S13]  /*b950*/  ISETP.GE.U32.AND P0, PT, R21, R2, PT ;  /* 0x000000021500720c */ /* 0x000fda0003f06070 */
[----:B0-----:R-:W-:Y:S05]  /*b960*/  @P0 BRA `(.L_x_682) ;  /* 0x0000000000180947 */ /* 0x001fea0003800000 */
[C---:B------:R-:W-:Y:S02]  /*b970*/  IMAD.IADD R23, R21.reuse, 0x1, R6 ;  /* 0x0000000115177824 */ /* 0x040fe400078e0206 */
[----:B------:R-:W-:-:S03]  /*b980*/  IMAD.WIDE.U32 R4, R21, 0x2, R12 ;  /* 0x0000000215047825 */ /* 0x000fc600078e000c */
[C---:B------:R-:W-:Y:S02]  /*b990*/  ISETP.GE.U32.AND P0, PT, R23.reuse, R2, PT ;  /* 0x000000021700720c */ /* 0x040fe40003f06070 */
[----:B------:R0:W5:Y:S11]  /*b9a0*/  LDG.E.U16 R18, desc[UR36][R4.64] ;  /* 0x0000002404127981 */ /* 0x000176000c1e1500 */
[----:B------:R-:W-:-:S05]  /*b9b0*/  @!P0 IMAD.WIDE.U32 R12, R23, 0x2, R12 ;  /* 0x00000002170c8825 */ /* 0x000fca00078e000c */
[----:B------:R0:W5:Y:S02]  /*b9c0*/  @!P0 LDG.E.U16 R17, desc[UR36][R12.64] ;  /* 0x000000240c118981 */ /* 0x000164000c1e1500 */
.L_x_682:
[----:B------:R-:W-:Y:S05]  /*b9d0*/  BSYNC B1 ;  /* 0x0000000000017941 */ /* 0x000fea0003800000 */
.L_x_681:
[----:B------:R-:W-:Y:S04]  /*b9e0*/  BSSY B1, `(.L_x_683) ;  /* 0x0000023000017945 */ /* 0x000fe80003800000 */
[----:B------:R-:W-:Y:S05]  /*b9f0*/  @P1 BRA `(.L_x_684) ;  /* 0x0000000000841947 */ /* 0x000fea0003800000 */
[----:B------:R-:W-:Y:S01]  /*ba00*/  LOP3.LUT P0, RZ, R7, 0xff, RZ, 0xc0, !PT ;  /* 0x000000ff07ff7812 */ /* 0x000fe2000780c0ff */
[----:B------:R-:W-:Y:S01]  /*ba10*/  IMAD.MOV.U32 R7, RZ, RZ, 0x1 ;  /* 0x00000001ff077424 */ /* 0x000fe200078e00ff */
[----:B0-----:R-:W-:-:S04]  /*ba20*/  IADD3 R5, R11, R6, RZ ;  /* 0x000000060b057210 */ /* 0x001fc80007ffe0ff */
        /* <DEDUP_REMOVED lines=30> */
.L_x_684:
[----:B------:R-:W-:Y:S05]  /*bc10*/  BSYNC B1 ;  /* 0x0000000000017941 */ /* 0x000fea0003800000 */
.L_x_683:
[----:B------:R-:W0:Y:S01]  /*bc20*/  I2F.S8 R16, R16 ;  /* 0x0000001000107306 */ /* 0x000e220000001400 */
[----:B------:R-:W-:Y:S01]  /*bc30*/  LOP3.LUT P1, RZ, R7, 0xff, RZ, 0xc0, !PT ;  /* 0x000000ff07ff7812 */ /* 0x000fe2000782c0ff */
[----:B------:R-:W-:Y:S02]  /*bc40*/  IMAD.MOV.U32 R2, RZ, RZ, 0x1 ;  /* 0x00000001ff027424 */ /* 0x000fe400078e00ff */
[----:B-----5:R-:W-:-:S04]  /*bc50*/  IMAD.MOV.U32 R17, RZ, RZ, 0x1 ;  /* 0x00000001ff117424 */ /* 0x020fc800078e00ff */
[----:B------:R-:W1:Y:S01]  /*bc60*/  I2F.S8 R8, R8 ;  /* 0x0000000800087306 */ /* 0x000e620000001400 */
[----:B0-----:R-:W-:-:S07]  /*bc70*/  F2FP.F16.F32.PACK_AB R4, RZ, R16 ;  /* 0x00000010ff04723e */ /* 0x001fce00000000ff */
[----:B------:R-:W0:Y:S01]  /*bc80*/  I2F.S8 R19, R19 ;  /* 0x0000001300137306 */ /* 0x000e220000001400 */
[----:B------:R-:W-:-:S05]  /*bc90*/  @!P1 HADD2.F32 R4, -RZ, R4.H0_H0 ;  /* 0x20000004ff049230 */ /* 0x000fca0000004100 */
[----:B------:R-:W-:Y:S02]  /*bca0*/  @!P1 FSETP.NEU.FTZ.AND P0, PT, R4, RZ, PT ;  /* 0x000000ff0400920b */ /* 0x000fe40003f1d000 */
[----:B-1----:R-:W-:Y:S02]  /*bcb0*/  F2FP.F16.F32.PACK_AB R4, RZ, R8 ;  /* 0x00000008ff04723e */ /* 0x002fe400000000ff */
        /* <DEDUP_REMOVED lines=8> */
[----:B------:R-:W-:Y:S02]  /*bd40*/  ISETP.NE.AND P1, PT, R2, RZ, PT ;  /* 0x000000ff0200720c */ /* 0x000fe40003f25270 */
[----:B0-----:R-:W-:-:S11]  /*bd50*/  F2FP.F16.F32.PACK_AB R2, RZ, R19 ;  /* 0x00000013ff02723e */ /* 0x001fd600000000ff */
[----:B------:R-:W-:-:S05]  /*bd60*/  @!P1 HADD2.F32 R2, -RZ, R2.H0_H0 ;  /* 0x20000002ff029230 */ /* 0x000fca0000004100 */
[----:B------:R-:W-:-:S04]  /*bd70*/  @!P1 FSETP.NEU.FTZ.AND P0, PT, R2, RZ, PT ;  /* 0x000000ff0200920b */ /* 0x000fc80003f1d000 */
[----:B------:R-:W-:-:S04]  /*bd80*/  @!P1 SEL R2, RZ, 0x1, !P0 ;  /* 0x00000001ff029807 */ /* 0x000fc80004000000 */
[----:B------:R-:W-:-:S07]  /*bd90*/  @!P1 PRMT R17, R2, 0x7610, R17 ;  /* 0x0000761002119816 */ /* 0x000fce0000000011 */
.L_x_639:
[----:B------:R-:W-:Y:S05]  /*bda0*/  BSYNC B0 ;  /* 0x0000000000007941 */ /* 0x000fea0003800000 */
.L_x_638:
        /* <DEDUP_REMOVED lines=15> */
.L_x_688:
        /* <DEDUP_REMOVED lines=10> */
[----:B------:R-:W-:-:S04]  /*bf40*/  HFMA2.MMA R17, -RZ, RZ, 0, 5.9604644775390625e-08 ;  /* 0x00000001ff117435 */ /* 0x000fc800000001ff */
[----:B------:R-:W2:Y:S02]  /*bf50*/  LDS.S8 R4, [R4+UR4] ;  /* 0x0000000404047984 */ /* 0x000ea40008000200 */
[----:B--2---:R-:W2:Y:S02]  /*bf60*/  I2F.S16 R5, R4 ;  /* 0x0000000400057306 */ /* 0x004ea40000101400 */
[----:B--2---:R-:W-:-:S05]  /*bf70*/  F2FP.F16.F32.PACK_AB R5, RZ, R5 ;  /* 0x00000005ff05723e */ /* 0x004fca00000000ff */
[----:B------:R-:W-:-:S05]  /*bf80*/  @!P0 HADD2.F32 R5, -RZ, R5.H0_H0 ;  /* 0x20000005ff058230 */ /* 0x000fca0000004100 */
[----:B------:R-:W-:-:S04]  /*bf90*/  @!P0 FSETP.NEU.FTZ.AND P1, PT, R5, RZ, PT ;  /* 0x000000ff0500820b */ /* 0x000fc80003f3d000 */
[----:B------:R-:W-:-:S04]  /*bfa0*/  @!P0 SEL R5, RZ, 0x1, !P1 ;  /* 0x00000001ff058807 */ /* 0x000fc80004800000 */
[----:B------:R-:W-:-:S05]  /*bfb0*/  @!P0 PRMT R17, R5, 0x7610, R17 ;  /* 0x0000761005118816 */ /* 0x000fca0000000011 */
[----:B------:R2:W-:Y:S02]  /*bfc0*/  STS.U8 [R2+UR4], R17 ;  /* 0x0000001102007988 */ /* 0x0005e40008000004 */
.L_x_687:
[----:B------:R-:W-:Y:S05]  /*bfd0*/  BSYNC B0 ;  /* 0x0000000000007941 */ /* 0x000fea0003800000 */
.L_x_686:
[----:B------:R-:W-:Y:S01]  /*bfe0*/  IMAD.MOV.U32 R4, RZ, RZ, R6 ;  /* 0x000000ffff047224 */ /* 0x000fe200078e0006 */
[----:B------:R-:W-:Y:S06]  /*bff0*/  @P2 BRA `(.L_x_688) ;  /* 0xfffffffc00a82947 */ /* 0x000fec000383ffff */
.L_x_685:
[----:B------:R-:W-:Y:S02]  /*c000*/  ULDC UR4, c[0x0][0x22c] ;  /* 0x00008b0000047ab9 */ /* 0x000fe40000000800 */
[----:B------:R-:W-:-:S13]  /*c010*/  ISETP.NE.AND P0, PT, RZ, UR4, PT ;  /* 0x00000004ff007c0c */ /* 0x000fda000bf05270 */
[----:B------:R-:W-:Y:S05]  /*c020*/  @!P0 BRA `(.L_x_689) ;  /* 0x0000000000e48947 */ /* 0x000fea0003800000 */
[----:B------:R-:W3:Y:S02]  /*c030*/  LDC R9, c[0x0][RZ] ;  /* 0x00000000ff097b82 */ /* 0x000ee40000000800 */
[----:B---3--:R-:W-:Y:S02]  /*c040*/  ISETP.GT.AND P0, PT, R9, 0x20, PT ;  /* 0x000000200900780c */ /* 0x008fe40003f04270 */
[----:B--2---:R-:W-:-:S11]  /*c050*/  MOV R2, R9 ;  /* 0x0000000900027202 */ /* 0x004fd60000000f00 */
[----:B------:R-:W-:Y:S05]  /*c060*/  @!P0 BRA `(.L_x_690) ;  /* 0x0000000000888947 */ /* 0x000fea0003800000 */
[----:B------:R-:W2:Y:S01]  /*c070*/  S2UR UR5, SR_CgaCtaId ;  /* 0x00000000000579c3 */ /* 0x000ea20000008800 */
[----:B------:R-:W-:Y:S01]  /*c080*/  UMOV UR4, 0x400 ;  /* 0x0000040000047882 */ /* 0x000fe20000000000 */
[-C--:B------:R-:W-:Y:S01]  /*c090*/  IMAD R4, R3, R9.reuse, R0 ;  /* 0x0000000903047224 */ /* 0x080fe200078e0200 */
[----:B------:R-:W-:Y:S01]  /*c0a0*/  UIADD3 UR4, UR4, 0x10, URZ ;  /* 0x0000001004047890 */ /* 0x000fe2000fffe03f */
[----:B------:R-:W-:-:S04]  /*c0b0*/  LEA.HI R2, R9, R9, RZ, 0x1 ;  /* 0x0000000909027211 */ /* 0x000fc800078f08ff */
[----:B------:R-:W-:Y:S01]  /*c0c0*/  SHF.R.S32.HI R6, RZ, 0x1, R2 ;  /* 0x00000001ff067819 */ /* 0x000fe20000011402 */
[----:B------:R-:W-:-:S03]  /*c0d0*/  IMAD.MOV.U32 R2, RZ, RZ, 0x20 ;  /* 0x00000020ff027424 */ /* 0x000fc600078e00ff */
[----:B------:R-:W-:Y:S01]  /*c0e0*/  ISETP.GE.AND P0, PT, R6, 0x20, PT ;  /* 0x000000200600780c */ /* 0x000fe20003f06270 */
[----:B--2---:R-:W-:-:S06]  /*c0f0*/  ULEA UR4, UR5, UR4, 0x18 ;  /* 0x0000000405047291 */ /* 0x004fcc000f8ec03f */
[----:B------:R-:W-:-:S03]  /*c100*/  IADD3 R5, R4, UR4, RZ ;  /* 0x0000000404057c10 */ /* 0x000fc6000fffe0ff */
[----:B------:R2:W-:Y:S03]  /*c110*/  STS.U8 [R4+UR4], R17 ;  /* 0x0000001104007988 */ /* 0x0005e60008000004 */
[----:B------:R-:W-:Y:S05]  /*c120*/  @!P0 BRA `(.L_x_690) ;  /* 0x0000000000588947 */ /* 0x000fea0003800000 */
.L_x_693:
[----:B------:R-:W-:Y:S01]  /*c130*/  IMAD.IADD R2, R0, 0x1, R6 ;  /* 0x0000000100027824 */ /* 0x000fe200078e0206 */
[----:B------:R-:W-:Y:S04]  /*c140*/  BAR.SYNC.DEFER_BLOCKING 0x0 ;  /* 0x0000000000007b1d */ /* 0x000fe80000010000 */
[----:B------:R-:W-:Y:S02]  /*c150*/  ISETP.GE.U32.AND P0, PT, R2, R9, PT ;  /* 0x000000090200720c */ /* 0x000fe40003f06070 */
[----:B------:R-:W-:Y:S02]  /*c160*/  BSSY B0, `(.L_x_691) ;  /* 0x000000e000007945 */ /* 0x000fe40003800000 */
[----:B------:R-:W-:-:S13]  /*c170*/  ISETP.GE.U32.OR P0, PT, R0, R6, P0 ;  /* 0x000000060000720c */ /* 0x000fda0000706470 */
[----:B---3--:R-:W-:Y:S05]  /*c180*/  @P0 BRA `(.L_x_692) ;  /* 0x00000000002c0947 */ /* 0x008fea0003800000 */
[----:B------:R-:W-:Y:S02]  /*c190*/  IADD3 R2, R5, R6, RZ ;  /* 0x0000000605027210 */ /* 0x000fe40007ffe0ff */
[----:B------:R-:W-:Y:S01]  /*c1a0*/  LOP3.LUT P1, RZ, R17, 0xff, RZ, 0xc0, !PT ;  /* 0x000000ff11ff7812 */ /* 0x000fe2000782c0ff */
[----:B--2---:R-:W-:-:S03]  /*c1b0*/  IMAD.MOV.U32 R17, RZ, RZ, 0x1 ;  /* 0x00000001ff117424 */ /* 0x004fc600078e00ff */
[----:B------:R-:W2:Y:S02]  /*c1c0*/  LDS.S8 R2, [R2] ;  /* 0x0000000002027984 */ /* 0x000ea40000000200 */
[----:B--2---:R-:W2:Y:S02]  /*c1d0*/  I2F.S16 R7, R2 ;  /* 0x0000000200077306 */ /* 0x004ea40000101400 */
[----:B--2---:R-:W-:-:S05]  /*c1e0*/  F2FP.F16.F32.PACK_AB R7, RZ, R7 ;  /* 0x00000007ff07723e */ /* 0x004fca00000000ff */
[----:B------:R-:W-:-:S05]  /*c1f0*/  @!P1 HADD2.F32 R7, -RZ, R7.H0_H0 ;  /* 0x20000007ff079230 */ /* 0x000fca0000004100 */
[----:B------:R-:W-:-:S04]  /*c200*/  @!P1 FSETP.NEU.FTZ.AND P0, PT, R7, RZ, PT ;  /* 0x000000ff0700920b */ /* 0x000fc80003f1d000 */
[----:B------:R-:W-:-:S04]  /*c210*/  @!P1 SEL R7, RZ, 0x1, !P0 ;  /* 0x00000001ff079807 */ /* 0x000fc80004000000 */
[----:B------:R-:W-:-:S05]  /*c220*/  @!P1 PRMT R17, R7, 0x7610, R17 ;  /* 0x0000761007119816 */ /* 0x000fca0000000011 */
[----:B------:R3:W-:Y:S02]  /*c230*/  STS.U8 [R4+UR4], R17 ;  /* 0x0000001104007988 */ /* 0x0007e40008000004 */
.L_x_692:
[----:B------:R-:W-:Y:S05]  /*c240*/  BSYNC B0 ;  /* 0x0000000000007941 */ /* 0x000fea0003800000 */
.L_x_691:
[----:B------:R-:W-:-:S04]  /*c250*/  SHF.R.S32.HI R6, RZ, 0x1, R6 ;  /* 0x00000001ff067819 */ /* 0x000fc80000011406 */
[----:B------:R-:W-:-:S13]  /*c260*/  ISETP.GE.AND P0, PT, R6, 0x20, PT ;  /* 0x000000200600780c */ /* 0x000fda0003f06270 */
[----:B------:R-:W-:Y:S05]  /*c270*/  @P0 BRA `(.L_x_693) ;  /* 0xfffffffc00ac0947 */ /* 0x000fea000383ffff */
[----:B------:R-:W-:-:S11]  /*c280*/  HFMA2.MMA R2, -RZ, RZ, 0, 1.9073486328125e-06 ;  /* 0x00000020ff027435 */ /* 0x000fd600000001ff */
.L_x_690:
[----:B------:R-:W-:Y:S01]  /*c290*/  BAR.SYNC.DEFER_BLOCKING 0x0 ;  /* 0x0000000000007b1d */ /* 0x000fe20000010000 */
[----:B------:R-:W-:-:S13]  /*c2a0*/  ISETP.GE.AND P0, PT, R2, 0x2, PT ;  /* 0x000000020200780c */ /* 0x000fda0003f06270 */
[----:B------:R-:W-:Y:S05]  /*c2b0*/  @!P0 BRA `(.L_x_689) ;  /* 0x0000000000408947 */ /* 0x000fea0003800000 */
[----:B------:R-:W-:-:S07]  /*c2c0*/  IMAD.MOV.U32 R5, RZ, RZ, 0x1 ;  /* 0x00000001ff057424 */ /* 0x000fce00078e00ff */
.L_x_694:
[C---:B--23--:R-:W-:Y:S02]  /*c2d0*/  LOP3.LUT R4, R17.reuse, 0xffff, RZ, 0xc0, !PT ;  /* 0x0000ffff11047812 */ /* 0x04cfe400078ec0ff */
[----:B------:R-:W-:Y:S01]  /*c2e0*/  LOP3.LUT P1, RZ, R17, 0xff, RZ, 0xc0, !PT ;  /* 0x000000ff11ff7812 */ /* 0x000fe2000782c0ff */
[----:B------:R-:W-:Y:S01]  /*c2f0*/  IMAD.MOV.U32 R17, RZ, RZ, 0x1 ;  /* 0x00000001ff117424 */ /* 0x000fe200078e00ff */
[----:B------:R-:W-:-:S06]  /*c300*/  PRMT R4, R4, 0x8880, RZ ;  /* 0x0000888004047816 */ /* 0x000fcc00000000ff */
[----:B------:R2:W3:Y:S02]  /*c310*/  SHFL.DOWN PT, R4, R4, R5, 0x1f ;  /* 0x08001f0504047589 */ /* 0x0004e400000e0000 */
[----:B--2---:R-:W-:-:S04]  /*c320*/  SHF.L.U32 R5, R5, 0x1, RZ ;  /* 0x0000000105057819 */ /* 0x004fc800000006ff */
[----:B------:R-:W-:Y:S02]  /*c330*/  ISETP.GE.AND P2, PT, R5, R2, PT ;  /* 0x000000020500720c */ /* 0x000fe40003f46270 */
[----:B---3--:R-:W-:-:S04]  /*c340*/  ISETP.NE.AND P0, PT, R4, RZ, PT ;  /* 0x000000ff0400720c */ /* 0x008fc80003f05270 */
[----:B------:R-:W-:-:S04]  /*c350*/  FSEL R6, RZ, 1, !P0 ;  /* 0x3f800000ff067808 */ /* 0x000fc80004000000 */
[----:B------:R-:W-:-:S05]  /*c360*/  F2FP.F16.F32.PACK_AB R6, RZ, R6 ;  /* 0x00000006ff06723e */ /* 0x000fca00000000ff */
[----:B------:R-:W-:-:S05]  /*c370*/  @!P1 HADD2.F32 R6, -RZ, R6.H0_H0 ;  /* 0x20000006ff069230 */ /* 0x000fca0000004100 */
[----:B------:R-:W-:-:S04]  /*c380*/  @!P1 FSETP.NEU.FTZ.AND P0, PT, R6, RZ, PT ;  /* 0x000000ff0600920b */ /* 0x000fc80003f1d000 */
[----:B------:R-:W-:-:S04]  /*c390*/  @!P1 SEL R4, RZ, 0x1, !P0 ;  /* 0x00000001ff049807 */ /* 0x000fc80004000000 */
[----:B------:R-:W-:Y:S01]  /*c3a0*/  @!P1 PRMT R17, R4, 0x7610, R17 ;  /* 0x0000761004119816 */ /* 0x000fe20000000011 */
[----:B------:R-:W-:Y:S06]  /*c3b0*/  @!P2 BRA `(.L_x_694) ;  /* 0xfffffffc00c4a947 */ /* 0x000fec000383ffff */
.L_x_689:
[----:B0-----:R-:W0:Y:S01]  /*c3c0*/  LDC R13, c[0x0][0x3e8] ;  /* 0x0000fa00ff0d7b82 */ /* 0x001e220000000800 */
[----:B------:R-:W-:Y:S02]  /*c3d0*/  MOV R16, RZ ;  /* 0x000000ff00107202 */ /* 0x000fe40000000f00 */
[----:B0-----:R-:W-:-:S13]  /*c3e0*/  ISETP.NE.AND P1, PT, R13, RZ, PT ;  /* 0x000000ff0d00720c */ /* 0x001fda0003f25270 */
[----:B------:R-:W-:Y:S05]  /*c3f0*/  @!P1 BRA `(.L_x_695) ;  /* 0x0000001000449947 */ /* 0x000fea0003800000 */
[----:B------:R-:W-:Y:S01]  /*c400*/  IMAD.MOV.U32 R14, RZ, RZ, RZ ;  /* 0x000000ffff0e7224 */ /* 0x000fe200078e00ff */
[----:B------:R-:W-:Y:S01]  /*c410*/  ULDC.64 UR4, c[0x0][0x3f0] ;  /* 0x0000fc0000047ab9 */ /* 0x000fe20000000a00 */
[----:B------:R-:W-:Y:S02]  /*c420*/  ISETP.NE.AND P0, PT, R13, 0x1, PT ;  /* 0x000000010d00780c */ /* 0x000fe40003f05270 */
[----:B--23--:R-:W-:Y:S01]  /*c430*/  IMAD.HI.U32 R4, R15, UR4, R14 ;  /* 0x000000040f047c27 */ /* 0x00cfe2000f8e000e */
        /* <DEDUP_REMOVED lines=269> */
.L_x_695:
[----:B------:R-:W-:Y:S01]  /*d510*/  ULDC.64 UR4, c[0x0][0x5f8] ;  /* 0x00017e0000047ab9 */ /* 0x000fe20000000a00 */
[----:B------:R-:W-:Y:S01]  /*d520*/  ULDC UR6, c[0x0][0x234] ;  /* 0x00008d0000067ab9 */ /* 0x000fe20000000800 */
[----:B------:R-:W-:Y:S02]  /*d530*/  ISETP.NE.U32.AND P0, PT, RZ, UR4, PT ;  /* 0x00000004ff007c0c */ /* 0x000fe4000bf05070 */
[----:B--23--:R-:W-:Y:S02]  /*d540*/  CS2R R4, SRZ ;  /* 0x0000000000047805 */ /* 0x00cfe4000001ff00 */
        /* <DEDUP_REMOVED lines=21> */
[----:B-----5:R-:W-:-:S05]  /*d6a0*/  IADD3 R11, -R9, RZ, RZ ;  /* 0x000000ff090b7210 */ /* 0x020fca0007ffe1ff */
        /* <DEDUP_REMOVED lines=266> */
.L_x_697:
        /* <DEDUP_REMOVED lines=14> */
.L_x_699:
[----:B------:R-:W-:Y:S05]  /*e830*/  BSYNC B0 ;  /* 0x0000000000007941 */ /* 0x000fea0003800000 */
.L_x_698:
        /* <DEDUP_REMOVED lines=15> */
.L_x_701:
[----:B------:R-:W-:Y:S05]  /*e930*/  BSYNC B0 ;  /* 0x0000000000007941 */ /* 0x000fea0003800000 */
.L_x_700:
        /* <DEDUP_REMOVED lines=34> */
.L_x_703:
[----:B------:R-:W-:Y:S05]  /*eb60*/  BSYNC B0 ;  /* 0x0000000000007941 */ /* 0x000fea0003800000 */
.L_x_702:
        /* <DEDUP_REMOVED lines=31> */
[----:B------:R-:W-:Y:S02]  /*ed60*/  IMAD.MOV.U32 R8, RZ, RZ, R6 ;  /* 0x000000ffff087224 */ /* 0x000fe400078e0006 */
[----:B------:R-:W-:Y:S02]  /*ed70*/  IMAD R9, R2, UR5, RZ ;  /* 0x0000000502097c24 */ /* 0x000fe4000f8e02ff */
[----:B0-----:R-:W-:-:S07]  /*ed80*/  IMAD R11, R11, UR4, RZ ;  /* 0x000000040b0b7c24 */ /* 0x001fce000f8e02ff */
.L_x_708:
[----:B------:R-:W-:-:S04]  /*ed90*/  IADD3 R6, R9, R8, RZ ;  /* 0x0000000809067210 */ /* 0x000fc80007ffe0ff */
[----:B------:R-:W-:-:S05]  /*eda0*/  IADD3 R6, P0, R6, UR6, RZ ;  /* 0x0000000606067c10 */ /* 0x000fca000ff1e0ff */
[----:B------:R-:W-:-:S05]  /*edb0*/  IMAD.X R7, RZ, RZ, UR7, P0 ;  /* 0x00000007ff077e24 */ /* 0x000fca00080e06ff */
[----:B------:R-:W2:Y:S01]  /*edc0*/  LDG.E.S8 R6, desc[UR36][R6.64] ;  /* 0x0000002406067981 */ /* 0x000ea2000c1e1300 */
[----:B------:R-:W-:Y:S01]  /*edd0*/  LOP3.LUT P0, RZ, R17, 0xff, RZ, 0xc0, !PT ;  /* 0x000000ff11ff7812 */ /* 0x000fe2000780c0ff */
[----:B------:R-:W-:Y:S01]  /*ede0*/  IMAD.MOV.U32 R17, RZ, RZ, 0x1 ;  /* 0x00000001ff117424 */ /* 0x000fe200078e00ff */
[----:B------:R-:W-:-:S04]  /*edf0*/  IADD3 R8, R11, R8, RZ ;  /* 0x000000080b087210 */ /* 0x000fc80007ffe0ff */
[----:B------:R-:W-:Y:S01]  /*ee00*/  ISETP.GE.U32.AND P3, PT, R8, UR8, PT ;  /* 0x0000000808007c0c */ /* 0x000fe2000bf66070 */
[----:B--2---:R-:W0:Y:S02]  /*ee10*/  I2F.S16 R2, R6 ;  /* 0x0000000600027306 */ /* 0x004e240000101400 */
[----:B0-----:R-:W-:-:S05]  /*ee20*/  F2FP.F16.F32.PACK_AB R2, RZ, R2 ;  /* 0x00000002ff02723e */ /* 0x001fca00000000ff */
[----:B------:R-:W-:-:S05]  /*ee30*/  @!P0 HADD2.F32 R2, -RZ, R2.H0_H0 ;  /* 0x20000002ff028230 */ /* 0x000fca0000004100 */
[----:B------:R-:W-:-:S04]  /*ee40*/  @!P0 FSETP.NEU.FTZ.AND P2, PT, R2, RZ, PT ;  /* 0x000000ff0200820b */ /* 0x000fc80003f5d000 */
[----:B------:R-:W-:-:S04]  /*ee50*/  @!P0 SEL R2, RZ, 0x1, !P2 ;  /* 0x00000001ff028807 */ /* 0x000fc80005000000 */
[----:B------:R-:W-:Y:S01]  /*ee60*/  @!P0 PRMT R17, R2, 0x7610, R17 ;  /* 0x0000761002118816 */ /* 0x000fe20000000011 */
[----:B------:R-:W-:Y:S06]  /*ee70*/  @!P3 BRA `(.L_x_708) ;  /* 0xfffffffc00c4b947 */ /* 0x000fec000383ffff */
[----:B------:R-:W-:Y:S05]  /*ee80*/  BSYNC B1 ;  /* 0x0000000000017941 */ /* 0x000fea0003800000 */
.L_x_707:
[----:B------:R-:W-:Y:S05]  /*ee90*/  BRA `(.L_x_706) ;  /* 0x0000000000687947 */ /* 0x000fea0003800000 */
.L_x_705:
        /* <DEDUP_REMOVED lines=10> */
.L_x_709:
[----:B------:R-:W-:-:S04]  /*ef40*/  IMAD.IADD R7, R2, 0x1, R9 ;  /* 0x0000000102077824 */ /* 0x000fc800078e0209 */
[----:B0-----:R-:W-:-:S05]  /*ef50*/  IMAD R7, R7, R10, R0 ;  /* 0x0000000a07077224 */ /* 0x001fca00078e0200 */
[----:B------:R-:W-:-:S04]  /*ef60*/  IADD3 R6, P0, R7, UR6, RZ ;  /* 0x0000000607067c10 */ /* 0x000fc8000ff1e0ff */
[----:B------:R-:W-:-:S05]  /*ef70*/  IADD3.X R7, RZ, UR7, RZ, P0, !PT ;  /* 0x00000007ff077c10 */ /* 0x000fca00087fe4ff */
[----:B------:R-:W3:Y:S01]  /*ef80*/  LDG.E.S8 R6, desc[UR36][R6.64] ;  /* 0x0000002406067981 */ /* 0x000ee2000c1e1300 */
[----:B------:R-:W-:Y:S01]  /*ef90*/  LOP3.LUT P3, RZ, R17, 0xff, RZ, 0xc0, !PT ;  /* 0x000000ff11ff7812 */ /* 0x000fe2000786c0ff */
[----:B------:R-:W-:Y:S01]  /*efa0*/  IMAD.MOV.U32 R17, RZ, RZ, 0x1 ;  /* 0x00000001ff117424 */ /* 0x000fe200078e00ff */
[----:B--2---:R-:W-:-:S04]  /*efb0*/  IADD3 R9, R14, R9, RZ ;  /* 0x000000090e097210 */ /* 0x004fc80007ffe0ff */
[----:B------:R-:W-:Y:S01]  /*efc0*/  ISETP.GE.U32.AND P2, PT, R9, UR5, PT ;  /* 0x0000000509007c0c */ /* 0x000fe2000bf46070 */
[----:B---3--:R-:W0:Y:S02]  /*efd0*/  I2F.S16 R8, R6 ;  /* 0x0000000600087306 */ /* 0x008e240000101400 */
[----:B0-----:R-:W-:-:S05]  /*efe0*/  F2FP.F16.F32.PACK_AB R8, RZ, R8 ;  /* 0x00000008ff08723e */ /* 0x001fca00000000ff */
[----:B------:R-:W-:-:S05]  /*eff0*/  @!P3 HADD2.F32 R8, -RZ, R8.H0_H0 ;  /* 0x20000008ff08b230 */ /* 0x000fca0000004100 */
[----:B------:R-:W-:-:S04]  /*f000*/  @!P3 FSETP.NEU.FTZ.AND P0, PT, R8, RZ, PT ;  /* 0x000000ff0800b20b */ /* 0x000fc80003f1d000 */
[----:B------:R-:W-:-:S04]  /*f010*/  @!P3 SEL R8, RZ, 0x1, !P0 ;  /* 0x00000001ff08b807 */ /* 0x000fc80004000000 */
[----:B------:R-:W-:Y:S01]  /*f020*/  @!P3 PRMT R17, R8, 0x7610, R17 ;  /* 0x000076100811b816 */ /* 0x000fe20000000011 */
[----:B------:R-:W-:Y:S06]  /*f030*/  @!P2 BRA `(.L_x_709) ;  /* 0xfffffffc00c0a947 */ /* 0x000fec000383ffff */
.L_x_706:
[----:B------:R-:W-:Y:S05]  /*f040*/  BSYNC B0 ;  /* 0x0000000000007941 */ /* 0x000fea0003800000 */
.L_x_704:
        /* <DEDUP_REMOVED lines=9> */
[----:B------:R-:W-:Y:S01]  /*f0e0*/  VIADD R6, R2, UR4 ;  /* 0x0000000402067c36 */ /* 0x000fe20008000000 */
[----:B------:R0:W-:Y:S11]  /*f0f0*/  STS.U8 [R2+UR4], R17 ;  /* 0x0000001102007988 */ /* 0x0001f60008000004 */
[----:B------:R-:W-:Y:S05]  /*f100*/  @!P0 BRA `(.L_x_710) ;  /* 0x00000000005c8947 */ /* 0x000fea0003800000 */
[----:B------:R-:W-:-:S07]  /*f110*/  MOV R8, UR5 ;  /* 0x0000000500087c02 */ /* 0x000fce0008000f00 */
.L_x_713:
[--C-:B------:R-:W-:Y:S01]  /*f120*/  IMAD.IADD R9, R3, 0x1, R8.reuse ;  /* 0x0000000103097824 */ /* 0x100fe200078e0208 */
[----:B------:R-:W-:Y:S01]  /*f130*/  BAR.SYNC.DEFER_BLOCKING 0x0 ;  /* 0x0000000000007b1d */ /* 0x000fe20000010000 */
[----:B------:R-:W-:Y:S02]  /*f140*/  ISETP.GT.AND P3, PT, R8, 0x1, PT ;  /* 0x000000010800780c */ /* 0x000fe40003f64270 */
[----:B-----5:R-:W-:Y:S02]  /*f150*/  SHF.R.S32.HI R10, RZ, 0x1, R8 ;  /* 0x00000001ff0a7819 */ /* 0x020fe40000011408 */
[----:B------:R-:W-:Y:S01]  /*f160*/  ISETP.GE.U32.AND P0, PT, R9, UR6, PT ;  /* 0x0000000609007c0c */ /* 0x000fe2000bf06070 */
[----:B------:R-:W-:Y:S03]  /*f170*/  BSSY B0, `(.L_x_711) ;  /* 0x000000e000007945 */ /* 0x000fe60003800000 */
[----:B------:R-:W-:-:S13]  /*f180*/  ISETP.GE.U32.OR P0, PT, R3, R8, P0 ;  /* 0x000000080300720c */ /* 0x000fda0000706470 */
[----:B--2---:R-:W-:Y:S05]  /*f190*/  @P0 BRA `(.L_x_712) ;  /* 0x00000000002c0947 */ /* 0x004fea0003800000 */
[----:B------:R-:W-:Y:S01]  /*f1a0*/  IMAD R8, R9, R7, R0 ;  /* 0x0000000709087224 */ /* 0x000fe200078e0200 */
[----:B------:R-:W-:Y:S01]  /*f1b0*/  LOP3.LUT P0, RZ, R17, 0xff, RZ, 0xc0, !PT ;  /* 0x000000ff11ff7812 */ /* 0x000fe2000780c0ff */
[----:B0-----:R-:W-:-:S04]  /*f1c0*/  HFMA2.MMA R17, -RZ, RZ, 0, 5.9604644775390625e-08 ;  /* 0x00000001ff117435 */ /* 0x001fc800000001ff */
[----:B------:R-:W0:Y:S02]  /*f1d0*/  LDS.S8 R8, [R8+UR4] ;  /* 0x0000000408087984 */ /* 0x000e240008000200 */
[----:B0-----:R-:W0:Y:S02]  /*f1e0*/  I2F.S16 R9, R8 ;  /* 0x0000000800097306 */ /* 0x001e240000101400 */
[----:B0-----:R-:W-:-:S05]  /*f1f0*/  F2FP.F16.F32.PACK_AB R9, RZ, R9 ;  /* 0x00000009ff09723e */ /* 0x001fca00000000ff */
[----:B------:R-:W-:-:S05]  /*f200*/  @!P0 HADD2.F32 R9, -RZ, R9.H0_H0 ;  /* 0x20000009ff098230 */ /* 0x000fca0000004100 */
[----:B------:R-:W-:-:S04]  /*f210*/  @!P0 FSETP.NEU.FTZ.AND P2, PT, R9, RZ, PT ;  /* 0x000000ff0900820b */ /* 0x000fc80003f5d000 */
[----:B------:R-:W-:-:S04]  /*f220*/  @!P0 SEL R9, RZ, 0x1, !P2 ;  /* 0x00000001ff098807 */ /* 0x000fc80005000000 */
[----:B------:R-:W-:-:S05]  /*f230*/  @!P0 PRMT R17, R9, 0x7610, R17 ;  /* 0x0000761009118816 */ /* 0x000fca0000000011 */
[----:B------:R2:W-:Y:S02]  /*f240*/  STS.U8 [R2+UR4], R17 ;  /* 0x0000001102007988 */ /* 0x0005e40008000004 */
.L_x_712:
[----:B------:R-:W-:Y:S05]  /*f250*/  BSYNC B0 ;  /* 0x0000000000007941 */ /* 0x000fea0003800000 */
.L_x_711:
[----:B------:R-:W-:Y:S01]  /*f260*/  IMAD.MOV.U32 R8, RZ, RZ, R10 ;  /* 0x000000ffff087224 */ /* 0x000fe200078e000a */
[----:B------:R-:W-:Y:S06]  /*f270*/  @P3 BRA `(.L_x_713) ;  /* 0xfffffffc00a83947 */ /* 0x000fec000383ffff */
.L_x_710:
        /* <DEDUP_REMOVED lines=12> */
.L_x_718:
        /* <DEDUP_REMOVED lines=8> */
[----:B0-2---:R-:W-:-:S04]  /*f3c0*/  HFMA2.MMA R17, -RZ, RZ, 0, 5.9604644775390625e-08 ;  /* 0x00000001ff117435 */ /* 0x005fc800000001ff */
[----:B------:R-:W0:Y:S02]  /*f3d0*/  LDS.S8 R3, [R3] ;  /* 0x0000000003037984 */ /* 0x000e240000000200 */
[----:B0-----:R-:W0:Y:S02]  /*f3e0*/  I2F.S16 R9, R3 ;  /* 0x0000000300097306 */ /* 0x001e240000101400 */
[----:B0-----:R-:W-:-:S05]  /*f3f0*/  F2FP.F16.F32.PACK_AB R9, RZ, R9 ;  /* 0x00000009ff09723e */ /* 0x001fca00000000ff */
[----:B------:R-:W-:-:S05]  /*f400*/  @!P2 HADD2.F32 R9, -RZ, R9.H0_H0 ;  /* 0x20000009ff09a230 */ /* 0x000fca0000004100 */
[----:B------:R-:W-:-:S04]  /*f410*/  @!P2 FSETP.NEU.FTZ.AND P0, PT, R9, RZ, PT ;  /* 0x000000ff0900a20b */ /* 0x000fc80003f1d000 */
[----:B------:R-:W-:-:S04]  /*f420*/  @!P2 SEL R9, RZ, 0x1, !P0 ;  /* 0x00000001ff09a807 */ /* 0x000fc80004000000 */
[----:B------:R-:W-:-:S05]  /*f430*/  @!P2 PRMT R17, R9, 0x7610, R17 ;  /* 0x000076100911a816 */ /* 0x000fca0000000011 */
[----:B------:R3:W-:Y:S02]  /*f440*/  STS.U8 [R2+UR4], R17 ;  /* 0x0000001102007988 */ /* 0x0007e40008000004 */
.L_x_717:
[----:B------:R-:W-:Y:S05]  /*f450*/  BSYNC B0 ;  /* 0x0000000000007941 */ /* 0x000fea0003800000 */
.L_x_716:
[----:B------:R-:W-:-:S04]  /*f460*/  SHF.R.S32.HI R8, RZ, 0x1, R8 ;  /* 0x00000001ff087819 */ /* 0x000fc80000011408 */
[----:B------:R-:W-:-:S13]  /*f470*/  ISETP.GE.AND P0, PT, R8, 0x20, PT ;  /* 0x000000200800780c */ /* 0x000fda0003f06270 */
[----:B------:R-:W-:Y:S05]  /*f480*/  @P0 BRA `(.L_x_718) ;  /* 0xfffffffc00ac0947 */ /* 0x000fea000383ffff */
[----:B------:R-:W-:-:S07]  /*f490*/  IMAD.MOV.U32 R3, RZ, RZ, 0x20 ;  /* 0x00000020ff037424 */ /* 0x000fce00078e00ff */
.L_x_715:
[----:B------:R-:W-:Y:S01]  /*f4a0*/  BAR.SYNC.DEFER_BLOCKING 0x0 ;  /* 0x0000000000007b1d */ /* 0x000fe20000010000 */
[----:B------:R-:W-:-:S13]  /*f4b0*/  ISETP.GE.AND P0, PT, R3, 0x2, PT ;  /* 0x000000020300780c */ /* 0x000fda0003f06270 */
[----:B------:R-:W-:Y:S05]  /*f4c0*/  @!P0 BRA `(.L_x_714) ;  /* 0x0000000000408947 */ /* 0x000fea0003800000 */
[----:B------:R-:W-:-:S07]  /*f4d0*/  MOV R0, 0x1 ;  /* 0x0000000100007802 */ /* 0x000fce0000000f00 */
.L_x_719:
[C---:B0-23--:R-:W-:Y:S02]  /*f4e0*/  LOP3.LUT R2, R17.reuse, 0xffff, RZ, 0xc0, !PT ;  /* 0x0000ffff11027812 */ /* 0x04dfe400078ec0ff */
[----:B------:R-:W-:Y:S01]  /*f4f0*/  LOP3.LUT P3, RZ, R17, 0xff, RZ, 0xc0, !PT ;  /* 0x000000ff11ff7812 */ /* 0x000fe2000786c0ff */
[----:B------:R-:W-:Y:S01]  /*f500*/  HFMA2.MMA R17, -RZ, RZ, 0, 5.9604644775390625e-08 ;  /* 0x00000001ff117435 */ /* 0x000fe200000001ff */
[----:B------:R-:W-:-:S06]  /*f510*/  PRMT R7, R2, 0x8880, RZ ;  /* 0x0000888002077816 */ /* 0x000fcc00000000ff */
[----:B------:R0:W2:Y:S02]  /*f520*/  SHFL.DOWN PT, R7, R7, R0, 0x1f ;  /* 0x08001f0007077589 */ /* 0x0000a400000e0000 */
[----:B0-----:R-:W-:-:S05]  /*f530*/  IMAD.SHL.U32 R0, R0, 0x2, RZ ;  /* 0x0000000200007824 */ /* 0x001fca00078e00ff */
[----:B------:R-:W-:Y:S02]  /*f540*/  ISETP.GE.AND P2, PT, R0, R3, PT ;  /* 0x000000030000720c */ /* 0x000fe40003f46270 */
[----:B--2---:R-:W-:-:S04]  /*f550*/  ISETP.NE.AND P0, PT, R7, RZ, PT ;  /* 0x000000ff0700720c */ /* 0x004fc80003f05270 */
[----:B------:R-:W-:-:S04]  /*f560*/  FSEL R2, RZ, 1, !P0 ;  /* 0x3f800000ff027808 */ /* 0x000fc80004000000 */
[----:B------:R-:W-:-:S05]  /*f570*/  F2FP.F16.F32.PACK_AB R2, RZ, R2 ;  /* 0x00000002ff02723e */ /* 0x000fca00000000ff */
[----:B------:R-:W-:-:S05]  /*f580*/  @!P3 HADD2.F32 R2, -RZ, R2.H0_H0 ;  /* 0x20000002ff02b230 */ /* 0x000fca0000004100 */
[----:B------:R-:W-:-:S04]  /*f590*/  @!P3 FSETP.NEU.FTZ.AND P0, PT, R2, RZ, PT ;  /* 0x000000ff0200b20b */ /* 0x000fc80003f1d000 */
[----:B------:R-:W-:-:S04]  /*f5a0*/  @!P3 SEL R2, RZ, 0x1, !P0 ;  /* 0x00000001ff02b807 */ /* 0x000fc80004000000 */
[----:B------:R-:W-:Y:S01]  /*f5b0*/  @!P3 PRMT R17, R2, 0x7610, R17 ;  /* 0x000076100211b816 */ /* 0x000fe20000000011 */
[----:B------:R-:W-:Y:S06]  /*f5c0*/  @!P2 BRA `(.L_x_719) ;  /* 0xfffffffc00c4a947 */ /* 0x000fec000383ffff */
.L_x_714:
        /* <DEDUP_REMOVED lines=9> */
[----:B------:R-:W4:Y:S01]  /*f660*/  LDG.E.U8 R0, desc[UR36][R4.64] ;  /* 0x0000002404007981 */ /* 0x000f22000c1e1100 */
[----:B0-23--:R-:W0:Y:S01]  /*f670*/  I2F.S8 R17, R17 ;  /* 0x0000001100117306 */ /* 0x00de220000001400 */
[----:B------:R-:W-:Y:S01]  /*f680*/  IMAD.MOV.U32 R2, RZ, RZ, 0x1 ;  /* 0x00000001ff027424 */ /* 0x000fe200078e00ff */
[----:B----4-:R-:W-:Y:S02]  /*f690*/  ISETP.NE.AND P1, PT, R0, RZ, PT ;  /* 0x000000ff0000720c */ /* 0x010fe40003f25270 */
[----:B0-----:R-:W-:Y:S02]  /*f6a0*/  F2FP.F16.F32.PACK_AB R0, RZ, R17 ;  /* 0x00000011ff00723e */ /* 0x001fe400000000ff */
[----:B------:R-:W-:-:S09]  /*f6b0*/  PRMT R17, R2, 0x7610, R17 ;  /* 0x0000761002117816 */ /* 0x000fd20000000011 */
[----:B------:R-:W-:-:S05]  /*f6c0*/  @!P1 HADD2.F32 R0, -RZ, R0.H0_H0 ;  /* 0x20000000ff009230 */ /* 0x000fca0000004100 */
[----:B------:R-:W-:-:S04]  /*f6d0*/  @!P1 FSETP.NEU.FTZ.AND P0, PT, R0, RZ, PT ;  /* 0x000000ff0000920b */ /* 0x000fc80003f1d000 */
[----:B------:R-:W-:-:S04]  /*f6e0*/  @!P1 SEL R0, RZ, 0x1, !P0 ;  /* 0x00000001ff009807 */ /* 0x000fc80004000000 */
[----:B------:R-:W-:-:S07]  /*f6f0*/  @!P1 PRMT R17, R0, 0x7610, R17 ;  /* 0x0000761000119816 */ /* 0x000fce0000000011 */
.L_x_721:
[----:B------:R-:W-:Y:S05]  /*f700*/  @!P2 BRA `(.L_x_722) ;  /* 0x000000000068a947 */ /* 0x000fea0003800000 */
[----:B------:R-:W4:Y:S02]  /*f710*/  LDC R0, c[0x0][0x61c] ;  /* 0x00018700ff007b82 */ /* 0x000f240000000800 */
[----:B----4-:R-:W-:-:S13]  /*f720*/  ISETP.NE.AND P0, PT, R0, 0x1, PT ;  /* 0x000000010000780c */ /* 0x010fda0003f05270 */
[----:B------:R-:W-:Y:S05]  /*f730*/  @!P0 BRA `(.L_x_723) ;  /* 0x0000000000408947 */ /* 0x000fea0003800000 */
[----:B0-23--:R-:W-:Y:S01]  /*f740*/  MOV R2, 0x0 ;  /* 0x0000000000027802 */ /* 0x00dfe20000000f00 */
        /* <DEDUP_REMOVED lines=15> */
.L_x_723:
[----:B------:R-:W-:Y:S01]  /*f840*/  ULDC.64 UR4, c[0x0][0x5e8] ;  /* 0x00017a0000047ab9 */ /* 0x000fe20000000a00 */
[----:B------:R-:W-:Y:S02]  /*f850*/  LOP3.LUT P0, RZ, R17, 0xff, RZ, 0xc0, !PT ;  /* 0x000000ff11ff7812 */ /* 0x000fe4000780c0ff */
[----:B------:R-:W-:Y:S02]  /*f860*/  IADD3 R16, P1, R16, UR4, RZ ;  /* 0x0000000410107c10 */ /* 0x000fe4000ff3e0ff */
[----:B------:R-:W-:-:S03]  /*f870*/  SEL R3, RZ, 0x1, !P0 ;  /* 0x00000001ff037807 */ /* 0x000fc60004000000 */
[----:B0-23--:R-:W-:-:S05]  /*f880*/  IMAD.X R17, RZ, RZ, UR5, P1 ;  /* 0x00000005ff117e24 */ /* 0x00dfca00088e06ff */
[----:B------:R-:W-:Y:S01]  /*f890*/  STG.E.U8 desc[UR36][R16.64], R3 ;  /* 0x0000000310007986 */ /* 0x000fe2000c101124 */
[----:B------:R-:W-:Y:S05]  /*f8a0*/  EXIT ;  /* 0x000000000000794d */ /* 0x000fea0003800000 */
.L_x_722:
[----:B------:R-:W-:Y:S01]  /*f8b0*/  STG.E.U8 desc[UR36][R4.64], R17 ;  /* 0x0000001104007986 */ /* 0x000fe2000c101124 */
[----:B------:R-:W-:Y:S05]  /*f8c0*/  EXIT ;  /* 0x000000000000794d */ /* 0x000fea0003800000 */
.L_x_720:
[----:B------:R-:W-:Y:S01]  /*f8d0*/  ISETP.NE.AND P1, PT, RZ, UR38, PT ;  /* 0x00000026ff007c0c */ /* 0x000fe2000bf25270 */
[----:B------:R-:W-:Y:S01]  /*f8e0*/  ULDC.64 UR4, c[0x0][0x5e8] ;  /* 0x00017a0000047ab9 */ /* 0x000fe20000000a00 */
[----:B------:R-:W-:Y:S01]  /*f8f0*/  ULDC.U8 UR6, c[0x0][0x619] ;  /* 0x0001864000067ab9 */ /* 0x000fe20000000000 */
[----:B0-23--:R-:W-:Y:S02]  /*f900*/  IADD3 R2, P0, R16, UR4, RZ ;  /* 0x0000000410027c10 */ /* 0x00dfe4000ff1e0ff */
[----:B------:R-:W-:Y:S02]  /*f910*/  ISETP.NE.AND P2, PT, RZ, UR6, PT ;  /* 0x00000006ff007c0c */ /* 0x000fe4000bf45270 */
[----:B------:R-:W-:-:S06]  /*f920*/  IADD3.X R3, RZ, UR5, RZ, P0, !PT ;  /* 0x00000005ff037c10 */ /* 0x000fcc00087fe4ff */
[----:B------:R-:W-:Y:S05]  /*f930*/  @!P1 BRA `(.L_x_724) ;  /* 0x0000000000289947 */ /* 0x000fea0003800000 */
[----:B------:R-:W2:Y:S01]  /*f940*/  LDG.E.U8 R0, desc[UR36][R2.64] ;  /* 0x0000002402007981 */ /* 0x000ea2000c1e1100 */
[----:B------:R-:W0:Y:S01]  /*f950*/  I2F.S8 R17, R17 ;  /* 0x0000001100117306 */ /* 0x000e220000001400 */
[----:B------:R-:W-:Y:S01]  /*f960*/  IMAD.MOV.U32 R4, RZ, RZ, 0x1 ;  /* 0x00000001ff047424 */ /* 0x000fe200078e00ff */
[----:B--2---:R-:W-:Y:S02]  /*f970*/  ISETP.NE.AND P1, PT, R0, RZ, PT ;  /* 0x000000ff0000720c */ /* 0x004fe40003f25270 */
[----:B0-----:R-:W-:Y:S02]  /*f980*/  F2FP.F16.F32.PACK_AB R0, RZ, R17 ;  /* 0x00000011ff00723e */ /* 0x001fe400000000ff */
[----:B------:R-:W-:-:S09]  /*f990*/  PRMT R17, R4, 0x7610, R17 ;  /* 0x0000761004117816 */ /* 0x000fd20000000011 */
[----:B------:R-:W-:-:S05]  /*f9a0*/  @!P1 HADD2.F32 R0, -RZ, R0.H0_H0 ;  /* 0x20000000ff009230 */ /* 0x000fca0000004100 */
[----:B------:R-:W-:-:S04]  /*f9b0*/  @!P1 FSETP.NEU.FTZ.AND P0, PT, R0, RZ, PT ;  /* 0x000000ff0000920b */ /* 0x000fc80003f1d000 */
[----:B------:R-:W-:-:S04]  /*f9c0*/  @!P1 SEL R0, RZ, 0x1, !P0 ;  /* 0x00000001ff009807 */ /* 0x000fc80004000000 */
[----:B------:R-:W-:-:S07]  /*f9d0*/  @!P1 PRMT R17, R0, 0x7610, R17 ;  /* 0x0000761000119816 */ /* 0x000fce0000000011 */
.L_x_724:
        /* <DEDUP_REMOVED lines=20> */
.L_x_726:
[----:B------:R-:W-:Y:S01]  /*fb20*/  ULDC.64 UR4, c[0x0][0x5e8] ;  /* 0x00017a0000047ab9 */ /* 0x000fe20000000a00 */
[----:B------:R-:W-:Y:S02]  /*fb30*/  LOP3.LUT P0, RZ, R17, 0xff, RZ, 0xc0, !PT ;  /* 0x000000ff11ff7812 */ /* 0x000fe4000780c0ff */
[----:B------:R-:W-:Y:S02]  /*fb40*/  IADD3 R16, P1, R16, UR4, RZ ;  /* 0x0000000410107c10 */ /* 0x000fe4000ff3e0ff */
[----:B------:R-:W-:-:S03]  /*fb50*/  SEL R3, RZ, 0x1, !P0 ;  /* 0x00000001ff037807 */ /* 0x000fc60004000000 */
[----:B------:R-:W-:-:S05]  /*fb60*/  IMAD.X R17, RZ, RZ, UR5, P1 ;  /* 0x00000005ff117e24 */ /* 0x000fca00088e06ff */
[----:B------:R-:W-:Y:S01]  /*fb70*/  STG.E.U8 desc[UR36][R16.64], R3 ;  /* 0x0000000310007986 */ /* 0x000fe2000c101124 */
[----:B------:R-:W-:Y:S05]  /*fb80*/  EXIT ;  /* 0x000000000000794d */ /* 0x000fea0003800000 */
.L_x_725:
[----:B------:R-:W-:-:S04]  /*fb90*/  LOP3.LUT P0, RZ, R17, 0xff, RZ, 0xc0, !PT ;  /* 0x000000ff11ff7812 */ /* 0x000fc8000780c0ff */
[----:B------:R-:W-:-:S05]  /*fba0*/  SEL R5, RZ, 0x1, !P0 ;  /* 0x00000001ff057807 */ /* 0x000fca0004000000 */
[----:B------:R-:W-:Y:S01]  /*fbb0*/  STG.E.U8 desc[UR36][R2.64], R5 ;  /* 0x0000000502007986 */ /* 0x000fe2000c101124 */
[----:B------:R-:W-:Y:S05]  /*fbc0*/  EXIT ;  /* 0x000000000000794d */ /* 0x000fea0003800000 */
.L_x_696:
        /* <DEDUP_REMOVED lines=20> */
[----:B------:R-:W0:Y:S01]  /*fd10*/  I2F.S8 R17, R17 ;  /* 0x0000001100117306 */ /* 0x000e220000001400 */
[----:B------:R-:W-:Y:S01]  /*fd20*/  HFMA2.MMA R2, -RZ, RZ, 0, 5.9604644775390625e-08 ;  /* 0x00000001ff027435 */ /* 0x000fe200000001ff */
[----:B--2---:R-:W-:Y:S02]  /*fd30*/  ISETP.NE.AND P1, PT, R0, RZ, PT ;  /* 0x000000ff0000720c */ /* 0x004fe40003f25270 */
[----:B0-----:R-:W-:-:S07]  /*fd40*/  F2FP.F16.F32.PACK_AB R0, RZ, R17 ;  /* 0x00000011ff00723e */ /* 0x001fce00000000ff */
[----:B------:R-:W-:-:S04]  /*fd50*/  PRMT R17, R2, 0x7610, R17 ;  /* 0x0000761002117816 */ /* 0x000fc80000000011 */
[----:B------:R-:W-:-:S05]  /*fd60*/  @!P1 HADD2.F32 R0, -RZ, R0.H0_H0 ;  /* 0x20000000ff009230 */ /* 0x000fca0000004100 */
[----:B------:R-:W-:-:S04]  /*fd70*/  @!P1 FSETP.NEU.FTZ.AND P0, PT, R0, RZ, PT ;  /* 0x000000ff0000920b */ /* 0x000fc80003f1d000 */
[----:B------:R-:W-:-:S04]  /*fd80*/  @!P1 SEL R0, RZ, 0x1, !P0 ;  /* 0x00000001ff009807 */ /* 0x000fc80004000000 */
[----:B------:R-:W-:-:S07]  /*fd90*/  @!P1 PRMT R17, R0, 0x7610, R17 ;  /* 0x0000761000119816 */ /* 0x000fce0000000011 */
.L_x_728:
[----:B------:R-:W-:Y:S05]  /*fda0*/  @!P2 BRA `(.L_x_729) ;  /* 0x000000000068a947 */ /* 0x000fea0003800000 */
        /* <DEDUP_REMOVED lines=19> */
.L_x_730:
[----:B------:R-:W-:Y:S01]  /*fee0*/  ULDC.64 UR4, c[0x0][0x5e8] ;  /* 0x00017a0000047ab9 */ /* 0x000fe20000000a00 */
[----:B------:R-:W-:Y:S02]  /*fef0*/  LOP3.LUT P0, RZ, R17, 0xff, RZ, 0xc0, !PT ;  /* 0x000000ff11ff7812 */ /* 0x000fe4000780c0ff */
[----:B------:R-:W-:Y:S02]  /*ff00*/  IADD3 R16, P1, R16, UR4, RZ ;  /* 0x0000000410107c10 */ /* 0x000fe4000ff3e0ff */
[----:B------:R-:W-:Y:S02]  /*ff10*/  SEL R3, RZ, 0x1, !P0 ;  /* 0x00000001ff037807 */ /* 0x000fe40004000000 */
[----:B------:R-:W-:-:S05]  /*ff20*/  IADD3.X R17, RZ, UR5, RZ, P1, !PT ;  /* 0x00000005ff117c10 */ /* 0x000fca0008ffe4ff */
[----:B------:R-:W-:Y:S01]  /*ff30*/  STG.E.U8 desc[UR36][R16.64], R3 ;  /* 0x0000000310007986 */ /* 0x000fe2000c101124 */
[----:B------:R-:W-:Y:S05]  /*ff40*/  EXIT ;  /* 0x000000000000794d */ /* 0x000fea0003800000 */
.L_x_729:
[----:B------:R-:W-:Y:S01]  /*ff50*/  STG.E.U8 desc[UR36][R4.64], R17 ;  /* 0x0000001104007986 */ /* 0x000fe2000c101124 */
[----:B------:R-:W-:Y:S05]  /*ff60*/  EXIT ;  /* 0x000000000000794d */ /* 0x000fea0003800000 */
.L_x_727:
[----:B------:R-:W-:Y:S01]  /*ff70*/  ISETP.NE.AND P1, PT, RZ, UR38, PT ;  /* 0x00000026ff007c0c */ /* 0x000fe2000bf25270 */
[----:B------:R-:W-:Y:S01]  /*ff80*/  ULDC.64 UR4, c[0x0][0x5e8] ;  /* 0x00017a0000047ab9 */ /* 0x000fe20000000a00 */
[----:B------:R-:W-:Y:S01]  /*ff90*/  ULDC.U8 UR6, c[0x0][0x619] ;  /* 0x0001864000067ab9 */ /* 0x000fe20000000000 */
[----:B------:R-:W-:Y:S02]  /*ffa0*/  IADD3 R2, P0, R16, UR4, RZ ;  /* 0x0000000410027c10 */ /* 0x000fe4000ff1e0ff */
[----:B------:R-:W-:-:S03]  /*ffb0*/  ISETP.NE.AND P2, PT, RZ, UR6, PT ;  /* 0x00000006ff007c0c */ /* 0x000fc6000bf45270 */
[----:B------:R-:W-:-:S05]  /*ffc0*/  IMAD.X R3, RZ, RZ, UR5, P0 ;  /* 0x00000005ff037e24 */ /* 0x000fca00080e06ff */
        /* <DEDUP_REMOVED lines=11> */
.L_x_731:
        /* <DEDUP_REMOVED lines=22> */
.L_x_733:
[----:B------:R-:W-:Y:S02]  /*101e0*/  ULDC.64 UR4, c[0x0][0x5e8] ;  /* 0x00017a0000047ab9 */ /* 0x000fe40000000a00 */
[----:B------:R-:W-:-:S04]  /*101f0*/  IADD3 R16, P0, R16, UR4, RZ ;  /* 0x0000000410107c10 */ /* 0x000fc8000ff1e0ff */
[----:B------:R-:W-:-:S05]  /*10200*/  IADD3.X R17, RZ, UR5, RZ, P0, !PT ;  /* 0x00000005ff117c10 */ /* 0x000fca00087fe4ff */
[----:B------:R-:W-:Y:S01]  /*10210*/  STG.E.U8 desc[UR36][R16.64], R19 ;  /* 0x0000001310007986 */ /* 0x000fe2000c101124 */
[----:B------:R-:W-:Y:S05]  /*10220*/  EXIT ;  /* 0x000000000000794d */ /* 0x000fea0003800000 */
.L_x_732:
[----:B------:R-:W-:Y:S01]  /*10230*/  STG.E.U8 desc[UR36][R2.64], R19 ;  /* 0x0000001302007986 */ /* 0x000fe2000c101124 */
[----:B------:R-:W-:Y:S05]  /*10240*/  EXIT ;  /* 0x000000000000794d */ /* 0x000fea0003800000 */
.L_x_734:
        /* <DEDUP_REMOVED lines=11> */
.L_x_7542:


//--------------------- .text._ZN2at6native13reduce_kernelILi256ELi2ENS0_8ReduceOpIN3c104HalfENS0_14func_wrapper_tIbZZZNS0_14or_kernel_cudaERNS_14TensorIteratorEENKUlvE_clEvENKUlvE8_clEvEUlbS4_E_EEjbLi4ELi4EEEEEvT1_ --------------------------
	.section	.text._ZN2at6native13reduce_kernelILi256ELi2ENS0_8ReduceOpIN3c104HalfENS0_14func_wrapper_tIbZZZNS0_14or_kernel_cudaERNS_14TensorIteratorEENKUlvE_clEvENKUlvE8_clEvEUlbS4_E_EEjbLi4ELi4EEEEEvT1_,"ax",@progbits
	.align	128
        .global         _ZN2at6native13reduce_kernelILi256ELi2ENS0_8ReduceOpIN3c104HalfENS0_14func_wrapper_tIbZZZNS0_14or_kernel_cudaERNS_14TensorIteratorEENKUlvE_clEvENKUlvE8_clEvEUlbS4_E_EEjbLi4ELi4EEEEEvT1_
        .type           _ZN2at6native13reduce_kernelILi256ELi2ENS0_8ReduceOpIN3c104HalfENS0_14func_wrapper_tIbZZZNS0_14or_kernel_cudaERNS_14TensorIteratorEENKUlvE_clEvENKUlvE8_clEvEUlbS4_E_EEjbLi4ELi4EEEEEvT1_,@function
        .size           _ZN2at6native13reduce_kernelILi256ELi2ENS0_8ReduceOpIN3c104HalfENS0_14func_wrapper_tIbZZZNS0_14or_kernel_cudaERNS_14TensorIteratorEENKUlvE_clEvENKUlvE8_clEvEUlbS4_E_EEjbLi4ELi4EEEEEvT1_,(.L_x_7543 - _ZN2at6native13reduce_kernelILi256ELi2ENS0_8ReduceOpIN3c104HalfENS0_14func_wrapper_tIbZZZNS0_14or_kernel_cudaERNS_14TensorIteratorEENKUlvE_clEvENKUlvE8_clEvEUlbS4_E_EEjbLi4ELi4EEEEEvT1_)
        .other          _ZN2at6native13reduce_kernelILi256ELi2ENS0_8ReduceOpIN3c104HalfENS0_14func_wrapper_tIbZZZNS0_14or_kernel_cudaERNS_14TensorIteratorEENKUlvE_clEvENKUlvE8_clEvEUlbS4_E_EEjbLi4ELi4EEEEEvT1_,@"STO_CUDA_ENTRY STV_DEFAULT"
_ZN2at6native13reduce_kernelILi256ELi2ENS0_8ReduceOpIN3c104HalfENS0_14func_wrapper_tIbZZZNS0_14or_kernel_cudaERNS_14TensorIteratorEENKUlvE_clEvENKUlvE8_clEvEUlbS4_E_EEjbLi4ELi4EEEEEvT1_:
.text._ZN2at6native13reduce_kernelILi256ELi2ENS0_8ReduceOpIN3c104HalfENS0_14func_wrapper_tIbZZZNS0_14or_kernel_cudaERNS_14TensorIteratorEENKUlvE_clEvENKUlvE8_clEvEUlbS4_E_EEjbLi4ELi4EEEEEvT1_:
        /* <DEDUP_REMOVED lines=287> */
.L_x_735:
        /* <DEDUP_REMOVED lines=43> */
.L_x_739:
        /* <DEDUP_REMOVED lines=25> */
.L_x_745:
[----:B------:R-:W-:Y:S05]  /*1630*/  BSYNC B2 ;  /* 0x0000000000027941 */ /* 0x000fea0003800000 */
.L_x_744:
        /* <DEDUP_REMOVED lines=15> */
.L_x_743:
[----:B------:R-:W-:Y:S05]  /*1730*/  BSYNC B1 ;  /* 0x0000000000017941 */ /* 0x000fea0003800000 */
.L_x_742:
[----:B------:R-:W0:Y:S01]  /*1740*/  LDC R5, c[0x0][0x218] ;  /* 0x00008600ff057b82 */ /* 0x000e220000000800 */
[----:B------:R-:W-:-:S04]  /*1750*/  IADD3 R3, P0, -R8, 0x4, RZ ;  /* 0x0000000408037810 */ /* 0x000fc80007f1e1ff */
[----:B------:R-:W-:Y:S01]  /*1760*/  LEA R18, P1, R3, R18, 0x1 ;  /* 0x0000001203127211 */ /* 0x000fe200078208ff */
[----:B------:R-:W-:-:S05]  /*1770*/  IMAD.X R6, RZ, RZ, -0x1, P0 ;  /* 0xffffffffff067424 */ /* 0x000fca00000e06ff */
[----:B------:R-:W-:Y:S02]  /*1780*/  LEA.HI.X R19, R3, R19, R6, 0x1, P1 ;  /* 0x0000001303137211 */ /* 0x000fe400008f0c06 */
[----:B0-----:R-:W-:-:S07]  /*1790*/  IADD3 R5, R8, -0x4, R5 ;  /* 0xfffffffc08057810 */ /* 0x001fce0007ffe005 */
.L_x_741:
[----:B------:R-:W-:Y:S05]  /*17a0*/  BSYNC B0 ;  /* 0x0000000000007941 */ /* 0x000fea0003800000 */
.L_x_740:
[----:B------:R-:W-:Y:S01]  /*17b0*/  ULDC UR4, c[0x0][0x22c] ;  /* 0x00008b0000047ab9 */ /* 0x000fe20000000800 */
[----:B------:R-:W-:Y:S01]  /*17c0*/  BSSY B0, `(.L_x_746) ;  /* 0x000002e000007945 */ /* 0x000fe20003800000 */
[----:B------:R-:W-:Y:S01]  /*17d0*/  IMAD R3, R23, UR4, RZ ;  /* 0x0000000417037c24 */ /* 0x000fe2000f8e02ff */
[----:B------:R-:W-:-:S03]  /*17e0*/  ULDC.64 UR4, c[0x0][0x230] ;  /* 0x00008c0000047ab9 */ /* 0x000fc60000000a00 */
[----:B------:R-:W-:-:S04]  /*17f0*/  IMAD R3, R2, UR4, R3 ;  /* 0x0000000402037c24 */ /* 0x000fc8000f8e0203 */
[----:B------:R-:W-:Y:S01]  /*1800*/  IMAD R9, R16, UR5, R3 ;  /* 0x0000000510097c24 */ /* 0x000fe2000f8e0203 */
[----:B------:R-:W-:-:S04]  /*1810*/  PRMT R3, R4, 0x5410, R4 ;  /* 0x0000541004037816 */ /* 0x000fc80000000004 */
[----:B------:R-:W-:-:S04]  /*1820*/  LEA R6, R9, 0x3, 0x2 ;  /* 0x0000000309067811 */ /* 0x000fc800078e10ff */
[----:B------:R-:W-:-:S13]  /*1830*/  ISETP.GE.U32.AND P0, PT, R6, R5, PT ;  /* 0x000000050600720c */ /* 0x000fda0003f06070 */
[----:B------:R-:W-:Y:S05]  /*1840*/  @P0 BRA `(.L_x_747) ;  /* 0x0000000000940947 */ /* 0x000fea0003800000 */
[C---:B------:R-:W-:Y:S02]  /*1850*/  PRMT R10, R3.reuse, 0x7610, R10 ;  /* 0x00007610030a7816 */ /* 0x040fe4000000000a */
[C---:B------:R-:W-:Y:S02]  /*1860*/  PRMT R4, R3.reuse, 0x7610, R4 ;  /* 0x0000761003047816 */ /* 0x040fe40000000004 */
[----:B------:R-:W-:-:S07]  /*1870*/  PRMT R8, R3, 0x7610, R8 ;  /* 0x0000761003087816 */ /* 0x000fce0000000008 */
.L_x_748:
[----:B------:R-:W-:Y:S01]  /*1880*/  IMAD.WIDE.U32 R6, R9, 0x8, R18 ;  /* 0x0000000809067825 */ /* 0x000fe200078e0012 */
[----:B------:R-:W-:Y:S01]  /*1890*/  LOP3.LUT P1, RZ, R0, 0xff, RZ, 0xc0, !PT ;  /* 0x000000ff00ff7812 */ /* 0x000fe2000782c0ff */
[----:B------:R-:W-:-:S04]  /*18a0*/  ULDC UR4, c[0x0][0x220] ;  /* 0x0000880000047ab9 */ /* 0x000fc80000000800 */
[----:B------:R-:W2:Y:S01]  /*18b0*/  LDG.E.64 R6, desc[UR58][R6.64] ;  /* 0x0000003a06067981 */ /* 0x000ea2000c1e1b00 */
[----:B------:R-:W-:Y:S01]  /*18c0*/  LOP3.LUT P2, RZ, R8, 0xff, RZ, 0xc0, !PT ;  /* 0x000000ff08ff7812 */ /* 0x000fe2000784c0ff */
[----:B------:R-:W-:Y:S01]  /*18d0*/  VIADD R9, R9, UR4 ;  /* 0x0000000409097c36 */ /* 0x000fe20008000000 */
[----:B------:R-:W-:Y:S01]  /*18e0*/  LOP3.LUT P3, RZ, R10, 0xff, RZ, 0xc0, !PT ;  /* 0x000000ff0aff7812 */ /* 0x000fe2000786c0ff */
[----:B------:R-:W-:Y:S01]  /*18f0*/  HFMA2.MMA R8, -RZ, RZ, 0, 5.9604644775390625e-08 ;  /* 0x00000001ff087435 */ /* 0x000fe200000001ff */
[----:B------:R-:W-:Y:S01]  /*1900*/  LOP3.LUT P0, RZ, R4, 0xff, RZ, 0xc0, !PT ;  /* 0x000000ff04ff7812 */ /* 0x000fe2000780c0ff */
[----:B------:R-:W-:Y:S01]  /*1910*/  IMAD.MOV.U32 R3, RZ, RZ, 0x1 ;  /* 0x00000001ff037424 */ /* 0x000fe200078e00ff */
[----:B------:R-:W-:-:S04]  /*1920*/  LEA R4, R9, 0x3, 0x2 ;  /* 0x0000000309047811 */ /* 0x000fc800078e10ff */
[----:B------:R-:W-:Y:S01]  /*1930*/  ISETP.GE.U32.AND P4, PT, R4, R5, PT ;  /* 0x000000050400720c */ /* 0x000fe20003f86070 */
[----:B------:R-:W-:Y:S02]  /*1940*/  IMAD.MOV.U32 R4, RZ, RZ, 0x1 ;  /* 0x00000001ff047424 */ /* 0x000fe400078e00ff */
[----:B------:R-:W-:Y:S01]  /*1950*/  PRMT R3, R8, 0x5410, R3 ;  /* 0x0000541008037816 */ /* 0x000fe20000000003 */
        /* <DEDUP_REMOVED lines=20> */
.L_x_747:
[----:B------:R-:W-:Y:S05]  /*1aa0*/  BSYNC B0 ;  /* 0x0000000000007941 */ /* 0x000fea0003800000 */
.L_x_746:
        /* <DEDUP_REMOVED lines=12> */
.L_x_750:
[----:B------:R-:W-:Y:S05]  /*1b70*/  BSYNC B0 ;  /* 0x0000000000007941 */ /* 0x000fea0003800000 */
.L_x_749:
        /* <DEDUP_REMOVED lines=8> */
[----:B------:R-:W-:Y:S01]  /*1c00*/  LOP3.LUT P0, RZ, R0, 0xff, RZ, 0xc0, !PT ;  /* 0x000000ff00ff7812 */ /* 0x000fe2000780c0ff */
[----:B------:R-:W-:Y:S02]  /*1c10*/  IMAD.MOV.U32 R0, RZ, RZ, 0x1 ;  /* 0x00000001ff007424 */ /* 0x000fe400078e00ff */
[----:B------:R-:W-:-:S10]  /*1c20*/  IMAD.WIDE R18, R6, 0x2, R18 ;  /* 0x0000000206127825 */ /* 0x000fd400078e0212 */
[----:B------:R-:W-:Y:S05]  /*1c30*/  @P0 BRA `(.L_x_752) ;  /* 0x0000000000100947 */ /* 0x000fea0003800000 */
[----:B------:R-:W2:Y:S02]  /*1c40*/  LDG.E.U16 R18, desc[UR58][R18.64] ;  /* 0x0000003a12127981 */ /* 0x000ea4000c1e1500 */
[----:B--2---:R-:W-:-:S05]  /*1c50*/  HADD2.F32 R0, -RZ, R18.H0_H0 ;  /* 0x20000012ff007230 */ /* 0x004fca0000004100 */
[----:B------:R-:W-:-:S04]  /*1c60*/  FSETP.NEU.FTZ.AND P0, PT, R0, RZ, PT ;  /* 0x000000ff0000720b */ /* 0x000fc80003f1d000 */
[----:B------:R-:W-:-:S09]  /*1c70*/  SEL R0, RZ, 0x1, !P0 ;  /* 0x00000001ff007807 */ /* 0x000fd20004000000 */
.L_x_752:
[----:B------:R-:W-:Y:S05]  /*1c80*/  BSYNC B0 ;  /* 0x0000000000007941 */ /* 0x000fea0003800000 */
.L_x_751:
[----:B------:R-:W0:Y:S01]  /*1c90*/  I2F.S8 R5, R3.B2 ;  /* 0x2000000300057306 */ /* 0x000e220000001400 */
[----:B------:R-:W-:Y:S01]  /*1ca0*/  LOP3.LUT P1, RZ, R0, 0xff, RZ, 0xc0, !PT ;  /* 0x000000ff00ff7812 */ /* 0x000fe2000782c0ff */
[----:B------:R-:W-:Y:S01]  /*1cb0*/  IMAD.MOV.U32 R0, RZ, RZ, 0x1 ;  /* 0x00000001ff007424 */ /* 0x000fe200078e00ff */
[----:B------:R-:W-:-:S05]  /*1cc0*/  MOV R19, 0x1 ;  /* 0x0000000100137802 */ /* 0x000fca0000000f00 */
        /* <DEDUP_REMOVED lines=14> */
[----:B------:R-:W-:Y:S02]  /*1db0*/  ISETP.NE.AND P1, PT, R0, RZ, PT ;  /* 0x000000ff0000720c */ /* 0x000fe40003f25270 */
[----:B0-----:R-:W-:-:S11]  /*1dc0*/  F2FP.F16.F32.PACK_AB R0, RZ, R3 ;  /* 0x00000003ff00723e */ /* 0x001fd600000000ff */
[----:B------:R-:W-:-:S05]  /*1dd0*/  @!P1 HADD2.F32 R0, -RZ, R0.H0_H0 ;  /* 0x20000000ff009230 */ /* 0x000fca0000004100 */
[----:B------:R-:W-:Y:S02]  /*1de0*/  @!P1 FSETP.NEU.FTZ.AND P0, PT, R0, RZ, PT ;  /* 0x000000ff0000920b */ /* 0x000fe40003f1d000 */
[----:B------:R-:W-:Y:S02]  /*1df0*/  PRMT R0, RZ, 0x7610, R0 ;  /* 0x00007610ff007816 */ /* 0x000fe40000000000 */
[----:B------:R-:W-:-:S04]  /*1e00*/  @!P1 SEL R4, RZ, 0x1, !P0 ;  /* 0x00000001ff049807 */ /* 0x000fc80004000000 */
[----:B------:R-:W-:Y:S01]  /*1e10*/  @!P1 PRMT R19, R4, 0x7610, R19 ;  /* 0x0000761004139816 */ /* 0x000fe20000000013 */
[----:B------:R-:W-:Y:S06]  /*1e20*/  BRA `(.L_x_737) ;  /* 0x000000b400dc7947 */ /* 0x000fec0003800000 */
.L_x_738:
        /* <DEDUP_REMOVED lines=16> */
[--C-:B------:R-:W-:Y:S02]  /*1f30*/  PRMT R6, R6, 0x5410, R11.reuse ;  /* 0x0000541006067816 */ /* 0x100fe4000000000b */
[C---:B------:R-:W-:Y:S02]  /*1f40*/  PRMT R5, R11.reuse, 0x5410, R11 ;  /* 0x000054100b057816 */ /* 0x040fe4000000000b */
        /* <DEDUP_REMOVED lines=15> */
.L_x_761:
        /* <DEDUP_REMOVED lines=54> */
[----:B0-----:R-:W-:Y:S02]  /*23a0*/  ISETP.NE.AND P1, PT, R0, 0x2, PT ;  /* 0x000000020000780c */ /* 0x001fe40003f25270 */
        /* <DEDUP_REMOVED lines=239> */
.L_x_757:
[----:B------:R-:W-:Y:S01]  /*32a0*/  LOP3.LUT R5, R12, 0xfffffffc, RZ, 0xc0, !PT ;  /* 0xfffffffc0c057812 */ /* 0x000fe200078ec0ff */
[----:B------:R-:W-:-:S03]  /*32b0*/  ULDC UR36, c[0x0][0x220] ;  /* 0x0000880000247ab9 */ /* 0x000fc60000000800 */
[----:B------:R-:W-:-:S05]  /*32c0*/  IADD3 R4, P1, R18, R5, RZ ;  /* 0x0000000512047210 */ /* 0x000fca0007f3e0ff */
[----:B------:R-:W-:-:S05]  /*32d0*/  IMAD.X R5, RZ, RZ, R19, P1 ;  /* 0x000000ffff057224 */ /* 0x000fca00008e0613 */
[----:B------:R-:W2:Y:S01]  /*32e0*/  LDG.E R4, desc[UR58][R4.64] ;  /* 0x0000003a04047981 */ /* 0x000ea2000c1e1900 */
[----:B------:R-:W-:-:S05]  /*32f0*/  IMAD.U32 R12, RZ, RZ, UR36 ;  /* 0x00000024ff0c7e24 */ /* 0x000fca000f8e00ff */
[----:B------:R-:W-:Y:S02]  /*3300*/  IADD3 R13, R13, R12, RZ ;  /* 0x0000000c0d0d7210 */ /* 0x000fe40007ffe0ff */
[----:B--2---:R-:W-:Y:S01]  /*3310*/  PRMT R26, R4, 0x5432, R4 ;  /* 0x00005432041a7816 */ /* 0x004fe20000000004 */
[----:B------:R-:W-:Y:S06]  /*3320*/  @!P0 BRA `(.L_x_758) ;  /* 0x0000000c00a48947 */ /* 0x000fec0003800000 */
[----:B------:R-:W-:Y:S01]  /*3330*/  IMAD.MOV.U32 R4, RZ, RZ, RZ ;  /* 0x000000ffff047224 */ /* 0x000fe200078e00ff */
[----:B------:R-:W-:Y:S01]  /*3340*/  ULDC.64 UR36, c[0x0][0x260] ;  /* 0x0000980000247ab9 */ /* 0x000fe20000000a00 */
[----:B------:R-:W-:Y:S01]  /*3350*/  IMAD.MOV.U32 R5, RZ, RZ, R13 ;  /* 0x000000ffff057224 */ /* 0x000fe200078e000d */
[----:B0-----:R-:W-:Y:S01]  /*3360*/  ISETP.NE.AND P1, PT, R0, 0x2, PT ;  /* 0x000000020000780c */ /* 0x001fe20003f25270 */
        /* <DEDUP_REMOVED lines=229> */
.L_x_758:
[----:B------:R-:W-:-:S04]  /*41c0*/  LOP3.LUT R5, R11, 0xfffffffc, RZ, 0xc0, !PT ;  /* 0xfffffffc0b057812 */ /* 0x000fc800078ec0ff */
[----:B------:R-:W-:-:S04]  /*41d0*/  IADD3 R4, P1, R18, R5, RZ ;  /* 0x0000000512047210 */ /* 0x000fc80007f3e0ff */
[----:B------:R-:W-:-:S05]  /*41e0*/  IADD3.X R5, RZ, R19, RZ, P1, !PT ;  /* 0x00000013ff057210 */ /* 0x000fca0000ffe4ff */
[----:B------:R-:W2:Y:S01]  /*41f0*/  LDG.E R4, desc[UR58][R4.64] ;  /* 0x0000003a04047981 */ /* 0x000ea2000c1e1900 */
[----:B------:R-:W-:Y:S02]  /*4200*/  IMAD.IADD R27, R13, 0x1, R12 ;  /* 0x000000010d1b7824 */ /* 0x000fe400078e020c */
[----:B------:R-:W-:Y:S02]  /*4210*/  IMAD.MOV.U32 R11, RZ, RZ, RZ ;  /* 0x000000ffff0b7224 */ /* 0x000fe400078e00ff */
[----:B------:R-:W-:Y:S01]  /*4220*/  IMAD.MOV.U32 R22, RZ, RZ, RZ ;  /* 0x000000ffff167224 */ /* 0x000fe200078e00ff */
[----:B--2---:R-:W-:Y:S01]  /*4230*/  PRMT R25, R4, 0x5432, R4 ;  /* 0x0000543204197816 */ /* 0x004fe20000000004 */
        /* <DEDUP_REMOVED lines=244> */
.L_x_759:
[----:B------:R-:W-:-:S04]  /*5180*/  LOP3.LUT R5, R22, 0xfffffffc, RZ, 0xc0, !PT ;  /* 0xfffffffc16057812 */ /* 0x000fc800078ec0ff */
[----:B------:R-:W-:-:S05]  /*5190*/  IADD3 R4, P1, R18, R5, RZ ;  /* 0x0000000512047210 */ /* 0x000fca0007f3e0ff */
[----:B------:R-:W-:-:S05]  /*51a0*/  IMAD.X R5, RZ, RZ, R19, P1 ;  /* 0x000000ffff057224 */ /* 0x000fca00008e0613 */
[----:B------:R-:W2:Y:S02]  /*51b0*/  LDG.E R4, desc[UR58][R4.64] ;  /* 0x0000003a04047981 */ /* 0x000ea4000c1e1900 */
[----:B--2---:R-:W-:Y:S01]  /*51c0*/  PRMT R24, R4, 0x5432, R4 ;  /* 0x0000543204187816 */ /* 0x004fe20000000004 */
[----:B------:R-:W-:Y:S06]  /*51d0*/  @!P0 BRA `(.L_x_760) ;  /* 0x0000000c00a48947 */ /* 0x000fec0003800000 */
[----:B------:R-:W-:Y:S01]  /*51e0*/  IMAD.IADD R15, R27, 0x1, R12 ;  /* 0x000000011b0f7824 */ /* 0x000fe200078e020c */
[----:B------:R-:W-:Y:S01]  /*51f0*/  ULDC.64 UR36, c[0x0][0x260] ;  /* 0x0000980000247ab9 */ /* 0x000fe20000000a00 */
[----:B------:R-:W-:Y:S01]  /*5200*/  IMAD.MOV.U32 R14, RZ, RZ, RZ ;  /* 0x000000ffff0e7224 */ /* 0x000fe200078e00ff */
[----:B0-----:R-:W-:-:S03]  /*5210*/  ISETP.NE.AND P1, PT, R0, 0x2, PT ;  /* 0x000000020000780c */ /* 0x001fc60003f25270 */
        /* <DEDUP_REMOVED lines=229> */
.L_x_760:
[----:B------:R-:W-:Y:S02]  /*6070*/  LOP3.LUT R5, R11, 0xfffffffc, RZ, 0xc0, !PT ;  /* 0xfffffffc0b057812 */ /* 0x000fe400078ec0ff */
[----:B------:R-:W-:Y:S02]  /*6080*/  LOP3.LUT P2, RZ, R21, 0xff, RZ, 0xc0, !PT ;  /* 0x000000ff15ff7812 */ /* 0x000fe4000784c0ff */
[----:B------:R-:W-:Y:S01]  /*6090*/  LOP3.LUT P6, RZ, R8, 0xff, RZ, 0xc0, !PT ;  /* 0x000000ff08ff7812 */ /* 0x000fe200078cc0ff */
[----:B------:R-:W-:Y:S01]  /*60a0*/  IMAD.MOV.U32 R14, RZ, RZ, 0x1 ;  /* 0x00000001ff0e7424 */ /* 0x000fe200078e00ff */
[----:B------:R-:W-:Y:S02]  /*60b0*/  IADD3 R4, P1, R18, R5, RZ ;  /* 0x0000000512047210 */ /* 0x000fe40007f3e0ff */
[----:B------:R-:W-:Y:S01]  /*60c0*/  LOP3.LUT P5, RZ, R20, 0xff, RZ, 0xc0, !PT ;  /* 0x000000ff14ff7812 */ /* 0x000fe200078ac0ff */
[----:B------:R-:W-:Y:S01]  /*60d0*/  IMAD R13, R12, 0x2, R13 ;  /* 0x000000020c0d7824 */ /* 0x000fe200078e020d */
[----:B------:R-:W-:Y:S01]  /*60e0*/  ULDC UR4, c[0x0][0x218] ;  /* 0x0000860000047ab9 */ /* 0x000fe20000000800 */
[----:B------:R-:W-:-:S05]  /*60f0*/  IMAD.X R5, RZ, RZ, R19, P1 ;  /* 0x000000ffff057224 */ /* 0x000fca00008e0613 */
[----:B------:R1:W2:Y:S01]  /*6100*/  LDG.E R4, desc[UR58][R4.64] ;  /* 0x0000003a04047981 */ /* 0x0002a2000c1e1900 */
[----:B------:R-:W-:Y:S01]  /*6110*/  LOP3.LUT P1, RZ, R7, 0xff, RZ, 0xc0, !PT ;  /* 0x000000ff07ff7812 */ /* 0x000fe2000782c0ff */
[----:B------:R-:W-:Y:S01]  /*6120*/  @!P2 HADD2.F32 R8, -RZ, R26.H0_H0 ;  /* 0x2000001aff08a230 */ /* 0x000fe20000004100 */
[----:B------:R-:W-:Y:S01]  /*6130*/  MOV R22, UR4 ;  /* 0x0000000400167c02 */ /* 0x000fe20008000f00 */
[----:B------:R-:W-:Y:S02]  /*6140*/  IMAD.MOV.U32 R11, RZ, RZ, 0x1 ;  /* 0x00000001ff0b7424 */ /* 0x000fe400078e00ff */
[----:B------:R-:W-:Y:S01]  /*6150*/  IMAD.IADD R13, R13, 0x1, R12 ;  /* 0x000000010d0d7824 */ /* 0x000fe200078e020c */
[----:B------:R-:W-:Y:S02]  /*6160*/  @!P2 FSETP.NEU.FTZ.AND P4, PT, R8, RZ, PT ;  /* 0x000000ff0800a20b */ /* 0x000fe40003f9d000 */
[----:B------:R-:W-:-:S05]  /*6170*/  MOV R8, 0x1 ;  /* 0x0000000100087802 */ /* 0x000fca0000000f00 */
[----:B------:R-:W-:-:S05]  /*6180*/  @!P1 HADD2.F32 R7, -RZ, R26.H1_H1 ;  /* 0x3000001aff079230 */ /* 0x000fca0000004100 */
[----:B------:R-:W-:Y:S02]  /*6190*/  @!P1 FSETP.NEU.FTZ.AND P3, PT, R7, RZ, PT ;  /* 0x000000ff0700920b */ /* 0x000fe40003f7d000 */
[----:B------:R-:W-:Y:S02]  /*61a0*/  PRMT R7, R14, 0x7610, R7 ;  /* 0x000076100e077816 */ /* 0x000fe40000000007 */
[----:B-1----:R-:W-:Y:S02]  /*61b0*/  @!P1 SEL R5, RZ, 0x1, !P3 ;  /* 0x00000001ff059807 */ /* 0x002fe40005800000 */
[----:B------:R-:W-:Y:S02]  /*61c0*/  LOP3.LUT P3, RZ, R9, 0xff, RZ, 0xc0, !PT ;  /* 0x000000ff09ff7812 */ /* 0x000fe4000786c0ff */
[----:B------:R-:W-:Y:S01]  /*61d0*/  PRMT R5, R5, 0x5410, R11 ;  /* 0x0000541005057816 */ /* 0x000fe2000000000b */
[----:B------:R-:W-:Y:S01]  /*61e0*/  @!P6 HADD2.F32 R11, -RZ, R25.H1_H1 ;  /* 0x30000019ff0be230 */ /* 0x000fe20000004100 */
[----:B------:R-:W-:-:S02]  /*61f0*/  @!P2 SEL R9, RZ, 0x1, !P4 ;  /* 0x00000001ff09a807 */ /* 0x000fc40006000000 */
[C---:B------:R-:W-:Y:S02]  /*6200*/  @!P1 PRMT R7, R5.reuse, 0x7610, R7 ;  /* 0x0000761005079816 */ /* 0x040fe40000000007 */
[----:B------:R-:W-:Y:S02]  /*6210*/  @!P2 PRMT R5, R5, 0x5410, R9 ;  /* 0x000054100505a816 */ /* 0x000fe40000000009 */
[----:B------:R-:W-:Y:S01]  /*6220*/  @!P6 FSETP.NEU.FTZ.AND P2, PT, R11, RZ, PT ;  /* 0x000000ff0b00e20b */ /* 0x000fe20003f5d000 */
[----:B------:R-:W-:Y:S01]  /*6230*/  IMAD.MOV.U32 R11, RZ, RZ, 0x1 ;  /* 0x00000001ff0b7424 */ /* 0x000fe200078e00ff */
[----:B------:R-:W-:Y:S01]  /*6240*/  LOP3.LUT P4, RZ, R6, 0xff, RZ, 0xc0, !PT ;  /* 0x000000ff06ff7812 */ /* 0x000fe2000788c0ff */
[----:B------:R-:W-:Y:S01]  /*6250*/  IMAD.MOV.U32 R6, RZ, RZ, 0x1 ;  /* 0x00000001ff067424 */ /* 0x000fe200078e00ff */
[----:B------:R-:W-:Y:S01]  /*6260*/  LOP3.LUT P1, RZ, R10, 0xff, RZ, 0xc0, !PT ;  /* 0x000000ff0aff7812 */ /* 0x000fe2000782c0ff */
[----:B------:R-:W-:Y:S01]  /*6270*/  @!P5 HADD2.F32 R10, -RZ, R25.H0_H0 ;  /* 0x20000019ff0ad230 */ /* 0x000fe20000004100 */
[----:B------:R-:W-:-:S02]  /*6280*/  @!P6 SEL R9, RZ, 0x1, !P2 ;  /* 0x00000001ff09e807 */ /* 0x000fc40005000000 */
[----:B------:R-:W-:Y:S02]  /*6290*/  LOP3.LUT P2, RZ, R3, 0xff, RZ, 0xc0, !PT ;  /* 0x000000ff03ff7812 */ /* 0x000fe4000784c0ff */
[----:B------:R-:W-:Y:S01]  /*62a0*/  @!P6 PRMT R8, R9, 0x7610, R8 ;  /* 0x000076100908e816 */ /* 0x000fe20000000008 */
[--C-:B------:R-:W-:Y:S01]  /*62b0*/  @!P3 HADD2.F32 R9, -RZ, R24.reuse.H1_H1 ;  /* 0x30000018ff09b230 */ /* 0x100fe20000004100 */
[----:B------:R-:W-:Y:S02]  /*62c0*/  @!P5 FSETP.NEU.FTZ.AND P6, PT, R10, RZ, PT ;  /* 0x000000ff0a00d20b */ /* 0x000fe40003fdd000 */
[----:B------:R-:W-:Y:S01]  /*62d0*/  PRMT R5, R6, 0x7610, R5 ;  /* 0x0000761006057816 */ /* 0x000fe20000000005 */
[----:B------:R-:W-:Y:S01]  /*62e0*/  @!P4 HADD2.F32 R10, -RZ, R24.H0_H0 ;  /* 0x20000018ff0ac230 */ /* 0x000fe20000004100 */
[----:B------:R-:W-:Y:S02]  /*62f0*/  @!P5 SEL R3, RZ, 0x1, !P6 ;  /* 0x00000001ff03d807 */ /* 0x000fe40007000000 */
[----:B------:R-:W-:-:S02]  /*6300*/  @!P3 FSETP.NEU.FTZ.AND P6, PT, R9, RZ, PT ;  /* 0x000000ff0900b20b */ /* 0x000fc40003fdd000 */
[----:B------:R-:W-:Y:S01]  /*6310*/  @!P5 PRMT R5, R3, 0x7610, R5 ;  /* 0x000076100305d816 */ /* 0x000fe20000000005 */
[----:B------:R-:W-:Y:S01]  /*6320*/  IMAD R3, R12, 0x3, R13 ;  /* 0x000000030c037824 */ /* 0x000fe200078e020d */
[----:B------:R-:W-:Y:S01]  /*6330*/  @!P4 FSETP.NEU.FTZ.AND P5, PT, R10, RZ, PT ;  /* 0x000000ff0a00c20b */ /* 0x000fe20003fbd000 */
[----:B------:R-:W-:Y:S01]  /*6340*/  IMAD.MOV.U32 R10, RZ, RZ, 0x1 ;  /* 0x00000001ff0a7424 */ /* 0x000fe200078e00ff */
[----:B------:R-:W-:Y:S02]  /*6350*/  PRMT R6, R6, 0x5410, R6 ;  /* 0x0000541006067816 */ /* 0x000fe40000000006 */
[C---:B------:R-:W-:Y:S02]  /*6360*/  PRMT R20, R5.reuse, 0x7610, R20 ;  /* 0x0000761005147816 */ /* 0x040fe40000000014 */
[----:B------:R-:W-:Y:S02]  /*6370*/  PRMT R21, R5, 0x7632, R21 ;  /* 0x0000763205157816 */ /* 0x000fe40000000015 */
[----:B--2---:R-:W-:-:S05]  /*6380*/  PRMT R27, R27, 0x7610, R4 ;  /* 0x000076101b1b7816 */ /* 0x004fca0000000004 */
[----:B------:R-:W-:Y:S01]  /*6390*/  @!P2 HADD2.F32 R9, -RZ, R27.H1_H1 ;  /* 0x3000001bff09a230 */ /* 0x000fe20000004100 */
[----:B------:R-:W-:Y:S02]  /*63a0*/  PRMT R27, R4, 0x7610, R27 ;  /* 0x00007610041b7816 */ /* 0x000fe4000000001b */
[----:B------:R-:W-:Y:S02]  /*63b0*/  @!P3 SEL R4, RZ, 0x1, !P6 ;  /* 0x00000001ff04b807 */ /* 0x000fe40007000000 */
[----:B------:R-:W-:Y:S01]  /*63c0*/  ISETP.GE.U32.AND P6, PT, R3, R22, PT ;  /* 0x000000160300720c */ /* 0x000fe20003fc6070 */
[----:B------:R-:W-:Y:S01]  /*63d0*/  @!P1 HADD2.F32 R14, -RZ, R27.H0_H0 ;  /* 0x2000001bff0e9230 */ /* 0x000fe20000004100 */
[----:B------:R-:W-:Y:S02]  /*63e0*/  @!P4 SEL R3, RZ, 0x1, !P5 ;  /* 0x00000001ff03c807 */ /* 0x000fe40006800000 */
[----:B------:R-:W-:Y:S01]  /*63f0*/  @!P2 FSETP.NEU.FTZ.AND P5, PT, R9, RZ, PT ;  /* 0x000000ff0900a20b */ /* 0x000fe20003fbd000 */
[----:B------:R-:W-:Y:S01]  /*6400*/  IMAD.MOV.U32 R9, RZ, RZ, 0x1 ;  /* 0x00000001ff097424 */ /* 0x000fe200078e00ff */
[----:B------:R-:W-:-:S02]  /*6410*/  @!P4 PRMT R6, R6, 0x5410, R3 ;  /* 0x000054100606c816 */ /* 0x000fc40000000003 */
[----:B------:R-:W-:Y:S02]  /*6420*/  @!P2 SEL R15, RZ, 0x1, !P5 ;  /* 0x00000001ff0fa807 */ /* 0x000fe40006800000 */
[----:B------:R-:W-:Y:S02]  /*6430*/  @!P1 FSETP.NEU.FTZ.AND P5, PT, R14, RZ, PT ;  /* 0x000000ff0e00920b */ /* 0x000fe40003fbd000 */
[----:B------:R-:W-:Y:S02]  /*6440*/  @!P2 PRMT R11, R15, 0x7610, R11 ;  /* 0x000076100f0ba816 */ /* 0x000fe4000000000b */
[----:B------:R-:W-:Y:S02]  /*6450*/  @!P1 SEL R14, RZ, 0x1, !P5 ;  /* 0x00000001ff0e9807 */ /* 0x000fe40006800000 */
[----:B------:R-:W-:Y:S02]  /*6460*/  @!P3 PRMT R9, R4, 0x7610, R9 ;  /* 0x000076100409b816 */ /* 0x000fe40000000009 */
[----:B------:R-:W-:-:S02]  /*6470*/  @!P1 PRMT R10, R14, 0x7610, R10 ;  /* 0x000076100e0a9816 */ /* 0x000fc4000000000a */
[----:B------:R-:W-:Y:S02]  /*6480*/  PRMT R6, R6, 0x7632, R6 ;  /* 0x0000763206067816 */ /* 0x000fe40000000006 */
[----:B------:R-:W-:Y:S01]  /*6490*/  PRMT R3, R11, 0x7610, R3 ;  /* 0x000076100b037816 */ /* 0x000fe20000000003 */
[----:B------:R-:W-:Y:S06]  /*64a0*/  @!P6 BRA `(.L_x_761) ;  /* 0xffffffb800e4e947 */ /* 0x000fec000383ffff */
.L_x_756:
[----:B------:R-:W-:Y:S05]  /*64b0*/  BSYNC B0 ;  /* 0x0000000000007941 */ /* 0x000fea0003800000 */
.L_x_755:
[----:B------:R-:W-:Y:S01]  /*64c0*/  ISETP.GE.U32.AND P0, PT, R13, R22, PT ;  /* 0x000000160d00720c */ /* 0x000fe20003f06070 */
[----:B------:R-:W-:Y:S01]  /*64d0*/  BSSY B0, `(.L_x_762) ;  /* 0x000046c000007945 */ /* 0x000fe20003800000 */
[----:B------:R-:W-:Y:S02]  /*64e0*/  PRMT R6, R6, 0x7632, R6 ;  /* 0x0000763206067816 */ /* 0x000fe40000000006 */
[----:B------:R-:W-:-:S09]  /*64f0*/  PRMT R4, R5, 0x7632, R4 ;  /* 0x0000763205047816 */ /* 0x000fd20000000004 */
[----:B------:R-:W-:Y:S05]  /*6500*/  @P0 BRA `(.L_x_763) ;  /* 0x0000004400a00947 */ /* 0x000fea0003800000 */
[----:B------:R-:W1:Y:S01]  /*6510*/  LDC R3, c[0x0][0x254] ;  /* 0x00009500ff037b82 */ /* 0x000e620000000800 */
[----:B0-----:R-:W-:Y:S01]  /*6520*/  HFMA2.MMA R0, -RZ, RZ, 0, 0 ;  /* 0x00000000ff007435 */ /* 0x001fe200000001ff */
[----:B-1----:R-:W-:-:S13]  /*6530*/  ISETP.NE.AND P1, PT, R3, RZ, PT ;  /* 0x000000ff0300720c */ /* 0x002fda0003f25270 */
        /* <DEDUP_REMOVED lines=274> */
.L_x_764:
[----:B------:R-:W-:-:S04]  /*7660*/  LOP3.LUT R15, R0, 0xfffffffc, RZ, 0xc0, !PT ;  /* 0xfffffffc000f7812 */ /* 0x000fc800078ec0ff */
[----:B------:R-:W-:-:S05]  /*7670*/  IADD3 R14, P2, R18, R15, RZ ;  /* 0x0000000f120e7210 */ /* 0x000fca0007f5e0ff */
[----:B------:R-:W-:-:S05]  /*7680*/  IMAD.X R15, RZ, RZ, R19, P2 ;  /* 0x000000ffff0f7224 */ /* 0x000fca00010e0613 */
[----:B------:R-:W2:Y:S01]  /*7690*/  LDG.E R14, desc[UR58][R14.64] ;  /* 0x0000003a0e0e7981 */ /* 0x000ea2000c1e1900 */
[----:B------:R-:W-:-:S05]  /*76a0*/  IMAD.IADD R21, R13, 0x1, R12 ;  /* 0x000000010d157824 */ /* 0x000fca00078e020c */
[----:B------:R-:W-:Y:S02]  /*76b0*/  ISETP.GE.U32.AND P2, PT, R21, R22, PT ;  /* 0x000000161500720c */ /* 0x000fe40003f46070 */
[----:B--2---:R-:W-:-:S11]  /*76c0*/  PRMT R26, R14, 0x5432, R14 ;  /* 0x000054320e1a7816 */ /* 0x004fd6000000000e */
        /* <DEDUP_REMOVED lines=275> */
.L_x_765:
[----:B------:R-:W-:-:S04]  /*8800*/  LOP3.LUT R15, R0, 0xfffffffc, RZ, 0xc0, !PT ;  /* 0xfffffffc000f7812 */ /* 0x000fc800078ec0ff */
[----:B------:R-:W-:-:S04]  /*8810*/  IADD3 R14, P2, R18, R15, RZ ;  /* 0x0000000f120e7210 */ /* 0x000fc80007f5e0ff */
[----:B------:R-:W-:-:S05]  /*8820*/  IADD3.X R15, RZ, R19, RZ, P2, !PT ;  /* 0x00000013ff0f7210 */ /* 0x000fca00017fe4ff */
[----:B------:R-:W2:Y:S01]  /*8830*/  LDG.E R14, desc[UR58][R14.64] ;  /* 0x0000003a0e0e7981 */ /* 0x000ea2000c1e1900 */
[----:B------:R-:W-:-:S05]  /*8840*/  IMAD.IADD R21, R21, 0x1, R12 ;  /* 0x0000000115157824 */ /* 0x000fca00078e020c */
[----:B------:R-:W-:Y:S02]  /*8850*/  ISETP.GE.U32.AND P2, PT, R21, R22, PT ;  /* 0x000000161500720c */ /* 0x000fe40003f46070 */
[----:B--2---:R-:W-:-:S11]  /*8860*/  PRMT R25, R14, 0x5432, R14 ;  /* 0x000054320e197816 */ /* 0x004fd6000000000e */
        /* <DEDUP_REMOVED lines=275> */
.L_x_766:
[----:B------:R-:W-:-:S04]  /*99a0*/  LOP3.LUT R15, R0, 0xfffffffc, RZ, 0xc0, !PT ;  /* 0xfffffffc000f7812 */ /* 0x000fc800078ec0ff */
[----:B------:R-:W-:-:S05]  /*99b0*/  IADD3 R14, P2, R18, R15, RZ ;  /* 0x0000000f120e7210 */ /* 0x000fca0007f5e0ff */
[----:B------:R-:W-:-:S05]  /*99c0*/  IMAD.X R15, RZ, RZ, R19, P2 ;  /* 0x000000ffff0f7224 */ /* 0x000fca00010e0613 */
[----:B------:R-:W2:Y:S01]  /*99d0*/  LDG.E R14, desc[UR58][R14.64] ;  /* 0x0000003a0e0e7981 */ /* 0x000ea2000c1e1900 */
[----:B------:R-:W-:-:S04]  /*99e0*/  IADD3 R21, R21, R12, RZ ;  /* 0x0000000c15157210 */ /* 0x000fc80007ffe0ff */
[----:B------:R-:W-:Y:S02]  /*99f0*/  ISETP.GE.U32.AND P2, PT, R21, R22, PT ;  /* 0x000000161500720c */ /* 0x000fe40003f46070 */
[----:B--2---:R-:W-:-:S11]  /*9a00*/  PRMT R24, R14, 0x5432, R14 ;  /* 0x000054320e187816 */ /* 0x004fd6000000000e */
        /* <DEDUP_REMOVED lines=271> */
[----:B-1----:R-:W-:-:S04]  /*ab00*/  @P1 SHF.R.U32.HI R21, RZ, R30, R21 ;  /* 0x0000001eff151219 */ /* 0x002fc80000011615 */
[----:B------:R-:W-:-:S05]  /*ab10*/  @P1 IADD3 R21, -R21, RZ, RZ ;  /* 0x000000ff15151210 */ /* 0x000fca0007ffe1ff */
[----:B------:R-:W-:-:S04]  /*ab20*/  @P1 IMAD R20, R20, R21, R29 ;  /* 0x0000001514141224 */ /* 0x000fc800078e021d */
[----:B--2---:R-:W-:-:S07]  /*ab30*/  @P1 IMAD R0, R20, R3, R0 ;  /* 0x0000000314001224 */ /* 0x004fce00078e0200 */
.L_x_767:
[----:B------:R-:W-:-:S04]  /*ab40*/  LOP3.LUT R15, R0, 0xfffffffc, RZ, 0xc0, !PT ;  /* 0xfffffffc000f7812 */ /* 0x000fc800078ec0ff */
[----:B------:R-:W-:-:S05]  /*ab50*/  IADD3 R14, P1, R18, R15, RZ ;  /* 0x0000000f120e7210 */ /* 0x000fca0007f3e0ff */
[----:B------:R-:W-:-:S05]  /*ab60*/  IMAD.X R15, RZ, RZ, R19, P1 ;  /* 0x000000ffff0f7224 */ /* 0x000fca00008e0613 */
[----:B------:R-:W2:Y:S02]  /*ab70*/  LDG.E R14, desc[UR58][R14.64] ;  /* 0x0000003a0e0e7981 */ /* 0x000ea4000c1e1900 */
[----:B--2---:R-:W-:-:S07]  /*ab80*/  PRMT R27, R14, 0x7610, R14 ;  /* 0x000076100e1b7816 */ /* 0x004fce000000000e */
.L_x_763:
[----:B------:R-:W-:Y:S05]  /*ab90*/  BSYNC B0 ;  /* 0x0000000000007941 */ /* 0x000fea0003800000 */
.L_x_762:
[----:B------:R-:W-:Y:S04]  /*aba0*/  BSSY B0, `(.L_x_768) ;  /* 0x0000049000007945 */ /* 0x000fe80003800000 */
[----:B------:R-:W-:Y:S05]  /*abb0*/  @P0 BRA `(.L_x_769) ;  /* 0x00000004001c0947 */ /* 0x000fea0003800000 */
[----:B------:R-:W-:Y:S01]  /*abc0*/  LOP3.LUT P2, RZ, R4, 0xff, RZ, 0xc0, !PT ;  /* 0x000000ff04ff7812 */ /* 0x000fe2000784c0ff */
[----:B0-----:R-:W-:Y:S01]  /*abd0*/  IMAD.MOV.U32 R0, RZ, RZ, 0x1 ;  /* 0x00000001ff007424 */ /* 0x001fe200078e00ff */
[----:B------:R-:W-:Y:S01]  /*abe0*/  LOP3.LUT P0, RZ, R7, 0xff, RZ, 0xc0, !PT ;  /* 0x000000ff07ff7812 */ /* 0x000fe2000780c0ff */
[----:B------:R-:W-:Y:S01]  /*abf0*/  IMAD.MOV.U32 R7, RZ, RZ, 0x1 ;  /* 0x00000001ff077424 */ /* 0x000fe200078e00ff */
[----:B------:R-:W-:-:S09]  /*ac00*/  IADD3 R13, R13, R12, RZ ;  /* 0x0000000c0d0d7210 */ /* 0x000fd20007ffe0ff */
[--C-:B------:R-:W-:Y:S02]  /*ac10*/  @!P2 HADD2.F32 R3, -RZ, R26.reuse.H0_H0 ;  /* 0x2000001aff03a230 */ /* 0x100fe40000004100 */
[----:B------:R-:W-:-:S03]  /*ac20*/  @!P0 HADD2.F32 R26, -RZ, R26.H1_H1 ;  /* 0x3000001aff1a8230 */ /* 0x000fc60000004100 */
        /* <DEDUP_REMOVED lines=16> */
[--C-:B------:R-:W-:Y:S02]  /*ad30*/  @!P2 HADD2.F32 R3, -RZ, R25.reuse.H0_H0 ;  /* 0x20000019ff03a230 */ /* 0x100fe40000004100 */
[----:B------:R-:W-:-:S03]  /*ad40*/  @!P0 HADD2.F32 R25, -RZ, R25.H1_H1 ;  /* 0x30000019ff198230 */ /* 0x000fc60000004100 */
        /* <DEDUP_REMOVED lines=10> */
[----:B------:R-:W-:Y:S01]  /*adf0*/  HFMA2.MMA R4, -RZ, RZ, 0, 5.9604644775390625e-08 ;  /* 0x00000001ff047435 */ /* 0x000fe200000001ff */
[----:B------:R-:W-:Y:S01]  /*ae00*/  LOP3.LUT P0, RZ, R9, 0xff, RZ, 0xc0, !PT ;  /* 0x000000ff09ff7812 */ /* 0x000fe2000780c0ff */
[----:B------:R-:W-:Y:S02]  /*ae10*/  IMAD.IADD R5, R13, 0x1, R12 ;  /* 0x000000010d057824 */ /* 0x000fe400078e020c */
[----:B------:R-:W-:-:S08]  /*ae20*/  IMAD.MOV.U32 R9, RZ, RZ, 0x1 ;  /* 0x00000001ff097424 */ /* 0x000fd000078e00ff */
[--C-:B------:R-:W-:Y:S02]  /*ae30*/  @!P2 HADD2.F32 R3, -RZ, R24.reuse.H0_H0 ;  /* 0x20000018ff03a230 */ /* 0x100fe40000004100 */
[----:B------:R-:W-:-:S03]  /*ae40*/  @!P0 HADD2.F32 R24, -RZ, R24.H1_H1 ;  /* 0x30000018ff188230 */ /* 0x000fc60000004100 */
[----:B------:R-:W-:Y:S02]  /*ae50*/  @!P2 FSETP.NEU.FTZ.AND P3, PT, R3, RZ, PT ;  /* 0x000000ff0300a20b */ /* 0x000fe40003f7d000 */
[----:B------:R-:W-:Y:S02]  /*ae60*/  @!P0 FSETP.NEU.FTZ.AND P1, PT, R24, RZ, PT ;  /* 0x000000ff1800820b */ /* 0x000fe40003f3d000 */
[----:B------:R-:W-:Y:S02]  /*ae70*/  PRMT R3, R4, 0x7610, R3 ;  /* 0x0000761004037816 */ /* 0x000fe40000000003 */
[----:B------:R-:W-:Y:S02]  /*ae80*/  @!P0 SEL R4, RZ, 0x1, !P1 ;  /* 0x00000001ff048807 */ /* 0x000fe40004800000 */
[----:B------:R-:W-:Y:S02]  /*ae90*/  ISETP.GE.U32.AND P1, PT, R5, R22, PT ;  /* 0x000000160500720c */ /* 0x000fe40003f26070 */
[----:B------:R-:W-:-:S02]  /*aea0*/  @!P2 SEL R6, RZ, 0x1, !P3 ;  /* 0x00000001ff06a807 */ /* 0x000fc40005800000 */
[----:B------:R-:W-:Y:S02]  /*aeb0*/  @!P0 PRMT R9, R4, 0x7610, R9 ;  /* 0x0000761004098816 */ /* 0x000fe40000000009 */
[----:B------:R-:W-:Y:S02]  /*aec0*/  @!P2 PRMT R3, R6, 0x7610, R3 ;  /* 0x000076100603a816 */ /* 0x000fe40000000003 */
[C---:B------:R-:W-:Y:S02]  /*aed0*/  PRMT R5, R0.reuse, 0x7632, R5 ;  /* 0x0000763200057816 */ /* 0x040fe40000000005 */
[----:B------:R-:W-:Y:S02]  /*aee0*/  PRMT R4, R0, 0x7610, R4 ;  /* 0x0000761000047816 */ /* 0x000fe40000000004 */
[----:B------:R-:W-:Y:S01]  /*aef0*/  PRMT R6, R3, 0x7610, R6 ;  /* 0x0000761003067816 */ /* 0x000fe20000000006 */
[----:B------:R-:W-:Y:S06]  /*af00*/  @P1 BRA `(.L_x_769) ;  /* 0x0000000000481947 */ /* 0x000fec0003800000 */
[----:B------:R-:W-:Y:S01]  /*af10*/  LOP3.LUT P0, RZ, R10, 0xff, RZ, 0xc0, !PT ;  /* 0x000000ff0aff7812 */ /* 0x000fe2000780c0ff */
[----:B------:R-:W-:Y:S01]  /*af20*/  IMAD.MOV.U32 R10, RZ, RZ, 0x1 ;  /* 0x00000001ff0a7424 */ /* 0x000fe200078e00ff */
[----:B------:R-:W-:Y:S02]  /*af30*/  LOP3.LUT P2, RZ, R11, 0xff, RZ, 0xc0, !PT ;  /* 0x000000ff0bff7812 */ /* 0x000fe4000784c0ff */
[----:B------:R-:W-:Y:S02]  /*af40*/  PRMT R6, R3, 0x7610, R6 ;  /* 0x0000761003067816 */ /* 0x000fe40000000006 */
[----:B------:R-:W-:Y:S02]  /*af50*/  MOV R11, 0x1 ;  /* 0x00000001000b7802 */ /* 0x000fe40000000f00 */
[----:B------:R-:W-:-:S05]  /*af60*/  PRMT R5, R0, 0x7632, R5 ;  /* 0x0000763200057816 */ /* 0x000fca0000000005 */
[--C-:B------:R-:W-:Y:S02]  /*af70*/  @!P0 HADD2.F32 R4, -RZ, R27.reuse.H0_H0 ;  /* 0x2000001bff048230 */ /* 0x100fe40000004100 */
[----:B------:R-:W-:Y:S01]  /*af80*/  @!P2 HADD2.F32 R27, -RZ, R27.H1_H1 ;  /* 0x3000001bff1ba230 */ /* 0x000fe20000004100 */
[----:B------:R-:W-:Y:S02]  /*af90*/  @!P2 PRMT R6, R3, 0x7610, R6 ;  /* 0x000076100306a816 */ /* 0x000fe40000000006 */
[----:B------:R-:W-:Y:S02]  /*afa0*/  @!P0 FSETP.NEU.FTZ.AND P1, PT, R4, RZ, PT ;  /* 0x000000ff0400820b */ /* 0x000fe40003f3d000 */
[----:B------:R-:W-:Y:S02]  /*afb0*/  @!P2 FSETP.NEU.FTZ.AND P3, PT, R27, RZ, PT ;  /* 0x000000ff1b00a20b */ /* 0x000fe40003f7d000 */
[----:B------:R-:W-:Y:S02]  /*afc0*/  PRMT R4, R0, 0x7610, R4 ;  /* 0x0000761000047816 */ /* 0x000fe40000000004 */
[----:B------:R-:W-:-:S02]  /*afd0*/  @!P0 SEL R3, RZ, 0x1, !P1 ;  /* 0x00000001ff038807 */ /* 0x000fc40004800000 */
[----:B------:R-:W-:Y:S02]  /*afe0*/  @!P2 SEL R12, RZ, 0x1, !P3 ;  /* 0x00000001ff0ca807 */ /* 0x000fe40005800000 */
[C---:B------:R-:W-:Y:S02]  /*aff0*/  @!P2 PRMT R5, R0.reuse, 0x7632, R5 ;  /* 0x000076320005a816 */ /* 0x040fe40000000005 */
[----:B------:R-:W-:Y:S02]  /*b000*/  @!P2 PRMT R4, R0, 0x7610, R4 ;  /* 0x000076100004a816 */ /* 0x000fe40000000004 */
[----:B------:R-:W-:Y:S02]  /*b010*/  @!P0 PRMT R10, R3, 0x7610, R10 ;  /* 0x00007610030a8816 */ /* 0x000fe4000000000a */
[----:B------:R-:W-:-:S07]  /*b020*/  @!P2 PRMT R11, R12, 0x7610, R11 ;  /* 0x000076100c0ba816 */ /* 0x000fce000000000b */
.L_x_769:
[----:B------:R-:W-:Y:S05]  /*b030*/  BSYNC B0 ;  /* 0x0000000000007941 */ /* 0x000fea0003800000 */
.L_x_768:
[----:B------:R-:W0:Y:S01]  /*b040*/  I2F.S8 R8, R8 ;  /* 0x0000000800087306 */ /* 0x000e220000001400 */
[----:B------:R-:W-:Y:S01]  /*b050*/  LOP3.LUT P0, RZ, R7, 0xff, RZ, 0xc0, !PT ;  /* 0x000000ff07ff7812 */ /* 0x000fe2000780c0ff */
[----:B------:R-:W-:Y:S01]  /*b060*/  IMAD.MOV.U32 R3, RZ, RZ, 0x1 ;  /* 0x00000001ff037424 */ /* 0x000fe200078e00ff */
[----:B------:R-:W-:Y:S01]  /*b070*/  LOP3.LUT P2, RZ, R4, 0xff, RZ, 0xc0, !PT ;  /* 0x000000ff04ff7812 */ /* 0x000fe2000784c0ff */
[----:B------:R-:W-:-:S04]  /*b080*/  IMAD.MOV.U32 R19, RZ, RZ, 0x1 ;  /* 0x00000001ff137424 */ /* 0x000fc800078e00ff */
[----:B------:R-:W1:Y:S01]  /*b090*/  I2F.S8 R5, R5 ;  /* 0x0000000500057306 */ /* 0x000e620000001400 */
[----:B0-----:R-:W-:-:S07]  /*b0a0*/  F2FP.F16.F32.PACK_AB R0, RZ, R8 ;  /* 0x00000008ff00723e */ /* 0x001fce00000000ff */
[----:B------:R-:W0:Y:S01]  /*b0b0*/  I2F.S8 R9, R9 ;  /* 0x0000000900097306 */ /* 0x000e220000001400 */
[----:B------:R-:W-:-:S07]  /*b0c0*/  @!P0 HADD2.F32 R0, -RZ, R0.H0_H0 ;  /* 0x20000000ff008230 */ /* 0x000fce0000004100 */
[----:B------:R-:W2:Y:S01]  /*b0d0*/  I2F.S8 R6, R6 ;  /* 0x0000000600067306 */ /* 0x000ea20000001400 */
[----:B------:R-:W-:Y:S02]  /*b0e0*/  @!P0 FSETP.NEU.FTZ.AND P1, PT, R0, RZ, PT ;  /* 0x000000ff0000820b */ /* 0x000fe40003f3d000 */
[----:B------:R-:W-:Y:S02]  /*b0f0*/  PRMT R0, R3, 0x7610, R0 ;  /* 0x0000761003007816 */ /* 0x000fe40000000000 */
[----:B------:R-:W-:Y:S02]  /*b100*/  @!P0 SEL R0, RZ, 0x1, !P1 ;  /* 0x00000001ff008807 */ /* 0x000fe40004800000 */
[----:B-1----:R-:W-:Y:S01]  /*b110*/  F2FP.F16.F32.PACK_AB R3, RZ, R5 ;  /* 0x00000005ff03723e */ /* 0x002fe200000000ff */
[----:B------:R-:W1:Y:S01]  /*b120*/  I2F.S8 R10, R10 ;  /* 0x0000000a000a7306 */ /* 0x000e620000001400 */
[----:B------:R-:W-:-:S03]  /*b130*/  PRMT R4, R0, 0x9910, RZ ;  /* 0x0000991000047816 */ /* 0x000fc600000000ff */
[----:B------:R-:W-:Y:S02]  /*b140*/  @!P2 HADD2.F32 R0, -RZ, R3.H0_H0 ;  /* 0x20000003ff00a230 */ /* 0x000fe40000004100 */
[----:B------:R-:W-:Y:S01]  /*b150*/  IMAD.MOV.U32 R3, RZ, RZ, R4 ;  /* 0x000000ffff037224 */ /* 0x000fe200078e0004 */
[----:B------:R-:W-:Y:S02]  /*b160*/  MOV R4, 0x1 ;  /* 0x0000000100047802 */ /* 0x000fe40000000f00 */
[----:B------:R-:W-:Y:S02]  /*b170*/  @!P2 FSETP.NEU.FTZ.AND P0, PT, R0, RZ, PT ;  /* 0x000000ff0000a20b */ /* 0x000fe40003f1d000 */
[----:B------:R-:W-:Y:S02]  /*b180*/  ISETP.NE.AND P1, PT, R3, RZ, PT ;  /* 0x000000ff0300720c */ /* 0x000fe40003f25270 */
[----:B------:R-:W-:Y:S02]  /*b190*/  PRMT R0, R4, 0x7610, R0 ;  /* 0x0000761004007816 */ /* 0x000fe40000000000 */
[----:B------:R-:W-:-:S02]  /*b1a0*/  @!P2 SEL R0, RZ, 0x1, !P0 ;  /* 0x00000001ff00a807 */ /* 0x000fc40004000000 */
[----:B0-----:R-:W-:Y:S02]  /*b1b0*/  F2FP.F16.F32.PACK_AB R4, RZ, R9 ;  /* 0x00000009ff04723e */ /* 0x001fe400000000ff */
[----:B------:R-:W-:-:S04]  /*b1c0*/  PRMT R3, R0, 0x9910, RZ ;  /* 0x0000991000037816 */ /* 0x000fc800000000ff */
[----:B------:R-:W-:Y:S01]  /*b1d0*/  ISETP.NE.AND P2, PT, R3, RZ, PT ;  /* 0x000000ff0300720c */ /* 0x000fe20003f45270 */
[----:B------:R-:W-:Y:S02]  /*b1e0*/  @!P1 HADD2.F32 R0, -RZ, R4.H0_H0 ;  /* 0x20000004ff009230 */ /* 0x000fe40000004100 */
[----:B------:R-:W-:-:S03]  /*b1f0*/  IMAD.MOV.U32 R4, RZ, RZ, 0x1 ;  /* 0x00000001ff047424 */ /* 0x000fc600078e00ff */
[----:B------:R-:W-:Y:S02]  /*b200*/  @!P1 FSETP.NEU.FTZ.AND P0, PT, R0, RZ, PT ;  /* 0x000000ff0000920b */ /* 0x000fe40003f1d000 */
[----:B------:R-:W-:Y:S02]  /*b210*/  PRMT R0, R4, 0x7610, R0 ;  /* 0x0000761004007816 */ /* 0x000fe40000000000 */
[----:B------:R-:W-:Y:S02]  /*b220*/  @!P1 SEL R0, RZ, 0x1, !P0 ;  /* 0x00000001ff009807 */ /* 0x000fe40004000000 */
[----:B--2---:R-:W-:Y:S02]  /*b230*/  F2FP.F16.F32.PACK_AB R4, RZ, R6 ;  /* 0x00000006ff04723e */ /* 0x004fe400000000ff */
[----:B------:R-:W-:-:S03]  /*b240*/  PRMT R3, R0, 0x9910, RZ ;  /* 0x0000991000037816 */ /* 0x000fc600000000ff */
[----:B------:R-:W-:Y:S01]  /*b250*/  @!P2 HADD2.F32 R0, -RZ, R4.H0_H0 ;  /* 0x20000004ff00a230 */ /* 0x000fe20000004100 */
[----:B------:R-:W-:Y:S01]  /*b260*/  ISETP.NE.AND P1, PT, R3, RZ, PT ;  /* 0x000000ff0300720c */ /* 0x000fe20003f25270 */
[----:B------:R-:W-:Y:S01]  /*b270*/  IMAD.MOV.U32 R4, RZ, RZ, 0x1 ;  /* 0x00000001ff047424 */ /* 0x000fe200078e00ff */
[----:B-1----:R-:W-:Y:S02]  /*b280*/  F2FP.F16.F32.PACK_AB R3, RZ, R10 ;  /* 0x0000000aff03723e */ /* 0x002fe400000000ff */
[----:B------:R-:W-:Y:S02]  /*b290*/  @!P2 FSETP.NEU.FTZ.AND P0, PT, R0, RZ, PT ;  /* 0x000000ff0000a20b */ /* 0x000fe40003f1d000 */
[----:B------:R-:W-:Y:S02]  /*b2a0*/  PRMT R0, R4, 0x7610, R0 ;  /* 0x0000761004007816 */ /* 0x000fe40000000000 */
[----:B------:R-:W-:-:S04]  /*b2b0*/  @!P2 SEL R0, RZ, 0x1, !P0 ;  /* 0x00000001ff00a807 */ /* 0x000fc80004000000 */
[----:B------:R-:W-:Y:S01]  /*b2c0*/  PRMT R4, R0, 0x9910, RZ ;  /* 0x0000991000047816 */ /* 0x000fe200000000ff */
[----:B------:R-:W-:-:S03]  /*b2d0*/  @!P1 HADD2.F32 R0, -RZ, R3.H0_H0 ;  /* 0x20000003ff009230 */ /* 0x000fc60000004100 */
[----:B------:R-:W-:Y:S02]  /*b2e0*/  MOV R3, R4 ;  /* 0x0000000400037202 */ /* 0x000fe40000000f00 */
[----:B------:R-:W-:Y:S01]  /*b2f0*/  @!P1 FSETP.NEU.FTZ.AND P0, PT, R0, RZ, PT ;  /* 0x000000ff0000920b */ /* 0x000fe20003f1d000 */
[----:B------:R-:W-:Y:S01]  /*b300*/  IMAD.MOV.U32 R0, RZ, RZ, 0x1 ;  /* 0x00000001ff007424 */ /* 0x000fe200078e00ff */
[----:B------:R-:W-:Y:S02]  /*b310*/  ISETP.NE.AND P2, PT, R3, RZ, PT ;  /* 0x000000ff0300720c */ /* 0x000fe40003f45270 */
[----:B------:R-:W-:-:S04]  /*b320*/  @!P1 SEL R3, RZ, 0x1, !P0 ;  /* 0x00000001ff039807 */ /* 0x000fc80004000000 */
[----:B------:R-:W-:-:S07]  /*b330*/  @!P1 PRMT R19, R3, 0x7610, R19 ;  /* 0x0000761003139816 */ /* 0x000fce0000000013 */
[----:B------:R-:W-:Y:S05]  /*b340*/  @P2 BRA `(.L_x_737) ;  /* 0x0000002000942947 */ /* 0x000fea0003800000 */
[----:B------:R-:W0:Y:S02]  /*b350*/  I2F.S8 R11, R11 ;  /* 0x0000000b000b7306 */ /* 0x000e240000001400 */
[----:B0-----:R-:W-:-:S05]  /*b360*/  F2FP.F16.F32.PACK_AB R0, RZ, R11 ;  /* 0x0000000bff00723e */ /* 0x001fca00000000ff */
[----:B------:R-:W-:-:S05]  /*b370*/  HADD2.F32 R0, -RZ, R0.H0_H0 ;  /* 0x20000000ff007230 */ /* 0x000fca0000004100 */
[----:B------:R-:W-:-:S04]  /*b380*/  FSETP.NEU.FTZ.AND P0, PT, R0, RZ, PT ;  /* 0x000000ff0000720b */ /* 0x000fc80003f1d000 */
[----:B------:R-:W-:Y:S01]  /*b390*/  SEL R0, RZ, 0x1, !P0 ;  /* 0x00000001ff007807 */ /* 0x000fe20004000000 */
[----:B------:R-:W-:Y:S08]  /*b3a0*/  BRA `(.L_x_737) ;  /* 0x00000020007c7947 */ /* 0x000ff00003800000 */
.L_x_754:
        /* <DEDUP_REMOVED lines=19> */
.L_x_772:
[-C--:B------:R-:W-:Y:S01]  /*b4e0*/  IMAD R4, R8, R13.reuse, RZ ;  /* 0x0000000d08047224 */ /* 0x080fe200078e02ff */
[----:B0-----:R-:W-:-:S04]  /*b4f0*/  IADD3 R13, R12, R13, RZ ;  /* 0x0000000d0c0d7210 */ /* 0x001fc80007ffe0ff */
[----:B------:R-:W-:Y:S01]  /*b500*/  SHF.R.U32.HI R5, RZ, 0x1, R4 ;  /* 0x00000001ff057819 */ /* 0x000fe20000011604 */
[----:B------:R-:W-:-:S04]  /*b510*/  IMAD R10, R8, R13, RZ ;  /* 0x0000000d080a7224 */ /* 0x000fc800078e02ff */
[----:B------:R-:W-:Y:S01]  /*b520*/  IMAD.WIDE.U32 R4, R5, 0x4, R18 ;  /* 0x0000000405047825 */ /* 0x000fe200078e0012 */
[----:B------:R-:W-:-:S04]  /*b530*/  SHF.R.U32.HI R15, RZ, 0x1, R10 ;  /* 0x00000001ff0f7819 */ /* 0x000fc8000001160a */
[----:B------:R0:W2:Y:S01]  /*b540*/  LDG.E R9, desc[UR58][R4.64] ;  /* 0x0000003a04097981 */ /* 0x0000a2000c1e1900 */
[----:B------:R-:W-:Y:S02]  /*b550*/  IMAD.IADD R13, R13, 0x1, R12 ;  /* 0x000000010d0d7824 */ /* 0x000fe400078e020c */
[----:B------:R-:W-:-:S04]  /*b560*/  IMAD.WIDE.U32 R14, R15, 0x4, R18 ;  /* 0x000000040f0e7825 */ /* 0x000fc800078e0012 */
[C---:B------:R-:W-:Y:S02]  /*b570*/  IMAD R10, R8.reuse, R13, RZ ;  /* 0x0000000d080a7224 */ /* 0x040fe400078e02ff */
[----:B------:R-:W-:Y:S01]  /*b580*/  IMAD.IADD R13, R13, 0x1, R12 ;  /* 0x000000010d0d7824 */ /* 0x000fe200078e020c */
[----:B------:R-:W3:Y:S02]  /*b590*/  LDG.E R14, desc[UR58][R14.64] ;  /* 0x0000003a0e0e7981 */ /* 0x000ee4000c1e1900 */
[----:B------:R-:W-:Y:S01]  /*b5a0*/  SHF.R.U32.HI R11, RZ, 0x1, R10 ;  /* 0x00000001ff0b7819 */ /* 0x000fe2000001160a */
[----:B------:R-:W-:-:S04]  /*b5b0*/  IMAD R10, R8, R13, RZ ;  /* 0x0000000d080a7224 */ /* 0x000fc800078e02ff */
[----:B0-----:R-:W-:Y:S01]  /*b5c0*/  IMAD.WIDE.U32 R4, R11, 0x4, R18 ;  /* 0x000000040b047825 */ /* 0x001fe200078e0012 */
[----:B------:R-:W-:-:S05]  /*b5d0*/  SHF.R.U32.HI R11, RZ, 0x1, R10 ;  /* 0x00000001ff0b7819 */ /* 0x000fca000001160a */
[----:B------:R0:W4:Y:S01]  /*b5e0*/  LDG.E R4, desc[UR58][R4.64] ;  /* 0x0000003a04047981 */ /* 0x000122000c1e1900 */
[----:B------:R-:W-:-:S06]  /*b5f0*/  IMAD.WIDE.U32 R10, R11, 0x4, R18 ;  /* 0x000000040b0a7825 */ /* 0x000fcc00078e0012 */
[----:B------:R3:W5:Y:S01]  /*b600*/  LDG.E R11, desc[UR58][R10.64] ;  /* 0x0000003a0a0b7981 */ /* 0x000762000c1e1900 */
[----:B------:R-:W-:Y:S01]  /*b610*/  LOP3.LUT P1, RZ, R7, 0xff, RZ, 0xc0, !PT ;  /* 0x000000ff07ff7812 */ /* 0x000fe2000782c0ff */
[----:B------:R-:W-:Y:S01]  /*b620*/  IMAD.IADD R13, R13, 0x1, R12 ;  /* 0x000000010d0d7824 */ /* 0x000fe200078e020c */
[----:B------:R-:W-:Y:S01]  /*b630*/  LOP3.LUT P6, RZ, R6, 0xff, RZ, 0xc0, !PT ;  /* 0x000000ff06ff7812 */ /* 0x000fe200078cc0ff */
[----:B------:R-:W-:Y:S01]  /*b640*/  HFMA2.MMA R6, -RZ, RZ, 0, 5.9604644775390625e-08 ;  /* 0x00000001ff067435 */ /* 0x000fe200000001ff */
[----:B------:R-:W-:Y:S02]  /*b650*/  LOP3.LUT P5, RZ, R24, 0xff, RZ, 0xc0, !PT ;  /* 0x000000ff18ff7812 */ /* 0x000fe400078ac0ff */
[----:B------:R-:W-:Y:S01]  /*b660*/  LOP3.LUT P4, RZ, R21, 0xff, RZ, 0xc0, !PT ;  /* 0x000000ff15ff7812 */ /* 0x000fe2000788c0ff */
[----:B------:R-:W-:Y:S01]  /*b670*/  IMAD.MOV.U32 R21, RZ, RZ, 0x1 ;  /* 0x00000001ff157424 */ /* 0x000fe200078e00ff */
[----:B------:R-:W-:Y:S02]  /*b680*/  LOP3.LUT P3, RZ, R3, 0xff, RZ, 0xc0, !PT ;  /* 0x000000ff03ff7812 */ /* 0x000fe4000786c0ff */
[----:B------:R-:W-:-:S02]  /*b690*/  LOP3.LUT P2, RZ, R25, 0xff, RZ, 0xc0, !PT ;  /* 0x000000ff19ff7812 */ /* 0x000fc4000784c0ff */
[----:B------:R-:W-:Y:S01]  /*b6a0*/  PRMT R21, R21, 0x5410, R21 ;  /* 0x0000541015157816 */ /* 0x000fe20000000015 */
[----:B--2---:R-:W-:-:S04]  /*b6b0*/  @!P1 HADD2.F32 R7, -RZ, R9.H0_H0 ;  /* 0x20000009ff079230 */ /* 0x004fc80000004100 */
[----:B0-----:R-:W-:Y:S01]  /*b6c0*/  @!P5 HADD2.F32 R5, -RZ, R9.H1_H1 ;  /* 0x30000009ff05d230 */ /* 0x001fe20000004100 */
[----:B------:R-:W-:Y:S02]  /*b6d0*/  @!P1 FSETP.NEU.FTZ.AND P0, PT, R7, RZ, PT ;  /* 0x000000ff0700920b */ /* 0x000fe40003f1d000 */
[----:B------:R-:W-:Y:S02]  /*b6e0*/  PRMT R7, R6, 0x7610, R7 ;  /* 0x0000761006077816 */ /* 0x000fe40000000007 */
[----:B------:R-:W-:Y:S02]  /*b6f0*/  @!P1 SEL R6, RZ, 0x1, !P0 ;  /* 0x00000001ff069807 */ /* 0x000fe40004000000 */
[----:B---3--:R-:W-:Y:S02]  /*b700*/  PRMT R10, R14, 0x7610, R10 ;  /* 0x000076100e0a7816 */ /* 0x008fe4000000000a */
[----:B------:R-:W-:Y:S01]  /*b710*/  @!P1 PRMT R7, R6, 0x7610, R7 ;  /* 0x0000761006079816 */ /* 0x000fe20000000007 */
[----:B------:R-:W-:Y:S01]  /*b720*/  IMAD.MOV.U32 R6, RZ, RZ, 0x1 ;  /* 0x00000001ff067424 */ /* 0x000fe200078e00ff */
[----:B------:R-:W-:Y:S01]  /*b730*/  LOP3.LUT P1, RZ, R0, 0xff, RZ, 0xc0, !PT ;  /* 0x000000ff00ff7812 */ /* 0x000fe2000782c0ff */
[----:B------:R-:W-:Y:S01]  /*b740*/  IMAD.MOV.U32 R0, RZ, RZ, 0x1 ;  /* 0x00000001ff007424 */ /* 0x000fe200078e00ff */
[----:B------:R-:W-:Y:S01]  /*b750*/  @!P5 FSETP.NEU.FTZ.AND P0, PT, R5, RZ, PT ;  /* 0x000000ff0500d20b */ /* 0x000fe20003f1d000 */
[----:B------:R-:W-:-:S03]  /*b760*/  @!P6 HADD2.F32 R5, -RZ, R10.H0_H0 ;  /* 0x2000000aff05e230 */ /* 0x000fc60000004100 */
[----:B------:R-:W-:Y:S02]  /*b770*/  @!P5 SEL R3, RZ, 0x1, !P0 ;  /* 0x00000001ff03d807 */ /* 0x000fe40004000000 */
[----:B------:R-:W-:Y:S02]  /*b780*/  PRMT R0, R0, 0x5410, R0 ;  /* 0x0000541000007816 */ /* 0x000fe40000000000 */
[----:B----4-:R-:W-:Y:S02]  /*b790*/  PRMT R15, R4, 0x7610, R4 ;  /* 0x00007610040f7816 */ /* 0x010fe40000000004 */
[----:B------:R-:W-:Y:S01]  /*b7a0*/  @!P5 PRMT R0, R0, 0x5410, R3 ;  /* 0x000054100000d816 */ /* 0x000fe20000000003 */
[----:B------:R-:W-:Y:S01]  /*b7b0*/  @!P4 HADD2.F32 R3, -RZ, R14.H1_H1 ;  /* 0x3000000eff03c230 */ /* 0x000fe20000004100 */
[----:B------:R-:W-:Y:S01]  /*b7c0*/  @!P6 FSETP.NEU.FTZ.AND P5, PT, R5, RZ, PT ;  /* 0x000000ff0500e20b */ /* 0x000fe20003fbd000 */
[----:B------:R-:W-:Y:S01]  /*b7d0*/  @!P3 HADD2.F32 R4, -RZ, R15.H0_H0 ;  /* 0x2000000fff04b230 */ /* 0x000fe20000004100 */
[----:B------:R-:W-:-:S02]  /*b7e0*/  LOP3.LUT P0, RZ, R20, 0xff, RZ, 0xc0, !PT ;  /* 0x000000ff14ff7812 */ /* 0x000fc4000780c0ff */
[----:B------:R-:W-:Y:S02]  /*b7f0*/  @!P6 SEL R5, RZ, 0x1, !P5 ;  /* 0x00000001ff05e807 */ /* 0x000fe40006800000 */
[----:B------:R-:W-:Y:S01]  /*b800*/  @!P4 FSETP.NEU.FTZ.AND P5, PT, R3, RZ, PT ;  /* 0x000000ff0300c20b */ /* 0x000fe20003fbd000 */
[----:B------:R-:W-:Y:S01]  /*b810*/  IMAD R3, R12, 0x3, R13 ;  /* 0x000000030c037824 */ /* 0x000fe200078e020d */
[----:B-----5:R-:W-:Y:S02]  /*b820*/  PRMT R10, R10, 0x5410, R11 ;  /* 0x000054100a0a7816 */ /* 0x020fe4000000000b */
[----:B------:R-:W-:Y:S01]  /*b830*/  @!P6 PRMT R6, R5, 0x7610, R6 ;  /* 0x000076100506e816 */ /* 0x000fe20000000006 */
[----:B------:R-:W-:Y:S01]  /*b840*/  @!P2 HADD2.F32 R5, -RZ, R15.H1_H1 ;  /* 0x3000000fff05a230 */ /* 0x000fe20000004100 */
[----:B-1----:R-:W-:Y:S02]  /*b850*/  ISETP.GE.U32.AND P6, PT, R3, R22, PT ;  /* 0x000000160300720c */ /* 0x002fe40003fc6070 */
[----:B------:R-:W-:-:S02]  /*b860*/  @!P4 SEL R3, RZ, 0x1, !P5 ;  /* 0x00000001ff03c807 */ /* 0x000fc40006800000 */
[----:B------:R-:W-:Y:S01]  /*b870*/  PRMT R14, R11, 0x7632, R14 ;  /* 0x000076320b0e7816 */ /* 0x000fe2000000000e */
[----:B------:R-:W-:Y:S01]  /*b880*/  IMAD.MOV.U32 R11, RZ, RZ, 0x1 ;  /* 0x00000001ff0b7424 */ /* 0x000fe200078e00ff */
[----:B------:R-:W-:Y:S01]  /*b890*/  @!P3 FSETP.NEU.FTZ.AND P5, PT, R4, RZ, PT ;  /* 0x000000ff0400b20b */ /* 0x000fe20003fbd000 */
[----:B------:R-:W-:Y:S01]  /*b8a0*/  @!P1 HADD2.F32 R4, -RZ, R10.H1_H1 ;  /* 0x3000000aff049230 */ /* 0x000fe20000004100 */
[----:B------:R-:W-:Y:S01]  /*b8b0*/  @!P4 PRMT R21, R21, 0x5410, R3 ;  /* 0x000054101515c816 */ /* 0x000fe20000000003 */
[----:B------:R-:W-:Y:S01]  /*b8c0*/  @!P0 HADD2.F32 R25, -RZ, R14.H0_H0 ;  /* 0x2000000eff198230 */ /* 0x000fe20000004100 */
[----:B------:R-:W-:Y:S01]  /*b8d0*/  @!P2 FSETP.NEU.FTZ.AND P4, PT, R5, RZ, PT ;  /* 0x000000ff0500a20b */ /* 0x000fe20003f9d000 */
[----:B------:R-:W-:Y:S01]  /*b8e0*/  HFMA2.MMA R3, -RZ, RZ, 0, 5.9604644775390625e-08 ;  /* 0x00000001ff037435 */ /* 0x000fe200000001ff */
[----:B------:R-:W-:Y:S02]  /*b8f0*/  @!P3 SEL R5, RZ, 0x1, !P5 ;  /* 0x00000001ff05b807 */ /* 0x000fe40006800000 */
[----:B------:R-:W-:Y:S01]  /*b900*/  @!P1 FSETP.NEU.FTZ.AND P5, PT, R4, RZ, PT ;  /* 0x000000ff0400920b */ /* 0x000fe20003fbd000 */
[----:B------:R-:W-:Y:S01]  /*b910*/  IMAD.MOV.U32 R4, RZ, RZ, 0x1 ;  /* 0x00000001ff047424 */ /* 0x000fe200078e00ff */
[----:B------:R-:W-:-:S02]  /*b920*/  MOV R20, 0x1 ;  /* 0x0000000100147802 */ /* 0x000fc40000000f00 */
[----:B------:R-:W-:Y:S02]  /*b930*/  @!P2 SEL R24, RZ, 0x1, !P4 ;  /* 0x00000001ff18a807 */ /* 0x000fe40006000000 */
[----:B------:R-:W-:Y:S02]  /*b940*/  @!P0 FSETP.NEU.FTZ.AND P4, PT, R25, RZ, PT ;  /* 0x000000ff1900820b */ /* 0x000fe40003f9d000 */
[----:B------:R-:W-:Y:S02]  /*b950*/  PRMT R20, R20, 0x5410, R20 ;  /* 0x0000541014147816 */ /* 0x000fe40000000014 */
[----:B------:R-:W-:Y:S02]  /*b960*/  PRMT R0, R4, 0x7610, R0 ;  /* 0x0000761004007816 */ /* 0x000fe40000000000 */
[----:B------:R-:W-:Y:S02]  /*b970*/  @!P1 SEL R4, RZ, 0x1, !P5 ;  /* 0x00000001ff049807 */ /* 0x000fe40006800000 */
[----:B------:R-:W-:-:S02]  /*b980*/  @!P0 SEL R25, RZ, 0x1, !P4 ;  /* 0x00000001ff198807 */ /* 0x000fc40006000000 */
[----:B------:R-:W-:Y:S02]  /*b990*/  @!P2 PRMT R20, R20, 0x5410, R24 ;  /* 0x000054101414a816 */ /* 0x000fe40000000018 */
[----:B------:R-:W-:Y:S02]  /*b9a0*/  @!P1 PRMT R0, R4, 0x7610, R0 ;  /* 0x0000761004009816 */ /* 0x000fe40000000000 */
[----:B------:R-:W-:Y:S02]  /*b9b0*/  @!P0 PRMT R11, R25, 0x7610, R11 ;  /* 0x00007610190b8816 */ /* 0x000fe4000000000b */
[----:B------:R-:W-:Y:S02]  /*b9c0*/  PRMT R25, R20, 0x7632, R25 ;  /* 0x0000763214197816 */ /* 0x000fe40000000019 */
[----:B------:R-:W-:Y:S02]  /*b9d0*/  @!P3 PRMT R3, R5, 0x7610, R3 ;  /* 0x000076100503b816 */ /* 0x000fe40000000003 */
[----:B------:R-:W-:-:S02]  /*b9e0*/  PRMT R24, R0, 0x7632, R24 ;  /* 0x0000763200187816 */ /* 0x000fc40000000018 */
[----:B------:R-:W-:Y:S02]  /*b9f0*/  PRMT R21, R21, 0x7632, R21 ;  /* 0x0000763215157816 */ /* 0x000fe40000000015 */
[----:B------:R-:W-:Y:S01]  /*ba00*/  PRMT R20, R11, 0x7610, R20 ;  /* 0x000076100b147816 */ /* 0x000fe20000000014 */
[----:B------:R-:W-:Y:S06]  /*ba10*/  @!P6 BRA `(.L_x_772) ;  /* 0xfffffff800b0e947 */ /* 0x000fec000383ffff */
.L_x_771:
[----:B------:R-:W-:Y:S05]  /*ba20*/  BSYNC B0 ;  /* 0x0000000000007941 */ /* 0x000fea0003800000 */
.L_x_770:
        /* <DEDUP_REMOVED lines=10> */
[----:B------:R-:W-:-:S04]  /*bad0*/  IADD3 R25, R13, R12, RZ ;  /* 0x0000000c0d197210 */ /* 0x000fc80007ffe0ff */
[----:B------:R-:W-:Y:S02]  /*bae0*/  ISETP.GE.U32.AND P0, PT, R25, R22, PT ;  /* 0x000000161900720c */ /* 0x000fe40003f06070 */
[----:B--2---:R-:W-:-:S11]  /*baf0*/  PRMT R9, R4, 0x7610, R4 ;  /* 0x0000761004097816 */ /* 0x004fd60000000004 */
[----:B------:R-:W-:Y:S05]  /*bb00*/  @P0 BRA `(.L_x_774) ;  /* 0x0000000000580947 */ /* 0x000fea0003800000 */
[----:B------:R-:W-:-:S05]  /*bb10*/  IMAD R4, R8, R25, RZ ;  /* 0x0000001908047224 */ /* 0x000fca00078e02ff */
[----:B------:R-:W-:-:S05]  /*bb20*/  SHF.R.U32.HI R5, RZ, 0x1, R4 ;  /* 0x00000001ff057819 */ /* 0x000fca0000011604 */
[----:B------:R-:W-:-:S06]  /*bb30*/  IMAD.WIDE.U32 R4, R5, 0x4, R18 ;  /* 0x0000000405047825 */ /* 0x000fcc00078e0012 */
[----:B------:R-:W2:Y:S01]  /*bb40*/  LDG.E R4, desc[UR58][R4.64] ;  /* 0x0000003a04047981 */ /* 0x000ea2000c1e1900 */
[----:B------:R-:W-:-:S05]  /*bb50*/  IMAD.IADD R25, R25, 0x1, R12 ;  /* 0x0000000119197824 */ /* 0x000fca00078e020c */
[----:B------:R-:W-:Y:S02]  /*bb60*/  ISETP.GE.U32.AND P0, PT, R25, R22, PT ;  /* 0x000000161900720c */ /* 0x000fe40003f06070 */
[----:B--2---:R-:W-:Y:S02]  /*bb70*/  PRMT R10, R4, 0x7610, R10 ;  /* 0x00007610040a7816 */ /* 0x004fe4000000000a */
        /* <DEDUP_REMOVED lines=12> */
[----:B--2---:R-:W-:Y:S02]  /*bc40*/  PRMT R15, R4, 0x7610, R4 ;  /* 0x00007610040f7816 */ /* 0x004fe40000000004 */
[----:B---3--:R-:W-:Y:S02]  /*bc50*/  @!P0 PRMT R10, R10, 0x5410, R18 ;  /* 0x000054100a0a8816 */ /* 0x008fe40000000012 */
[----:B------:R-:W-:-:S07]  /*bc60*/  @!P0 PRMT R14, R18, 0x7632, R14 ;  /* 0x00007632120e8816 */ /* 0x000fce000000000e */
.L_x_774:
[----:B------:R-:W-:Y:S05]  /*bc70*/  BSYNC B0 ;  /* 0x0000000000007941 */ /* 0x000fea0003800000 */
.L_x_773:
[----:B------:R-:W-:Y:S04]  /*bc80*/  BSSY B0, `(.L_x_775) ;  /* 0x0000049000007945 */ /* 0x000fe80003800000 */
[----:B------:R-:W-:Y:S05]  /*bc90*/  @P1 BRA `(.L_x_776) ;  /* 0x00000004001c1947 */ /* 0x000fea0003800000 */
[----:B------:R-:W-:Y:S01]  /*bca0*/  LOP3.LUT P2, RZ, R24, 0xff, RZ, 0xc0, !PT ;  /* 0x000000ff18ff7812 */ /* 0x000fe2000784c0ff */
[----:B------:R-:W-:Y:S01]  /*bcb0*/  IMAD.IADD R13, R13, 0x1, R12 ;  /* 0x000000010d0d7824 */ /* 0x000fe200078e020c */
[----:B------:R-:W-:Y:S01]  /*bcc0*/  LOP3.LUT P0, RZ, R7, 0xff, RZ, 0xc0, !PT ;  /* 0x000000ff07ff7812 */ /* 0x000fe2000780c0ff */
[----:B------:R-:W-:Y:S01]  /*bcd0*/  IMAD.MOV.U32 R7, RZ, RZ, 0x1 ;  /* 0x00000001ff077424 */ /* 0x000fe200078e00ff */
[----:B------:R-:W-:-:S09]  /*bce0*/  MOV R4, 0x1 ;  /* 0x0000000100047802 */ /* 0x000fd20000000f00 */
[--C-:B------:R-:W-:Y:S02]  /*bcf0*/  @!P2 HADD2.F32 R5, -RZ, R9.reuse.H1_H1 ;  /* 0x30000009ff05a230 */ /* 0x100fe40000004100 */
[----:B------:R-:W-:-:S03]  /*bd00*/  @!P0 HADD2.F32 R9, -RZ, R9.H0_H0 ;  /* 0x20000009ff098230 */ /* 0x000fc60000004100 */
        /* <DEDUP_REMOVED lines=12> */
[----:B------:R-:W-:-:S03]  /*bdd0*/  HFMA2.MMA R8, -RZ, RZ, 0, 5.9604644775390625e-08 ;  /* 0x00000001ff087435 */ /* 0x000fc600000001ff */
[----:B------:R-:W-:-:S07]  /*bde0*/  ISETP.GE.U32.AND P4, PT, R9, R22, PT ;  /* 0x000000160900720c */ /* 0x000fce0003f86070 */
[----:B------:R-:W-:Y:S01]  /*bdf0*/  @!P2 HADD2.F32 R6, -RZ, R14.H1_H1 ;  /* 0x3000000eff06a230 */ /* 0x000fe20000004100 */
[----:B------:R-:W-:Y:S01]  /*be00*/  PRMT R4, R4, 0x5410, R8 ;  /* 0x0000541004047816 */ /* 0x000fe20000000008 */
[----:B------:R-:W-:-:S03]  /*be10*/  @!P0 HADD2.F32 R5, -RZ, R10.H0_H0 ;  /* 0x2000000aff058230 */ /* 0x000fc60000004100 */
[----:B------:R-:W-:Y:S01]  /*be20*/  @!P2 FSETP.NEU.FTZ.AND P3, PT, R6, RZ, PT ;  /* 0x000000ff0600a20b */ /* 0x000fe20003f7d000 */
[----:B------:R-:W-:Y:S01]  /*be30*/  IMAD.MOV.U32 R6, RZ, RZ, 0x1 ;  /* 0x00000001ff067424 */ /* 0x000fe200078e00ff */
        /* <DEDUP_REMOVED lines=10> */
[----:B------:R-:W-:Y:S01]  /*bee0*/  LOP3.LUT P0, RZ, R3, 0xff, RZ, 0xc0, !PT ;  /* 0x000000ff03ff7812 */ /* 0x000fe2000780c0ff */
[----:B------:R-:W-:Y:S01]  /*bef0*/  IMAD.MOV.U32 R5, RZ, RZ, 0x1 ;  /* 0x00000001ff057424 */ /* 0x000fe200078e00ff */
[----:B------:R-:W-:Y:S02]  /*bf00*/  IADD3 R9, R9, R12, RZ ;  /* 0x0000000c09097210 */ /* 0x000fe40007ffe0ff */
[C---:B------:R-:W-:Y:S02]  /*bf10*/  PRMT R21, R4.reuse, 0x7632, R21 ;  /* 0x0000763204157816 */ /* 0x040fe40000000015 */
[----:B------:R-:W-:-:S05]  /*bf20*/  PRMT R24, R4, 0x7610, R24 ;  /* 0x0000761004187816 */ /* 0x000fca0000000018 */
[--C-:B------:R-:W-:Y:S02]  /*bf30*/  @!P2 HADD2.F32 R3, -RZ, R15.reuse.H1_H1 ;  /* 0x3000000fff03a230 */ /* 0x100fe40000004100 */
[----:B------:R-:W-:-:S03]  /*bf40*/  @!P0 HADD2.F32 R15, -RZ, R15.H0_H0 ;  /* 0x2000000fff0f8230 */ /* 0x000fc60000004100 */
[----:B------:R-:W-:Y:S02]  /*bf50*/  @!P2 FSETP.NEU.FTZ.AND P3, PT, R3, RZ, PT ;  /* 0x000000ff0300a20b */ /* 0x000fe40003f7d000 */
[----:B------:R-:W-:Y:S02]  /*bf60*/  @!P0 FSETP.NEU.FTZ.AND P1, PT, R15, RZ, PT ;  /* 0x000000ff0f00820b */ /* 0x000fe40003f3d000 */
[----:B------:R-:W-:Y:S02]  /*bf70*/  PRMT R3, R8, 0x7610, R3 ;  /* 0x0000761008037816 */ /* 0x000fe40000000003 */
[----:B------:R-:W-:Y:S02]  /*bf80*/  @!P0 SEL R8, RZ, 0x1, !P1 ;  /* 0x00000001ff088807 */ /* 0x000fe40004800000 */
[----:B------:R-:W-:Y:S02]  /*bf90*/  ISETP.GE.U32.AND P1, PT, R9, R22, PT ;  /* 0x000000160900720c */ /* 0x000fe40003f26070 */
[----:B------:R-:W-:-:S02]  /*bfa0*/  @!P2 SEL R12, RZ, 0x1, !P3 ;  /* 0x00000001ff0ca807 */ /* 0x000fc40005800000 */
[----:B------:R-:W-:Y:S02]  /*bfb0*/  @!P0 PRMT R3, R8, 0x7610, R3 ;  /* 0x0000761008038816 */ /* 0x000fe40000000003 */
[----:B------:R-:W-:-:S04]  /*bfc0*/  @!P2 PRMT R5, R12, 0x7610, R5 ;  /* 0x000076100c05a816 */ /* 0x000fc80000000005 */
[----:B------:R-:W-:-:S03]  /*bfd0*/  PRMT R20, R5, 0x7610, R20 ;  /* 0x0000761005147816 */ /* 0x000fc60000000014 */
[----:B------:R-:W-:Y:S05]  /*bfe0*/  @P1 BRA `(.L_x_776) ;  /* 0x0000000000481947 */ /* 0x000fea0003800000 */
[----:B------:R-:W-:Y:S02]  /*bff0*/  LOP3.LUT P0, RZ, R0, 0xff, RZ, 0xc0, !PT ;  /* 0x000000ff00ff7812 */ /* 0x000fe4000780c0ff */
[----:B------:R-:W-:Y:S01]  /*c000*/  LOP3.LUT P3, RZ, R11, 0xff, RZ, 0xc0, !PT ;  /* 0x000000ff0bff7812 */ /* 0x000fe2000786c0ff */
[----:B------:R-:W-:Y:S01]  /*c010*/  IMAD.MOV.U32 R11, RZ, RZ, 0x1 ;  /* 0x00000001ff0b7424 */ /* 0x000fe200078e00ff */
[----:B------:R-:W-:Y:S02]  /*c020*/  PRMT R20, R5, 0x7610, R20 ;  /* 0x0000761005147816 */ /* 0x000fe40000000014 */
[----:B------:R-:W-:Y:S02]  /*c030*/  MOV R0, 0x1 ;  /* 0x0000000100007802 */ /* 0x000fe40000000f00 */
[C---:B------:R-:W-:Y:S02]  /*c040*/  PRMT R21, R4.reuse, 0x7632, R21 ;  /* 0x0000763204157816 */ /* 0x040fe40000000015 */
[----:B------:R-:W-:-:S03]  /*c050*/  PRMT R24, R4, 0x7610, R24 ;  /* 0x0000761004187816 */ /* 0x000fc60000000018 */
[----:B------:R-:W-:Y:S02]  /*c060*/  @!P0 HADD2.F32 R10, -RZ, R10.H1_H1 ;  /* 0x3000000aff0a8230 */ /* 0x000fe40000004100 */
[----:B------:R-:W-:Y:S01]  /*c070*/  @!P3 HADD2.F32 R14, -RZ, R14.H0_H0 ;  /* 0x2000000eff0eb230 */ /* 0x000fe20000004100 */
[----:B------:R-:W-:Y:S02]  /*c080*/  @!P3 PRMT R20, R5, 0x7610, R20 ;  /* 0x000076100514b816 */ /* 0x000fe40000000014 */
[----:B------:R-:W-:Y:S02]  /*c090*/  @!P0 FSETP.NEU.FTZ.AND P1, PT, R10, RZ, PT ;  /* 0x000000ff0a00820b */ /* 0x000fe40003f3d000 */
[----:B------:R-:W-:Y:S02]  /*c0a0*/  @!P3 FSETP.NEU.FTZ.AND P2, PT, R14, RZ, PT ;  /* 0x000000ff0e00b20b */ /* 0x000fe40003f5d000 */
[----:B------:R-:W-:Y:S02]  /*c0b0*/  @!P0 SEL R5, RZ, 0x1, !P1 ;  /* 0x00000001ff058807 */ /* 0x000fe40004800000 */
[----:B------:R-:W-:-:S02]  /*c0c0*/  @!P3 SEL R8, RZ, 0x1, !P2 ;  /* 0x00000001ff08b807 */ /* 0x000fc40005000000 */
[C---:B------:R-:W-:Y:S02]  /*c0d0*/  @!P3 PRMT R21, R4.reuse, 0x7632, R21 ;  /* 0x000076320415b816 */ /* 0x040fe40000000015 */
[----:B------:R-:W-:Y:S02]  /*c0e0*/  @!P3 PRMT R24, R4, 0x7610, R24 ;  /* 0x000076100418b816 */ /* 0x000fe40000000018 */
[----:B------:R-:W-:Y:S02]  /*c0f0*/  @!P0 PRMT R0, R5, 0x7610, R0 ;  /* 0x0000761005008816 */ /* 0x000fe40000000000 */
[----:B------:R-:W-:-:S07]  /*c100*/  @!P3 PRMT R11, R8, 0x7610, R11 ;  /* 0x00007610080bb816 */ /* 0x000fce000000000b */
.L_x_776:
[----:B------:R-:W-:Y:S05]  /*c110*/  BSYNC B0 ;  /* 0x0000000000007941 */ /* 0x000fea0003800000 */
.L_x_775:
        /* <DEDUP_REMOVED lines=16> */
[----:B------:R-:W-:Y:S01]  /*c220*/  @!P1 HADD2.F32 R4, -RZ, R5.H0_H0 ;  /* 0x20000005ff049230 */ /* 0x000fe20000004100 */
[----:B------:R-:W-:Y:S01]  /*c230*/  MOV R5, R6 ;  /* 0x0000000600057202 */ /* 0x000fe20000000f00 */
[----:B------:R-:W-:-:S03]  /*c240*/  IMAD.MOV.U32 R6, RZ, RZ, 0x1 ;  /* 0x00000001ff067424 */ /* 0x000fc600078e00ff */
[----:B------:R-:W-:Y:S02]  /*c250*/  ISETP.NE.AND P2, PT, R5, RZ, PT ;  /* 0x000000ff0500720c */ /* 0x000fe40003f45270 */
[----:B------:R-:W-:Y:S02]  /*c260*/  @!P1 FSETP.NEU.FTZ.AND P0, PT, R4, RZ, PT ;  /* 0x000000ff0400920b */ /* 0x000fe40003f1d000 */
[----:B------:R-:W-:Y:S02]  /*c270*/  PRMT R4, R6, 0x7610, R4 ;  /* 0x0000761006047816 */ /* 0x000fe40000000004 */
[----:B------:R-:W-:Y:S02]  /*c280*/  @!P1 SEL R4, RZ, 0x1, !P0 ;  /* 0x00000001ff049807 */ /* 0x000fe40004000000 */
[----:B0-----:R-:W-:Y:S02]  /*c290*/  F2FP.F16.F32.PACK_AB R5, RZ, R3 ;  /* 0x00000003ff05723e */ /* 0x001fe400000000ff */
[----:B------:R-:W-:-:S03]  /*c2a0*/  PRMT R4, R4, 0x9910, RZ ;  /* 0x0000991004047816 */ /* 0x000fc600000000ff */
[----:B------:R-:W-:Y:S01]  /*c2b0*/  @!P2 HADD2.F32 R3, -RZ, R5.H0_H0 ;  /* 0x20000005ff03a230 */ /* 0x000fe20000004100 */
[----:B------:R-:W-:Y:S01]  /*c2c0*/  ISETP.NE.AND P1, PT, R4, RZ, PT ;  /* 0x000000ff0400720c */ /* 0x000fe20003f25270 */
[----:B------:R-:W-:-:S03]  /*c2d0*/  IMAD.MOV.U32 R5, RZ, RZ, 0x1 ;  /* 0x00000001ff057424 */ /* 0x000fc600078e00ff */
[----:B------:R-:W-:Y:S02]  /*c2e0*/  @!P2 FSETP.NEU.FTZ.AND P0, PT, R3, RZ, PT ;  /* 0x000000ff0300a20b */ /* 0x000fe40003f1d000 */
[----:B------:R-:W-:Y:S02]  /*c2f0*/  PRMT R3, R5, 0x7610, R3 ;  /* 0x0000761005037816 */ /* 0x000fe40000000003 */
[----:B------:R-:W-:Y:S02]  /*c300*/  @!P2 SEL R3, RZ, 0x1, !P0 ;  /* 0x00000001ff03a807 */ /* 0x000fe40004000000 */
[----:B--2---:R-:W-:Y:S02]  /*c310*/  F2FP.F16.F32.PACK_AB R5, RZ, R20 ;  /* 0x00000014ff05723e */ /* 0x004fe400000000ff */
[----:B------:R-:W-:-:S03]  /*c320*/  PRMT R4, R3, 0x9910, RZ ;  /* 0x0000991003047816 */ /* 0x000fc600000000ff */
[----:B------:R-:W-:Y:S01]  /*c330*/  @!P1 HADD2.F32 R3, -RZ, R5.H0_H0 ;  /* 0x20000005ff039230 */ /* 0x000fe20000004100 */
[----:B------:R-:W-:Y:S01]  /*c340*/  HFMA2.MMA R5, -RZ, RZ, 0, 5.9604644775390625e-08 ;  /* 0x00000001ff057435 */ /* 0x000fe200000001ff */
[----:B------:R-:W-:Y:S02]  /*c350*/  ISETP.NE.AND P2, PT, R4, RZ, PT ;  /* 0x000000ff0400720c */ /* 0x000fe40003f45270 */
[----:B-1----:R-:W-:Y:S02]  /*c360*/  F2FP.F16.F32.PACK_AB R4, RZ, R0 ;  /* 0x00000000ff04723e */ /* 0x002fe400000000ff */
[----:B------:R-:W-:-:S05]  /*c370*/  @!P1 FSETP.NEU.FTZ.AND P0, PT, R3, RZ, PT ;  /* 0x000000ff0300920b */ /* 0x000fca0003f1d000 */
[----:B------:R-:W-:Y:S02]  /*c380*/  PRMT R3, R5, 0x7610, R3 ;  /* 0x0000761005037816 */ /* 0x000fe40000000003 */
[----:B------:R-:W-:-:S04]  /*c390*/  @!P1 SEL R3, RZ, 0x1, !P0 ;  /* 0x00000001ff039807 */ /* 0x000fc80004000000 */
[----:B------:R-:W-:Y:S01]  /*c3a0*/  PRMT R0, R3, 0x9910, RZ ;  /* 0x0000991003007816 */ /* 0x000fe200000000ff */
[----:B------:R-:W-:-:S03]  /*c3b0*/  @!P2 HADD2.F32 R3, -RZ, R4.H0_H0 ;  /* 0x20000004ff03a230 */ /* 0x000fc60000004100 */
[----:B------:R-:W-:Y:S01]  /*c3c0*/  ISETP.NE.AND P1, PT, R0, RZ, PT ;  /* 0x000000ff0000720c */ /* 0x000fe20003f25270 */
[----:B------:R-:W-:Y:S01]  /*c3d0*/  IMAD.MOV.U32 R0, RZ, RZ, 0x1 ;  /* 0x00000001ff007424 */ /* 0x000fe200078e00ff */
[----:B------:R-:W-:-:S04]  /*c3e0*/  @!P2 FSETP.NEU.FTZ.AND P0, PT, R3, RZ, PT ;  /* 0x000000ff0300a20b */ /* 0x000fc80003f1d000 */
[----:B------:R-:W-:-:S04]  /*c3f0*/  @!P2 SEL R3, RZ, 0x1, !P0 ;  /* 0x00000001ff03a807 */ /* 0x000fc80004000000 */
[----:B------:R-:W-:-:S03]  /*c400*/  @!P2 PRMT R19, R3, 0x7610, R19 ;  /* 0x000076100313a816 */ /* 0x000fc60000000013 */
[----:B------:R-:W-:Y:S05]  /*c410*/  @P1 BRA `(.L_x_737) ;  /* 0x0000001000601947 */ /* 0x000fea0003800000 */
[----:B------:R-:W0:Y:S02]  /*c420*/  I2F.S8 R11, R11 ;  /* 0x0000000b000b7306 */ /* 0x000e240000001400 */
[----:B0-----:R-:W-:-:S05]  /*c430*/  F2FP.F16.F32.PACK_AB R0, RZ, R11 ;  /* 0x0000000bff00723e */ /* 0x001fca00000000ff */
[----:B------:R-:W-:-:S05]  /*c440*/  HADD2.F32 R0, -RZ, R0.H0_H0 ;  /* 0x20000000ff007230 */ /* 0x000fca0000004100 */
[----:B------:R-:W-:-:S04]  /*c450*/  FSETP.NEU.FTZ.AND P0, PT, R0, RZ, PT ;  /* 0x000000ff0000720b */ /* 0x000fc80003f1d000 */
[----:B------:R-:W-:Y:S01]  /*c460*/  SEL R0, RZ, 0x1, !P0 ;  /* 0x00000001ff007807 */ /* 0x000fe20004000000 */
[----:B------:R-:W-:Y:S08]  /*c470*/  BRA `(.L_x_737) ;  /* 0x0000001000487947 */ /* 0x000ff00003800000 */
.L_x_753:
[----:B------:R-:W-:Y:S01]  /*c480*/  ULDC UR5, c[0x0][0x220] ;  /* 0x0000880000057ab9 */ /* 0x000fe20000000800 */
[----:B------:R-:W-:Y:S01]  /*c490*/  ULDC.U8 UR4, c[0x0][0x211] ;  /* 0x0000844000047ab9 */ /* 0x000fe20000000000 */
[----:B------:R-:W-:Y:S01]  /*c4a0*/  MOV R8, UR5 ;  /* 0x0000000500087c02 */ /* 0x000fe20008000f00 */
[----:B------:R-:W-:Y:S01]  /*c4b0*/  IMAD.U32 R3, RZ, RZ, UR4 ;  /* 0x00000004ff037e24 */ /* 0x000fe2000f8e00ff */
[----:B------:R-:W-:Y:S01]  /*c4c0*/  MOV R4, UR4 ;  /* 0x0000000400047c02 */ /* 0x000fe20008000f00 */
[----:B------:R-:W-:Y:S01]  /*c4d0*/  IMAD.U32 R0, RZ, RZ, UR4 ;  /* 0x00000004ff007e24 */ /* 0x000fe2000f8e00ff */
[----:B------:R-:W-:Y:S01]  /*c4e0*/  MOV R7, UR4 ;  /* 0x0000000400077c02 */ /* 0x000fe20008000f00 */
[----:B------:R-:W-:Y:S01]  /*c4f0*/  IMAD R5, R8, 0x3, R9 ;  /* 0x0000000308057824 */ /* 0x000fe200078e0209 */
[----:B------:R-:W-:Y:S01]  /*c500*/  PRMT R3, R3, 0x5410, R3 ;  /* 0x0000541003037816 */ /* 0x000fe20000000003 */
[----:B------:R-:W-:Y:S01]  /*c510*/  IMAD.U32 R14, RZ, RZ, UR4 ;  /* 0x00000004ff0e7e24 */ /* 0x000fe2000f8e00ff */
[----:B------:R-:W-:Y:S01]  /*c520*/  BSSY B0, `(.L_x_777) ;  /* 0x0000062000007945 */ /* 0x000fe20003800000 */
[----:B------:R-:W-:Y:S01]  /*c530*/  IMAD.U32 R15, RZ, RZ, UR4 ;  /* 0x00000004ff0f7e24 */ /* 0x000fe2000f8e00ff */
[----:B------:R-:W-:Y:S01]  /*c540*/  ISETP.GE.U32.AND P0, PT, R5, R22, PT ;  /* 0x000000160500720c */ /* 0x000fe20003f06070 */
[----:B------:R-:W-:Y:S01]  /*c550*/  IMAD.U32 R5, RZ, RZ, UR4 ;  /* 0x00000004ff057e24 */ /* 0x000fe2000f8e00ff */
[----:B------:R-:W-:Y:S01]  /*c560*/  PRMT R3, R0, 0x7610, R3 ;  /* 0x0000761000037816 */ /* 0x000fe20000000003 */
[----:B------:R-:W-:Y:S01]  /*c570*/  IMAD.U32 R6, RZ, RZ, UR4 ;  /* 0x00000004ff067e24 */ /* 0x000fe2000f8e00ff */
[----:B------:R-:W-:-:S02]  /*c580*/  PRMT R14, R14, 0x5410, R14 ;  /* 0x000054100e0e7816 */ /* 0x000fc4000000000e */
[----:B------:R-:W-:-:S07]  /*c590*/  PRMT R0, R5, 0x7610, R0 ;  /* 0x0000761005007816 */ /* 0x000fce0000000000 */
[----:B------:R-:W-:Y:S05]  /*c5a0*/  @P0 BRA `(.L_x_778) ;  /* 0x0000000400640947 */ /* 0x000fea0003800000 */
        /* <DEDUP_REMOVED lines=9> */
[----:B------:R-:W-:-:S07]  /*c640*/  PRMT R0, R14, 0x7632, R0 ;  /* 0x000076320e007816 */ /* 0x000fce0000000000 */
.L_x_779:
[----:B------:R-:W-:-:S05]  /*c650*/  SHF.R.U32.HI R5, RZ, 0x1, R9 ;  /* 0x00000001ff057819 */ /* 0x000fca0000011609 */
[----:B------:R-:W-:-:S05]  /*c660*/  IMAD.WIDE.U32 R4, R5, 0x4, R18 ;  /* 0x0000000405047825 */ /* 0x000fca00078e0012 */
[----:B------:R2:W3:Y:S01]  /*c670*/  LDG.E R25, desc[UR58][R4.64] ;  /* 0x0000003a04197981 */ /* 0x0004e2000c1e1900 */
[----:B0-----:R-:W-:-:S04]  /*c680*/  IADD3 R9, R9, R8, RZ ;  /* 0x0000000809097210 */ /* 0x001fc80007ffe0ff */
[----:B------:R-:W-:Y:S01]  /*c690*/  SHF.R.U32.HI R11, RZ, 0x1, R9 ;  /* 0x00000001ff0b7819 */ /* 0x000fe20000011609 */
[----:B------:R-:W-:-:S04]  /*c6a0*/  IMAD.IADD R9, R9, 0x1, R8 ;  /* 0x0000000109097824 */ /* 0x000fc800078e0208 */
[----:B------:R-:W-:Y:S01]  /*c6b0*/  IMAD.WIDE.U32 R10, R11, 0x4, R18 ;  /* 0x000000040b0a7825 */ /* 0x000fe200078e0012 */
[----:B------:R-:W-:-:S03]  /*c6c0*/  SHF.R.U32.HI R13, RZ, 0x1, R9 ;  /* 0x00000001ff0d7819 */ /* 0x000fc60000011609 */
[----:B------:R-:W-:Y:S02]  /*c6d0*/  IMAD.IADD R9, R9, 0x1, R8 ;  /* 0x0000000109097824 */ /* 0x000fe400078e0208 */
[----:B------:R3:W4:Y:S01]  /*c6e0*/  LDG.E R11, desc[UR58][R10.64] ;  /* 0x0000003a0a0b7981 */ /* 0x000722000c1e1900 */
[----:B------:R-:W-:Y:S02]  /*c6f0*/  IMAD.WIDE.U32 R12, R13, 0x4, R18 ;  /* 0x000000040d0c7825 */ /* 0x000fe400078e0012 */
[----:B------:R-:W-:-:S04]  /*c700*/  SHF.R.U32.HI R15, RZ, 0x1, R9 ;  /* 0x00000001ff0f7819 */ /* 0x000fc80000011609 */
[----:B------:R-:W5:Y:S01]  /*c710*/  LDG.E R13, desc[UR58][R12.64] ;  /* 0x0000003a0c0d7981 */ /* 0x000f62000c1e1900 */
[----:B--2---:R-:W-:-:S06]  /*c720*/  IMAD.WIDE.U32 R4, R15, 0x4, R18 ;  /* 0x000000040f047825 */ /* 0x004fcc00078e0012 */
[----:B------:R0:W2:Y:S01]  /*c730*/  LDG.E R5, desc[UR58][R4.64] ;  /* 0x0000003a04057981 */ /* 0x0000a2000c1e1900 */
[----:B------:R-:W-:Y:S01]  /*c740*/  LOP3.LUT P4, RZ, R0, 0xff, RZ, 0xc0, !PT ;  /* 0x000000ff00ff7812 */ /* 0x000fe2000788c0ff */
[----:B------:R-:W-:Y:S01]  /*c750*/  HFMA2.MMA R15, -RZ, RZ, 0, 5.9604644775390625e-08 ;  /* 0x00000001ff0f7435 */ /* 0x000fe200000001ff */
[----:B------:R-:W-:Y:S01]  /*c760*/  LOP3.LUT P6, RZ, R24, 0xff, RZ, 0xc0, !PT ;  /* 0x000000ff18ff7812 */ /* 0x000fe200078cc0ff */
[----:B------:R-:W-:Y:S01]  /*c770*/  IMAD.IADD R9, R9, 0x1, R8 ;  /* 0x0000000109097824 */ /* 0x000fe200078e0208 */
[----:B------:R-:W-:Y:S02]  /*c780*/  LOP3.LUT P0, RZ, R3, 0xff, RZ, 0xc0, !PT ;  /* 0x000000ff03ff7812 */ /* 0x000fe4000780c0ff */
[----:B------:R-:W-:Y:S02]  /*c790*/  LOP3.LUT P1, RZ, R21, 0xff, RZ, 0xc0, !PT ;  /* 0x000000ff15ff7812 */ /* 0x000fe4000782c0ff */
[----:B------:R-:W-:Y:S02]  /*c7a0*/  LOP3.LUT P3, RZ, R20, 0xff, RZ, 0xc0, !PT ;  /* 0x000000ff14ff7812 */ /* 0x000fe4000786c0ff */
[----:B---3--:R-:W-:-:S05]  /*c7b0*/  PRMT R10, R25, 0x7610, R10 ;  /* 0x00007610190a7816 */ /* 0x008fca000000000a */
[----:B------:R-:W-:Y:S01]  /*c7c0*/  @!P4 HADD2.F32 R0, -RZ, R10.H0_H0 ;  /* 0x2000000aff00c230 */ /* 0x000fe20000004100 */
[----:B------:R-:W-:-:S04]  /*c7d0*/  PRMT R10, R10, 0x7610, R25 ;  /* 0x000076100a0a7816 */ /* 0x000fc80000000019 */
[----:B------:R-:W-:Y:S01]  /*c7e0*/  @!P4 FSETP.NEU.FTZ.AND P2, PT, R0, RZ, PT ;  /* 0x000000ff0000c20b */ /* 0x000fe20003f5d000 */
[----:B------:R-:W-:Y:S01]  /*c7f0*/  @!P6 HADD2.F32 R3, -RZ, R10.H1_H1 ;  /* 0x3000000aff03e230 */ /* 0x000fe20000004100 */
[----:B------:R-:W-:Y:S02]  /*c800*/  PRMT R0, R15, 0x7610, R0 ;  /* 0x000076100f007816 */ /* 0x000fe40000000000 */
[----:B0-----:R-:W-:Y:S02]  /*c810*/  @!P4 SEL R4, RZ, 0x1, !P2 ;  /* 0x00000001ff04c807 */ /* 0x001fe40005000000 */
[----:B------:R-:W-:Y:S01]  /*c820*/  @!P6 FSETP.NEU.FTZ.AND P5, PT, R3, RZ, PT ;  /* 0x000000ff0300e20b */ /* 0x000fe20003fbd000 */
[----:B------:R-:W-:Y:S01]  /*c830*/  IMAD.MOV.U32 R3, RZ, RZ, 0x1 ;  /* 0x00000001ff037424 */ /* 0x000fe200078e00ff */
[----:B------:R-:W-:Y:S01]  /*c840*/  @!P4 PRMT R0, R4, 0x7610, R0 ;  /* 0x000076100400c816 */ /* 0x000fe20000000000 */
[----:B------:R-:W-:Y:S01]  /*c850*/  IMAD.MOV.U32 R4, RZ, RZ, 0x1 ;  /* 0x00000001ff047424 */ /* 0x000fe200078e00ff */
[----:B------:R-:W-:-:S02]  /*c860*/  LOP3.LUT P4, RZ, R6, 0xff, RZ, 0xc0, !PT ;  /* 0x000000ff06ff7812 */ /* 0x000fc4000788c0ff */
[----:B------:R-:W-:Y:S02]  /*c870*/  @!P6 SEL R6, RZ, 0x1, !P5 ;  /* 0x00000001ff06e807 */ /* 0x000fe40006800000 */
[----:B------:R-:W-:Y:S02]  /*c880*/  PRMT R3, R3, 0x5410, R3 ;  /* 0x0000541003037816 */ /* 0x000fe40000000003 */
[----:B------:R-:W-:Y:S01]  /*c890*/  LOP3.LUT P2, RZ, R7, 0xff, RZ, 0xc0, !PT ;  /* 0x000000ff07ff7812 */ /* 0x000fe2000784c0ff */
[----:B----4-:R-:W-:Y:S01]  /*c8a0*/  @!P0 HADD2.F32 R7, -RZ, R11.H0_H0 ;  /* 0x2000000bff078230 */ /* 0x010fe20000004100 */
[----:B------:R-:W-:Y:S01]  /*c8b0*/  @!P6 PRMT R3, R3, 0x5410, R6 ;  /* 0x000054100303e816 */ /* 0x000fe20000000006 */
[----:B------:R-:W-:Y:S01]  /*c8c0*/  IMAD.MOV.U32 R6, RZ, RZ, 0x1 ;  /* 0x00000001ff067424 */ /* 0x000fe200078e00ff */
[----:B------:R-:W-:Y:S02]  /*c8d0*/  PRMT R12, R11, 0x7632, R12 ;  /* 0x000076320b0c7816 */ /* 0x000fe4000000000c */
[----:B------:R-:W-:Y:S01]  /*c8e0*/  @!P0 FSETP.NEU.FTZ.AND P6, PT, R7, RZ, PT ;  /* 0x000000ff0700820b */ /* 0x000fe20003fdd000 */
[----:B------:R-:W-:Y:S01]  /*c8f0*/  IMAD R7, R8, 0x3, R9 ;  /* 0x0000000308077824 */ /* 0x000fe200078e0209 */
[----:B------:R-:W-:Y:S01]  /*c900*/  PRMT R3, R6, 0x7610, R3 ;  /* 0x0000761006037816 */ /* 0x000fe20000000003 */
[----:B------:R-:W-:Y:S01]  /*c910*/  @!P1 HADD2.F32 R20, -RZ, R12.H0_H0 ;  /* 0x2000000cff149230 */ /* 0x000fe20000004100 */
[----:B------:R-:W-:-:S02]  /*c920*/  @!P0 SEL R6, RZ, 0x1, !P6 ;  /* 0x00000001ff068807 */ /* 0x000fc40007000000 */
[----:B------:R-:W-:Y:S02]  /*c930*/  LOP3.LUT P5, RZ, R14, 0xff, RZ, 0xc0, !PT ;  /* 0x000000ff0eff7812 */ /* 0x000fe400078ac0ff */
[----:B------:R-:W-:Y:S02]  /*c940*/  @!P0 PRMT R3, R6, 0x7610, R3 ;  /* 0x0000761006038816 */ /* 0x000fe40000000003 */
[----:B------:R-:W-:Y:S01]  /*c950*/  @!P1 FSETP.NEU.FTZ.AND P0, PT, R20, RZ, PT ;  /* 0x000000ff1400920b */ /* 0x000fe20003f1d000 */
[--C-:B-----5:R-:W-:Y:S01]  /*c960*/  @!P3 HADD2.F32 R20, -RZ, R13.reuse.H1_H1 ;  /* 0x3000000dff14b230 */ /* 0x120fe20000004100 */
[----:B-1----:R-:W-:Y:S01]  /*c970*/  ISETP.GE.U32.AND P6, PT, R7, R22, PT ;  /* 0x000000160700720c */ /* 0x002fe20003fc6070 */
[----:B------:R-:W-:Y:S01]  /*c980*/  @!P2 HADD2.F32 R7, -RZ, R13.H0_H0 ;  /* 0x2000000dff07a230 */ /* 0x000fe20000004100 */
[----:B------:R-:W-:Y:S02]  /*c990*/  @!P1 SEL R6, RZ, 0x1, !P0 ;  /* 0x00000001ff069807 */ /* 0x000fe40004000000 */
[----:B--2---:R-:W-:-:S02]  /*c9a0*/  PRMT R12, R12, 0x7610, R5 ;  /* 0x000076100c0c7816 */ /* 0x004fc40000000005 */
[----:B------:R-:W-:Y:S02]  /*c9b0*/  PRMT R11, R11, 0x5410, R5 ;  /* 0x000054100b0b7816 */ /* 0x000fe40000000005 */
[----:B------:R-:W-:Y:S01]  /*c9c0*/  @!P1 PRMT R4, R6, 0x7610, R4 ;  /* 0x0000761006049816 */ /* 0x000fe20000000004 */
[----:B------:R-:W-:Y:S01]  /*c9d0*/  @!P5 HADD2.F32 R21, -RZ, R12.H1_H1 ;  /* 0x3000000cff15d230 */ /* 0x000fe20000004100 */
[----:B------:R-:W-:Y:S01]  /*c9e0*/  @!P2 FSETP.NEU.FTZ.AND P0, PT, R7, RZ, PT ;  /* 0x000000ff0700a20b */ /* 0x000fe20003f1d000 */
[----:B------:R-:W-:Y:S01]  /*c9f0*/  @!P4 HADD2.F32 R7, -RZ, R11.H1_H1 ;  /* 0x3000000bff07c230 */ /* 0x000fe20000004100 */
[----:B------:R-:W-:Y:S01]  /*ca00*/  @!P3 FSETP.NEU.FTZ.AND P1, PT, R20, RZ, PT ;  /* 0x000000ff1400b20b */ /* 0x000fe20003f3d000 */
[----:B------:R-:W-:Y:S01]  /*ca10*/  IMAD.MOV.U32 R6, RZ, RZ, 0x1 ;  /* 0x00000001ff067424 */ /* 0x000fe200078e00ff */
[----:B------:R-:W-:Y:S02]  /*ca20*/  MOV R14, 0x1 ;  /* 0x00000001000e7802 */ /* 0x000fe40000000f00 */
[----:B------:R-:W-:-:S02]  /*ca30*/  @!P3 SEL R20, RZ, 0x1, !P1 ;  /* 0x00000001ff14b807 */ /* 0x000fc40004800000 */
[----:B------:R-:W-:Y:S02]  /*ca40*/  @!P2 SEL R5, RZ, 0x1, !P0 ;  /* 0x00000001ff05a807 */ /* 0x000fe40004000000 */
[----:B------:R-:W-:Y:S02]  /*ca50*/  @!P5 FSETP.NEU.FTZ.AND P1, PT, R21, RZ, PT ;  /* 0x000000ff1500d20b */ /* 0x000fe40003f3d000 */
[----:B------:R-:W-:Y:S01]  /*ca60*/  @!P4 FSETP.NEU.FTZ.AND P0, PT, R7, RZ, PT ;  /* 0x000000ff0700c20b */ /* 0x000fe20003f1d000 */
[----:B------:R-:W-:Y:S01]  /*ca70*/  HFMA2.MMA R7, -RZ, RZ, 0, 5.9604644775390625e-08 ;  /* 0x00000001ff077435 */ /* 0x000fe200000001ff */
[----:B------:R-:W-:Y:S02]  /*ca80*/  PRMT R14, R14, 0x5410, R14 ;  /* 0x000054100e0e7816 */ /* 0x000fe4000000000e */
[----:B------:R-:W-:Y:S02]  /*ca90*/  @!P5 SEL R24, RZ, 0x1, !P1 ;  /* 0x00000001ff18d807 */ /* 0x000fe40004800000 */
[----:B------:R-:W-:-:S02]  /*caa0*/  @!P4 SEL R21, RZ, 0x1, !P0 ;  /* 0x00000001ff15c807 */ /* 0x000fc40004000000 */
[----:B------:R-:W-:Y:S02]  /*cab0*/  @!P3 PRMT R15, R20, 0x7610, R15 ;  /* 0x00007610140fb816 */ /* 0x000fe4000000000f */
[----:B------:R-:W-:Y:S02]  /*cac0*/  @!P5 PRMT R14, R14, 0x5410, R24 ;  /* 0x000054100e0ed816 */ /* 0x000fe40000000018 */
[----:B------:R-:W-:Y:S02]  /*cad0*/  @!P4 PRMT R6, R21, 0x7610, R6 ;  /* 0x000076101506c816 */ /* 0x000fe40000000006 */
[----:B------:R-:W-:Y:S02]  /*cae0*/  @!P2 PRMT R7, R5, 0x7610, R7 ;  /* 0x000076100507a816 */ /* 0x000fe40000000007 */
[----:B------:R-:W-:Y:S02]  /*caf0*/  PRMT R24, R3, 0x7632, R24 ;  /* 0x0000763203187816 */ /* 0x000fe40000000018 */
[----:B------:R-:W-:-:S02]  /*cb00*/  PRMT R21, R4, 0x7610, R21 ;  /* 0x0000761004157816 */ /* 0x000fc40000000015 */
[----:B------:R-:W-:Y:S02]  /*cb10*/  PRMT R20, R15, 0x7610, R20 ;  /* 0x000076100f147816 */ /* 0x000fe40000000014 */
[----:B------:R-:W-:Y:S01]  /*cb20*/  PRMT R14, R14, 0x7632, R14 ;  /* 0x000076320e0e7816 */ /* 0x000fe2000000000e */
[----:B------:R-:W-:Y:S06]  /*cb30*/  @!P6 BRA `(.L_x_779) ;  /* 0xfffffff800c4e947 */ /* 0x000fec000383ffff */
.L_x_778:
[----:B------:R-:W-:Y:S05]  /*cb40*/  BSYNC B0 ;  /* 0x0000000000007941 */ /* 0x000fea0003800000 */
.L_x_777:
[----:B------:R-:W-:Y:S01]  /*cb50*/  ISETP.GE.U32.AND P1, PT, R9, R22, PT ;  /* 0x000000160900720c */ /* 0x000fe20003f26070 */
[----:B------:R-:W-:Y:S01]  /*cb60*/  BSSY B0, `(.L_x_780) ;  /* 0x000001f000007945 */ /* 0x000fe20003800000 */
[----:B------:R-:W-:Y:S02]  /*cb70*/  PRMT R14, R14, 0x7632, R14 ;  /* 0x000076320e0e7816 */ /* 0x000fe4000000000e */
[----:B------:R-:W-:Y:S02]  /*cb80*/  PRMT R20, R4, 0x7610, R20 ;  /* 0x0000761004147816 */ /* 0x000fe40000000014 */
[----:B------:R-:W-:-:S07]  /*cb90*/  PRMT R21, R3, 0x7632, R21 ;  /* 0x0000763203157816 */ /* 0x000fce0000000015 */
[----:B------:R-:W-:Y:S05]  /*cba0*/  @P1 BRA `(.L_x_781) ;  /* 0x0000000000681947 */ /* 0x000fea0003800000 */
[----:B------:R-:W-:-:S05]  /*cbb0*/  SHF.R.U32.HI R5, RZ, 0x1, R9 ;  /* 0x00000001ff057819 */ /* 0x000fca0000011609 */
[----:B------:R-:W-:-:S06]  /*cbc0*/  IMAD.WIDE.U32 R4, R5, 0x4, R18 ;  /* 0x0000000405047825 */ /* 0x000fcc00078e0012 */
[----:B------:R-:W2:Y:S01]  /*cbd0*/  LDG.E R4, desc[UR58][R4.64] ;  /* 0x0000003a04047981 */ /* 0x000ea2000c1e1900 */
[----:B------:R-:W-:-:S05]  /*cbe0*/  IMAD.IADD R25, R9, 0x1, R8 ;  /* 0x0000000109197824 */ /* 0x000fca00078e0208 */
[----:B------:R-:W-:Y:S02]  /*cbf0*/  ISETP.GE.U32.AND P0, PT, R25, R22, PT ;  /* 0x000000161900720c */ /* 0x000fe40003f06070 */
[----:B--2---:R-:W-:-:S11]  /*cc00*/  PRMT R10, R4, 0x7610, R4 ;  /* 0x00007610040a7816 */ /* 0x004fd60000000004 */
        /* <DEDUP_REMOVED lines=17> */
[----:B--2---:R-:W-:Y:S02]  /*cd20*/  PRMT R13, R4, 0x7610, R4 ;  /* 0x00007610040d7816 */ /* 0x004fe40000000004 */
[--C-:B---3--:R-:W-:Y:S02]  /*cd30*/  @!P0 PRMT R11, R11, 0x5410, R18.reuse ;  /* 0x000054100b0b8816 */ /* 0x108fe40000000012 */
[----:B------:R-:W-:-:S07]  /*cd40*/  @!P0 PRMT R12, R12, 0x7610, R18 ;  /* 0x000076100c0c8816 */ /* 0x000fce0000000012 */
.L_x_781:
[----:B------:R-:W-:Y:S05]  /*cd50*/  BSYNC B0 ;  /* 0x0000000000007941 */ /* 0x000fea0003800000 */
.L_x_780:
[----:B------:R-:W-:Y:S04]  /*cd60*/  BSSY B0, `(.L_x_782) ;  /* 0x000004b000007945 */ /* 0x000fe80003800000 */
[----:B------:R-:W-:Y:S05]  /*cd70*/  @P1 BRA `(.L_x_783) ;  /* 0x0000000400241947 */ /* 0x000fea0003800000 */
[----:B------:R-:W-:Y:S01]  /*cd80*/  LOP3.LUT P2, RZ, R21, 0xff, RZ, 0xc0, !PT ;  /* 0x000000ff15ff7812 */ /* 0x000fe2000784c0ff */
[----:B------:R-:W-:Y:S01]  /*cd90*/  IMAD.MOV.U32 R4, RZ, RZ, 0x1 ;  /* 0x00000001ff047424 */ /* 0x000fe200078e00ff */
[----:B------:R-:W-:Y:S02]  /*cda0*/  LOP3.LUT P0, RZ, R0, 0xff, RZ, 0xc0, !PT ;  /* 0x000000ff00ff7812 */ /* 0x000fe4000780c0ff */
[----:B------:R-:W-:-:S09]  /*cdb0*/  IADD3 R9, R9, R8, RZ ;  /* 0x0000000809097210 */ /* 0x000fd20007ffe0ff */
[--C-:B------:R-:W-:Y:S02]  /*cdc0*/  @!P2 HADD2.F32 R0, -RZ, R10.reuse.H1_H1 ;  /* 0x3000000aff00a230 */ /* 0x100fe40000004100 */
[----:B------:R-:W-:-:S03]  /*cdd0*/  @!P0 HADD2.F32 R10, -RZ, R10.H0_H0 ;  /* 0x2000000aff0a8230 */ /* 0x000fc60000004100 */
[----:B------:R-:W-:Y:S01]  /*cde0*/  @!P2 FSETP.NEU.FTZ.AND P3, PT, R0, RZ, PT ;  /* 0x000000ff0000a20b */ /* 0x000fe20003f7d000 */
[----:B------:R-:W-:Y:S01]  /*cdf0*/  IMAD.MOV.U32 R0, RZ, RZ, 0x1 ;  /* 0x00000001ff007424 */ /* 0x000fe200078e00ff */
        /* <DEDUP_REMOVED lines=10> */
[----:B------:R-:W-:Y:S02]  /*cea0*/  LOP3.LUT P0, RZ, R3, 0xff, RZ, 0xc0, !PT ;  /* 0x000000ff03ff7812 */ /* 0x000fe4000780c0ff */
[----:B------:R-:W-:Y:S02]  /*ceb0*/  IADD3 R9, R9, R8, RZ ;  /* 0x0000000809097210 */ /* 0x000fe40007ffe0ff */
[----:B------:R-:W-:Y:S02]  /*cec0*/  PRMT R4, R4, 0x5410, R10 ;  /* 0x0000541004047816 */ /* 0x000fe4000000000a */
[----:B------:R-:W-:-:S05]  /*ced0*/  ISETP.GE.U32.AND P4, PT, R9, R22, PT ;  /* 0x000000160900720c */ /* 0x000fca0003f86070 */
[----:B------:R-:W-:Y:S02]  /*cee0*/  @!P2 HADD2.F32 R5, -RZ, R12.H0_H0 ;  /* 0x2000000cff05a230 */ /* 0x000fe40000004100 */
[----:B------:R-:W-:-:S03]  /*cef0*/  @!P0 HADD2.F32 R3, -RZ, R11.H0_H0 ;  /* 0x2000000bff038230 */ /* 0x000fc60000004100 */
[----:B------:R-:W-:Y:S01]  /*cf00*/  @!P2 FSETP.NEU.FTZ.AND P3, PT, R5, RZ, PT ;  /* 0x000000ff0500a20b */ /* 0x000fe20003f7d000 */
[----:B------:R-:W-:Y:S01]  /*cf10*/  IMAD.MOV.U32 R5, RZ, RZ, 0x1 ;  /* 0x00000001ff057424 */ /* 0x000fe200078e00ff */
[----:B------:R-:W-:Y:S02]  /*cf20*/  @!P0 FSETP.NEU.FTZ.AND P1, PT, R3, RZ, PT ;  /* 0x000000ff0300820b */ /* 0x000fe40003f3d000 */
[----:B------:R-:W-:Y:S02]  /*cf30*/  @!P2 SEL R10, RZ, 0x1, !P3 ;  /* 0x00000001ff0aa807 */ /* 0x000fe40005800000 */
[----:B------:R-:W-:Y:S02]  /*cf40*/  PRMT R3, R5, 0x7610, R3 ;  /* 0x0000761005037816 */ /* 0x000fe40000000003 */
[----:B------:R-:W-:Y:S02]  /*cf50*/  @!P0 SEL R5, RZ, 0x1, !P1 ;  /* 0x00000001ff058807 */ /* 0x000fe40004800000 */
[----:B------:R-:W-:-:S02]  /*cf60*/  @!P2 PRMT R4, R4, 0x5410, R10 ;  /* 0x000054100404a816 */ /* 0x000fc4000000000a */
        /* <DEDUP_REMOVED lines=8> */
[----:B------:R-:W-:Y:S02]  /*cff0*/  MOV R7, 0x1 ;  /* 0x0000000100077802 */ /* 0x000fe40000000f00 */
[C---:B------:R-:W-:Y:S02]  /*d000*/  PRMT R20, R4.reuse, 0x7632, R20 ;  /* 0x0000763204147816 */ /* 0x040fe40000000014 */
[----:B------:R-:W-:-:S05]  /*d010*/  PRMT R21, R4, 0x7610, R21 ;  /* 0x0000761004157816 */ /* 0x000fca0000000015 */
[--C-:B------:R-:W-:Y:S02]  /*d020*/  @!P2 HADD2.F32 R5, -RZ, R13.reuse.H1_H1 ;  /* 0x3000000dff05a230 */ /* 0x100fe40000004100 */
[----:B------:R-:W-:-:S03]  /*d030*/  @!P0 HADD2.F32 R13, -RZ, R13.H0_H0 ;  /* 0x2000000dff0d8230 */ /* 0x000fc60000004100 */
[----:B------:R-:W-:Y:S02]  /*d040*/  @!P2 FSETP.NEU.FTZ.AND P3, PT, R5, RZ, PT ;  /* 0x000000ff0500a20b */ /* 0x000fe40003f7d000 */
[----:B------:R-:W-:Y:S02]  /*d050*/  @!P0 FSETP.NEU.FTZ.AND P1, PT, R13, RZ, PT ;  /* 0x000000ff0d00820b */ /* 0x000fe40003f3d000 */
[----:B------:R-:W-:Y:S02]  /*d060*/  PRMT R5, R7, 0x7610, R5 ;  /* 0x0000761007057816 */ /* 0x000fe40000000005 */
[----:B------:R-:W-:Y:S02]  /*d070*/  PRMT R7, R8, 0x7610, R7 ;  /* 0x0000761008077816 */ /* 0x000fe40000000007 */
[----:B------:R-:W-:Y:S02]  /*d080*/  @!P0 SEL R8, RZ, 0x1, !P1 ;  /* 0x00000001ff088807 */ /* 0x000fe40004800000 */
[----:B------:R-:W-:-:S02]  /*d090*/  ISETP.GE.U32.AND P1, PT, R9, R22, PT ;  /* 0x000000160900720c */ /* 0x000fc40003f26070 */
[----:B------:R-:W-:Y:S02]  /*d0a0*/  @!P2 SEL R10, RZ, 0x1, !P3 ;  /* 0x00000001ff0aa807 */ /* 0x000fe40005800000 */
[----:B------:R-:W-:Y:S02]  /*d0b0*/  @!P0 PRMT R7, R8, 0x7610, R7 ;  /* 0x0000761008078816 */ /* 0x000fe40000000007 */
[----:B------:R-:W-:-:S04]  /*d0c0*/  @!P2 PRMT R5, R10, 0x7610, R5 ;  /* 0x000076100a05a816 */ /* 0x000fc80000000005 */
[----:B------:R-:W-:-:S03]  /*d0d0*/  PRMT R15, R5, 0x7610, R15 ;  /* 0x00007610050f7816 */ /* 0x000fc6000000000f */
[----:B------:R-:W-:Y:S05]  /*d0e0*/  @P1 BRA `(.L_x_783) ;  /* 0x0000000000481947 */ /* 0x000fea0003800000 */
[----:B------:R-:W-:Y:S01]  /*d0f0*/  LOP3.LUT P0, RZ, R6, 0xff, RZ, 0xc0, !PT ;  /* 0x000000ff06ff7812 */ /* 0x000fe2000780c0ff */
[----:B------:R-:W-:Y:S01]  /*d100*/  IMAD.MOV.U32 R6, RZ, RZ, 0x1 ;  /* 0x00000001ff067424 */ /* 0x000fe200078e00ff */
[----:B------:R-:W-:Y:S01]  /*d110*/  LOP3.LUT P2, RZ, R14, 0xff, RZ, 0xc0, !PT ;  /* 0x000000ff0eff7812 */ /* 0x000fe2000784c0ff */
[----:B------:R-:W-:Y:S01]  /*d120*/  HFMA2.MMA R14, -RZ, RZ, 0, 5.9604644775390625e-08 ;  /* 0x00000001ff0e7435 */ /* 0x000fe200000001ff */
[----:B------:R-:W-:Y:S02]  /*d130*/  PRMT R15, R5, 0x7610, R15 ;  /* 0x00007610050f7816 */ /* 0x000fe4000000000f */
[C---:B------:R-:W-:Y:S02]  /*d140*/  PRMT R20, R4.reuse, 0x7632, R20 ;  /* 0x0000763204147816 */ /* 0x040fe40000000014 */
[----:B------:R-:W-:-:S05]  /*d150*/  PRMT R21, R4, 0x7610, R21 ;  /* 0x0000761004157816 */ /* 0x000fca0000000015 */
[----:B------:R-:W-:Y:S02]  /*d160*/  @!P0 HADD2.F32 R11, -RZ, R11.H1_H1 ;  /* 0x3000000bff0b8230 */ /* 0x000fe40000004100 */
[----:B------:R-:W-:Y:S01]  /*d170*/  @!P2 HADD2.F32 R12, -RZ, R12.H1_H1 ;  /* 0x3000000cff0ca230 */ /* 0x000fe20000004100 */
        /* <DEDUP_REMOVED lines=9> */
.L_x_783:
[----:B------:R-:W-:Y:S05]  /*d210*/  BSYNC B0 ;  /* 0x0000000000007941 */ /* 0x000fea0003800000 */
.L_x_782:
[----:B------:R-:W0:Y:S01]  /*d220*/  I2F.S8 R3, R3 ;  /* 0x0000000300037306 */ /* 0x000e220000001400 */
[----:B------:R-:W-:Y:S01]  /*d230*/  LOP3.LUT P3, RZ, R0, 0xff, RZ, 0xc0, !PT ;  /* 0x000000ff00ff7812 */ /* 0x000fe2000786c0ff */
[----:B------:R-:W-:Y:S01]  /*d240*/  IMAD.MOV.U32 R8, RZ, RZ, 0x1 ;  /* 0x00000001ff087424 */ /* 0x000fe200078e00ff */
[----:B------:R-:W-:Y:S01]  /*d250*/  LOP3.LUT P1, RZ, R21, 0xff, RZ, 0xc0, !PT ;  /* 0x000000ff15ff7812 */ /* 0x000fe2000782c0ff */
[----:B------:R-:W-:Y:S02]  /*d260*/  IMAD.MOV.U32 R5, RZ, RZ, 0x1 ;  /* 0x00000001ff057424 */ /* 0x000fe400078e00ff */
[----:B------:R-:W-:Y:S02]  /*d270*/  IMAD.MOV.U32 R19, RZ, RZ, 0x1 ;  /* 0x00000001ff137424 */ /* 0x000fe400078e00ff */
[----:B------:R-:W1:Y:S01]  /*d280*/  I2F.S8 R20, R20 ;  /* 0x0000001400147306 */ /* 0x000e620000001400 */
[----:B0-----:R-:W-:-:S07]  /*d290*/  F2FP.F16.F32.PACK_AB R0, RZ, R3 ;  /* 0x00000003ff00723e */ /* 0x001fce00000000ff */
[----:B------:R-:W0:Y:S01]  /*d2a0*/  I2F.S8 R7, R7 ;  /* 0x0000000700077306 */ /* 0x000e220000001400 */
[----:B------:R-:W-:Y:S01]  /*d2b0*/  PRMT R3, R8, 0x7610, R3 ;  /* 0x0000761008037816 */ /* 0x000fe20000000003 */
[----:B------:R-:W-:Y:S01]  /*d2c0*/  @!P3 HADD2.F32 R0, -RZ, R0.H0_H0 ;  /* 0x20000000ff00b230 */ /* 0x000fe20000004100 */
[----:B-1----:R-:W-:-:S05]  /*d2d0*/  F2FP.F16.F32.PACK_AB R4, RZ, R20 ;  /* 0x00000014ff04723e */ /* 0x002fca00000000ff */
[----:B------:R-:W1:Y:S01]  /*d2e0*/  I2F.S8 R15, R15 ;  /* 0x0000000f000f7306 */ /* 0x000e620000001400 */
[----:B------:R-:W-:Y:S02]  /*d2f0*/  @!P3 FSETP.NEU.FTZ.AND P0, PT, R0, RZ, PT ;  /* 0x000000ff0000b20b */ /* 0x000fe40003f1d000 */
[----:B------:R-:W-:Y:S01]  /*d300*/  PRMT R0, R5, 0x7610, R0 ;  /* 0x0000761005007816 */ /* 0x000fe20000000000 */
[----:B------:R-:W-:Y:S01]  /*d310*/  @!P1 HADD2.F32 R4, -RZ, R4.H0_H0 ;  /* 0x20000004ff049230 */ /* 0x000fe20000004100 */
[----:B------:R-:W-:-:S03]  /*d320*/  @!P3 SEL R3, RZ, 0x1, !P0 ;  /* 0x00000001ff03b807 */ /* 0x000fc60004000000 */
[----:B------:R-:W2:Y:S01]  /*d330*/  I2F.S8 R6, R6 ;  /* 0x0000000600067306 */ /* 0x000ea20000001400 */
[----:B------:R-:W-:Y:S02]  /*d340*/  @!P1 FSETP.NEU.FTZ.AND P2, PT, R4, RZ, PT ;  /* 0x000000ff0400920b */ /* 0x000fe40003f5d000 */
[----:B------:R-:W-:Y:S02]  /*d350*/  PRMT R3, R3, 0x9910, RZ ;  /* 0x0000991003037816 */ /* 0x000fe400000000ff */
[----:B------:R-:W-:-:S03]  /*d360*/  @!P1 SEL R0, RZ, 0x1, !P2 ;  /* 0x00000001ff009807 */ /* 0x000fc60005000000 */
[----:B------:R-:W3:Y:S01]  /*d370*/  I2F.S8 R14, R14 ;  /* 0x0000000e000e7306 */ /* 0x000ee20000001400 */
[----:B------:R-:W-:Y:S02]  /*d380*/  PRMT R4, R0, 0x9910, RZ ;  /* 0x0000991000047816 */ /* 0x000fe400000000ff */
[----:B------:R-:W-:-:S03]  /*d390*/  MOV R0, R3 ;  /* 0x0000000300007202 */ /* 0x000fc60000000f00 */
[----:B------:R-:W-:Y:S01]  /*d3a0*/  IMAD.MOV.U32 R3, RZ, RZ, R4 ;  /* 0x000000ffff037224 */ /* 0x000fe200078e0004 */
[----:B------:R-:W-:Y:S01]  /*d3b0*/  ISETP.NE.AND P2, PT, R0, RZ, PT ;  /* 0x000000ff0000720c */ /* 0x000fe20003f45270 */
[----:B------:R-:W-:Y:S01]  /*d3c0*/  IMAD.MOV.U32 R4, RZ, RZ, 0x1 ;  /* 0x00000001ff047424 */ /* 0x000fe200078e00ff */
[----:B0-----:R-:W-:Y:S02]  /*d3d0*/  F2FP.F16.F32.PACK_AB R0, RZ, R7 ;  /* 0x00000007ff00723e */ /* 0x001fe400000000ff */
[----:B------:R-:W-:Y:S02]  /*d3e0*/  ISETP.NE.AND P3, PT, R3, RZ, PT ;  /* 0x000000ff0300720c */ /* 0x000fe40003f65270 */
[----:B-1----:R-:W-:-:S07]  /*d3f0*/  F2FP.F16.F32.PACK_AB R3, RZ, R15 ;  /* 0x0000000fff03723e */ /* 0x002fce00000000ff */
[----:B------:R-:W-:-:S04]  /*d400*/  @!P2 HADD2.F32 R0, -RZ, R0.H0_H0 ;  /* 0x20000000ff00a230 */ /* 0x000fc80000004100 */
[----:B------:R-:W-:Y:S01]  /*d410*/  @!P3 HADD2.F32 R3, -RZ, R3.H0_H0 ;  /* 0x20000003ff03b230 */ /* 0x000fe20000004100 */
[----:B------:R-:W-:Y:S02]  /*d420*/  @!P2 FSETP.NEU.FTZ.AND P0, PT, R0, RZ, PT ;  /* 0x000000ff0000a20b */ /* 0x000fe40003f1d000 */
[----:B------:R-:W-:Y:S02]  /*d430*/  PRMT R0, R4, 0x7610, R0 ;  /* 0x0000761004007816 */ /* 0x000fe40000000000 */
[----:B------:R-:W-:Y:S02]  /*d440*/  @!P3 FSETP.NEU.FTZ.AND P1, PT, R3, RZ, PT ;  /* 0x000000ff0300b20b */ /* 0x000fe40003f3d000 */
[----:B------:R-:W-:Y:S02]  /*d450*/  PRMT R3, R5, 0x7610, R3 ;  /* 0x0000761005037816 */ /* 0x000fe40000000003 */
[----:B------:R-:W-:Y:S02]  /*d460*/  @!P2 SEL R3, RZ, 0x1, !P0 ;  /* 0x00000001ff03a807 */ /* 0x000fe40004000000 */
[----:B------:R-:W-:-:S02]  /*d470*/  @!P3 SEL R0, RZ, 0x1, !P1 ;  /* 0x00000001ff00b807 */ /* 0x000fc40004800000 */
[----:B------:R-:W-:Y:S02]  /*d480*/  PRMT R3, R3, 0x9910, RZ ;  /* 0x0000991003037816 */ /* 0x000fe400000000ff */
[----:B------:R-:W-:Y:S02]  /*d490*/  PRMT R4, R0, 0x9910, RZ ;  /* 0x0000991000047816 */ /* 0x000fe400000000ff */
[----:B------:R-:W-:-:S03]  /*d4a0*/  MOV R0, R3 ;  /* 0x0000000300007202 */ /* 0x000fc60000000f00 */
[----:B------:R-:W-:Y:S01]  /*d4b0*/  IMAD.MOV.U32 R3, RZ, RZ, R4 ;  /* 0x000000ffff037224 */ /* 0x000fe200078e0004 */
[----:B------:R-:W-:Y:S01]  /*d4c0*/  ISETP.NE.AND P2, PT, R0, RZ, PT ;  /* 0x000000ff0000720c */ /* 0x000fe20003f45270 */
[----:B------:R-:W-:Y:S01]  /*d4d0*/  HFMA2.MMA R4, -RZ, RZ, 0, 5.9604644775390625e-08 ;  /* 0x00000001ff047435 */ /* 0x000fe200000001ff */
[----:B--2---:R-:W-:Y:S02]  /*d4e0*/  F2FP.F16.F32.PACK_AB R0, RZ, R6 ;  /* 0x00000006ff00723e */ /* 0x004fe400000000ff */
[----:B------:R-:W-:Y:S02]  /*d4f0*/  ISETP.NE.AND P3, PT, R3, RZ, PT ;  /* 0x000000ff0300720c */ /* 0x000fe40003f65270 */
[----:B---3--:R-:W-:-:S07]  /*d500*/  F2FP.F16.F32.PACK_AB R3, RZ, R14 ;  /* 0x0000000eff03723e */ /* 0x008fce00000000ff */
[----:B------:R-:W-:-:S04]  /*d510*/  @!P2 HADD2.F32 R0, -RZ, R0.H0_H0 ;  /* 0x20000000ff00a230 */ /* 0x000fc80000004100 */
[----:B------:R-:W-:Y:S01]  /*d520*/  @!P3 HADD2.F32 R3, -RZ, R3.H0_H0 ;  /* 0x20000003ff03b230 */ /* 0x000fe20000004100 */
[----:B------:R-:W-:Y:S02]  /*d530*/  @!P2 FSETP.NEU.FTZ.AND P0, PT, R0, RZ, PT ;  /* 0x000000ff0000a20b */ /* 0x000fe40003f1d000 */
[----:B------:R-:W-:Y:S02]  /*d540*/  PRMT R0, R4, 0x7610, R0 ;  /* 0x0000761004007816 */ /* 0x000fe40000000000 */
[----:B------:R-:W-:Y:S02]  /*d550*/  @!P3 FSETP.NEU.FTZ.AND P1, PT, R3, RZ, PT ;  /* 0x000000ff0300b20b */ /* 0x000fe40003f3d000 */
[----:B------:R-:W-:Y:S02]  /*d560*/  @!P2 SEL R3, RZ, 0x1, !P0 ;  /* 0x00000001ff03a807 */ /* 0x000fe40004000000 */
[----:B------:R-:W-:Y:S02]  /*d570*/  @!P3 SEL R4, RZ, 0x1, !P1 ;  /* 0x00000001ff04b807 */ /* 0x000fe40004800000 */
[----:B------:R-:W-:-:S02]  /*d580*/  @!P2 PRMT R19, R3, 0x7610, R19 ;  /* 0x000076100313a816 */ /* 0x000fc40000000013 */
[----:B------:R-:W-:-:S07]  /*d590*/  @!P3 PRMT R0, R4, 0x7610, R0 ;  /* 0x000076100400b816 */ /* 0x000fce0000000000 */
.L_x_737:
[----:B------:R-:W-:Y:S05]  /*d5a0*/  BSYNC B6 ;  /* 0x0000000000067941 */ /* 0x000fea0003800000 */
.L_x_736:
        /* <DEDUP_REMOVED lines=16> */
.L_x_787:
        /* <DEDUP_REMOVED lines=17> */
[----:B------:R-:W1:Y:S01]  /*d7c0*/  I2F.S8 R7, R7 ;  /* 0x0000000700077306 */ /* 0x000e620000001400 */
[----:B0-----:R-:W-:-:S05]  /*d7d0*/  F2FP.F16.F32.PACK_AB R0, RZ, R6 ;  /* 0x00000006ff00723e */ /* 0x001fca00000000ff */
[----:B------:R-:W-:Y:S01]  /*d7e0*/  @!P0 HADD2.F32 R0, -RZ, R0.H0_H0 ;  /* 0x20000000ff008230 */ /* 0x000fe20000004100 */
[----:B-1----:R-:W-:-:S04]  /*d7f0*/  F2FP.F16.F32.PACK_AB R6, RZ, R7 ;  /* 0x00000007ff06723e */ /* 0x002fc800000000ff */
[----:B------:R-:W-:Y:S02]  /*d800*/  @!P0 FSETP.NEU.FTZ.AND P1, PT, R0, RZ, PT ;  /* 0x000000ff0000820b */ /* 0x000fe40003f3d000 */
[----:B------:R-:W-:Y:S01]  /*d810*/  MOV R0, 0x1 ;  /* 0x0000000100007802 */ /* 0x000fe20000000f00 */
[----:B------:R-:W-:Y:S01]  /*d820*/  @!P2 HADD2.F32 R6, -RZ, R6.H0_H0 ;  /* 0x20000006ff06a230 */ /* 0x000fe20000004100 */
[----:B------:R-:W-:-:S04]  /*d830*/  @!P0 SEL R5, RZ, 0x1, !P1 ;  /* 0x00000001ff058807 */ /* 0x000fc80004800000 */
[----:B------:R-:W-:Y:S02]  /*d840*/  @!P2 FSETP.NEU.FTZ.AND P3, PT, R6, RZ, PT ;  /* 0x000000ff0600a20b */ /* 0x000fe40003f7d000 */
[----:B------:R-:W-:Y:S02]  /*d850*/  @!P0 PRMT R19, R5, 0x7610, R19 ;  /* 0x0000761005138816 */ /* 0x000fe40000000013 */
[----:B------:R-:W-:-:S04]  /*d860*/  @!P2 SEL R0, RZ, 0x1, !P3 ;  /* 0x00000001ff00a807 */ /* 0x000fc80005800000 */
[----:B------:R-:W-:-:S05]  /*d870*/  PRMT R6, R0, 0x7604, R19 ;  /* 0x0000760400067816 */ /* 0x000fca0000000013 */
[----:B------:R0:W-:Y:S02]  /*d880*/  STS.U16 [R3], R6 ;  /* 0x0000000603007388 */ /* 0x0001e40000000400 */
.L_x_786:
[----:B------:R-:W-:Y:S05]  /*d890*/  BSYNC B0 ;  /* 0x0000000000007941 */ /* 0x000fea0003800000 */
.L_x_785:
[----:B------:R-:W-:Y:S01]  /*d8a0*/  IMAD.MOV.U32 R5, RZ, RZ, R8 ;  /* 0x000000ffff057224 */ /* 0x000fe200078e0008 */
[----:B------:R-:W-:Y:S06]  /*d8b0*/  @P4 BRA `(.L_x_787) ;  /* 0xfffffffc007c4947 */ /* 0x000fec000383ffff */
.L_x_784:
        /* <DEDUP_REMOVED lines=17> */
[----:B------:R-:W-:-:S03]  /*d9d0*/  HFMA2.MMA R3, -RZ, RZ, 0, 1.9073486328125e-06 ;  /* 0x00000020ff037435 */ /* 0x000fc600000001ff */
[----:B------:R-:W-:-:S13]  /*d9e0*/  ISETP.GE.AND P0, PT, R5, 0x20, PT ;  /* 0x000000200500780c */ /* 0x000fda0003f06270 */
[----:B0-----:R-:W-:Y:S05]  /*d9f0*/  @!P0 BRA `(.L_x_789) ;  /* 0x0000000000808947 */ /* 0x001fea0003800000 */
.L_x_792:
        /* <DEDUP_REMOVED lines=8> */
[----:B------:R-:W-:Y:S02]  /*da80*/  LOP3.LUT P2, RZ, R19, 0xff, RZ, 0xc0, !PT ;  /* 0x000000ff13ff7812 */ /* 0x000fe4000784c0ff */
[----:B------:R-:W-:Y:S02]  /*da90*/  LOP3.LUT P3, RZ, R0, 0xff, RZ, 0xc0, !PT ;  /* 0x000000ff00ff7812 */ /* 0x000fe4000786c0ff */
[----:B------:R-:W-:Y:S01]  /*daa0*/  MOV R19, 0x1 ;  /* 0x0000000100137802 */ /* 0x000fe20000000f00 */
[----:B------:R-:W0:Y:S02]  /*dab0*/  LDS.U16 R3, [R3] ;  /* 0x0000000003037984 */ /* 0x000e240000000400 */
[----:B0-----:R-:W-:Y:S01]  /*dac0*/  PRMT R7, R3, 0x7771, RZ ;  /* 0x0000777103077816 */ /* 0x001fe200000000ff */
[----:B------:R-:W0:Y:S08]  /*dad0*/  I2F.S8 R6, R3 ;  /* 0x0000000300067306 */ /* 0x000e300000001400 */
[----:B------:R-:W1:Y:S01]  /*dae0*/  I2F.S8 R7, R7 ;  /* 0x0000000700077306 */ /* 0x000e620000001400 */
[----:B0-----:R-:W-:-:S05]  /*daf0*/  F2FP.F16.F32.PACK_AB R0, RZ, R6 ;  /* 0x00000006ff00723e */ /* 0x001fca00000000ff */
[----:B------:R-:W-:Y:S01]  /*db00*/  @!P2 HADD2.F32 R0, -RZ, R0.H0_H0 ;  /* 0x20000000ff00a230 */ /* 0x000fe20000004100 */
[----:B-1----:R-:W-:-:S04]  /*db10*/  F2FP.F16.F32.PACK_AB R6, RZ, R7 ;  /* 0x00000007ff06723e */ /* 0x002fc800000000ff */
[----:B------:R-:W-:Y:S01]  /*db20*/  @!P2 FSETP.NEU.FTZ.AND P0, PT, R0, RZ, PT ;  /* 0x000000ff0000a20b */ /* 0x000fe20003f1d000 */
[----:B------:R-:W-:Y:S02]  /*db30*/  IMAD.MOV.U32 R0, RZ, RZ, 0x1 ;  /* 0x00000001ff007424 */ /* 0x000fe400078e00ff */
[----:B------:R-:W-:Y:S01]  /*db40*/  @!P3 HADD2.F32 R6, -RZ, R6.H0_H0 ;  /* 0x20000006ff06b230 */ /* 0x000fe20000004100 */
[----:B------:R-:W-:-:S04]  /*db50*/  @!P2 SEL R3, RZ, 0x1, !P0 ;  /* 0x00000001ff03a807 */ /* 0x000fc80004000000 */
[----:B------:R-:W-:Y:S02]  /*db60*/  @!P3 FSETP.NEU.FTZ.AND P1, PT, R6, RZ, PT ;  /* 0x000000ff0600b20b */ /* 0x000fe40003f3d000 */
[----:B------:R-:W-:Y:S02]  /*db70*/  @!P2 PRMT R19, R3, 0x7610, R19 ;  /* 0x000076100313a816 */ /* 0x000fe40000000013 */
[----:B------:R-:W-:-:S04]  /*db80*/  @!P3 SEL R0, RZ, 0x1, !P1 ;  /* 0x00000001ff00b807 */ /* 0x000fc80004800000 */
[----:B------:R-:W-:-:S05]  /*db90*/  PRMT R3, R0, 0x7604, R19 ;  /* 0x0000760400037816 */ /* 0x000fca0000000013 */
[----:B------:R0:W-:Y:S02]  /*dba0*/  STS.U16 [R4], R3 ;  /* 0x0000000304007388 */ /* 0x0001e40000000400 */
.L_x_791:
[----:B------:R-:W-:Y:S05]  /*dbb0*/  BSYNC B0 ;  /* 0x0000000000007941 */ /* 0x000fea0003800000 */
.L_x_790:
[----:B------:R-:W-:-:S04]  /*dbc0*/  SHF.R.S32.HI R5, RZ, 0x1, R5 ;  /* 0x00000001ff057819 */ /* 0x000fc80000011405 */
[----:B------:R-:W-:-:S13]  /*dbd0*/  ISETP.GE.AND P0, PT, R5, 0x20, PT ;  /* 0x000000200500780c */ /* 0x000fda0003f06270 */
[----:B------:R-:W-:Y:S05]  /*dbe0*/  @P0 BRA `(.L_x_792) ;  /* 0xfffffffc00840947 */ /* 0x000fea000383ffff */
[----:B0-----:R-:W-:-:S07]  /*dbf0*/  IMAD.MOV.U32 R3, RZ, RZ, 0x20 ;  /* 0x00000020ff037424 */ /* 0x001fce00078e00ff */
.L_x_789:
[----:B------:R-:W-:Y:S01]  /*dc00*/  ISETP.GE.AND P0, PT, R3, 0x2, PT ;  /* 0x000000020300780c */ /* 0x000fe20003f06270 */
[----:B------:R-:W-:Y:S05]  /*dc10*/  WARPSYNC.ALL ;  /* 0x0000000000007948 */ /* 0x000fea0003800000 */
[----:B------:R-:W-:Y:S07]  /*dc20*/  BAR.SYNC.DEFER_BLOCKING 0x0 ;  /* 0x0000000000007b1d */ /* 0x000fee0000010000 */
[----:B------:R-:W-:Y:S05]  /*dc30*/  @!P0 BRA `(.L_x_788) ;  /* 0x00000000007c8947 */ /* 0x000fea0003800000 */
[----:B------:R-:W-:Y:S01]  /*dc40*/  HFMA2.MMA R4, -RZ, RZ, 0, 5.9604644775390625e-08 ;  /* 0x00000001ff047435 */ /* 0x000fe200000001ff */
[----:B------:R-:W-:-:S10]  /*dc50*/  PRMT R5, R0, 0x7610, R5 ;  /* 0x0000761000057816 */ /* 0x000fd40000000005 */
.L_x_793:
[----:B------:R-:W-:Y:S02]  /*dc60*/  LOP3.LUT R6, R5, 0xffff, RZ, 0xc0, !PT ;  /* 0x0000ffff05067812 */ /* 0x000fe400078ec0ff */
[----:B------:R-:W-:Y:S02]  /*dc70*/  LOP3.LUT R0, R19, 0xffff, RZ, 0xc0, !PT ;  /* 0x0000ffff13007812 */ /* 0x000fe400078ec0ff */
[----:B------:R-:W-:Y:S01]  /*dc80*/  PRMT R9, R6, 0x8880, RZ ;  /* 0x0000888006097816 */ /* 0x000fe200000000ff */
[----:B------:R-:W-:Y:S01]  /*dc90*/  IMAD.MOV.U32 R6, RZ, RZ, 0x1 ;  /* 0x00000001ff067424 */ /* 0x000fe200078e00ff */
[----:B------:R-:W-:Y:S02]  /*dca0*/  PRMT R7, R0, 0x8880, RZ ;  /* 0x0000888000077816 */ /* 0x000fe400000000ff */
[----:B------:R-:W-:Y:S02]  /*dcb0*/  LOP3.LUT P3, RZ, R5, 0xff, RZ, 0xc0, !PT ;  /* 0x000000ff05ff7812 */ /* 0x000fe4000786c0ff */
[----:B------:R-:W0:Y:S01]  /*dcc0*/  SHFL.DOWN PT, R9, R9, R4, 0x1f ;  /* 0x08001f0409097589 */ /* 0x000e2200000e0000 */
[----:B------:R-:W-:Y:S01]  /*dcd0*/  LOP3.LUT P1, RZ, R19, 0xff, RZ, 0xc0, !PT ;  /* 0x000000ff13ff7812 */ /* 0x000fe2000782c0ff */
[----:B------:R-:W-:-:S02]  /*dce0*/  IMAD.MOV.U32 R19, RZ, RZ, 0x1 ;  /* 0x00000001ff137424 */ /* 0x000fc400078e00ff */
[----:B------:R1:W2:Y:S02]  /*dcf0*/  SHFL.DOWN PT, R7, R7, R4, 0x1f ;  /* 0x08001f0407077589 */ /* 0x0002a400000e0000 */
[----:B-1----:R-:W-:Y:S02]  /*dd00*/  SHF.L.U32 R4, R4, 0x1, RZ ;  /* 0x0000000104047819 */ /* 0x002fe400000006ff */
[----:B0-----:R-:W-:Y:S02]  /*dd10*/  ISETP.NE.AND P2, PT, R9, RZ, PT ;  /* 0x000000ff0900720c */ /* 0x001fe40003f45270 */
[----:B--2---:R-:W-:Y:S02]  /*dd20*/  ISETP.NE.AND P0, PT, R7, RZ, PT ;  /* 0x000000ff0700720c */ /* 0x004fe40003f05270 */
[----:B------:R-:W-:Y:S02]  /*dd30*/  FSEL R5, RZ, 1, !P2 ;  /* 0x3f800000ff057808 */ /* 0x000fe40005000000 */
[----:B------:R-:W-:-:S02]  /*dd40*/  FSEL R0, RZ, 1, !P0 ;  /* 0x3f800000ff007808 */ /* 0x000fc40004000000 */
[----:B------:R-:W-:Y:S02]  /*dd50*/  F2FP.F16.F32.PACK_AB R5, RZ, R5 ;  /* 0x00000005ff05723e */ /* 0x000fe400000000ff */
[----:B------:R-:W-:-:S03]  /*dd60*/  F2FP.F16.F32.PACK_AB R0, RZ, R0 ;  /* 0x00000000ff00723e */ /* 0x000fc600000000ff */
[----:B------:R-:W-:Y:S02]  /*dd70*/  @!P3 HADD2.F32 R5, -RZ, R5.H0_H0 ;  /* 0x20000005ff05b230 */ /* 0x000fe40000004100 */
[----:B------:R-:W-:-:S03]  /*dd80*/  @!P1 HADD2.F32 R0, -RZ, R0.H0_H0 ;  /* 0x20000000ff009230 */ /* 0x000fc60000004100 */
[----:B------:R-:W-:Y:S02]  /*dd90*/  @!P3 FSETP.NEU.FTZ.AND P2, PT, R5, RZ, PT ;  /* 0x000000ff0500b20b */ /* 0x000fe40003f5d000 */
[----:B------:R-:W-:Y:S02]  /*dda0*/  @!P1 FSETP.NEU.FTZ.AND P0, PT, R0, RZ, PT ;  /* 0x000000ff0000920b */ /* 0x000fe40003f1d000 */
[----:B------:R-:W-:Y:S02]  /*ddb0*/  PRMT R0, R6, 0x7610, R0 ;  /* 0x0000761006007816 */ /* 0x000fe40000000000 */
[----:B------:R-:W-:Y:S02]  /*ddc0*/  @!P3 SEL R6, RZ, 0x1, !P2 ;  /* 0x00000001ff06b807 */ /* 0x000fe40005000000 */
[----:B------:R-:W-:Y:S02]  /*ddd0*/  ISETP.GE.AND P2, PT, R4, R3, PT ;  /* 0x000000030400720c */ /* 0x000fe40003f46270 */
[----:B------:R-:W-:-:S02]  /*dde0*/  @!P1 SEL R5, RZ, 0x1, !P0 ;  /* 0x00000001ff059807 */ /* 0x000fc40004000000 */
[----:B------:R-:W-:Y:S02]  /*ddf0*/  @!P3 PRMT R0, R6, 0x7610, R0 ;  /* 0x000076100600b816 */ /* 0x000fe40000000000 */
[----:B------:R-:W-:Y:S02]  /*de00*/  @!P1 PRMT R19, R5, 0x7610, R19 ;  /* 0x0000761005139816 */ /* 0x000fe40000000013 */
[----:B------:R-:W-:-:S05]  /*de10*/  PRMT R5, R0, 0x7610, R5 ;  /* 0x0000761000057816 */ /* 0x000fca0000000005 */
[----:B------:R-:W-:Y:S05]  /*de20*/  @!P2 BRA `(.L_x_793) ;  /* 0xfffffffc008ca947 */ /* 0x000fea000383ffff */
.L_x_788:
        /* <DEDUP_REMOVED lines=278> */
.L_x_794:
        /* <DEDUP_REMOVED lines=275> */
.L_x_795:
        /* <DEDUP_REMOVED lines=293> */
.L_x_797:
        /* <DEDUP_REMOVED lines=275> */
.L_x_798:
        /* <DEDUP_REMOVED lines=14> */
.L_x_800:
[----:B------:R-:W-:Y:S05]  /*12520*/  BSYNC B0 ;  /* 0x0000000000007941 */ /* 0x000fea0003800000 */
.L_x_799:
        /* <DEDUP_REMOVED lines=15> */
.L_x_802:
[----:B------:R-:W-:Y:S05]  /*12620*/  BSYNC B0 ;  /* 0x0000000000007941 */ /* 0x000fea0003800000 */
.L_x_801:
        /* <DEDUP_REMOVED lines=35> */
.L_x_804:
[----:B------:R-:W-:Y:S05]  /*12860*/  BSYNC B0 ;  /* 0x0000000000007941 */ /* 0x000fea0003800000 */
.L_x_803:
        /* <DEDUP_REMOVED lines=35> */
.L_x_809:
[----:B------:R-:W-:-:S04]  /*12aa0*/  IMAD.IADD R9, R3, 0x1, R0 ;  /* 0x0000000103097824 */ /* 0x000fc800078e0200 */
[----:B-1----:R-:W-:-:S05]  /*12ab0*/  IMAD.WIDE.U32 R8, R9, 0x2, R6 ;  /* 0x0000000209087825 */ /* 0x002fca00078e0006 */
[----:B------:R-:W2:Y:S04]  /*12ac0*/  LDG.E.U8 R15, desc[UR58][R8.64+0x1] ;  /* 0x0000013a080f7981 */ /* 0x000ea8000c1e1100 */
[----:B------:R0:W3:Y:S01]  /*12ad0*/  LDG.E.S8 R10, desc[UR58][R8.64] ;  /* 0x0000003a080a7981 */ /* 0x0000e2000c1e1300 */
[----:B------:R-:W-:Y:S01]  /*12ae0*/  LOP3.LUT P3, RZ, R14, 0xff, RZ, 0xc0, !PT ;  /* 0x000000ff0eff7812 */ /* 0x000fe2000786c0ff */
[----:B------:R-:W-:Y:S01]  /*12af0*/  IMAD.IADD R0, R11, 0x1, R0 ;  /* 0x000000010b007824 */ /* 0x000fe200078e0200 */
[----:B------:R-:W-:Y:S01]  /*12b00*/  LOP3.LUT P0, RZ, R18, 0xff, RZ, 0xc0, !PT ;  /* 0x000000ff12ff7812 */ /* 0x000fe2000780c0ff */
[----:B------:R-:W-:Y:S01]  /*12b10*/  HFMA2.MMA R18, -RZ, RZ, 0, 5.9604644775390625e-08 ;  /* 0x00000001ff127435 */ /* 0x000fe200000001ff */
[----:B0-----:R-:W-:-:S09]  /*12b20*/  IMAD.MOV.U32 R8, RZ, RZ, 0x1 ;  /* 0x00000001ff087424 */ /* 0x001fd200078e00ff */
[----:B------:R-:W-:Y:S02]  /*12b30*/  PRMT R9, R18, 0x7610, R9 ;  /* 0x0000761012097816 */ /* 0x000fe40000000009 */
[----:B------:R-:W-:Y:S01]  /*12b40*/  PRMT R18, R8, 0x7610, R18 ;  /* 0x0000761008127816 */ /* 0x000fe20000000012 */
[----:B--2---:R-:W0:Y:S08]  /*12b50*/  I2F.S8 R13, R15 ;  /* 0x0000000f000d7306 */ /* 0x004e300000001400 */
[----:B---3--:R-:W1:Y:S01]  /*12b60*/  I2F.S16 R10, R10 ;  /* 0x0000000a000a7306 */ /* 0x008e620000101400 */
[----:B0-----:R-:W-:-:S05]  /*12b70*/  F2FP.F16.F32.PACK_AB R14, RZ, R13 ;  /* 0x0000000dff0e723e */ /* 0x001fca00000000ff */
[----:B------:R-:W-:Y:S01]  /*12b80*/  @!P3 HADD2.F32 R14, -RZ, R14.H0_H0 ;  /* 0x2000000eff0eb230 */ /* 0x000fe20000004100 */
[----:B-1----:R-:W-:-:S04]  /*12b90*/  F2FP.F16.F32.PACK_AB R13, RZ, R10 ;  /* 0x0000000aff0d723e */ /* 0x002fc800000000ff */
[----:B------:R-:W-:Y:S01]  /*12ba0*/  @!P3 FSETP.NEU.FTZ.AND P4, PT, R14, RZ, PT ;  /* 0x000000ff0e00b20b */ /* 0x000fe20003f9d000 */
[----:B------:R-:W-:-:S03]  /*12bb0*/  @!P0 HADD2.F32 R13, -RZ, R13.H0_H0 ;  /* 0x2000000dff0d8230 */ /* 0x000fc60000004100 */
        /* <DEDUP_REMOVED lines=8> */
[----:B------:R-:W-:Y:S05]  /*12c40*/  BSYNC B1 ;  /* 0x0000000000017941 */ /* 0x000fea0003800000 */
.L_x_808:
[----:B------:R-:W-:Y:S05]  /*12c50*/  BRA `(.L_x_807) ;  /* 0x00000000009c7947 */ /* 0x000fea0003800000 */
.L_x_806:
        /* <DEDUP_REMOVED lines=8> */
[----:B------:R-:W-:Y:S01]  /*12ce0*/  IMAD R3, R3, UR4, RZ ;  /* 0x0000000403037c24 */ /* 0x000fe2000f8e02ff */
[----:B------:R-:W-:-:S05]  /*12cf0*/  MOV R0, R2 ;  /* 0x0000000200007202 */ /* 0x000fca0000000f00 */
[----:B------:R-:W1:Y:S08]  /*12d00*/  LDC.64 R6, c[0x0][0x600] ;  /* 0x00018000ff067b82 */ /* 0x000e700000000a00 */
[----:B------:R-:W2:Y:S02]  /*12d10*/  LDC R15, c[0x0][0x4] ;  /* 0x00000100ff0f7b82 */ /* 0x000ea40000000800 */
.L_x_810:
[----:B------:R-:W-:-:S04]  /*12d20*/  IMAD.IADD R8, R3, 0x1, R0 ;  /* 0x0000000103087824 */ /* 0x000fc800078e0200 */
[----:B0-----:R-:W-:-:S04]  /*12d30*/  IMAD R8, R8, R14, R23 ;  /* 0x0000000e08087224 */ /* 0x001fc800078e0217 */
[----:B-1----:R-:W-:-:S05]  /*12d40*/  IMAD.WIDE.U32 R8, R8, 0x2, R6 ;  /* 0x0000000208087825 */ /* 0x002fca00078e0006 */
[----:B------:R-:W3:Y:S04]  /*12d50*/  LDG.E.U8 R19, desc[UR58][R8.64+0x1] ;  /* 0x0000013a08137981 */ /* 0x000ee8000c1e1100 */
[----:B------:R0:W4:Y:S01]  /*12d60*/  LDG.E.S8 R10, desc[UR58][R8.64] ;  /* 0x0000003a080a7981 */ /* 0x000122000c1e1300 */
[----:B------:R-:W-:Y:S01]  /*12d70*/  LOP3.LUT P2, RZ, R13, 0xff, RZ, 0xc0, !PT ;  /* 0x000000ff0dff7812 */ /* 0x000fe2000784c0ff */
[----:B--2---:R-:W-:Y:S01]  /*12d80*/  IMAD.IADD R0, R15, 0x1, R0 ;  /* 0x000000010f007824 */ /* 0x004fe200078e0200 */
[----:B------:R-:W-:Y:S01]  /*12d90*/  LOP3.LUT P4, RZ, R18, 0xff, RZ, 0xc0, !PT ;  /* 0x000000ff12ff7812 */ /* 0x000fe2000788c0ff */
[----:B------:R-:W-:Y:S01]  /*12da0*/  IMAD.MOV.U32 R18, RZ, RZ, 0x1 ;  /* 0x00000001ff127424 */ /* 0x000fe200078e00ff */
[----:B0-----:R-:W-:-:S04]  /*12db0*/  HFMA2.MMA R8, -RZ, RZ, 0, 5.9604644775390625e-08 ;  /* 0x00000001ff087435 */ /* 0x001fc800000001ff */
[----:B------:R-:W-:-:S06]  /*12dc0*/  PRMT R9, R18, 0x7610, R9 ;  /* 0x0000761012097816 */ /* 0x000fcc0000000009 */
[----:B------:R-:W-:Y:S01]  /*12dd0*/  PRMT R18, R8, 0x7610, R18 ;  /* 0x0000761008127816 */ /* 0x000fe20000000012 */
[----:B---3--:R-:W0:Y:S08]  /*12de0*/  I2F.S8 R11, R19 ;  /* 0x00000013000b7306 */ /* 0x008e300000001400 */
[----:B----4-:R-:W1:Y:S01]  /*12df0*/  I2F.S16 R10, R10 ;  /* 0x0000000a000a7306 */ /* 0x010e620000101400 */
        /* <DEDUP_REMOVED lines=13> */
.L_x_807:
[----:B------:R-:W-:Y:S05]  /*12ed0*/  BSYNC B0 ;  /* 0x0000000000007941 */ /* 0x000fea0003800000 */
.L_x_805:
        /* <DEDUP_REMOVED lines=13> */
[----:B------:R-:W-:-:S07]  /*12fb0*/  IMAD.U32 R7, RZ, RZ, UR5 ;  /* 0x00000005ff077e24 */ /* 0x000fce000f8e00ff */
.L_x_814:
[-C--:B0-----:R-:W-:Y:S01]  /*12fc0*/  IADD3 R6, R2, R7.reuse, RZ ;  /* 0x0000000702067210 */ /* 0x081fe20007ffe0ff */
[----:B------:R-:W-:Y:S01]  /*12fd0*/  BAR.SYNC.DEFER_BLOCKING 0x0 ;  /* 0x0000000000007b1d */ /* 0x000fe20000010000 */
[----:B------:R-:W-:Y:S02]  /*12fe0*/  ISETP.GT.AND P5, PT, R7, 0x1, PT ;  /* 0x000000010700780c */ /* 0x000fe40003fa4270 */
[----:B------:R-:W-:Y:S02]  /*12ff0*/  ISETP.GE.U32.AND P0, PT, R6, UR6, PT ;  /* 0x0000000606007c0c */ /* 0x000fe4000bf06070 */
[----:B------:R-:W-:Y:S01]  /*13000*/  SHF.R.S32.HI R10, RZ, 0x1, R7 ;  /* 0x00000001ff0a7819 */ /* 0x000fe20000011407 */
[----:B------:R-:W-:Y:S01]  /*13010*/  BSSY B0, `(.L_x_812) ;  /* 0x0000018000007945 */ /* 0x000fe20003800000 */
[----:B------:R-:W-:-:S13]  /*13020*/  ISETP.GE.U32.OR P0, PT, R2, R7, P0 ;  /* 0x000000070200720c */ /* 0x000fda0000706470 */
[----:B------:R-:W-:Y:S05]  /*13030*/  @P0 BRA `(.L_x_813) ;  /* 0x0000000000540947 */ /* 0x000fea0003800000 */
[----:B------:R-:W-:Y:S01]  /*13040*/  IMAD R6, R6, R0, R23 ;  /* 0x0000000006067224 */ /* 0x000fe200078e0217 */
[----:B------:R-:W-:Y:S01]  /*13050*/  LOP3.LUT P0, RZ, R18, 0xff, RZ, 0xc0, !PT ;  /* 0x000000ff12ff7812 */ /* 0x000fe2000780c0ff */
[----:B------:R-:W-:Y:S01]  /*13060*/  IMAD.MOV.U32 R18, RZ, RZ, 0x1 ;  /* 0x00000001ff127424 */ /* 0x000fe200078e00ff */
[----:B------:R-:W-:Y:S01]  /*13070*/  LOP3.LUT P3, RZ, R9, 0xff, RZ, 0xc0, !PT ;  /* 0x000000ff09ff7812 */ /* 0x000fe2000786c0ff */
[----:B------:R-:W-:Y:S01]  /*13080*/  IMAD.MOV.U32 R9, RZ, RZ, 0x1 ;  /* 0x00000001ff097424 */ /* 0x000fe200078e00ff */
[----:B------:R-:W-:-:S06]  /*13090*/  LEA R6, R6, UR4, 0x1 ;  /* 0x0000000406067c11 */ /* 0x000fcc000f8e08ff */
[----:B------:R-:W0:Y:S02]  /*130a0*/  LDS.U16 R6, [R6] ;  /* 0x0000000006067984 */ /* 0x000e240000000400 */
[----:B0-----:R-:W0:Y:S01]  /*130b0*/  I2F.S8 R7, R6 ;  /* 0x0000000600077306 */ /* 0x001e220000001400 */
[----:B------:R-:W-:-:S07]  /*130c0*/  PRMT R11, R6, 0x7771, RZ ;  /* 0x00007771060b7816 */ /* 0x000fce00000000ff */
[----:B------:R-:W1:Y:S01]  /*130d0*/  I2F.S8 R8, R11 ;  /* 0x0000000b00087306 */ /* 0x000e620000001400 */
[----:B0-----:R-:W-:-:S05]  /*130e0*/  F2FP.F16.F32.PACK_AB R7, RZ, R7 ;  /* 0x00000007ff07723e */ /* 0x001fca00000000ff */
[----:B------:R-:W-:Y:S01]  /*130f0*/  @!P0 HADD2.F32 R7, -RZ, R7.H0_H0 ;  /* 0x20000007ff078230 */ /* 0x000fe20000004100 */
[----:B-1----:R-:W-:-:S04]  /*13100*/  F2FP.F16.F32.PACK_AB R8, RZ, R8 ;  /* 0x00000008ff08723e */ /* 0x002fc800000000ff */
[----:B------:R-:W-:Y:S01]  /*13110*/  @!P0 FSETP.NEU.FTZ.AND P2, PT, R7, RZ, PT ;  /* 0x000000ff0700820b */ /* 0x000fe20003f5d000 */
[----:B------:R-:W-:-:S03]  /*13120*/  @!P3 HADD2.F32 R8, -RZ, R8.H0_H0 ;  /* 0x20000008ff08b230 */ /* 0x000fc60000004100 */
[----:B------:R-:W-:Y:S02]  /*13130*/  @!P0 SEL R6, RZ, 0x1, !P2 ;  /* 0x00000001ff068807 */ /* 0x000fe40005000000 */
[----:B------:R-:W-:Y:S02]  /*13140*/  @!P3 FSETP.NEU.FTZ.AND P4, PT, R8, RZ, PT ;  /* 0x000000ff0800b20b */ /* 0x000fe40003f9d000 */
[----:B------:R-:W-:Y:S02]  /*13150*/  @!P0 PRMT R18, R6, 0x7610, R18 ;  /* 0x0000761006128816 */ /* 0x000fe40000000012 */
[----:B------:R-:W-:-:S04]  /*13160*/  @!P3 SEL R9, RZ, 0x1, !P4 ;  /* 0x00000001ff09b807 */ /* 0x000fc80006000000 */
[----:B------:R-:W-:-:S05]  /*13170*/  PRMT R6, R9, 0x7604, R18 ;  /* 0x0000760409067816 */ /* 0x000fca0000000012 */
[----:B------:R0:W-:Y:S02]  /*13180*/  STS.U16 [R3], R6 ;  /* 0x0000000603007388 */ /* 0x0001e40000000400 */
.L_x_813:
[----:B------:R-:W-:Y:S05]  /*13190*/  BSYNC B0 ;  /* 0x0000000000007941 */ /* 0x000fea0003800000 */
.L_x_812:
[----:B------:R-:W-:Y:S01]  /*131a0*/  MOV R7, R10 ;  /* 0x0000000a00077202 */ /* 0x000fe20000000f00 */
[----:B------:R-:W-:Y:S06]  /*131b0*/  @P5 BRA `(.L_x_814) ;  /* 0xfffffffc00805947 */ /* 0x000fec000383ffff */
.L_x_811:
        /* <DEDUP_REMOVED lines=13> */
.L_x_819:
        /* <DEDUP_REMOVED lines=9> */
[----:B------:R-:W-:Y:S01]  /*13320*/  LOP3.LUT P4, RZ, R9, 0xff, RZ, 0xc0, !PT ;  /* 0x000000ff09ff7812 */ /* 0x000fe2000788c0ff */
[----:B------:R-:W-:Y:S02]  /*13330*/  HFMA2.MMA R9, -RZ, RZ, 0, 5.9604644775390625e-08 ;  /* 0x00000001ff097435 */ /* 0x000fe400000001ff */
        /* <DEDUP_REMOVED lines=15> */
.L_x_818:
[----:B------:R-:W-:Y:S05]  /*13430*/  BSYNC B0 ;  /* 0x0000000000007941 */ /* 0x000fea0003800000 */
.L_x_817:
[----:B------:R-:W-:-:S04]  /*13440*/  SHF.R.S32.HI R6, RZ, 0x1, R6 ;  /* 0x00000001ff067819 */ /* 0x000fc80000011406 */
[----:B------:R-:W-:-:S13]  /*13450*/  ISETP.GE.AND P0, PT, R6, 0x20, PT ;  /* 0x000000200600780c */ /* 0x000fda0003f06270 */
[----:B------:R-:W-:Y:S05]  /*13460*/  @P0 BRA `(.L_x_819) ;  /* 0xfffffffc00880947 */ /* 0x000fea000383ffff */
[----:B0-----:R-:W-:-:S07]  /*13470*/  IMAD.MOV.U32 R2, RZ, RZ, 0x20 ;  /* 0x00000020ff027424 */ /* 0x001fce00078e00ff */
.L_x_816:
[----:B------:R-:W-:Y:S01]  /*13480*/  BAR.SYNC.DEFER_BLOCKING 0x0 ;  /* 0x0000000000007b1d */ /* 0x000fe20000010000 */
[----:B------:R-:W-:-:S13]  /*13490*/  ISETP.GE.AND P0, PT, R2, 0x2, PT ;  /* 0x000000020200780c */ /* 0x000fda0003f06270 */
[----:B------:R-:W-:Y:S05]  /*134a0*/  @!P0 BRA `(.L_x_815) ;  /* 0x0000000000788947 */ /* 0x000fea0003800000 */
[----:B------:R-:W-:Y:S01]  /*134b0*/  PRMT R0, R9, 0x7610, R0 ;  /* 0x0000761009007816 */ /* 0x000fe20000000000 */
[----:B0-----:R-:W-:-:S07]  /*134c0*/  IMAD.MOV.U32 R3, RZ, RZ, 0x1 ;  /* 0x00000001ff037424 */ /* 0x001fce00078e00ff */
.L_x_820:
[----:B------:R-:W-:Y:S02]  /*134d0*/  LOP3.LUT R7, R0, 0xffff, RZ, 0xc0, !PT ;  /* 0x0000ffff00077812 */ /* 0x000fe400078ec0ff */
[----:B------:R-:W-:Y:S02]  /*134e0*/  LOP3.LUT R6, R18, 0xffff, RZ, 0xc0, !PT ;  /* 0x0000ffff12067812 */ /* 0x000fe400078ec0ff */
[----:B------:R-:W-:Y:S02]  /*134f0*/  PRMT R8, R7, 0x8880, RZ ;  /* 0x0000888007087816 */ /* 0x000fe400000000ff */
[----:B------:R-:W-:Y:S02]  /*13500*/  PRMT R6, R6, 0x8880, RZ ;  /* 0x0000888006067816 */ /* 0x000fe400000000ff */
[----:B------:R-:W-:Y:S02]  /*13510*/  LOP3.LUT P2, RZ, R0, 0xff, RZ, 0xc0, !PT ;  /* 0x000000ff00ff7812 */ /* 0x000fe4000784c0ff */
[----:B------:R-:W0:Y:S01]  /*13520*/  SHFL.DOWN PT, R8, R8, R3, 0x1f ;  /* 0x08001f0308087589 */ /* 0x000e2200000e0000 */
[----:B------:R-:W-:Y:S01]  /*13530*/  LOP3.LUT P0, RZ, R18, 0xff, RZ, 0xc0, !PT ;  /* 0x000000ff12ff7812 */ /* 0x000fe2000780c0ff */
[----:B------:R-:W-:Y:S01]  /*13540*/  IMAD.MOV.U32 R18, RZ, RZ, 0x1 ;  /* 0x00000001ff127424 */ /* 0x000fe200078e00ff */
[----:B------:R-:W-:Y:S01]  /*13550*/  MOV R9, 0x1 ;  /* 0x0000000100097802 */ /* 0x000fe20000000f00 */
[----:B------:R1:W2:Y:S02]  /*13560*/  SHFL.DOWN PT, R6, R6, R3, 0x1f ;  /* 0x08001f0306067589 */ /* 0x0002a400000e0000 */
[----:B-1----:R-:W-:Y:S01]  /*13570*/  IMAD.SHL.U32 R3, R3, 0x2, RZ ;  /* 0x0000000203037824 */ /* 0x002fe200078e00ff */
[----:B0-----:R-:W-:-:S04]  /*13580*/  ISETP.NE.AND P4, PT, R8, RZ, PT ;  /* 0x000000ff0800720c */ /* 0x001fc80003f85270 */
[----:B------:R-:W-:Y:S02]  /*13590*/  FSEL R7, RZ, 1, !P4 ;  /* 0x3f800000ff077808 */ /* 0x000fe40006000000 */
[----:B--2---:R-:W-:Y:S02]  /*135a0*/  ISETP.NE.AND P3, PT, R6, RZ, PT ;  /* 0x000000ff0600720c */ /* 0x004fe40003f65270 */
[----:B------:R-:W-:Y:S02]  /*135b0*/  F2FP.F16.F32.PACK_AB R7, RZ, R7 ;  /* 0x00000007ff07723e */ /* 0x000fe400000000ff */
[----:B------:R-:W-:-:S03]  /*135c0*/  FSEL R0, RZ, 1, !P3 ;  /* 0x3f800000ff007808 */ /* 0x000fc60005800000 */
[----:B------:R-:W-:Y:S01]  /*135d0*/  @!P2 HADD2.F32 R6, -RZ, R7.H0_H0 ;  /* 0x20000007ff06a230 */ /* 0x000fe20000004100 */
[----:B------:R-:W-:-:S04]  /*135e0*/  F2FP.F16.F32.PACK_AB R0, RZ, R0 ;  /* 0x00000000ff00723e */ /* 0x000fc800000000ff */
[----:B------:R-:W-:Y:S01]  /*135f0*/  @!P2 FSETP.NEU.FTZ.AND P4, PT, R6, RZ, PT ;  /* 0x000000ff0600a20b */ /* 0x000fe20003f9d000 */
[----:B------:R-:W-:-:S03]  /*13600*/  @!P0 HADD2.F32 R0, -RZ, R0.H0_H0 ;  /* 0x20000000ff008230 */ /* 0x000fc60000004100 */
[----:B------:R-:W-:Y:S02]  /*13610*/  @!P2 SEL R6, RZ, 0x1, !P4 ;  /* 0x00000001ff06a807 */ /* 0x000fe40006000000 */
[----:B------:R-:W-:Y:S02]  /*13620*/  ISETP.GE.AND P4, PT, R3, R2, PT ;  /* 0x000000020300720c */ /* 0x000fe40003f86270 */
[----:B------:R-:W-:Y:S02]  /*13630*/  @!P0 FSETP.NEU.FTZ.AND P3, PT, R0, RZ, PT ;  /* 0x000000ff0000820b */ /* 0x000fe40003f7d000 */
[----:B------:R-:W-:Y:S02]  /*13640*/  @!P2 PRMT R9, R6, 0x7610, R9 ;  /* 0x000076100609a816 */ /* 0x000fe40000000009 */
[----:B------:R-:W-:-:S04]  /*13650*/  @!P0 SEL R0, RZ, 0x1, !P3 ;  /* 0x00000001ff008807 */ /* 0x000fc80005800000 */
[----:B------:R-:W-:Y:S02]  /*13660*/  @!P0 PRMT R18, R0, 0x7610, R18 ;  /* 0x0000761000128816 */ /* 0x000fe40000000012 */
[----:B------:R-:W-:Y:S01]  /*13670*/  PRMT R0, R9, 0x7610, R0 ;  /* 0x0000761009007816 */ /* 0x000fe20000000000 */
[----:B------:R-:W-:Y:S06]  /*13680*/  @!P4 BRA `(.L_x_820) ;  /* 0xfffffffc0090c947 */ /* 0x000fec000383ffff */
.L_x_815:
        /* <DEDUP_REMOVED lines=10> */
[----:B------:R-:W2:Y:S04]  /*13730*/  LDG.E.U8 R2, desc[UR58][R4.64] ;  /* 0x0000003a04027981 */ /* 0x000ea8000c1e1100 */
[----:B------:R-:W3:Y:S01]  /*13740*/  LDG.E.U8 R0, desc[UR58][R4.64+0x1] ;  /* 0x0000013a04007981 */ /* 0x000ee2000c1e1100 */
[----:B------:R-:W-:Y:S01]  /*13750*/  I2F.S8 R18, R18 ;  /* 0x0000001200127306 */ /* 0x000fe20000001400 */
[----:B0-----:R-:W-:Y:S01]  /*13760*/  HFMA2.MMA R3, -RZ, RZ, 0, 5.9604644775390625e-08 ;  /* 0x00000001ff037435 */ /* 0x001fe200000001ff */
[----:B------:R-:W-:-:S06]  /*13770*/  IMAD.MOV.U32 R19, RZ, RZ, 0x1 ;  /* 0x00000001ff137424 */ /* 0x000fcc00078e00ff */
[----:B------:R-:W0:Y:S01]  /*13780*/  I2F.S8 R9, R9 ;  /* 0x0000000900097306 */ /* 0x000e220000001400 */
[----:B--2---:R-:W-:Y:S02]  /*13790*/  ISETP.NE.AND P2, PT, R2, RZ, PT ;  /* 0x000000ff0200720c */ /* 0x004fe40003f45270 */
[----:B0-----:R-:W-:Y:S02]  /*137a0*/  F2FP.F16.F32.PACK_AB R2, RZ, R9 ;  /* 0x00000009ff02723e */ /* 0x001fe400000000ff */
[----:B---3--:R-:W-:Y:S02]  /*137b0*/  ISETP.NE.AND P3, PT, R0, RZ, PT ;  /* 0x000000ff0000720c */ /* 0x008fe40003f65270 */
[----:B------:R-:W-:Y:S02]  /*137c0*/  F2FP.F16.F32.PACK_AB R0, RZ, R18 ;  /* 0x00000012ff00723e */ /* 0x000fe400000000ff */
[----:B------:R-:W-:-:S05]  /*137d0*/  PRMT R18, R3, 0x7610, R18 ;  /* 0x0000761003127816 */ /* 0x000fca0000000012 */
[----:B------:R-:W-:-:S04]  /*137e0*/  @!P2 HADD2.F32 R0, -RZ, R0.H0_H0 ;  /* 0x20000000ff00a230 */ /* 0x000fc80000004100 */
[----:B------:R-:W-:Y:S01]  /*137f0*/  @!P3 HADD2.F32 R2, -RZ, R2.H0_H0 ;  /* 0x20000002ff02b230 */ /* 0x000fe20000004100 */
[----:B------:R-:W-:-:S04]  /*13800*/  @!P2 FSETP.NEU.FTZ.AND P0, PT, R0, RZ, PT ;  /* 0x000000ff0000a20b */ /* 0x000fc80003f1d000 */
[----:B------:R-:W-:Y:S02]  /*13810*/  @!P3 FSETP.NEU.FTZ.AND P1, PT, R2, RZ, PT ;  /* 0x000000ff0200b20b */ /* 0x000fe40003f3d000 */
[----:B------:R-:W-:Y:S02]  /*13820*/  @!P2 SEL R0, RZ, 0x1, !P0 ;  /* 0x00000001ff00a807 */ /* 0x000fe40004000000 */
[----:B------:R-:W-:Y:S02]  /*13830*/  @!P3 SEL R2, RZ, 0x1, !P1 ;  /* 0x00000001ff02b807 */ /* 0x000fe40004800000 */
[----:B------:R-:W-:Y:S02]  /*13840*/  @!P2 PRMT R18, R0, 0x7610, R18 ;  /* 0x000076100012a816 */ /* 0x000fe40000000012 */
[----:B------:R-:W-:-:S07]  /*13850*/  @!P3 PRMT R19, R2, 0x7610, R19 ;  /* 0x000076100213b816 */ /* 0x000fce0000000013 */
.L_x_822:
        /* <DEDUP_REMOVED lines=21> */
.L_x_824:
        /* <DEDUP_REMOVED lines=24> */
.L_x_825:
[----:B------:R-:W-:Y:S01]  /*13b30*/  ULDC.64 UR4, c[0x0][0x5e8] ;  /* 0x00017a0000047ab9 */ /* 0x000fe20000000a00 */
[----:B------:R-:W-:Y:S02]  /*13b40*/  LOP3.LUT P0, RZ, R19, 0xff, RZ, 0xc0, !PT ;  /* 0x000000ff13ff7812 */ /* 0x000fe4000780c0ff */
[----:B------:R-:W-:Y:S02]  /*13b50*/  IADD3 R16, P1, R16, UR4, RZ ;  /* 0x0000000410107c10 */ /* 0x000fe4000ff3e0ff */
[----:B0-----:R-:W-:Y:S02]  /*13b60*/  SEL R3, RZ, 0x1, !P0 ;  /* 0x00000001ff037807 */ /* 0x001fe40004000000 */
[----:B------:R-:W-:-:S05]  /*13b70*/  IADD3.X R17, RZ, UR5, RZ, P1, !PT ;  /* 0x00000005ff117c10 */ /* 0x000fca0008ffe4ff */
[----:B------:R-:W-:Y:S01]  /*13b80*/  STG.E.U8 desc[UR58][R16.64], R3 ;  /* 0x0000000310007986 */ /* 0x000fe2000c10113a */
[----:B------:R-:W-:Y:S05]  /*13b90*/  EXIT ;  /* 0x000000000000794d */ /* 0x000fea0003800000 */
.L_x_823:
[----:B------:R-:W-:Y:S04]  /*13ba0*/  STG.E.U8 desc[UR58][R4.64], R18 ;  /* 0x0000001204007986 */ /* 0x000fe8000c10113a */
[----:B------:R-:W-:Y:S01]  /*13bb0*/  STG.E.U8 desc[UR58][R4.64+0x1], R19 ;  /* 0x0000011304007986 */ /* 0x000fe2000c10113a */
[----:B------:R-:W-:Y:S05]  /*13bc0*/  EXIT ;  /* 0x000000000000794d */ /* 0x000fea0003800000 */
.L_x_821:
        /* <DEDUP_REMOVED lines=12> */
[----:B------:R-:W-:Y:S01]  /*13c90*/  I2F.S8 R18, R18 ;  /* 0x0000001200127306 */ /* 0x000fe20000001400 */
[----:B------:R-:W-:Y:S01]  /*13ca0*/  HFMA2.MMA R7, -RZ, RZ, 0, 5.9604644775390625e-08 ;  /* 0x00000001ff077435 */ /* 0x000fe200000001ff */
        /* <DEDUP_REMOVED lines=15> */
.L_x_826:
        /* <DEDUP_REMOVED lines=21> */
.L_x_828:
        /* <DEDUP_REMOVED lines=24> */
.L_x_829:
[----:B------:R-:W-:Y:S01]  /*14070*/  ULDC.64 UR4, c[0x0][0x5e8] ;  /* 0x00017a0000047ab9 */ /* 0x000fe20000000a00 */
[----:B------:R-:W-:Y:S02]  /*14080*/  LOP3.LUT P0, RZ, R19, 0xff, RZ, 0xc0, !PT ;  /* 0x000000ff13ff7812 */ /* 0x000fe4000780c0ff */
[----:B------:R-:W-:Y:S02]  /*14090*/  IADD3 R16, P1, R16, UR4, RZ ;  /* 0x0000000410107c10 */ /* 0x000fe4000ff3e0ff */
[----:B0-----:R-:W-:Y:S02]  /*140a0*/  SEL R3, RZ, 0x1, !P0 ;  /* 0x00000001ff037807 */ /* 0x001fe40004000000 */
[----:B------:R-:W-:-:S05]  /*140b0*/  IADD3.X R17, RZ, UR5, RZ, P1, !PT ;  /* 0x00000005ff117c10 */ /* 0x000fca0008ffe4ff */
[----:B------:R-:W-:Y:S01]  /*140c0*/  STG.E.U8 desc[UR58][R16.64], R3 ;  /* 0x0000000310007986 */ /* 0x000fe2000c10113a */
[----:B------:R-:W-:Y:S05]  /*140d0*/  EXIT ;  /* 0x000000000000794d */ /* 0x000fea0003800000 */
.L_x_827:
[----:B------:R-:W-:Y:S02]  /*140e0*/  LOP3.LUT P0, RZ, R18, 0xff, RZ, 0xc0, !PT ;  /* 0x000000ff12ff7812 */ /* 0x000fe4000780c0ff */
[----:B------:R-:W-:Y:S02]  /*140f0*/  LOP3.LUT P1, RZ, R19, 0xff, RZ, 0xc0, !PT ;  /* 0x000000ff13ff7812 */ /* 0x000fe4000782c0ff */
[----:B------:R-:W-:Y:S02]  /*14100*/  SEL R7, RZ, 0x1, !P0 ;  /* 0x00000001ff077807 */ /* 0x000fe40004000000 */
[----:B------:R-:W-:-:S03]  /*14110*/  SEL R9, RZ, 0x1, !P1 ;  /* 0x00000001ff097807 */ /* 0x000fc60004800000 */
[----:B------:R-:W-:Y:S04]  /*14120*/  STG.E.U8 desc[UR58][R2.64], R7 ;  /* 0x0000000702007986 */ /* 0x000fe8000c10113a */
[----:B------:R-:W-:Y:S01]  /*14130*/  STG.E.U8 desc[UR58][R4.64], R9 ;  /* 0x0000000904007986 */ /* 0x000fe2000c10113a */
[----:B------:R-:W-:Y:S05]  /*14140*/  EXIT ;  /* 0x000000000000794d */ /* 0x000fea0003800000 */
.L_x_796:
        /* <DEDUP_REMOVED lines=22> */
[----:B------:R-:W-:Y:S01]  /*142b0*/  I2F.S8 R19, R19 ;  /* 0x0000001300137306 */ /* 0x000fe20000001400 */
[----:B------:R-:W-:Y:S02]  /*142c0*/  IMAD.MOV.U32 R6, RZ, RZ, 0x1 ;  /* 0x00000001ff067424 */ /* 0x000fe400078e00ff */
[----:B------:R-:W-:-:S05]  /*142d0*/  IMAD.MOV.U32 R17, RZ, RZ, 0x1 ;  /* 0x00000001ff117424 */ /* 0x000fca00078e00ff */
        /* <DEDUP_REMOVED lines=14> */
.L_x_831:
        /* <DEDUP_REMOVED lines=21> */
.L_x_833:
        /* <DEDUP_REMOVED lines=24> */
.L_x_834:
[----:B------:R-:W-:Y:S01]  /*14690*/  ULDC.64 UR4, c[0x0][0x5e8] ;  /* 0x00017a0000047ab9 */ /* 0x000fe20000000a00 */
[----:B------:R-:W-:Y:S02]  /*146a0*/  LOP3.LUT P0, RZ, R17, 0xff, RZ, 0xc0, !PT ;  /* 0x000000ff11ff7812 */ /* 0x000fe4000780c0ff */
[----:B------:R-:W-:Y:S02]  /*146b0*/  IADD3 R18, P1, R18, UR4, RZ ;  /* 0x0000000412127c10 */ /* 0x000fe4000ff3e0ff */
[----:B0-----:R-:W-:-:S03]  /*146c0*/  SEL R3, RZ, 0x1, !P0 ;  /* 0x00000001ff037807 */ /* 0x001fc60004000000 */
[----:B------:R-:W-:-:S05]  /*146d0*/  IMAD.X R19, RZ, RZ, UR5, P1 ;  /* 0x00000005ff137e24 */ /* 0x000fca00088e06ff */
[----:B------:R-:W-:Y:S01]  /*146e0*/  STG.E.U8 desc[UR58][R18.64], R3 ;  /* 0x0000000312007986 */ /* 0x000fe2000c10113a */
[----:B------:R-:W-:Y:S05]  /*146f0*/  EXIT ;  /* 0x000000000000794d */ /* 0x000fea0003800000 */
.L_x_832:
[----:B------:R-:W-:Y:S04]  /*14700*/  STG.E.U8 desc[UR58][R4.64], R19 ;  /* 0x0000001304007986 */ /* 0x000fe8000c10113a */
[----:B------:R-:W-:Y:S01]  /*14710*/  STG.E.U8 desc[UR58][R4.64+0x1], R17 ;  /* 0x0000011104007986 */ /* 0x000fe2000c10113a */
[----:B------:R-:W-:Y:S05]  /*14720*/  EXIT ;  /* 0x000000000000794d */ /* 0x000fea0003800000 */
.L_x_830:
        /* <DEDUP_REMOVED lines=29> */
.L_x_835:
        /* <DEDUP_REMOVED lines=21> */
.L_x_837:
        /* <DEDUP_REMOVED lines=24> */
.L_x_838:
[----:B------:R-:W-:Y:S01]  /*14bd0*/  ULDC.64 UR4, c[0x0][0x5e8] ;  /* 0x00017a0000047ab9 */ /* 0x000fe20000000a00 */
[----:B------:R-:W-:Y:S02]  /*14be0*/  LOP3.LUT P0, RZ, R16, 0xff, RZ, 0xc0, !PT ;  /* 0x000000ff10ff7812 */ /* 0x000fe4000780c0ff */
[----:B------:R-:W-:Y:S02]  /*14bf0*/  IADD3 R18, P1, R18, UR4, RZ ;  /* 0x0000000412127c10 */ /* 0x000fe4000ff3e0ff */
[----:B0-----:R-:W-:-:S03]  /*14c00*/  SEL R3, RZ, 0x1, !P0 ;  /* 0x00000001ff037807 */ /* 0x001fc60004000000 */
[----:B------:R-:W-:-:S05]  /*14c10*/  IMAD.X R19, RZ, RZ, UR5, P1 ;  /* 0x00000005ff137e24 */ /* 0x000fca00088e06ff */
[----:B------:R-:W-:Y:S01]  /*14c20*/  STG.E.U8 desc[UR58][R18.64], R3 ;  /* 0x0000000312007986 */ /* 0x000fe2000c10113a */
[----:B------:R-:W-:Y:S05]  /*14c30*/  EXIT ;  /* 0x000000000000794d */ /* 0x000fea0003800000 */
.L_x_836:
[----:B------:R-:W-:Y:S02]  /*14c40*/  LOP3.LUT P0, RZ, R19, 0xff, RZ, 0xc0, !PT ;  /* 0x000000ff13ff7812 */ /* 0x000fe4000780c0ff */
[----:B------:R-:W-:Y:S02]  /*14c50*/  LOP3.LUT P1, RZ, R16, 0xff, RZ, 0xc0, !PT ;  /* 0x000000ff10ff7812 */ /* 0x000fe4000782c0ff */
[----:B------:R-:W-:Y:S02]  /*14c60*/  SEL R7, RZ, 0x1, !P0 ;  /* 0x00000001ff077807 */ /* 0x000fe40004000000 */
[----:B------:R-:W-:-:S03]  /*14c70*/  SEL R9, RZ, 0x1, !P1 ;  /* 0x00000001ff097807 */ /* 0x000fc60004800000 */
[----:B------:R-:W-:Y:S04]  /*14c80*/  STG.E.U8 desc[UR58][R2.64], R7 ;  /* 0x0000000702007986 */ /* 0x000fe8000c10113a */
[----:B------:R-:W-:Y:S01]  /*14c90*/  STG.E.U8 desc[UR58][R4.64], R9 ;  /* 0x0000000904007986 */ /* 0x000fe2000c10113a */
[----:B------:R-:W-:Y:S05]  /*14ca0*/  EXIT ;  /* 0x000000000000794d */ /* 0x000fea0003800000 */
.L_x_839:
        /* <DEDUP_REMOVED lines=13> */
.L_x_7543:


//--------------------- .text._ZN2at6native13reduce_kernelILi128ELi4ENS0_8ReduceOpIN3c104HalfENS0_14func_wrapper_tIbZZZNS0_14or_kernel_cudaERNS_14TensorIteratorEENKUlvE_clEvENKUlvE8_clEvEUlbS4_E_EEjbLi4ELi4EEEEEvT1_ --------------------------
	.section	.text._ZN2at6native13reduce_kernelILi128ELi4ENS0_8ReduceOpIN3c104HalfENS0_14func_wrapper_tIbZZZNS0_14or_kernel_cudaERNS_14TensorIteratorEENKUlvE_clEvENKUlvE8_clEvEUlbS4_E_EEjbLi4ELi4EEEEEvT1_,"ax",@progbits
	.align	128
        .global         _ZN2at6native13reduce_kernelILi128ELi4ENS0_8ReduceOpIN3c104HalfENS0_14func_wrapper_tIbZZZNS0_14or_kernel_cudaERNS_14TensorIteratorEENKUlvE_clEvENKUlvE8_clEvEUlbS4_E_EEjbLi4ELi4EEEEEvT1_
        .type           _ZN2at6native13reduce_kernelILi128ELi4ENS0_8ReduceOpIN3c104HalfENS0_14func_wrapper_tIbZZZNS0_14or_kernel_cudaERNS_14TensorIteratorEENKUlvE_clEvENKUlvE8_clEvEUlbS4_E_EEjbLi4ELi4EEEEEvT1_,@function
        .size           _ZN2at6native13reduce_kernelILi128ELi4ENS0_8ReduceOpIN3c104HalfENS0_14func_wrapper_tIbZZZNS0_14or_kernel_cudaERNS_14TensorIteratorEENKUlvE_clEvENKUlvE8_clEvEUlbS4_E_EEjbLi4ELi4EEEEEvT1_,(.L_x_7544 - _ZN2at6native13reduce_kernelILi128ELi4ENS0_8ReduceOpIN3c104HalfENS0_14func_wrapper_tIbZZZNS0_14or_kernel_cudaERNS_14TensorIteratorEENKUlvE_clEvENKUlvE8_clEvEUlbS4_E_EEjbLi4ELi4EEEEEvT1_)
        .other          _ZN2at6native13reduce_kernelILi128ELi4ENS0_8ReduceOpIN3c104HalfENS0_14func_wrapper_tIbZZZNS0_14or_kernel_cudaERNS_14TensorIteratorEENKUlvE_clEvENKUlvE8_clEvEUlbS4_E_EEjbLi4ELi4EEEEEvT1_,@"STO_CUDA_ENTRY STV_DEFAULT"
_ZN2at6native13reduce_kernelILi128ELi4ENS0_8ReduceOpIN3c104HalfENS0_14func_wrapper_tIbZZZNS0_14or_kernel_cudaERNS_14TensorIteratorEENKUlvE_clEvENKUlvE8_clEvEUlbS4_E_EEjbLi4ELi4EEEEEvT1_:
.text._ZN2at6native13reduce_kernelILi128ELi4ENS0_8ReduceOpIN3c104HalfENS0_14func_wrapper_tIbZZZNS0_14or_kernel_cudaERNS_14TensorIteratorEENKUlvE_clEvENKUlvE8_clEvEUlbS4_E_EEjbLi4ELi4EEEEEvT1_:
        /* <DEDUP_REMOVED lines=293> */
.L_x_840:
        /* <DEDUP_REMOVED lines=29> */
.L_x_844:
        /* <DEDUP_REMOVED lines=25> */
.L_x_850:
[----:B------:R-:W-:Y:S05]  /*15b0*/  BSYNC B2 ;  /* 0x0000000000027941 */ /* 0x000fea0003800000 */
.L_x_849:
        /* <DEDUP_REMOVED lines=12> */
[----:B--2---:R-:W-:-:S05]  /*1680*/  HADD2.F32 R0, -RZ, R4.H0_H0 ;  /* 0x20000004ff007230 */ /* 0x004fca0000004100 */
[----:B------:R-:W-:-:S04]  /*1690*/  FSETP.NEU.FTZ.AND P0, PT, R0, RZ, PT ;  /* 0x000000ff0000720b */ /* 0x000fc80003f1d000 */
[----:B------:R-:W-:-:S09]  /*16a0*/  SEL R3, RZ, 0x1, !P0 ;  /* 0x00000001ff037807 */ /* 0x000fd20004000000 */
.L_x_848:
[----:B------:R-:W-:Y:S05]  /*16b0*/  BSYNC B1 ;  /* 0x0000000000017941 */ /* 0x000fea0003800000 */
.L_x_847:
[----:B------:R-:W0:Y:S01]  /*16c0*/  LDC R4, c[0x0][0x218] ;  /* 0x00008600ff047b82 */ /* 0x000e220000000800 */
[----:B------:R-:W-:-:S04]  /*16d0*/  IADD3 R5, P0, -R7, 0x4, RZ ;  /* 0x0000000407057810 */ /* 0x000fc80007f1e1ff */
[----:B------:R-:W-:Y:S01]  /*16e0*/  LEA R18, P1, R5, R18, 0x1 ;  /* 0x0000001205127211 */ /* 0x000fe200078208ff */
[----:B------:R-:W-:-:S05]  /*16f0*/  IMAD.X R0, RZ, RZ, -0x1, P0 ;  /* 0xffffffffff007424 */ /* 0x000fca00000e06ff */
[----:B------:R-:W-:Y:S02]  /*1700*/  LEA.HI.X R19, R5, R19, R0, 0x1, P1 ;  /* 0x0000001305137211 */ /* 0x000fe400008f0c00 */
[----:B0-----:R-:W-:-:S07]  /*1710*/  IADD3 R4, R7, -0x4, R4 ;  /* 0xfffffffc07047810 */ /* 0x001fce0007ffe004 */
.L_x_846:
[----:B------:R-:W-:Y:S05]  /*1720*/  BSYNC B0 ;  /* 0x0000000000007941 */ /* 0x000fea0003800000 */
.L_x_845:
[----:B------:R-:W-:Y:S01]  /*1730*/  ULDC UR4, c[0x0][0x22c] ;  /* 0x00008b0000047ab9 */ /* 0x000fe20000000800 */
[----:B------:R-:W-:Y:S01]  /*1740*/  BSSY B0, `(.L_x_851) ;  /* 0x0000030000007945 */ /* 0x000fe20003800000 */
[----:B------:R-:W-:Y:S01]  /*1750*/  IMAD R0, R2, UR4, RZ ;  /* 0x0000000402007c24 */ /* 0x000fe2000f8e02ff */
[----:B------:R-:W-:-:S03]  /*1760*/  ULDC.64 UR4, c[0x0][0x230] ;  /* 0x00008c0000047ab9 */ /* 0x000fc60000000a00 */
[----:B------:R-:W-:Y:S01]  /*1770*/  IMAD R5, R17, UR4, R0 ;  /* 0x0000000411057c24 */ /* 0x000fe2000f8e0200 */
[----:B------:R-:W-:-:S03]  /*1780*/  PRMT R0, R8, 0x5410, R8 ;  /* 0x0000541008007816 */ /* 0x000fc60000000008 */
[----:B------:R-:W-:-:S05]  /*1790*/  IMAD R6, R16, UR5, R5 ;  /* 0x0000000510067c24 */ /* 0x000fca000f8e0205 */
[----:B------:R-:W-:-:S04]  /*17a0*/  LEA R5, R6, 0x3, 0x2 ;  /* 0x0000000306057811 */ /* 0x000fc800078e10ff */
[----:B------:R-:W-:-:S13]  /*17b0*/  ISETP.GE.U32.AND P0, PT, R5, R4, PT ;  /* 0x000000040500720c */ /* 0x000fda0003f06070 */
[----:B------:R-:W-:Y:S05]  /*17c0*/  @P0 BRA `(.L_x_852) ;  /* 0x00000000009c0947 */ /* 0x000fea0003800000 */
[----:B------:R-:W-:Y:S01]  /*17d0*/  IMAD.MOV.U32 R5, RZ, RZ, R6 ;  /* 0x000000ffff057224 */ /* 0x000fe200078e0006 */
[C---:B------:R-:W-:Y:S02]  /*17e0*/  PRMT R12, R0.reuse, 0x7610, R12 ;  /* 0x00007610000c7816 */ /* 0x040fe4000000000c */
[C---:B------:R-:W-:Y:S02]  /*17f0*/  PRMT R8, R0.reuse, 0x7610, R8 ;  /* 0x0000761000087816 */ /* 0x040fe40000000008 */
[----:B------:R-:W-:-:S07]  /*1800*/  PRMT R9, R0, 0x7610, R9 ;  /* 0x0000761000097816 */ /* 0x000fce0000000009 */
.L_x_853:
[----:B------:R-:W-:Y:S01]  /*1810*/  IMAD.WIDE.U32 R6, R5, 0x8, R18 ;  /* 0x0000000805067825 */ /* 0x000fe200078e0012 */
[----:B------:R-:W-:Y:S01]  /*1820*/  LOP3.LUT P1, RZ, R3, 0xff, RZ, 0xc0, !PT ;  /* 0x000000ff03ff7812 */ /* 0x000fe2000782c0ff */
[----:B------:R-:W-:-:S03]  /*1830*/  ULDC UR4, c[0x0][0x220] ;  /* 0x0000880000047ab9 */ /* 0x000fc60000000800 */
[----:B------:R0:W2:Y:S01]  /*1840*/  LDG.E.64 R10, desc[UR58][R6.64] ;  /* 0x0000003a060a7981 */ /* 0x0000a2000c1e1b00 */
[----:B------:R-:W-:Y:S01]  /*1850*/  LOP3.LUT P3, RZ, R12, 0xff, RZ, 0xc0, !PT ;  /* 0x000000ff0cff7812 */ /* 0x000fe2000786c0ff */
[----:B------:R-:W-:Y:S01]  /*1860*/  IMAD.MOV.U32 R0, RZ, RZ, 0x1 ;  /* 0x00000001ff007424 */ /* 0x000fe200078e00ff */
[----:B------:R-:W-:Y:S01]  /*1870*/  LOP3.LUT P2, RZ, R9, 0xff, RZ, 0xc0, !PT ;  /* 0x000000ff09ff7812 */ /* 0x000fe2000784c0ff */
[----:B------:R-:W-:Y:S01]  /*1880*/  VIADD R5, R5, UR4 ;  /* 0x0000000405057c36 */ /* 0x000fe20008000000 */
[----:B------:R-:W-:Y:S02]  /*1890*/  LOP3.LUT P0, RZ, R8, 0xff, RZ, 0xc0, !PT ;  /* 0x000000ff08ff7812 */ /* 0x000fe4000780c0ff */
[----:B------:R-:W-:Y:S02]  /*18a0*/  MOV R8, 0x1 ;  /* 0x0000000100087802 */ /* 0x000fe40000000f00 */
[----:B0-----:R-:W-:Y:S02]  /*18b0*/  LEA R7, R5, 0x3, 0x2 ;  /* 0x0000000305077811 */ /* 0x001fe400078e10ff */
[----:B------:R-:W-:-:S02]  /*18c0*/  PRMT R0, R8, 0x5410, R0 ;  /* 0x0000541008007816 */ /* 0x000fc40000000000 */
[----:B------:R-:W-:Y:S01]  /*18d0*/  ISETP.GE.U32.AND P4, PT, R7, R4, PT ;  /* 0x000000040700720c */ /* 0x000fe20003f86070 */
[--C-:B--2---:R-:W-:Y:S02]  /*18e0*/  @!P1 HADD2.F32 R3, -RZ, R10.reuse.H0_H0 ;  /* 0x2000000aff039230 */ /* 0x104fe40000004100 */
[--C-:B------:R-:W-:Y:S02]  /*18f0*/  @!P3 HADD2.F32 R8, -RZ, R11.reuse.H1_H1 ;  /* 0x3000000bff08b230 */ /* 0x100fe40000004100 */
[----:B------:R-:W-:Y:S01]  /*1900*/  @!P2 HADD2.F32 R6, -RZ, R10.H1_H1 ;  /* 0x3000000aff06a230 */ /* 0x000fe20000004100 */
[----:B------:R-:W-:Y:S01]  /*1910*/  @!P1 FSETP.NEU.FTZ.AND P6, PT, R3, RZ, PT ;  /* 0x000000ff0300920b */ /* 0x000fe20003fdd000 */
[----:B------:R-:W-:-:S03]  /*1920*/  @!P0 HADD2.F32 R3, -RZ, R11.H0_H0 ;  /* 0x2000000bff038230 */ /* 0x000fc60000004100 */
[----:B------:R-:W-:Y:S02]  /*1930*/  @!P1 SEL R7, RZ, 0x1, !P6 ;  /* 0x00000001ff079807 */ /* 0x000fe40007000000 */
[----:B------:R-:W-:Y:S01]  /*1940*/  @!P3 FSETP.NEU.FTZ.AND P6, PT, R8, RZ, PT ;  /* 0x000000ff0800b20b */ /* 0x000fe20003fdd000 */
[----:B------:R-:W-:Y:S01]  /*1950*/  IMAD.MOV.U32 R8, RZ, RZ, 0x1 ;  /* 0x00000001ff087424 */ /* 0x000fe200078e00ff */
[----:B------:R-:W-:Y:S01]  /*1960*/  @!P2 FSETP.NEU.FTZ.AND P5, PT, R6, RZ, PT ;  /* 0x000000ff0600a20b */ /* 0x000fe20003fbd000 */
[----:B------:R-:W-:Y:S01]  /*1970*/  IMAD.MOV.U32 R6, RZ, RZ, 0x1 ;  /* 0x00000001ff067424 */ /* 0x000fe200078e00ff */
[----:B------:R-:W-:Y:S02]  /*1980*/  @!P3 SEL R10, RZ, 0x1, !P6 ;  /* 0x00000001ff0ab807 */ /* 0x000fe40007000000 */
[----:B------:R-:W-:Y:S02]  /*1990*/  @!P2 SEL R9, RZ, 0x1, !P5 ;  /* 0x00000001ff09a807 */ /* 0x000fe40006800000 */
[----:B------:R-:W-:-:S02]  /*19a0*/  @!P0 FSETP.NEU.FTZ.AND P5, PT, R3, RZ, PT ;  /* 0x000000ff0300820b */ /* 0x000fc40003fbd000 */
[----:B------:R-:W-:Y:S02]  /*19b0*/  @!P3 PRMT R0, R10, 0x7610, R0 ;  /* 0x000076100a00b816 */ /* 0x000fe40000000000 */
[----:B------:R-:W-:Y:S02]  /*19c0*/  PRMT R3, R6, 0x7610, R3 ;  /* 0x0000761006037816 */ /* 0x000fe40000000003 */
[----:B------:R-:W-:Y:S02]  /*19d0*/  @!P0 SEL R6, RZ, 0x1, !P5 ;  /* 0x00000001ff068807 */ /* 0x000fe40006800000 */
[----:B------:R-:W-:Y:S02]  /*19e0*/  @!P2 PRMT R0, R0, 0x5410, R9 ;  /* 0x000054100000a816 */ /* 0x000fe40000000009 */
[----:B------:R-:W-:Y:S02]  /*19f0*/  @!P1 PRMT R3, R7, 0x7610, R3 ;  /* 0x0000761007039816 */ /* 0x000fe40000000003 */
[----:B------:R-:W-:-:S02]  /*1a00*/  @!P0 PRMT R8, R6, 0x7610, R8 ;  /* 0x0000761006088816 */ /* 0x000fc40000000008 */
[C---:B------:R-:W-:Y:S02]  /*1a10*/  PRMT R12, R0.reuse, 0x7610, R12 ;  /* 0x00007610000c7816 */ /* 0x040fe4000000000c */
[----:B------:R-:W-:Y:S01]  /*1a20*/  PRMT R9, R0, 0x7632, R9 ;  /* 0x0000763200097816 */ /* 0x000fe20000000009 */
[----:B------:R-:W-:Y:S06]  /*1a30*/  @!P4 BRA `(.L_x_853) ;  /* 0xfffffffc0074c947 */ /* 0x000fec000383ffff */
.L_x_852:
[----:B------:R-:W-:Y:S05]  /*1a40*/  BSYNC B0 ;  /* 0x0000000000007941 */ /* 0x000fea0003800000 */
.L_x_851:
        /* <DEDUP_REMOVED lines=12> */
.L_x_855:
[----:B------:R-:W-:Y:S05]  /*1b10*/  BSYNC B0 ;  /* 0x0000000000007941 */ /* 0x000fea0003800000 */
.L_x_854:
        /* <DEDUP_REMOVED lines=16> */
.L_x_857:
[----:B------:R-:W-:Y:S05]  /*1c20*/  BSYNC B0 ;  /* 0x0000000000007941 */ /* 0x000fea0003800000 */
.L_x_856:
[----:B------:R-:W0:Y:S01]  /*1c30*/  I2F.S8 R4, R0.B2 ;  /* 0x2000000000047306 */ /* 0x000e220000001400 */
[----:B------:R-:W-:Y:S01]  /*1c40*/  LOP3.LUT P1, RZ, R3, 0xff, RZ, 0xc0, !PT ;  /* 0x000000ff03ff7812 */ /* 0x000fe2000782c0ff */
[----:B------:R-:W-:Y:S01]  /*1c50*/  HFMA2.MMA R3, -RZ, RZ, 0, 5.9604644775390625e-08 ;  /* 0x00000001ff037435 */ /* 0x000fe200000001ff */
[----:B------:R-:W-:Y:S01]  /*1c60*/  IMAD.MOV.U32 R24, RZ, RZ, 0x1 ;  /* 0x00000001ff187424 */ /* 0x000fe200078e00ff */
[----:B------:R-:W-:-:S04]  /*1c70*/  PRMT R18, RZ, 0x7610, R18 ;  /* 0x00007610ff127816 */ /* 0x000fc80000000012 */
        /* <DEDUP_REMOVED lines=15> */
[----:B0-----:R-:W-:Y:S02]  /*1d70*/  F2FP.F16.F32.PACK_AB R3, RZ, R0 ;  /* 0x00000000ff03723e */ /* 0x001fe400000000ff */
[----:B------:R-:W-:-:S09]  /*1d80*/  PRMT R0, RZ, 0x7610, R0 ;  /* 0x00007610ff007816 */ /* 0x000fd20000000000 */
[----:B------:R-:W-:-:S05]  /*1d90*/  @!P1 HADD2.F32 R3, -RZ, R3.H0_H0 ;  /* 0x20000003ff039230 */ /* 0x000fca0000004100 */
[----:B------:R-:W-:Y:S02]  /*1da0*/  @!P1 FSETP.NEU.FTZ.AND P0, PT, R3, RZ, PT ;  /* 0x000000ff0300920b */ /* 0x000fe40003f1d000 */
[----:B------:R-:W-:Y:S02]  /*1db0*/  PRMT R3, RZ, 0x7610, R3 ;  /* 0x00007610ff037816 */ /* 0x000fe40000000003 */
[----:B------:R-:W-:-:S04]  /*1dc0*/  @!P1 SEL R4, RZ, 0x1, !P0 ;  /* 0x00000001ff049807 */ /* 0x000fc80004000000 */
[----:B------:R-:W-:Y:S01]  /*1dd0*/  @!P1 PRMT R24, R4, 0x7610, R24 ;  /* 0x0000761004189816 */ /* 0x000fe20000000018 */
[----:B------:R-:W-:Y:S06]  /*1de0*/  BRA `(.L_x_842) ;  /* 0x000000dc005c7947 */ /* 0x000fec0003800000 */
.L_x_843:
        /* <DEDUP_REMOVED lines=11> */
[----:B------:R-:W-:Y:S01]  /*1ea0*/  IMAD R3, R30, 0x3, R29 ;  /* 0x000000031e037824 */ /* 0x000fe200078e021d */
[----:B------:R-:W-:Y:S06]  /*1eb0*/  @!P1 BRA `(.L_x_859) ;  /* 0x000000a000389947 */ /* 0x000fec0003800000 */
[----:B------:R-:W-:Y:S01]  /*1ec0*/  ISETP.GE.U32.AND P0, PT, R3, R32, PT ;  /* 0x000000200300720c */ /* 0x000fe20003f06070 */
[----:B------:R-:W-:Y:S01]  /*1ed0*/  BSSY B0, `(.L_x_860) ;  /* 0x00004a4000007945 */ /* 0x000fe20003800000 */
[--C-:B------:R-:W-:Y:S02]  /*1ee0*/  PRMT R8, R8, 0x5410, R28.reuse ;  /* 0x0000541008087816 */ /* 0x100fe4000000001c */
[--C-:B------:R-:W-:Y:S02]  /*1ef0*/  PRMT R7, R7, 0x5410, R28.reuse ;  /* 0x0000541007077816 */ /* 0x100fe4000000001c */
[C-C-:B------:R-:W-:Y:S02]  /*1f00*/  PRMT R14, R28.reuse, 0x5410, R28.reuse ;  /* 0x000054101c0e7816 */ /* 0x140fe4000000001c */
        /* <DEDUP_REMOVED lines=29> */
.L_x_866:
        /* <DEDUP_REMOVED lines=295> */
.L_x_862:
[----:B------:R-:W-:Y:S01]  /*3350*/  LOP3.LUT R5, R30, 0xfffffff8, RZ, 0xc0, !PT ;  /* 0xfffffff81e057812 */ /* 0x000fe200078ec0ff */
[----:B------:R-:W-:-:S03]  /*3360*/  ULDC UR36, c[0x0][0x220] ;  /* 0x0000880000247ab9 */ /* 0x000fc60000000800 */
[----:B------:R-:W-:-:S05]  /*3370*/  IADD3 R4, P1, R18, R5, RZ ;  /* 0x0000000512047210 */ /* 0x000fca0007f3e0ff */
[----:B------:R-:W-:-:S06]  /*3380*/  IMAD.X R5, RZ, RZ, R19, P1 ;  /* 0x000000ffff057224 */ /* 0x000fcc00008e0613 */
[----:B------:R-:W2:Y:S01]  /*3390*/  LDG.E.64 R4, desc[UR58][R4.64] ;  /* 0x0000003a04047981 */ /* 0x000ea2000c1e1b00 */
[----:B------:R-:W-:-:S04]  /*33a0*/  IMAD.U32 R30, RZ, RZ, UR36 ;  /* 0x00000024ff1e7e24 */ /* 0x000fc8000f8e00ff */
[----:B------:R-:W-:Y:S01]  /*33b0*/  IMAD.IADD R29, R29, 0x1, R30 ;  /* 0x000000011d1d7824 */ /* 0x000fe200078e021e */
[----:B--2---:R-:W-:Y:S02]  /*33c0*/  PRMT R33, R4, 0x7610, R4 ;  /* 0x0000761004217816 */ /* 0x004fe40000000004 */
[----:B------:R-:W-:Y:S01]  /*33d0*/  PRMT R36, R5, 0x7610, R5 ;  /* 0x0000761005247816 */ /* 0x000fe20000000005 */
        /* <DEDUP_REMOVED lines=243> */
.L_x_863:
[----:B------:R-:W-:-:S04]  /*4310*/  LOP3.LUT R5, R28, 0xfffffff8, RZ, 0xc0, !PT ;  /* 0xfffffff81c057812 */ /* 0x000fc800078ec0ff */
[----:B------:R-:W-:-:S05]  /*4320*/  IADD3 R4, P1, R18, R5, RZ ;  /* 0x0000000512047210 */ /* 0x000fca0007f3e0ff */
[----:B------:R-:W-:-:S06]  /*4330*/  IMAD.X R5, RZ, RZ, R19, P1 ;  /* 0x000000ffff057224 */ /* 0x000fcc00008e0613 */
[----:B------:R-:W2:Y:S01]  /*4340*/  LDG.E.64 R4, desc[UR58][R4.64] ;  /* 0x0000003a04047981 */ /* 0x000ea2000c1e1b00 */
[----:B------:R-:W-:Y:S02]  /*4350*/  CS2R R26, SRZ ;  /* 0x00000000001a7805 */ /* 0x000fe4000001ff00 */
[C-C-:B--2---:R-:W-:Y:S02]  /*4360*/  PRMT R42, R4.reuse, 0x5410, R5.reuse ;  /* 0x00005410042a7816 */ /* 0x144fe40000000005 */
[----:B------:R-:W-:Y:S01]  /*4370*/  PRMT R43, R4, 0x7632, R5 ;  /* 0x00007632042b7816 */ /* 0x000fe20000000005 */
[----:B------:R-:W-:Y:S06]  /*4380*/  @!P0 BRA `(.L_x_864) ;  /* 0x0000000c00a48947 */ /* 0x000fec0003800000 */
[----:B------:R-:W-:Y:S01]  /*4390*/  IADD3 R35, R29, R30, RZ ;  /* 0x0000001e1d237210 */ /* 0x000fe20007ffe0ff */
        /* <DEDUP_REMOVED lines=232> */
.L_x_864:
[----:B------:R-:W-:-:S04]  /*5220*/  LOP3.LUT R5, R27, 0xfffffff8, RZ, 0xc0, !PT ;  /* 0xfffffff81b057812 */ /* 0x000fc800078ec0ff */
[----:B------:R-:W-:-:S05]  /*5230*/  IADD3 R4, P1, R18, R5, RZ ;  /* 0x0000000512047210 */ /* 0x000fca0007f3e0ff */
[----:B------:R-:W-:-:S06]  /*5240*/  IMAD.X R5, RZ, RZ, R19, P1 ;  /* 0x000000ffff057224 */ /* 0x000fcc00008e0613 */
[----:B------:R-:W2:Y:S02]  /*5250*/  LDG.E.64 R4, desc[UR58][R4.64] ;  /* 0x0000003a04047981 */ /* 0x000ea4000c1e1b00 */
[----:B--2---:R-:W-:Y:S02]  /*5260*/  PRMT R44, R4, 0x7610, R4 ;  /* 0x00007610042c7816 */ /* 0x004fe40000000004 */
        /* <DEDUP_REMOVED lines=235> */
.L_x_865:
[----:B------:R-:W-:Y:S02]  /*6120*/  LOP3.LUT R5, R26, 0xfffffff8, RZ, 0xc0, !PT ;  /* 0xfffffff81a057812 */ /* 0x000fe400078ec0ff */
[----:B------:R-:W-:Y:S02]  /*6130*/  LOP3.LUT P5, RZ, R9, 0xff, RZ, 0xc0, !PT ;  /* 0x000000ff09ff7812 */ /* 0x000fe400078ac0ff */
        /* <DEDUP_REMOVED lines=8> */
[----:B------:R-:W-:Y:S01]  /*61c0*/  LOP3.LUT P1, RZ, R0, 0xff, RZ, 0xc0, !PT ;  /* 0x000000ff00ff7812 */ /* 0x000fe2000782c0ff */
[----:B------:R-:W-:Y:S01]  /*61d0*/  @!P5 HADD2.F32 R0, -RZ, R33.H0_H0 ;  /* 0x20000021ff00d230 */ /* 0x000fe20000004100 */
[----:B------:R-:W-:Y:S01]  /*61e0*/  MOV R28, 0x1 ;  /* 0x00000001001c7802 */ /* 0x000fe20000000f00 */
[----:B------:R-:W-:Y:S02]  /*61f0*/  IMAD.MOV.U32 R3, RZ, RZ, 0x1 ;  /* 0x00000001ff037424 */ /* 0x000fe400078e00ff */
[----:B------:R-:W-:Y:S01]  /*6200*/  IMAD.MOV.U32 R9, RZ, RZ, 0x1 ;  /* 0x00000001ff097424 */ /* 0x000fe200078e00ff */
[----:B------:R-:W-:Y:S01]  /*6210*/  @!P5 FSETP.NEU.FTZ.AND P6, PT, R0, RZ, PT ;  /* 0x000000ff0000d20b */ /* 0x000fe20003fdd000 */
[----:B------:R-:W-:Y:S02]  /*6220*/  @!P2 HADD2.F32 R11, -RZ, R36.H0_H0 ;  /* 0x20000024ff0ba230 */ /* 0x000fe40000004100 */
[----:B------:R-:W-:Y:S01]  /*6230*/  IMAD.IADD R29, R29, 0x1, R30 ;  /* 0x000000011d1d7824 */ /* 0x000fe200078e021e */
[----:B------:R-:W-:Y:S01]  /*6240*/  @!P5 SEL R10, RZ, 0x1, !P6 ;  /* 0x00000001ff0ad807 */ /* 0x000fe20007000000 */
[----:B------:R-:W-:-:S02]  /*6250*/  IMAD.U32 R32, RZ, RZ, UR4 ;  /* 0x00000004ff207e24 */ /* 0x000fc4000f8e00ff */
[----:B------:R-:W-:Y:S01]  /*6260*/  @!P1 HADD2.F32 R0, -RZ, R33.H1_H1 ;  /* 0x30000021ff009230 */ /* 0x000fe20000004100 */
[----:B------:R-:W-:Y:S01]  /*6270*/  @!P5 PRMT R9, R10, 0x7610, R9 ;  /* 0x000076100a09d816 */ /* 0x000fe20000000009 */
[----:B------:R-:W-:Y:S01]  /*6280*/  IMAD.MOV.U32 R10, RZ, RZ, 0x1 ;  /* 0x00000001ff0a7424 */ /* 0x000fe200078e00ff */
[----:B------:R-:W-:Y:S01]  /*6290*/  @!P2 FSETP.NEU.FTZ.AND P5, PT, R11, RZ, PT ;  /* 0x000000ff0b00a20b */ /* 0x000fe20003fbd000 */
[----:B------:R-:W-:Y:S01]  /*62a0*/  @!P3 HADD2.F32 R11, -RZ, R36.H1_H1 ;  /* 0x30000024ff0bb230 */ /* 0x000fe20000004100 */
[C---:B------:R-:W-:Y:S02]  /*62b0*/  @!P1 FSETP.NEU.FTZ.AND P6, PT, R0.reuse, RZ, PT ;  /* 0x000000ff0000920b */ /* 0x040fe40003fdd000 */
[----:B------:R-:W-:Y:S02]  /*62c0*/  PRMT R0, R0, 0x5410, R3 ;  /* 0x0000541000007816 */ /* 0x000fe40000000003 */
[----:B------:R-:W-:Y:S02]  /*62d0*/  @!P1 SEL R3, RZ, 0x1, !P6 ;  /* 0x00000001ff039807 */ /* 0x000fe40007000000 */
[----:B------:R-:W-:-:S02]  /*62e0*/  LOP3.LUT P6, RZ, R6, 0xff, RZ, 0xc0, !PT ;  /* 0x000000ff06ff7812 */ /* 0x000fc400078cc0ff */
[----:B------:R-:W-:Y:S01]  /*62f0*/  @!P1 PRMT R0, R0, 0x5410, R3 ;  /* 0x0000541000009816 */ /* 0x000fe20000000003 */
[----:B------:R-:W-:Y:S01]  /*6300*/  IMAD.MOV.U32 R3, RZ, RZ, 0x1 ;  /* 0x00000001ff037424 */ /* 0x000fe200078e00ff */
[----:B------:R-:W-:Y:S01]  /*6310*/  LOP3.LUT P1, RZ, R12, 0xff, RZ, 0xc0, !PT ;  /* 0x000000ff0cff7812 */ /* 0x000fe2000782c0ff */
[----:B------:R-:W-:Y:S01]  /*6320*/  @!P4 HADD2.F32 R12, -RZ, R42.H0_H0 ;  /* 0x2000002aff0cc230 */ /* 0x000fe20000004100 */
[----:B------:R-:W-:Y:S02]  /*6330*/  @!P2 SEL R6, RZ, 0x1, !P5 ;  /* 0x00000001ff06a807 */ /* 0x000fe40006800000 */
[----:B------:R-:W-:Y:S02]  /*6340*/  @!P3 FSETP.NEU.FTZ.AND P5, PT, R11, RZ, PT ;  /* 0x000000ff0b00b20b */ /* 0x000fe40003fbd000 */
[----:B------:R-:W-:Y:S01]  /*6350*/  @!P2 PRMT R10, R6, 0x7610, R10 ;  /* 0x00007610060aa816 */ /* 0x000fe2000000000a */
[----:B------:R-:W-:Y:S01]  /*6360*/  IMAD.MOV.U32 R6, RZ, RZ, 0x1 ;  /* 0x00000001ff067424 */ /* 0x000fe200078e00ff */
[----:B------:R-:W-:-:S02]  /*6370*/  LOP3.LUT P2, RZ, R7, 0xff, RZ, 0xc0, !PT ;  /* 0x000000ff07ff7812 */ /* 0x000fc4000784c0ff */
[----:B------:R-:W-:Y:S02]  /*6380*/  @!P3 SEL R11, RZ, 0x1, !P5 ;  /* 0x00000001ff0bb807 */ /* 0x000fe40006800000 */
[----:B------:R-:W-:Y:S02]  /*6390*/  PRMT R3, R3, 0x5410, R3 ;  /* 0x0000541003037816 */ /* 0x000fe40000000003 */
[----:B------:R-:W-:Y:S01]  /*63a0*/  @!P4 FSETP.NEU.FTZ.AND P5, PT, R12, RZ, PT ;  /* 0x000000ff0c00c20b */ /* 0x000fe20003fbd000 */
[----:B------:R-:W-:Y:S01]  /*63b0*/  @!P6 HADD2.F32 R12, -RZ, R43.H0_H0 ;  /* 0x2000002bff0ce230 */ /* 0x000fe20000004100 */
[----:B------:R-:W-:Y:S02]  /*63c0*/  @!P3 PRMT R3, R3, 0x5410, R11 ;  /* 0x000054100303b816 */ /* 0x000fe4000000000b */
[----:B------:R-:W-:Y:S01]  /*63d0*/  LOP3.LUT P3, RZ, R13, 0xff, RZ, 0xc0, !PT ;  /* 0x000000ff0dff7812 */ /* 0x000fe2000786c0ff */
[----:B------:R-:W-:Y:S01]  /*63e0*/  @!P1 HADD2.F32 R13, -RZ, R42.H1_H1 ;  /* 0x3000002aff0d9230 */ /* 0x000fe20000004100 */
[----:B------:R-:W-:-:S02]  /*63f0*/  MOV R11, 0x1 ;  /* 0x00000001000b7802 */ /* 0x000fc40000000f00 */
[----:B------:R-:W-:Y:S02]  /*6400*/  @!P4 SEL R7, RZ, 0x1, !P5 ;  /* 0x00000001ff07c807 */ /* 0x000fe40006800000 */
[----:B------:R-:W-:Y:S02]  /*6410*/  @!P6 FSETP.NEU.FTZ.AND P5, PT, R12, RZ, PT ;  /* 0x000000ff0c00e20b */ /* 0x000fe40003fbd000 */
[----:B------:R-:W-:Y:S02]  /*6420*/  @!P4 PRMT R11, R7, 0x7610, R11 ;  /* 0x00007610070bc816 */ /* 0x000fe4000000000b */
[----:B------:R-:W-:Y:S02]  /*6430*/  @!P6 SEL R12, RZ, 0x1, !P5 ;  /* 0x00000001ff0ce807 */ /* 0x000fe40006800000 */
[----:B------:R-:W-:Y:S01]  /*6440*/  LOP3.LUT P4, RZ, R8, 0xff, RZ, 0xc0, !PT ;  /* 0x000000ff08ff7812 */ /* 0x000fe2000788c0ff */
[----:B------:R-:W-:Y:S01]  /*6450*/  @!P2 HADD2.F32 R8, -RZ, R43.H1_H1 ;  /* 0x3000002bff08a230 */ /* 0x000fe20000004100 */
[----:B------:R-:W-:Y:S01]  /*6460*/  @!P1 FSETP.NEU.FTZ.AND P5, PT, R13, RZ, PT ;  /* 0x000000ff0d00920b */ /* 0x000fe20003fbd000 */
[----:B------:R-:W-:Y:S01]  /*6470*/  IMAD.MOV.U32 R13, RZ, RZ, 0x1 ;  /* 0x00000001ff0d7424 */ /* 0x000fe200078e00ff */
[----:B------:R-:W-:-:S02]  /*6480*/  PRMT R6, R6, 0x5410, R6 ;  /* 0x0000541006067816 */ /* 0x000fc40000000006 */
[----:B------:R-:W-:Y:S02]  /*6490*/  @!P1 SEL R7, RZ, 0x1, !P5 ;  /* 0x00000001ff079807 */ /* 0x000fe40006800000 */
[----:B------:R-:W-:Y:S01]  /*64a0*/  @!P6 PRMT R6, R6, 0x5410, R12 ;  /* 0x000054100606e816 */ /* 0x000fe2000000000c */
[----:B------:R-:W-:Y:S01]  /*64b0*/  IMAD.MOV.U32 R12, RZ, RZ, 0x1 ;  /* 0x00000001ff0c7424 */ /* 0x000fe200078e00ff */
[----:B------:R-:W-:Y:S02]  /*64c0*/  @!P2 FSETP.NEU.FTZ.AND P5, PT, R8, RZ, PT ;  /* 0x000000ff0800a20b */ /* 0x000fe40003fbd000 */
[----:B------:R-:W-:Y:S01]  /*64d0*/  LOP3.LUT P6, RZ, R14, 0xff, RZ, 0xc0, !PT ;  /* 0x000000ff0eff7812 */ /* 0x000fe200078cc0ff */
[----:B------:R-:W-:Y:S01]  /*64e0*/  @!P3 HADD2.F32 R14, -RZ, R44.H0_H0 ;  /* 0x2000002cff0eb230 */ /* 0x000fe20000004100 */
[----:B------:R-:W-:Y:S02]  /*64f0*/  PRMT R13, R13, 0x5410, R13 ;  /* 0x000054100d0d7816 */ /* 0x000fe4000000000d */
[----:B------:R-:W-:-:S02]  /*6500*/  @!P2 SEL R8, RZ, 0x1, !P5 ;  /* 0x00000001ff08a807 */ /* 0x000fc40006800000 */
[----:B------:R-:W-:Y:S01]  /*6510*/  @!P1 PRMT R12, R7, 0x7610, R12 ;  /* 0x00007610070c9816 */ /* 0x000fe2000000000c */
[----:B------:R-:W-:Y:S01]  /*6520*/  IMAD.MOV.U32 R7, RZ, RZ, 0x1 ;  /* 0x00000001ff077424 */ /* 0x000fe200078e00ff */
[----:B------:R-:W-:Y:S01]  /*6530*/  @!P2 PRMT R13, R13, 0x5410, R8 ;  /* 0x000054100d0da816 */ /* 0x000fe20000000008 */
[----:B------:R-:W-:Y:S01]  /*6540*/  @!P4 HADD2.F32 R8, -RZ, R44.H1_H1 ;  /* 0x3000002cff08c230 */ /* 0x000fe20000004100 */
[----:B------:R-:W-:Y:S01]  /*6550*/  @!P3 FSETP.NEU.FTZ.AND P5, PT, R14, RZ, PT ;  /* 0x000000ff0e00b20b */ /* 0x000fe20003fbd000 */
[----:B------:R-:W-:Y:S01]  /*6560*/  IMAD.MOV.U32 R14, RZ, RZ, 0x1 ;  /* 0x00000001ff0e7424 */ /* 0x000fe200078e00ff */
[----:B------:R-:W-:Y:S02]  /*6570*/  PRMT R13, R7, 0x7610, R13 ;  /* 0x00007610070d7816 */ /* 0x000fe4000000000d */
[----:B------:R-:W-:Y:S02]  /*6580*/  @!P3 SEL R7, RZ, 0x1, !P5 ;  /* 0x00000001ff07b807 */ /* 0x000fe40006800000 */
[----:B------:R-:W-:-:S02]  /*6590*/  LOP3.LUT P1, RZ, R20, 0xff, RZ, 0xc0, !PT ;  /* 0x000000ff14ff7812 */ /* 0x000fc4000782c0ff */
[----:B------:R-:W-:Y:S01]  /*65a0*/  @!P4 FSETP.NEU.FTZ.AND P5, PT, R8, RZ, PT ;  /* 0x000000ff0800c20b */ /* 0x000fe20003fbd000 */
[----:B------:R-:W-:Y:S01]  /*65b0*/  @!P6 HADD2.F32 R8, -RZ, R45.H0_H0 ;  /* 0x2000002dff08e230 */ /* 0x000fe20000004100 */
[----:B------:R-:W-:Y:S02]  /*65c0*/  @!P3 PRMT R13, R7, 0x7610, R13 ;  /* 0x00007610070db816 */ /* 0x000fe4000000000d */
[----:B------:R-:W-:Y:S02]  /*65d0*/  PRMT R14, R14, 0x5410, R14 ;  /* 0x000054100e0e7816 */ /* 0x000fe4000000000e */
[----:B------:R-:W-:Y:S02]  /*65e0*/  @!P4 SEL R7, RZ, 0x1, !P5 ;  /* 0x00000001ff07c807 */ /* 0x000fe40006800000 */
[----:B------:R-:W-:Y:S02]  /*65f0*/  @!P6 FSETP.NEU.FTZ.AND P5, PT, R8, RZ, PT ;  /* 0x000000ff0800e20b */ /* 0x000fe40003fbd000 */
[----:B------:R-:W-:-:S02]  /*6600*/  MOV R8, 0x1 ;  /* 0x0000000100087802 */ /* 0x000fc40000000f00 */
[----:B------:R-:W-:Y:S01]  /*6610*/  @!P4 PRMT R14, R14, 0x5410, R7 ;  /* 0x000054100e0ec816 */ /* 0x000fe20000000007 */
[----:B------:R-:W-:Y:S01]  /*6620*/  IMAD.MOV.U32 R7, RZ, RZ, 0x1 ;  /* 0x00000001ff077424 */ /* 0x000fe200078e00ff */
[----:B------:R-:W-:Y:S02]  /*6630*/  LOP3.LUT P3, RZ, R21, 0xff, RZ, 0xc0, !PT ;  /* 0x000000ff15ff7812 */ /* 0x000fe4000786c0ff */
[----:B------:R-:W-:Y:S02]  /*6640*/  LOP3.LUT P4, RZ, R24, 0xff, RZ, 0xc0, !PT ;  /* 0x000000ff18ff7812 */ /* 0x000fe4000788c0ff */
[----:B------:R-:W-:Y:S01]  /*6650*/  LOP3.LUT P2, RZ, R15, 0xff, RZ, 0xc0, !PT ;  /* 0x000000ff0fff7812 */ /* 0x000fe2000784c0ff */
[----:B------:R-:W-:Y:S01]  /*6660*/  @!P1 HADD2.F32 R15, -RZ, R45.H1_H1 ;  /* 0x3000002dff0f9230 */ /* 0x000fe20000004100 */
[----:B------:R-:W-:Y:S02]  /*6670*/  PRMT R14, R8, 0x7610, R14 ;  /* 0x00007610080e7816 */ /* 0x000fe4000000000e */
[----:B------:R-:W-:-:S02]  /*6680*/  @!P6 SEL R8, RZ, 0x1, !P5 ;  /* 0x00000001ff08e807 */ /* 0x000fc40006800000 */
[----:B------:R-:W-:Y:S02]  /*6690*/  LOP3.LUT P5, RZ, R16, 0xff, RZ, 0xc0, !PT ;  /* 0x000000ff10ff7812 */ /* 0x000fe400078ac0ff */
[----:B------:R-:W-:Y:S01]  /*66a0*/  @!P6 PRMT R14, R8, 0x7610, R14 ;  /* 0x00007610080ee816 */ /* 0x000fe2000000000e */
[----:B------:R-:W-:Y:S01]  /*66b0*/  IMAD.MOV.U32 R8, RZ, RZ, 0x1 ;  /* 0x00000001ff087424 */ /* 0x000fe200078e00ff */
[----:B------:R-:W-:Y:S02]  /*66c0*/  @!P1 FSETP.NEU.FTZ.AND P6, PT, R15, RZ, PT ;  /* 0x000000ff0f00920b */ /* 0x000fe40003fdd000 */
[----:B------:R-:W-:Y:S02]  /*66d0*/  PRMT R7, R7, 0x5410, R7 ;  /* 0x0000541007077816 */ /* 0x000fe40000000007 */
[----:B------:R-:W-:Y:S02]  /*66e0*/  @!P1 SEL R15, RZ, 0x1, !P6 ;  /* 0x00000001ff0f9807 */ /* 0x000fe40007000000 */
[----:B------:R-:W-:-:S02]  /*66f0*/  PRMT R8, R8, 0x5410, R8 ;  /* 0x0000541008087816 */ /* 0x000fc40000000008 */
[----:B------:R-:W-:Y:S01]  /*6700*/  @!P1 PRMT R7, R7, 0x5410, R15 ;  /* 0x0000541007079816 */ /* 0x000fe2000000000f */
[----:B------:R-:W-:Y:S01]  /*6710*/  IMAD R15, R30, 0x3, R29 ;  /* 0x000000031e0f7824 */ /* 0x000fe200078e021d */
[----:B------:R-:W-:Y:S02]  /*6720*/  PRMT R6, R6, 0x7632, R6 ;  /* 0x0000763206067816 */ /* 0x000fe40000000006 */
[----:B------:R-:W-:Y:S02]  /*6730*/  PRMT R3, R3, 0x7632, R3 ;  /* 0x0000763203037816 */ /* 0x000fe40000000003 */
[----:B------:R-:W-:Y:S02]  /*6740*/  PRMT R0, R0, 0x7632, R0 ;  /* 0x0000763200007816 */ /* 0x000fe40000000000 */
[C---:B--2---:R-:W-:Y:S02]  /*6750*/  PRMT R37, R4.reuse, 0x7632, R5 ;  /* 0x0000763204257816 */ /* 0x044fe40000000005 */
[----:B------:R-:W-:-:S03]  /*6760*/  PRMT R38, R4, 0x7610, R38 ;  /* 0x0000761004267816 */ /* 0x000fc60000000026 */
[--C-:B------:R-:W-:Y:S02]  /*6770*/  @!P3 HADD2.F32 R16, -RZ, R37.reuse.H0_H0 ;  /* 0x20000025ff10b230 */ /* 0x100fe40000004100 */
[----:B------:R-:W-:-:S03]  /*6780*/  @!P4 HADD2.F32 R20, -RZ, R37.H1_H1 ;  /* 0x30000025ff14c230 */ /* 0x000fc60000004100 */
[----:B------:R-:W-:Y:S01]  /*6790*/  @!P3 FSETP.NEU.FTZ.AND P1, PT, R16, RZ, PT ;  /* 0x000000ff1000b20b */ /* 0x000fe20003f3d000 */
[----:B------:R-:W-:Y:S01]  /*67a0*/  @!P2 HADD2.F32 R16, -RZ, R38.H0_H0 ;  /* 0x20000026ff10a230 */ /* 0x000fe20000004100 */
[----:B------:R-:W-:Y:S02]  /*67b0*/  @!P4 FSETP.NEU.FTZ.AND P6, PT, R20, RZ, PT ;  /* 0x000000ff1400c20b */ /* 0x000fe40003fdd000 */
[----:B------:R-:W-:Y:S02]  /*67c0*/  PRMT R38, R38, 0x5410, R5 ;  /* 0x0000541026267816 */ /* 0x000fe40000000005 */
[----:B------:R-:W-:Y:S02]  /*67d0*/  @!P3 SEL R5, RZ, 0x1, !P1 ;  /* 0x00000001ff05b807 */ /* 0x000fe40004800000 */
[----:B------:R-:W-:Y:S01]  /*67e0*/  ISETP.GE.U32.AND P1, PT, R15, R32, PT ;  /* 0x000000200f00720c */ /* 0x000fe20003f26070 */
[----:B------:R-:W-:Y:S01]  /*67f0*/  @!P5 HADD2.F32 R21, -RZ, R38.H1_H1 ;  /* 0x30000026ff15d230 */ /* 0x000fe20000004100 */
[----:B------:R-:W-:Y:S01]  /*6800*/  @!P4 SEL R4, RZ, 0x1, !P6 ;  /* 0x00000001ff04c807 */ /* 0x000fe20007000000 */
[----:B------:R-:W-:Y:S01]  /*6810*/  IMAD.MOV.U32 R15, RZ, RZ, 0x1 ;  /* 0x00000001ff0f7424 */ /* 0x000fe200078e00ff */
[----:B------:R-:W-:Y:S01]  /*6820*/  @!P2 FSETP.NEU.FTZ.AND P6, PT, R16, RZ, PT ;  /* 0x000000ff1000a20b */ /* 0x000fe20003fdd000 */
[----:B------:R-:W-:Y:S01]  /*6830*/  IMAD.MOV.U32 R16, RZ, RZ, 0x1 ;  /* 0x00000001ff107424 */ /* 0x000fe200078e00ff */
[----:B------:R-:W-:-:S02]  /*6840*/  @!P3 PRMT R8, R8, 0x5410, R5 ;  /* 0x000054100808b816 */ /* 0x000fc40000000005 */
[----:B------:R-:W-:Y:S02]  /*6850*/  @!P2 SEL R20, RZ, 0x1, !P6 ;  /* 0x00000001ff14a807 */ /* 0x000fe40007000000 */
[----:B------:R-:W-:Y:S02]  /*6860*/  @!P5 FSETP.NEU.FTZ.AND P6, PT, R21, RZ, PT ;  /* 0x000000ff1500d20b */ /* 0x000fe40003fdd000 */
[----:B------:R-:W-:Y:S02]  /*6870*/  @!P4 PRMT R28, R4, 0x7610, R28 ;  /* 0x00007610041cc816 */ /* 0x000fe4000000001c */
[----:B------:R-:W-:Y:S02]  /*6880*/  @!P5 SEL R21, RZ, 0x1, !P6 ;  /* 0x00000001ff15d807 */ /* 0x000fe40007000000 */
[----:B------:R-:W-:Y:S02]  /*6890*/  PRMT R8, R14, 0x7632, R8 ;  /* 0x000076320e087816 */ /* 0x000fe40000000008 */
[----:B------:R-:W-:-:S02]  /*68a0*/  @!P2 PRMT R15, R20, 0x7610, R15 ;  /* 0x00007610140fa816 */ /* 0x000fc4000000000f */
[----:B------:R-:W-:Y:S02]  /*68b0*/  @!P5 PRMT R16, R21, 0x7610, R16 ;  /* 0x000076101510d816 */ /* 0x000fe40000000010 */
[----:B------:R-:W-:Y:S02]  /*68c0*/  PRMT R20, R7, 0x7632, R20 ;  /* 0x0000763207147816 */ /* 0x000fe40000000014 */
[----:B------:R-:W-:Y:S02]  /*68d0*/  PRMT R7, R13, 0x7632, R7 ;  /* 0x000076320d077816 */ /* 0x000fe40000000007 */
[----:B------:R-:W-:Y:S02]  /*68e0*/  PRMT R24, R28, 0x7610, R24 ;  /* 0x000076101c187816 */ /* 0x000fe40000000018 */
[----:B------:R-:W-:Y:S01]  /*68f0*/  PRMT R21, R8, 0x7632, R21 ;  /* 0x0000763208157816 */ /* 0x000fe20000000015 */
[----:B------:R-:W-:Y:S06]  /*6900*/  @!P1 BRA `(.L_x_866) ;  /* 0xffffffb400f49947 */ /* 0x000fec000383ffff */
.L_x_861:
[----:B------:R-:W-:Y:S05]  /*6910*/  BSYNC B0 ;  /* 0x0000000000007941 */ /* 0x000fea0003800000 */
.L_x_860:
        /* <DEDUP_REMOVED lines=10> */
[----:B------:R-:W1:Y:S01]  /*69c0*/  LDC R31, c[0x0][0x254] ;  /* 0x00009500ff1f7b82 */ /* 0x000e620000000800 */
[----:B------:R-:W-:Y:S01]  /*69d0*/  IMAD.MOV.U32 R24, RZ, RZ, RZ ;  /* 0x000000ffff187224 */ /* 0x000fe200078e00ff */
        /* <DEDUP_REMOVED lines=20> */
[----:B0-----:R-:W-:-:S04]  /*6b20*/  IMAD.MOV R25, RZ, RZ, -R21 ;  /* 0x000000ffff197224 */ /* 0x001fc800078e0a15 */
        /* <DEDUP_REMOVED lines=254> */
.L_x_869:
[----:B------:R-:W-:-:S04]  /*7b10*/  LOP3.LUT R21, R24, 0xfffffff8, RZ, 0xc0, !PT ;  /* 0xfffffff818157812 */ /* 0x000fc800078ec0ff */
[----:B------:R-:W-:-:S05]  /*7b20*/  IADD3 R20, P2, R18, R21, RZ ;  /* 0x0000001512147210 */ /* 0x000fca0007f5e0ff */
[----:B------:R-:W-:-:S06]  /*7b30*/  IMAD.X R21, RZ, RZ, R19, P2 ;  /* 0x000000ffff157224 */ /* 0x000fcc00010e0613 */
[----:B------:R-:W2:Y:S01]  /*7b40*/  LDG.E.64 R20, desc[UR58][R20.64] ;  /* 0x0000003a14147981 */ /* 0x000ea2000c1e1b00 */
[----:B------:R-:W-:-:S05]  /*7b50*/  IMAD.IADD R27, R29, 0x1, R30 ;  /* 0x000000011d1b7824 */ /* 0x000fca00078e021e */
[----:B------:R-:W-:Y:S02]  /*7b60*/  ISETP.GE.U32.AND P2, PT, R27, R32, PT ;  /* 0x000000201b00720c */ /* 0x000fe40003f46070 */
[----:B--2---:R-:W-:Y:S02]  /*7b70*/  PRMT R33, R20, 0x7610, R20 ;  /* 0x0000761014217816 */ /* 0x004fe40000000014 */
        /* <DEDUP_REMOVED lines=9> */
[----:B0-----:R-:W-:Y:S01]  /*7c10*/  SHF.R.U32.HI R25, RZ, UR4, R24 ;  /* 0x00000004ff197c19 */ /* 0x001fe20008011618 */
        /* <DEDUP_REMOVED lines=266> */
.L_x_870:
[----:B0-----:R-:W-:-:S04]  /*8cc0*/  LOP3.LUT R25, R39, 0xfffffff8, RZ, 0xc0, !PT ;  /* 0xfffffff827197812 */ /* 0x001fc800078ec0ff */
[----:B------:R-:W-:-:S04]  /*8cd0*/  IADD3 R24, P2, R18, R25, RZ ;  /* 0x0000001912187210 */ /* 0x000fc80007f5e0ff */
[----:B------:R-:W-:-:S06]  /*8ce0*/  IADD3.X R25, RZ, R19, RZ, P2, !PT ;  /* 0x00000013ff197210 */ /* 0x000fcc00017fe4ff */
[----:B------:R-:W2:Y:S01]  /*8cf0*/  LDG.E.64 R24, desc[UR58][R24.64] ;  /* 0x0000003a18187981 */ /* 0x000ea2000c1e1b00 */
[----:B------:R-:W-:-:S05]  /*8d00*/  IMAD.IADD R21, R27, 0x1, R30 ;  /* 0x000000011b157824 */ /* 0x000fca00078e021e */
[----:B------:R-:W-:Y:S02]  /*8d10*/  ISETP.GE.U32.AND P2, PT, R21, R32, PT ;  /* 0x000000201500720c */ /* 0x000fe40003f46070 */
[C-C-:B--2---:R-:W-:Y:S02]  /*8d20*/  PRMT R42, R24.reuse, 0x5410, R25.reuse ;  /* 0x00005410182a7816 */ /* 0x144fe40000000019 */
        /* <DEDUP_REMOVED lines=276> */
.L_x_871:
[----:B------:R-:W-:-:S04]  /*9e70*/  LOP3.LUT R25, R39, 0xfffffff8, RZ, 0xc0, !PT ;  /* 0xfffffff827197812 */ /* 0x000fc800078ec0ff */
[----:B------:R-:W-:-:S05]  /*9e80*/  IADD3 R24, P2, R18, R25, RZ ;  /* 0x0000001912187210 */ /* 0x000fca0007f5e0ff */
[----:B------:R-:W-:-:S06]  /*9e90*/  IMAD.X R25, RZ, RZ, R19, P2 ;  /* 0x000000ffff197224 */ /* 0x000fcc00010e0613 */
[----:B------:R-:W2:Y:S01]  /*9ea0*/  LDG.E.64 R24, desc[UR58][R24.64] ;  /* 0x0000003a18187981 */ /* 0x000ea2000c1e1b00 */
[----:B------:R-:W-:-:S04]  /*9eb0*/  IADD3 R21, R21, R30, RZ ;  /* 0x0000001e15157210 */ /* 0x000fc80007ffe0ff */
        /* <DEDUP_REMOVED lines=274> */
[----:B------:R-:W-:Y:S02]  /*afe0*/  @P1 IMAD.MOV R25, RZ, RZ, -R24 ;  /* 0x000000ffff191224 */ /* 0x000fe400078e0a18 */
[----:B------:R-:W-:Y:S02]  /*aff0*/  IMAD R26, R21, UR4, R26 ;  /* 0x00000004151a7c24 */ /* 0x000fe4000f8e021a */
[----:B------:R-:W-:-:S04]  /*b000*/  @P1 IMAD R20, R20, R25, R35 ;  /* 0x0000001914141224 */ /* 0x000fc800078e0223 */
[----:B--2---:R-:W-:-:S07]  /*b010*/  @P1 IMAD R26, R20, R27, R26 ;  /* 0x0000001b141a1224 */ /* 0x004fce00078e021a */
.L_x_872:
[----:B------:R-:W-:-:S04]  /*b020*/  LOP3.LUT R21, R26, 0xfffffff8, RZ, 0xc0, !PT ;  /* 0xfffffff81a157812 */ /* 0x000fc800078ec0ff */
[----:B------:R-:W-:-:S05]  /*b030*/  IADD3 R18, P1, R18, R21, RZ ;  /* 0x0000001512127210 */ /* 0x000fca0007f3e0ff */
[----:B------:R-:W-:-:S06]  /*b040*/  IMAD.X R19, RZ, RZ, R19, P1 ;  /* 0x000000ffff137224 */ /* 0x000fcc00008e0613 */
[----:B------:R-:W2:Y:S02]  /*b050*/  LDG.E.64 R18, desc[UR58][R18.64] ;  /* 0x0000003a12127981 */ /* 0x000ea4000c1e1b00 */
[C-C-:B--2---:R-:W-:Y:S02]  /*b060*/  PRMT R38, R18.reuse, 0x5410, R19.reuse ;  /* 0x0000541012267816 */ /* 0x144fe40000000013 */
[----:B------:R-:W-:-:S07]  /*b070*/  PRMT R37, R18, 0x7632, R19 ;  /* 0x0000763212257816 */ /* 0x000fce0000000013 */
.L_x_868:
[----:B------:R-:W-:Y:S05]  /*b080*/  BSYNC B0 ;  /* 0x0000000000007941 */ /* 0x000fea0003800000 */
.L_x_867:
[----:B------:R-:W-:Y:S04]  /*b090*/  BSSY B0, `(.L_x_873) ;  /* 0x0000089000007945 */ /* 0x000fe80003800000 */
[----:B------:R-:W-:Y:S05]  /*b0a0*/  @P0 BRA `(.L_x_874) ;  /* 0x00000008001c0947 */ /* 0x000fea0003800000 */
[----:B------:R-:W-:Y:S01]  /*b0b0*/  LOP3.LUT P2, RZ, R9, 0xff, RZ, 0xc0, !PT ;  /* 0x000000ff09ff7812 */ /* 0x000fe2000784c0ff */
[----:B------:R-:W-:Y:S01]  /*b0c0*/  IMAD.IADD R29, R29, 0x1, R30 ;  /* 0x000000011d1d7824 */ /* 0x000fe200078e021e */
[----:B------:R-:W-:Y:S01]  /*b0d0*/  LOP3.LUT P3, RZ, R0, 0xff, RZ, 0xc0, !PT ;  /* 0x000000ff00ff7812 */ /* 0x000fe2000786c0ff */
[----:B------:R-:W-:Y:S01]  /*b0e0*/  IMAD.MOV.U32 R0, RZ, RZ, 0x1 ;  /* 0x00000001ff007424 */ /* 0x000fe200078e00ff */
[----:B------:R-:W-:Y:S02]  /*b0f0*/  LOP3.LUT P1, RZ, R10, 0xff, RZ, 0xc0, !PT ;  /* 0x000000ff0aff7812 */ /* 0x000fe4000782c0ff */
[----:B------:R-:W-:Y:S01]  /*b100*/  LOP3.LUT P4, RZ, R3, 0xff, RZ, 0xc0, !PT ;  /* 0x000000ff03ff7812 */ /* 0x000fe2000788c0ff */
[----:B------:R-:W-:Y:S01]  /*b110*/  HFMA2.MMA R3, -RZ, RZ, 0, 5.9604644775390625e-08 ;  /* 0x00000001ff037435 */ /* 0x000fe200000001ff */
[----:B------:R-:W-:-:S05]  /*b120*/  PRMT R0, R0, 0x5410, R0 ;  /* 0x0000541000007816 */ /* 0x000fca0000000000 */
[--C-:B------:R-:W-:Y:S02]  /*b130*/  @!P2 HADD2.F32 R9, -RZ, R33.reuse.H0_H0 ;  /* 0x20000021ff09a230 */ /* 0x100fe40000004100 */
[----:B------:R-:W-:Y:S02]  /*b140*/  @!P3 HADD2.F32 R33, -RZ, R33.H1_H1 ;  /* 0x30000021ff21b230 */ /* 0x000fe40000004100 */
[--C-:B------:R-:W-:Y:S01]  /*b150*/  @!P1 HADD2.F32 R10, -RZ, R36.reuse.H0_H0 ;  /* 0x20000024ff0a9230 */ /* 0x100fe20000004100 */
[----:B------:R-:W-:Y:S01]  /*b160*/  @!P2 FSETP.NEU.FTZ.AND P6, PT, R9, RZ, PT ;  /* 0x000000ff0900a20b */ /* 0x000fe20003fdd000 */
[----:B------:R-:W-:Y:S01]  /*b170*/  @!P4 HADD2.F32 R36, -RZ, R36.H1_H1 ;  /* 0x30000024ff24c230 */ /* 0x000fe20000004100 */
[----:B------:R-:W-:Y:S01]  /*b180*/  @!P3 FSETP.NEU.FTZ.AND P5, PT, R33, RZ, PT ;  /* 0x000000ff2100b20b */ /* 0x000fe20003fbd000 */
[----:B------:R-:W-:Y:S01]  /*b190*/  IMAD.MOV.U32 R9, RZ, RZ, 0x1 ;  /* 0x00000001ff097424 */ /* 0x000fe200078e00ff */
[----:B------:R-:W-:Y:S02]  /*b1a0*/  @!P2 SEL R18, RZ, 0x1, !P6 ;  /* 0x00000001ff12a807 */ /* 0x000fe40007000000 */
[----:B------:R-:W-:-:S02]  /*b1b0*/  @!P3 SEL R19, RZ, 0x1, !P5 ;  /* 0x00000001ff13b807 */ /* 0x000fc40006800000 */
[----:B------:R-:W-:Y:S02]  /*b1c0*/  ISETP.GE.U32.AND P5, PT, R29, R32, PT ;  /* 0x000000201d00720c */ /* 0x000fe40003fa6070 */
[----:B------:R-:W-:Y:S02]  /*b1d0*/  @!P4 FSETP.NEU.FTZ.AND P6, PT, R36, RZ, PT ;  /* 0x000000ff2400c20b */ /* 0x000fe40003fdd000 */
[----:B------:R-:W-:Y:S02]  /*b1e0*/  PRMT R3, R3, 0x5410, R3 ;  /* 0x0000541003037816 */ /* 0x000fe40000000003 */
[----:B------:R-:W-:Y:S01]  /*b1f0*/  @!P1 FSETP.NEU.FTZ.AND P0, PT, R10, RZ, PT ;  /* 0x000000ff0a00920b */ /* 0x000fe20003f1d000 */
[----:B------:R-:W-:Y:S01]  /*b200*/  IMAD.MOV.U32 R10, RZ, RZ, 0x1 ;  /* 0x00000001ff0a7424 */ /* 0x000fe200078e00ff */
[----:B------:R-:W-:Y:S02]  /*b210*/  @!P4 SEL R21, RZ, 0x1, !P6 ;  /* 0x00000001ff15c807 */ /* 0x000fe40007000000 */
[----:B------:R-:W-:-:S02]  /*b220*/  @!P1 SEL R20, RZ, 0x1, !P0 ;  /* 0x00000001ff149807 */ /* 0x000fc40004000000 */
[----:B------:R-:W-:Y:S02]  /*b230*/  @!P4 PRMT R3, R3, 0x5410, R21 ;  /* 0x000054100303c816 */ /* 0x000fe40000000015 */
[----:B------:R-:W-:Y:S02]  /*b240*/  @!P3 PRMT R0, R0, 0x5410, R19 ;  /* 0x000054100000b816 */ /* 0x000fe40000000013 */
[----:B------:R-:W-:Y:S02]  /*b250*/  @!P2 PRMT R9, R18, 0x7610, R9 ;  /* 0x000076101209a816 */ /* 0x000fe40000000009 */
[----:B------:R-:W-:Y:S02]  /*b260*/  @!P1 PRMT R10, R20, 0x7610, R10 ;  /* 0x00007610140a9816 */ /* 0x000fe4000000000a */
[----:B------:R-:W-:Y:S02]  /*b270*/  PRMT R3, R3, 0x7632, R3 ;  /* 0x0000763203037816 */ /* 0x000fe40000000003 */
[----:B------:R-:W-:Y:S01]  /*b280*/  PRMT R0, R0, 0x7632, R0 ;  /* 0x0000763200007816 */ /* 0x000fe20000000000 */
[----:B------:R-:W-:Y:S06]  /*b290*/  @P5 BRA `(.L_x_874) ;  /* 0x0000000400a05947 */ /* 0x000fec0003800000 */
[----:B------:R-:W-:Y:S01]  /*b2a0*/  LOP3.LUT P4, RZ, R11, 0xff, RZ, 0xc0, !PT ;  /* 0x000000ff0bff7812 */ /* 0x000fe2000788c0ff */
[----:B------:R-:W-:Y:S01]  /*b2b0*/  IMAD.IADD R29, R29, 0x1, R30 ;  /* 0x000000011d1d7824 */ /* 0x000fe200078e021e */
[----:B------:R-:W-:Y:S01]  /*b2c0*/  LOP3.LUT P2, RZ, R4, 0xff, RZ, 0xc0, !PT ;  /* 0x000000ff04ff7812 */ /* 0x000fe2000784c0ff */
[----:B------:R-:W-:Y:S01]  /*b2d0*/  IMAD.MOV.U32 R4, RZ, RZ, 0x1 ;  /* 0x00000001ff047424 */ /* 0x000fe200078e00ff */
[----:B------:R-:W-:Y:S01]  /*b2e0*/  LOP3.LUT P0, RZ, R5, 0xff, RZ, 0xc0, !PT ;  /* 0x000000ff05ff7812 */ /* 0x000fe2000780c0ff */
[----:B------:R-:W-:Y:S01]  /*b2f0*/  IMAD.MOV.U32 R5, RZ, RZ, 0x1 ;  /* 0x00000001ff057424 */ /* 0x000fe200078e00ff */
[----:B------:R-:W-:Y:S02]  /*b300*/  LOP3.LUT P1, RZ, R12, 0xff, RZ, 0xc0, !PT ;  /* 0x000000ff0cff7812 */ /* 0x000fe4000782c0ff */
[----:B------:R-:W-:Y:S02]  /*b310*/  PRMT R4, R4, 0x5410, R4 ;  /* 0x0000541004047816 */ /* 0x000fe40000000004 */
[----:B------:R-:W-:-:S02]  /*b320*/  PRMT R5, R5, 0x5410, R5 ;  /* 0x0000541005057816 */ /* 0x000fc40000000005 */
[----:B------:R-:W-:Y:S01]  /*b330*/  PRMT R3, R3, 0x7632, R3 ;  /* 0x0000763203037816 */ /* 0x000fe20000000003 */
[--C-:B------:R-:W-:Y:S01]  /*b340*/  @!P4 HADD2.F32 R11, -RZ, R42.reuse.H0_H0 ;  /* 0x2000002aff0bc230 */ /* 0x100fe20000004100 */
[----:B------:R-:W-:Y:S01]  /*b350*/  PRMT R0, R0, 0x7632, R0 ;  /* 0x0000763200007816 */ /* 0x000fe20000000000 */
[--C-:B------:R-:W-:Y:S02]  /*b360*/  @!P2 HADD2.F32 R12, -RZ, R43.reuse.H0_H0 ;  /* 0x2000002bff0ca230 */ /* 0x100fe40000004100 */
[----:B------:R-:W-:Y:S01]  /*b370*/  @!P0 HADD2.F32 R43, -RZ, R43.H1_H1 ;  /* 0x3000002bff2b8230 */ /* 0x000fe20000004100 */
[----:B------:R-:W-:Y:S01]  /*b380*/  @!P4 FSETP.NEU.FTZ.AND P5, PT, R11, RZ, PT ;  /* 0x000000ff0b00c20b */ /* 0x000fe20003fbd000 */
[----:B------:R-:W-:Y:S01]  /*b390*/  @!P1 HADD2.F32 R42, -RZ, R42.H1_H1 ;  /* 0x3000002aff2a9230 */ /* 0x000fe20000004100 */
[----:B------:R-:W-:Y:S02]  /*b3a0*/  MOV R11, 0x1 ;  /* 0x00000001000b7802 */ /* 0x000fe40000000f00 */
[----:B------:R-:W-:-:S02]  /*b3b0*/  @!P4 SEL R18, RZ, 0x1, !P5 ;  /* 0x00000001ff12c807 */ /* 0x000fc40006800000 */
[----:B------:R-:W-:Y:S01]  /*b3c0*/  @!P2 FSETP.NEU.FTZ.AND P3, PT, R12, RZ, PT ;  /* 0x000000ff0c00a20b */ /* 0x000fe20003f7d000 */
[----:B------:R-:W-:Y:S01]  /*b3d0*/  IMAD.MOV.U32 R12, RZ, RZ, 0x1 ;  /* 0x00000001ff0c7424 */ /* 0x000fe200078e00ff */
[----:B------:R-:W-:Y:S02]  /*b3e0*/  @!P4 PRMT R11, R18, 0x7610, R11 ;  /* 0x00007610120bc816 */ /* 0x000fe4000000000b */
[----:B------:R-:W-:Y:S02]  /*b3f0*/  @!P2 SEL R18, RZ, 0x1, !P3 ;  /* 0x00000001ff12a807 */ /* 0x000fe40005800000 */
[----:B------:R-:W-:Y:S02]  /*b400*/  @!P0 FSETP.NEU.FTZ.AND P6, PT, R43, RZ, PT ;  /* 0x000000ff2b00820b */ /* 0x000fe40003fdd000 */
[----:B------:R-:W-:Y:S02]  /*b410*/  @!P2 PRMT R5, R5, 0x5410, R18 ;  /* 0x000054100505a816 */ /* 0x000fe40000000012 */
[----:B------:R-:W-:-:S02]  /*b420*/  ISETP.GE.U32.AND P2, PT, R29, R32, PT ;  /* 0x000000201d00720c */ /* 0x000fc40003f46070 */
[----:B------:R-:W-:Y:S02]  /*b430*/  @!P0 SEL R20, RZ, 0x1, !P6 ;  /* 0x00000001ff148807 */ /* 0x000fe40007000000 */
[----:B------:R-:W-:Y:S02]  /*b440*/  @!P1 FSETP.NEU.FTZ.AND P5, PT, R42, RZ, PT ;  /* 0x000000ff2a00920b */ /* 0x000fe40003fbd000 */
[----:B------:R-:W-:Y:S02]  /*b450*/  @!P0 PRMT R4, R4, 0x5410, R20 ;  /* 0x0000541004048816 */ /* 0x000fe40000000014 */
[----:B------:R-:W-:Y:S02]  /*b460*/  @!P1 SEL R19, RZ, 0x1, !P5 ;  /* 0x00000001ff139807 */ /* 0x000fe40006800000 */
[----:B------:R-:W-:Y:S02]  /*b470*/  PRMT R5, R4, 0x7632, R5 ;  /* 0x0000763204057816 */ /* 0x000fe40000000005 */
[----:B------:R-:W-:-:S02]  /*b480*/  @!P1 PRMT R12, R19, 0x7610, R12 ;  /* 0x00007610130c9816 */ /* 0x000fc4000000000c */
        /* <DEDUP_REMOVED lines=9> */
[----:B------:R-:W-:Y:S02]  /*b520*/  ISETP.GE.U32.AND P0, PT, R13, R32, PT ;  /* 0x000000200d00720c */ /* 0x000fe40003f06070 */
[----:B------:R-:W-:-:S02]  /*b530*/  PRMT R6, R6, 0x5410, R6 ;  /* 0x0000541006067816 */ /* 0x000fc40000000006 */
[----:B------:R-:W-:Y:S01]  /*b540*/  PRMT R5, R4, 0x7632, R5 ;  /* 0x0000763204057816 */ /* 0x000fe20000000005 */
[--C-:B------:R-:W-:Y:S01]  /*b550*/  @!P4 HADD2.F32 R7, -RZ, R44.reuse.H0_H0 ;  /* 0x2000002cff07c230 */ /* 0x100fe20000004100 */
[----:B------:R-:W-:Y:S01]  /*b560*/  PRMT R3, R3, 0x7632, R3 ;  /* 0x0000763203037816 */ /* 0x000fe20000000003 */
[----:B------:R-:W-:Y:S01]  /*b570*/  @!P3 HADD2.F32 R44, -RZ, R44.H1_H1 ;  /* 0x3000002cff2cb230 */ /* 0x000fe20000004100 */
[----:B------:R-:W-:Y:S01]  /*b580*/  PRMT R4, R5, 0x7632, R4 ;  /* 0x0000763205047816 */ /* 0x000fe20000000004 */
[--C-:B------:R-:W-:Y:S01]  /*b590*/  @!P2 HADD2.F32 R13, -RZ, R45.reuse.H0_H0 ;  /* 0x2000002dff0da230 */ /* 0x100fe20000004100 */
[----:B------:R-:W-:Y:S01]  /*b5a0*/  @!P4 FSETP.NEU.FTZ.AND P6, PT, R7, RZ, PT ;  /* 0x000000ff0700c20b */ /* 0x000fe20003fdd000 */
[----:B------:R-:W-:Y:S01]  /*b5b0*/  @!P1 HADD2.F32 R45, -RZ, R45.H1_H1 ;  /* 0x3000002dff2d9230 */ /* 0x000fe20000004100 */
[----:B------:R-:W-:Y:S02]  /*b5c0*/  @!P3 FSETP.NEU.FTZ.AND P5, PT, R44, RZ, PT ;  /* 0x000000ff2c00b20b */ /* 0x000fe40003fbd000 */
[----:B------:R-:W-:-:S02]  /*b5d0*/  @!P4 SEL R18, RZ, 0x1, !P6 ;  /* 0x00000001ff12c807 */ /* 0x000fc40007000000 */
[----:B------:R-:W-:Y:S02]  /*b5e0*/  @!P3 SEL R19, RZ, 0x1, !P5 ;  /* 0x00000001ff13b807 */ /* 0x000fe40006800000 */
[----:B------:R-:W-:Y:S02]  /*b5f0*/  @!P1 FSETP.NEU.FTZ.AND P5, PT, R45, RZ, PT ;  /* 0x000000ff2d00920b */ /* 0x000fe40003fbd000 */
[----:B------:R-:W-:Y:S02]  /*b600*/  PRMT R7, R7, 0x5410, R14 ;  /* 0x0000541007077816 */ /* 0x000fe4000000000e */
[----:B------:R-:W-:Y:S02]  /*b610*/  @!P2 FSETP.NEU.FTZ.AND P6, PT, R13, RZ, PT ;  /* 0x000000ff0d00a20b */ /* 0x000fe40003fdd000 */
        /* <DEDUP_REMOVED lines=8> */
[----:B------:R-:W-:Y:S02]  /*b6a0*/  PRMT R7, R7, 0x7632, R7 ;  /* 0x0000763207077816 */ /* 0x000fe40000000007 */
        /* <DEDUP_REMOVED lines=9> */
[----:B------:R-:W-:Y:S02]  /*b740*/  PRMT R5, R4, 0x7632, R5 ;  /* 0x0000763204057816 */ /* 0x000fe40000000005 */
[----:B------:R-:W-:-:S02]  /*b750*/  PRMT R7, R7, 0x7632, R7 ;  /* 0x0000763207077816 */ /* 0x000fc40000000007 */
[----:B------:R-:W-:Y:S01]  /*b760*/  PRMT R4, R5, 0x7632, R4 ;  /* 0x0000763205047816 */ /* 0x000fe20000000004 */
[--C-:B------:R-:W-:Y:S01]  /*b770*/  @!P5 HADD2.F32 R15, -RZ, R37.reuse.H0_H0 ;  /* 0x20000025ff0fd230 */ /* 0x100fe20000004100 */
[----:B------:R-:W-:Y:S01]  /*b780*/  PRMT R6, R6, 0x7632, R6 ;  /* 0x0000763206067816 */ /* 0x000fe20000000006 */
[--C-:B------:R-:W-:Y:S01]  /*b790*/  @!P2 HADD2.F32 R8, -RZ, R38.reuse.H0_H0 ;  /* 0x20000026ff08a230 */ /* 0x100fe20000004100 */
[----:B------:R-:W-:Y:S01]  /*b7a0*/  PRMT R3, R3, 0x7632, R3 ;  /* 0x0000763203037816 */ /* 0x000fe20000000003 */
[----:B------:R-:W-:Y:S01]  /*b7b0*/  @!P0 HADD2.F32 R37, -RZ, R37.H1_H1 ;  /* 0x30000025ff258230 */ /* 0x000fe20000004100 */
[----:B------:R-:W-:Y:S01]  /*b7c0*/  @!P5 FSETP.NEU.FTZ.AND P6, PT, R15, RZ, PT ;  /* 0x000000ff0f00d20b */ /* 0x000fe20003fdd000 */
[----:B------:R-:W-:Y:S01]  /*b7d0*/  @!P1 HADD2.F32 R38, -RZ, R38.H1_H1 ;  /* 0x30000026ff269230 */ /* 0x000fe20000004100 */
[----:B------:R-:W-:Y:S01]  /*b7e0*/  @!P2 FSETP.NEU.FTZ.AND P4, PT, R8, RZ, PT ;  /* 0x000000ff0800a20b */ /* 0x000fe20003f9d000 */
[----:B------:R-:W-:Y:S01]  /*b7f0*/  IMAD.MOV.U32 R15, RZ, RZ, 0x1 ;  /* 0x00000001ff0f7424 */ /* 0x000fe200078e00ff */
[----:B------:R-:W-:-:S02]  /*b800*/  @!P5 SEL R18, RZ, 0x1, !P6 ;  /* 0x00000001ff12d807 */ /* 0x000fc40007000000 */
[----:B------:R-:W-:Y:S02]  /*b810*/  @!P1 FSETP.NEU.FTZ.AND P3, PT, R38, RZ, PT ;  /* 0x000000ff2600920b */ /* 0x000fe40003f7d000 */
[----:B------:R-:W-:Y:S02]  /*b820*/  @!P0 FSETP.NEU.FTZ.AND P5, PT, R37, RZ, PT ;  /* 0x000000ff2500820b */ /* 0x000fe40003fbd000 */
[----:B------:R-:W-:Y:S02]  /*b830*/  @!P0 PRMT R5, R4, 0x7632, R5 ;  /* 0x0000763204058816 */ /* 0x000fe40000000005 */
[----:B------:R-:W-:Y:S02]  /*b840*/  PRMT R0, R0, 0x7632, R0 ;  /* 0x0000763200007816 */ /* 0x000fe40000000000 */
[----:B------:R-:W-:Y:S02]  /*b850*/  @!P2 SEL R19, RZ, 0x1, !P4 ;  /* 0x00000001ff13a807 */ /* 0x000fe40006000000 */
[----:B------:R-:W-:-:S02]  /*b860*/  @!P1 SEL R20, RZ, 0x1, !P3 ;  /* 0x00000001ff149807 */ /* 0x000fc40005800000 */
[----:B------:R-:W-:Y:S02]  /*b870*/  @!P0 SEL R21, RZ, 0x1, !P5 ;  /* 0x00000001ff158807 */ /* 0x000fe40006800000 */
[----:B------:R-:W-:Y:S02]  /*b880*/  PRMT R8, R18, 0x7610, R8 ;  /* 0x0000761012087816 */ /* 0x000fe40000000008 */
[----:B------:R-:W-:Y:S02]  /*b890*/  @!P0 PRMT R7, R7, 0x7632, R7 ;  /* 0x0000763207078816 */ /* 0x000fe40000000007 */
[----:B------:R-:W-:Y:S02]  /*b8a0*/  @!P0 PRMT R6, R6, 0x7632, R6 ;  /* 0x0000763206068816 */ /* 0x000fe40000000006 */
[----:B------:R-:W-:Y:S02]  /*b8b0*/  @!P0 PRMT R4, R5, 0x7632, R4 ;  /* 0x0000763205048816 */ /* 0x000fe40000000004 */
[----:B------:R-:W-:-:S02]  /*b8c0*/  @!P0 PRMT R3, R3, 0x7632, R3 ;  /* 0x0000763203038816 */ /* 0x000fc40000000003 */
[----:B------:R-:W-:Y:S02]  /*b8d0*/  @!P0 PRMT R0, R0, 0x7632, R0 ;  /* 0x0000763200008816 */ /* 0x000fe40000000000 */
[----:B------:R-:W-:Y:S02]  /*b8e0*/  @!P2 PRMT R15, R19, 0x7610, R15 ;  /* 0x00007610130fa816 */ /* 0x000fe4000000000f */
[----:B------:R-:W-:Y:S02]  /*b8f0*/  @!P1 PRMT R16, R20, 0x7610, R16 ;  /* 0x0000761014109816 */ /* 0x000fe40000000010 */
[----:B------:R-:W-:Y:S02]  /*b900*/  @!P0 PRMT R28, R21, 0x7610, R28 ;  /* 0x00007610151c8816 */ /* 0x000fe4000000001c */
[----:B------:R-:W-:-:S07]  /*b910*/  @!P0 PRMT R8, R18, 0x7610, R8 ;  /* 0x0000761012088816 */ /* 0x000fce0000000008 */
.L_x_874:
[----:B------:R-:W-:Y:S05]  /*b920*/  BSYNC B0 ;  /* 0x0000000000007941 */ /* 0x000fea0003800000 */
.L_x_873:
[----:B------:R-:W1:Y:S01]  /*b930*/  I2F.S8 R11, R11 ;  /* 0x0000000b000b7306 */ /* 0x000e620000001400 */
[----:B------:R-:W-:Y:S01]  /*b940*/  LOP3.LUT P0, RZ, R9, 0xff, RZ, 0xc0, !PT ;  /* 0x000000ff09ff7812 */ /* 0x000fe2000780c0ff */
[----:B------:R-:W-:Y:S01]  /*b950*/  IMAD.MOV.U32 R18, RZ, RZ, 0x1 ;  /* 0x00000001ff127424 */ /* 0x000fe200078e00ff */
[----:B------:R-:W-:Y:S02]  /*b960*/  LOP3.LUT P2, RZ, R0, 0xff, RZ, 0xc0, !PT ;  /* 0x000000ff00ff7812 */ /* 0x000fe4000784c0ff */
[----:B------:R-:W-:Y:S02]  /*b970*/  LOP3.LUT P3, RZ, R10, 0xff, RZ, 0xc0, !PT ;  /* 0x000000ff0aff7812 */ /* 0x000fe4000786c0ff */
[----:B------:R-:W-:Y:S01]  /*b980*/  LOP3.LUT P1, RZ, R3, 0xff, RZ, 0xc0, !PT ;  /* 0x000000ff03ff7812 */ /* 0x000fe2000782c0ff */
[----:B------:R-:W2:Y:S01]  /*b990*/  I2F.S8 R12, R12 ;  /* 0x0000000c000c7306 */ /* 0x000ea20000001400 */
[----:B------:R-:W-:Y:S02]  /*b9a0*/  MOV R24, 0x1 ;  /* 0x0000000100187802 */ /* 0x000fe40000000f00 */
[----:B-1----:R-:W-:-:S05]  /*b9b0*/  F2FP.F16.F32.PACK_AB R0, RZ, R11 ;  /* 0x0000000bff00723e */ /* 0x002fca00000000ff */
[----:B------:R-:W1:Y:S01]  /*b9c0*/  I2F.S8 R4, R4 ;  /* 0x0000000400047306 */ /* 0x000e620000001400 */
[----:B------:R-:W-:Y:S01]  /*b9d0*/  @!P0 HADD2.F32 R0, -RZ, R0.H0_H0 ;  /* 0x20000000ff008230 */ /* 0x000fe20000004100 */
[----:B--2---:R-:W-:-:S06]  /*b9e0*/  F2FP.F16.F32.PACK_AB R9, RZ, R12 ;  /* 0x0000000cff09723e */ /* 0x004fcc00000000ff */
[----:B------:R-:W2:Y:S01]  /*b9f0*/  I2F.S8 R5, R5 ;  /* 0x0000000500057306 */ /* 0x000ea20000001400 */
[----:B------:R-:W-:Y:S02]  /*ba00*/  @!P0 FSETP.NEU.FTZ.AND P6, PT, R0, RZ, PT ;  /* 0x000000ff0000820b */ /* 0x000fe40003fdd000 */
[----:B-1----:R-:W-:Y:S01]  /*ba10*/  F2FP.F16.F32.PACK_AB R3, RZ, R4 ;  /* 0x00000004ff03723e */ /* 0x002fe200000000ff */
[----:B------:R-:W-:-:S04]  /*ba20*/  @!P3 HADD2.F32 R4, -RZ, R9.H0_H0 ;  /* 0x20000009ff04b230 */ /* 0x000fc80000004100 */
[----:B------:R-:W1:Y:S01]  /*ba30*/  I2F.S8 R13, R13 ;  /* 0x0000000d000d7306 */ /* 0x000e620000001400 */
[----:B------:R-:W-:Y:S02]  /*ba40*/  IMAD.MOV.U32 R9, RZ, RZ, 0x1 ;  /* 0x00000001ff097424 */ /* 0x000fe400078e00ff */
[----:B------:R-:W-:Y:S01]  /*ba50*/  @!P2 HADD2.F32 R3, -RZ, R3.H0_H0 ;  /* 0x20000003ff03a230 */ /* 0x000fe20000004100 */
[----:B------:R-:W-:Y:S02]  /*ba60*/  @!P3 FSETP.NEU.FTZ.AND P5, PT, R4, RZ, PT ;  /* 0x000000ff0400b20b */ /* 0x000fe40003fbd000 */
[----:B--2---:R-:W-:Y:S01]  /*ba70*/  F2FP.F16.F32.PACK_AB R0, RZ, R5 ;  /* 0x00000005ff00723e */ /* 0x004fe200000000ff */
[----:B------:R-:W-:Y:S01]  /*ba80*/  HFMA2.MMA R5, -RZ, RZ, 0, 5.9604644775390625e-08 ;  /* 0x00000001ff057435 */ /* 0x000fe200000001ff */
[----:B------:R-:W-:Y:S01]  /*ba90*/  @!P2 FSETP.NEU.FTZ.AND P4, PT, R3, RZ, PT ;  /* 0x000000ff0300a20b */ /* 0x000fe20003f9d000 */
[----:B------:R-:W2:Y:S01]  /*baa0*/  I2F.S8 R6, R6 ;  /* 0x0000000600067306 */ /* 0x000ea20000001400 */
[----:B------:R-:W-:Y:S01]  /*bab0*/  PRMT R3, R9, 0x7610, R3 ;  /* 0x0000761009037816 */ /* 0x000fe20000000003 */
[----:B------:R-:W-:Y:S01]  /*bac0*/  @!P1 HADD2.F32 R4, -RZ, R0.H0_H0 ;  /* 0x20000000ff049230 */ /* 0x000fe20000004100 */
[----:B------:R-:W-:-:S04]  /*bad0*/  @!P0 SEL R3, RZ, 0x1, !P6 ;  /* 0x00000001ff038807 */ /* 0x000fc80007000000 */
[----:B------:R-:W-:Y:S01]  /*bae0*/  @!P1 FSETP.NEU.FTZ.AND P0, PT, R4, RZ, PT ;  /* 0x000000ff0400920b */ /* 0x000fe20003f1d000 */
[----:B------:R-:W3:Y:S01]  /*baf0*/  I2F.S8 R14, R14 ;  /* 0x0000000e000e7306 */ /* 0x000ee20000001400 */
[----:B------:R-:W-:Y:S02]  /*bb00*/  PRMT R0, R5, 0x7610, R0 ;  /* 0x0000761005007816 */ /* 0x000fe40000000000 */
[----:B------:R-:W-:Y:S02]  /*bb10*/  @!P2 SEL R0, RZ, 0x1, !P4 ;  /* 0x00000001ff00a807 */ /* 0x000fe40006000000 */
[----:B------:R-:W-:Y:S02]  /*bb20*/  PRMT R4, R3, 0x9910, RZ ;  /* 0x0000991003047816 */ /* 0x000fe400000000ff */
[----:B------:R-:W-:Y:S01]  /*bb30*/  PRMT R3, R5, 0x7610, R3 ;  /* 0x0000761005037816 */ /* 0x000fe20000000003 */
[----:B------:R-:W4:Y:S01]  /*bb40*/  I2F.S8 R7, R7 ;  /* 0x0000000700077306 */ /* 0x000f220000001400 */
[----:B------:R-:W-:Y:S01]  /*bb50*/  PRMT R5, R0, 0x9910, RZ ;  /* 0x0000991000057816 */ /* 0x000fe200000000ff */
[----:B------:R-:W-:Y:S01]  /*bb60*/  IMAD.MOV.U32 R0, RZ, RZ, 0x1 ;  /* 0x00000001ff007424 */ /* 0x000fe200078e00ff */
[----:B------:R-:W-:-:S02]  /*bb70*/  ISETP.NE.AND P2, PT, R4, RZ, PT ;  /* 0x000000ff0400720c */ /* 0x000fc40003f45270 */
[----:B------:R-:W-:Y:S01]  /*bb80*/  @!P3 SEL R3, RZ, 0x1, !P5 ;  /* 0x00000001ff03b807 */ /* 0x000fe20006800000 */
[----:B------:R-:W-:Y:S01]  /*bb90*/  IMAD.MOV.U32 R4, RZ, RZ, R5 ;  /* 0x000000ffff047224 */ /* 0x000fe200078e0005 */
[----:B------:R-:W-:Y:S01]  /*bba0*/  @!P1 SEL R0, RZ, 0x1, !P0 ;  /* 0x00000001ff009807 */ /* 0x000fe20004000000 */
[----:B------:R-:W-:Y:S01]  /*bbb0*/  IMAD.MOV.U32 R5, RZ, RZ, 0x1 ;  /* 0x00000001ff057424 */ /* 0x000fe200078e00ff */
[----:B------:R-:W-:Y:S01]  /*bbc0*/  PRMT R3, R3, 0x9910, RZ ;  /* 0x0000991003037816 */ /* 0x000fe200000000ff */
[----:B------:R-:W5:Y:S01]  /*bbd0*/  I2F.S8 R15, R15 ;  /* 0x0000000f000f7306 */ /* 0x000f620000001400 */
[----:B------:R-:W-:Y:S02]  /*bbe0*/  ISETP.NE.AND P3, PT, R4, RZ, PT ;  /* 0x000000ff0400720c */ /* 0x000fe40003f65270 */
[----:B------:R-:W-:Y:S02]  /*bbf0*/  ISETP.NE.AND P4, PT, R3, RZ, PT ;  /* 0x000000ff0300720c */ /* 0x000fe40003f85270 */
[----:B------:R-:W-:-:S02]  /*bc00*/  PRMT R3, R0, 0x9910, RZ ;  /* 0x0000991000037816 */ /* 0x000fc400000000ff */
[----:B-1----:R-:W-:Y:S01]  /*bc10*/  F2FP.F16.F32.PACK_AB R0, RZ, R13 ;  /* 0x0000000dff00723e */ /* 0x002fe200000000ff */
[----:B------:R-:W1:Y:S01]  /*bc20*/  I2F.S8 R8, R8 ;  /* 0x0000000800087306 */ /* 0x000e620000001400 */
[----:B--2---:R-:W-:Y:S02]  /*bc30*/  F2FP.F16.F32.PACK_AB R6, RZ, R6 ;  /* 0x00000006ff06723e */ /* 0x004fe400000000ff */
[----:B------:R-:W-:Y:S01]  /*bc40*/  ISETP.NE.AND P0, PT, R3, RZ, PT ;  /* 0x000000ff0300720c */ /* 0x000fe20003f05270 */
[----:B------:R-:W-:Y:S01]  /*bc50*/  @!P2 HADD2.F32 R0, -RZ, R0.H0_H0 ;  /* 0x20000000ff00a230 */ /* 0x000fe20000004100 */
[----:B---3--:R-:W-:Y:S01]  /*bc60*/  F2FP.F16.F32.PACK_AB R14, RZ, R14 ;  /* 0x0000000eff0e723e */ /* 0x008fe200000000ff */
[----:B------:R-:W-:Y:S01]  /*bc70*/  @!P3 HADD2.F32 R3, -RZ, R6.H0_H0 ;  /* 0x20000006ff03b230 */ /* 0x000fe20000004100 */
[----:B----4-:R-:W-:Y:S01]  /*bc80*/  F2FP.F16.F32.PACK_AB R4, RZ, R7 ;  /* 0x00000007ff04723e */ /* 0x010fe200000000ff */
[----:B------:R-:W2:Y:S01]  /*bc90*/  I2F.S8 R16, R16 ;  /* 0x0000001000107306 */ /* 0x000ea20000001400 */
[----:B------:R-:W-:Y:S01]  /*bca0*/  @!P2 FSETP.NEU.FTZ.AND P5, PT, R0, RZ, PT ;  /* 0x000000ff0000a20b */ /* 0x000fe20003fbd000 */
[----:B------:R-:W-:Y:S01]  /*bcb0*/  @!P4 HADD2.F32 R0, -RZ, R14.H0_H0 ;  /* 0x2000000eff00c230 */ /* 0x000fe20000004100 */
[----:B------:R-:W-:-:S02]  /*bcc0*/  @!P3 FSETP.NEU.FTZ.AND P6, PT, R3, RZ, PT ;  /* 0x000000ff0300b20b */ /* 0x000fc40003fdd000 */
[----:B------:R-:W-:Y:S02]  /*bcd0*/  PRMT R3, R5, 0x7610, R3 ;  /* 0x0000761005037816 */ /* 0x000fe40000000003 */
[----:B------:R-:W-:Y:S01]  /*bce0*/  @!P2 SEL R3, RZ, 0x1, !P5 ;  /* 0x00000001ff03a807 */ /* 0x000fe20006800000 */
[----:B------:R-:W-:Y:S01]  /*bcf0*/  @!P0 HADD2.F32 R4, -RZ, R4.H0_H0 ;  /* 0x20000004ff048230 */ /* 0x000fe20000004100 */
[----:B------:R-:W-:Y:S02]  /*bd00*/  @!P4 FSETP.NEU.FTZ.AND P1, PT, R0, RZ, PT ;  /* 0x000000ff0000c20b */ /* 0x000fe40003f3d000 */
[----:B------:R-:W-:Y:S02]  /*bd10*/  PRMT R6, R3, 0x9910, RZ ;  /* 0x0000991003067816 */ /* 0x000fe400000000ff */
[C---:B------:R-:W-:Y:S02]  /*bd20*/  PRMT R0, R5.reuse, 0x7610, R0 ;  /* 0x0000761005007816 */ /* 0x040fe40000000000 */
[----:B------:R-:W-:Y:S01]  /*bd30*/  PRMT R3, R5, 0x7610, R3 ;  /* 0x0000761005037816 */ /* 0x000fe20000000003 */
[----:B------:R-:W-:Y:S01]  /*bd40*/  IMAD.MOV.U32 R5, RZ, RZ, R6 ;  /* 0x000000ffff057224 */ /* 0x000fe200078e0006 */
[----:B------:R-:W-:-:S02]  /*bd50*/  @!P3 SEL R0, RZ, 0x1, !P6 ;  /* 0x00000001ff00b807 */ /* 0x000fc40007000000 */
[----:B------:R-:W-:Y:S02]  /*bd60*/  @!P4 SEL R3, RZ, 0x1, !P1 ;  /* 0x00000001ff03c807 */ /* 0x000fe40004800000 */
[----:B------:R-:W-:Y:S02]  /*bd70*/  ISETP.NE.AND P1, PT, R5, RZ, PT ;  /* 0x000000ff0500720c */ /* 0x000fe40003f25270 */
[----:B------:R-:W-:Y:S01]  /*bd80*/  @!P0 FSETP.NEU.FTZ.AND P3, PT, R4, RZ, PT ;  /* 0x000000ff0400820b */ /* 0x000fe20003f7d000 */
[----:B------:R-:W-:Y:S01]  /*bd90*/  IMAD.MOV.U32 R4, RZ, RZ, 0x1 ;  /* 0x00000001ff047424 */ /* 0x000fe200078e00ff */
[----:B------:R-:W-:Y:S02]  /*bda0*/  PRMT R0, R0, 0x9910, RZ ;  /* 0x0000991000007816 */ /* 0x000fe400000000ff */
[----:B------:R-:W-:Y:S02]  /*bdb0*/  PRMT R3, R3, 0x9910, RZ ;  /* 0x0000991003037816 */ /* 0x000fe400000000ff */
[----:B------:R-:W-:-:S02]  /*bdc0*/  ISETP.NE.AND P2, PT, R0, RZ, PT ;  /* 0x000000ff0000720c */ /* 0x000fc40003f45270 */
[----:B------:R-:W-:Y:S02]  /*bdd0*/  ISETP.NE.AND P5, PT, R3, RZ, PT ;  /* 0x000000ff0300720c */ /* 0x000fe40003fa5270 */
[----:B------:R-:W-:Y:S02]  /*bde0*/  PRMT R0, R4, 0x7610, R0 ;  /* 0x0000761004007816 */ /* 0x000fe40000000000 */
[----:B------:R-:W-:Y:S02]  /*bdf0*/  @!P0 SEL R0, RZ, 0x1, !P3 ;  /* 0x00000001ff008807 */ /* 0x000fe40005800000 */
[----:B-----5:R-:W-:Y:S02]  /*be00*/  F2FP.F16.F32.PACK_AB R15, RZ, R15 ;  /* 0x0000000fff0f723e */ /* 0x020fe400000000ff */
[----:B------:R-:W-:Y:S02]  /*be10*/  PRMT R4, R0, 0x9910, RZ ;  /* 0x0000991000047816 */ /* 0x000fe400000000ff */
[----:B-1----:R-:W-:Y:S01]  /*be20*/  F2FP.F16.F32.PACK_AB R3, RZ, R8 ;  /* 0x00000008ff03723e */ /* 0x002fe200000000ff */
[----:B------:R-:W-:Y:S01]  /*be30*/  @!P1 HADD2.F32 R0, -RZ, R15.H0_H0 ;  /* 0x2000000fff009230 */ /* 0x000fe20000004100 */
[----:B--2---:R-:W-:-:S02]  /*be40*/  F2FP.F16.F32.PACK_AB R16, RZ, R16 ;  /* 0x00000010ff10723e */ /* 0x004fc400000000ff */
[----:B------:R-:W-:Y:S01]  /*be50*/  ISETP.NE.AND P6, PT, R4, RZ, PT ;  /* 0x000000ff0400720c */ /* 0x000fe20003fc5270 */
[----:B------:R-:W-:Y:S01]  /*be60*/  @!P2 HADD2.F32 R3, -RZ, R3.H0_H0 ;  /* 0x20000003ff03a230 */ /* 0x000fe20000004100 */
[----:B------:R-:W-:Y:S01]  /*be70*/  @!P1 FSETP.NEU.FTZ.AND P0, PT, R0, RZ, PT ;  /* 0x000000ff0000920b */ /* 0x000fe20003f1d000 */
[----:B------:R-:W-:-:S03]  /*be80*/  @!P5 HADD2.F32 R0, -RZ, R16.H0_H0 ;  /* 0x20000010ff00d230 */ /* 0x000fc60000004100 */
[----:B------:R-:W-:Y:S01]  /*be90*/  @!P2 FSETP.NEU.FTZ.AND P3, PT, R3, RZ, PT ;  /* 0x000000ff0300a20b */ /* 0x000fe20003f7d000 */
[----:B------:R-:W-:Y:S01]  /*bea0*/  IMAD.MOV.U32 R3, RZ, RZ, 0x1 ;  /* 0x00000001ff037424 */ /* 0x000fe200078e00ff */
[----:B------:R-:W-:Y:S01]  /*beb0*/  @!P5 FSETP.NEU.FTZ.AND P4, PT, R0, RZ, PT ;  /* 0x000000ff0000d20b */ /* 0x000fe20003f9d000 */
[----:B------:R-:W-:Y:S01]  /*bec0*/  IMAD.MOV.U32 R0, RZ, RZ, 0x1 ;  /* 0x00000001ff007424 */ /* 0x000fe200078e00ff */
[----:B------:R-:W-:Y:S02]  /*bed0*/  @!P1 SEL R4, RZ, 0x1, !P0 ;  /* 0x00000001ff049807 */ /* 0x000fe40004000000 */
[----:B------:R-:W-:Y:S02]  /*bee0*/  @!P2 SEL R5, RZ, 0x1, !P3 ;  /* 0x00000001ff05a807 */ /* 0x000fe40005800000 */
[----:B------:R-:W-:Y:S02]  /*bef0*/  @!P5 SEL R6, RZ, 0x1, !P4 ;  /* 0x00000001ff06d807 */ /* 0x000fe40006000000 */
[----:B------:R-:W-:-:S02]  /*bf00*/  @!P1 PRMT R24, R4, 0x7610, R24 ;  /* 0x0000761004189816 */ /* 0x000fc40000000018 */
[----:B------:R-:W-:Y:S02]  /*bf10*/  @!P2 PRMT R3, R5, 0x7610, R3 ;  /* 0x000076100503a816 */ /* 0x000fe40000000003 */
[----:B------:R-:W-:Y:S01]  /*bf20*/  @!P5 PRMT R18, R6, 0x7610, R18 ;  /* 0x000076100612d816 */ /* 0x000fe20000000012 */
[----:B------:R-:W-:Y:S06]  /*bf30*/  @P6 BRA `(.L_x_842) ;  /* 0x0000003c00086947 */ /* 0x000fec0003800000 */
[----:B------:R-:W1:Y:S02]  /*bf40*/  I2F.S8 R28, R28 ;  /* 0x0000001c001c7306 */ /* 0x000e640000001400 */
[----:B-1----:R-:W-:-:S05]  /*bf50*/  F2FP.F16.F32.PACK_AB R0, RZ, R28 ;  /* 0x0000001cff00723e */ /* 0x002fca00000000ff */
[----:B------:R-:W-:-:S05]  /*bf60*/  HADD2.F32 R0, -RZ, R0.H0_H0 ;  /* 0x20000000ff007230 */ /* 0x000fca0000004100 */
[----:B------:R-:W-:-:S04]  /*bf70*/  FSETP.NEU.FTZ.AND P0, PT, R0, RZ, PT ;  /* 0x000000ff0000720b */ /* 0x000fc80003f1d000 */
[----:B------:R-:W-:Y:S01]  /*bf80*/  SEL R0, RZ, 0x1, !P0 ;  /* 0x00000001ff007807 */ /* 0x000fe20004000000 */
[----:B------:R-:W-:Y:S08]  /*bf90*/  BRA `(.L_x_842) ;  /* 0x0000003800f07947 */ /* 0x000ff00003800000 */
.L_x_859:
[----:B------:R-:W-:Y:S01]  /*bfa0*/  ISETP.GE.U32.AND P0, PT, R3, R32, PT ;  /* 0x000000200300720c */ /* 0x000fe20003f06070 */
[----:B------:R-:W-:Y:S01]  /*bfb0*/  BSSY B0, `(.L_x_875) ;  /* 0x00000b6000007945 */ /* 0x000fe20003800000 */
[--C-:B------:R-:W-:Y:S02]  /*bfc0*/  PRMT R5, R28, 0x5410, R28.reuse ;  /* 0x000054101c057816 */ /* 0x100fe4000000001c */
[--C-:B------:R-:W-:Y:S02]  /*bfd0*/  PRMT R6, R6, 0x5410, R28.reuse ;  /* 0x0000541006067816 */ /* 0x100fe4000000001c */
[--C-:B------:R-:W-:Y:S02]  /*bfe0*/  PRMT R7, R7, 0x5410, R28.reuse ;  /* 0x0000541007077816 */ /* 0x100fe4000000001c */
[--C-:B------:R-:W-:Y:S02]  /*bff0*/  PRMT R25, R25, 0x5410, R28.reuse ;  /* 0x0000541019197816 */ /* 0x100fe4000000001c */
[----:B------:R-:W-:-:S02]  /*c000*/  PRMT R26, R26, 0x5410, R28 ;  /* 0x000054101a1a7816 */ /* 0x000fc4000000001c */
[----:B------:R-:W-:Y:S02]  /*c010*/  PRMT R27, R27, 0x5410, R28 ;  /* 0x000054101b1b7816 */ /* 0x000fe4000000001c */
[C---:B------:R-:W-:Y:S02]  /*c020*/  PRMT R21, R28.reuse, 0x7610, R21 ;  /* 0x000076101c157816 */ /* 0x040fe40000000015 */
[C---:B------:R-:W-:Y:S02]  /*c030*/  PRMT R20, R28.reuse, 0x7610, R20 ;  /* 0x000076101c147816 */ /* 0x040fe40000000014 */
[C---:B------:R-:W-:Y:S02]  /*c040*/  PRMT R16, R28.reuse, 0x7610, R16 ;  /* 0x000076101c107816 */ /* 0x040fe40000000010 */
[C---:B------:R-:W-:Y:S02]  /*c050*/  PRMT R15, R28.reuse, 0x7610, R15 ;  /* 0x000076101c0f7816 */ /* 0x040fe4000000000f */
[----:B------:R-:W-:-:S02]  /*c060*/  PRMT R14, R28, 0x7610, R14 ;  /* 0x000076101c0e7816 */ /* 0x000fc4000000000e */
        /* <DEDUP_REMOVED lines=22> */
.L_x_877:
[----:B------:R-:W-:-:S05]  /*c1d0*/  IMAD R4, R24, R29, RZ ;  /* 0x0000001d18047224 */ /* 0x000fca00078e02ff */
[----:B------:R-:W-:-:S05]  /*c1e0*/  SHF.R.U32.HI R5, RZ, 0x2, R4 ;  /* 0x00000002ff057819 */ /* 0x000fca0000011604 */
[----:B------:R-:W-:-:S06]  /*c1f0*/  IMAD.WIDE.U32 R4, R5, 0x8, R18 ;  /* 0x0000000805047825 */ /* 0x000fcc00078e0012 */
[----:B------:R-:W2:Y:S01]  /*c200*/  LDG.E.64 R4, desc[UR58][R4.64] ;  /* 0x0000003a04047981 */ /* 0x000ea2000c1e1b00 */
[----:B0-----:R-:W-:-:S04]  /*c210*/  IMAD.IADD R29, R30, 0x1, R29 ;  /* 0x000000011e1d7824 */ /* 0x001fc800078e021d */
        /* <DEDUP_REMOVED lines=22> */
[----:B------:R-:W-:Y:S02]  /*c380*/  LOP3.LUT P6, RZ, R13, 0xff, RZ, 0xc0, !PT ;  /* 0x000000ff0dff7812 */ /* 0x000fe400078cc0ff */
[----:B------:R-:W-:-:S02]  /*c390*/  LOP3.LUT P5, RZ, R25, 0xff, RZ, 0xc0, !PT ;  /* 0x000000ff19ff7812 */ /* 0x000fc400078ac0ff */
[----:B------:R-:W-:Y:S02]  /*c3a0*/  PRMT R27, R27, 0x5410, R27 ;  /* 0x000054101b1b7816 */ /* 0x000fe4000000001b */
[----:B------:R-:W-:Y:S02]  /*c3b0*/  IADD3 R29, R29, R30, RZ ;  /* 0x0000001e1d1d7210 */ /* 0x000fe40007ffe0ff */
[C---:B--2---:R-:W-:Y:S02]  /*c3c0*/  PRMT R36, R4.reuse, 0x7610, R36 ;  /* 0x0000761004247816 */ /* 0x044fe40000000024 */
[----:B------:R-:W-:Y:S02]  /*c3d0*/  PRMT R37, R4, 0x7632, R37 ;  /* 0x0000763204257816 */ /* 0x000fe40000000025 */
[--C-:B------:R-:W-:Y:S01]  /*c3e0*/  PRMT R39, R39, 0x7610, R5.reuse ;  /* 0x0000761027277816 */ /* 0x100fe20000000005 */
[----:B------:R-:W-:Y:S02]  /*c3f0*/  @!P0 HADD2.F32 R0, -RZ, R36.H0_H0 ;  /* 0x20000024ff008230 */ /* 0x000fe40000004100 */
[----:B------:R-:W-:Y:S01]  /*c400*/  @!P1 HADD2.F32 R4, -RZ, R37.H0_H0 ;  /* 0x20000025ff049230 */ /* 0x000fe20000004100 */
[----:B------:R-:W-:-:S02]  /*c410*/  PRMT R37, R37, 0x5410, R5 ;  /* 0x0000541025257816 */ /* 0x000fc40000000005 */
[----:B------:R-:W-:-:S04]  /*c420*/  @!P0 FSETP.NEU.FTZ.AND P3, PT, R0, RZ, PT ;  /* 0x000000ff0000820b */ /* 0x000fc80003f7d000 */
[----:B------:R-:W-:Y:S02]  /*c430*/  @!P0 SEL R0, RZ, 0x1, !P3 ;  /* 0x00000001ff008807 */ /* 0x000fe40005800000 */
[----:B------:R-:W-:Y:S01]  /*c440*/  @!P1 FSETP.NEU.FTZ.AND P3, PT, R4, RZ, PT ;  /* 0x000000ff0400920b */ /* 0x000fe20003f7d000 */
[----:B------:R-:W-:Y:S01]  /*c450*/  @!P2 HADD2.F32 R4, -RZ, R37.H1_H1 ;  /* 0x30000025ff04a230 */ /* 0x000fe20000004100 */
[----:B------:R-:W-:Y:S01]  /*c460*/  @!P0 PRMT R3, R0, 0x7610, R3 ;  /* 0x0000761000038816 */ /* 0x000fe20000000003 */
[----:B------:R-:W-:Y:S01]  /*c470*/  IMAD.MOV.U32 R0, RZ, RZ, 0x1 ;  /* 0x00000001ff007424 */ /* 0x000fe200078e00ff */
[----:B------:R-:W-:-:S04]  /*c480*/  LOP3.LUT P0, RZ, R14, 0xff, RZ, 0xc0, !PT ;  /* 0x000000ff0eff7812 */ /* 0x000fc8000780c0ff */
[----:B------:R-:W-:Y:S02]  /*c490*/  PRMT R5, R5, 0x5410, R0 ;  /* 0x0000541005057816 */ /* 0x000fe40000000000 */
[----:B------:R-:W-:Y:S02]  /*c4a0*/  @!P1 SEL R0, RZ, 0x1, !P3 ;  /* 0x00000001ff009807 */ /* 0x000fe40005800000 */
[----:B------:R-:W-:Y:S01]  /*c4b0*/  @!P2 FSETP.NEU.FTZ.AND P3, PT, R4, RZ, PT ;  /* 0x000000ff0400a20b */ /* 0x000fe20003f7d000 */
[----:B------:R-:W-:Y:S01]  /*c4c0*/  @!P4 HADD2.F32 R4, -RZ, R39.H1_H1 ;  /* 0x30000027ff04c230 */ /* 0x000fe20000004100 */
[----:B------:R-:W-:Y:S02]  /*c4d0*/  @!P1 PRMT R5, R5, 0x5410, R0 ;  /* 0x0000541005059816 */ /* 0x000fe40000000000 */
[----:B------:R-:W-:Y:S02]  /*c4e0*/  @!P2 SEL R0, RZ, 0x1, !P3 ;  /* 0x00000001ff00a807 */ /* 0x000fe40005800000 */
[----:B------:R-:W-:-:S02]  /*c4f0*/  @!P4 FSETP.NEU.FTZ.AND P3, PT, R4, RZ, PT ;  /* 0x000000ff0400c20b */ /* 0x000fc40003f7d000 */
[--C-:B---3--:R-:W-:Y:S02]  /*c500*/  PRMT R0, R0, 0x5410, R6.reuse ;  /* 0x0000541000007816 */ /* 0x108fe40000000006 */
[----:B------:R-:W-:Y:S02]  /*c510*/  @!P4 SEL R4, RZ, 0x1, !P3 ;  /* 0x00000001ff04c807 */ /* 0x000fe40005800000 */
[----:B------:R-:W-:Y:S01]  /*c520*/  PRMT R6, R6, 0x7632, R6 ;  /* 0x0000763206067816 */ /* 0x000fe20000000006 */
[----:B------:R-:W-:Y:S01]  /*c530*/  @!P6 HADD2.F32 R13, -RZ, R0.H1_H1 ;  /* 0x30000000ff0de230 */ /* 0x000fe20000004100 */
[----:B------:R-:W-:Y:S02]  /*c540*/  @!P4 PRMT R27, R27, 0x5410, R4 ;  /* 0x000054101b1bc816 */ /* 0x000fe40000000004 */
[----:B------:R-:W-:Y:S02]  /*c550*/  @!P2 PRMT R12, R0, 0x7610, R12 ;  /* 0x00007610000ca816 */ /* 0x000fe4000000000c */
[----:B------:R-:W-:Y:S01]  /*c560*/  @!P6 FSETP.NEU.FTZ.AND P4, PT, R13, RZ, PT ;  /* 0x000000ff0d00e20b */ /* 0x000fe20003f9d000 */
[----:B------:R-:W-:Y:S01]  /*c570*/  HFMA2.MMA R13, -RZ, RZ, 0, 5.9604644775390625e-08 ;  /* 0x00000001ff0d7435 */ /* 0x000fe200000001ff */
[----:B------:R-:W-:Y:S01]  /*c580*/  LOP3.LUT P2, RZ, R15, 0xff, RZ, 0xc0, !PT ;  /* 0x000000ff0fff7812 */ /* 0x000fe2000784c0ff */
[----:B------:R-:W-:Y:S01]  /*c590*/  @!P5 HADD2.F32 R15, -RZ, R6.H0_H0 ;  /* 0x20000006ff0fd230 */ /* 0x000fe20000004100 */
[----:B------:R-:W-:-:S02]  /*c5a0*/  PRMT R4, R7, 0x7610, R4 ;  /* 0x0000761007047816 */ /* 0x000fc40000000004 */
[----:B------:R-:W-:Y:S01]  /*c5b0*/  LOP3.LUT P1, RZ, R26, 0xff, RZ, 0xc0, !PT ;  /* 0x000000ff1aff7812 */ /* 0x000fe2000782c0ff */
[----:B------:R-:W-:Y:S01]  /*c5c0*/  IMAD.MOV.U32 R26, RZ, RZ, 0x1 ;  /* 0x00000001ff1a7424 */ /* 0x000fe200078e00ff */
[----:B------:R-:W-:Y:S01]  /*c5d0*/  @!P6 SEL R14, RZ, 0x1, !P4 ;  /* 0x00000001ff0ee807 */ /* 0x000fe20006000000 */
[----:B------:R-:W-:Y:S01]  /*c5e0*/  @!P0 HADD2.F32 R25, -RZ, R4.H0_H0 ;  /* 0x20000004ff198230 */ /* 0x000fe20000004100 */
[----:B------:R-:W-:Y:S02]  /*c5f0*/  @!P5 FSETP.NEU.FTZ.AND P4, PT, R15, RZ, PT ;  /* 0x000000ff0f00d20b */ /* 0x000fe40003f9d000 */
[----:B------:R-:W-:Y:S02]  /*c600*/  PRMT R26, R26, 0x5410, R26 ;  /* 0x000054101a1a7816 */ /* 0x000fe4000000001a */
[----:B------:R-:W-:Y:S02]  /*c610*/  PRMT R7, R7, 0x7632, R7 ;  /* 0x0000763207077816 */ /* 0x000fe40000000007 */
[----:B------:R-:W-:Y:S01]  /*c620*/  @!P6 PRMT R13, R14, 0x7610, R13 ;  /* 0x000076100e0de816 */ /* 0x000fe2000000000d */
[----:B------:R-:W-:Y:S01]  /*c630*/  IMAD.MOV.U32 R14, RZ, RZ, 0x1 ;  /* 0x00000001ff0e7424 */ /* 0x000fe200078e00ff */
[----:B------:R-:W-:-:S02]  /*c640*/  @!P5 SEL R15, RZ, 0x1, !P4 ;  /* 0x00000001ff0fd807 */ /* 0x000fc40006000000 */
[----:B------:R-:W-:Y:S01]  /*c650*/  @!P0 FSETP.NEU.FTZ.AND P6, PT, R25, RZ, PT ;  /* 0x000000ff1900820b */ /* 0x000fe20003fdd000 */
[----:B------:R-:W-:Y:S01]  /*c660*/  IMAD.MOV.U32 R25, RZ, RZ, 0x1 ;  /* 0x00000001ff197424 */ /* 0x000fe200078e00ff */
[----:B------:R-:W-:Y:S02]  /*c670*/  LOP3.LUT P3, RZ, R31, 0xff, RZ, 0xc0, !PT ;  /* 0x000000ff1fff7812 */ /* 0x000fe4000786c0ff */
[----:B------:R-:W-:Y:S01]  /*c680*/  LOP3.LUT P4, RZ, R16, 0xff, RZ, 0xc0, !PT ;  /* 0x000000ff10ff7812 */ /* 0x000fe2000788c0ff */
[----:B------:R-:W-:Y:S01]  /*c690*/  @!P1 HADD2.F32 R16, -RZ, R7.H0_H0 ;  /* 0x20000007ff109230 */ /* 0x000fe20000004100 */
[----:B------:R-:W-:Y:S02]  /*c6a0*/  @!P5 PRMT R26, R26, 0x5410, R15 ;  /* 0x000054101a1ad816 */ /* 0x000fe4000000000f */
[----:B------:R-:W-:Y:S02]  /*c6b0*/  @!P0 SEL R15, RZ, 0x1, !P6 ;  /* 0x00000001ff0f8807 */ /* 0x000fe40007000000 */
[----:B----4-:R-:W-:-:S02]  /*c6c0*/  PRMT R36, R36, 0x5410, R10 ;  /* 0x0000541024247816 */ /* 0x010fc4000000000a */
[----:B------:R-:W-:Y:S01]  /*c6d0*/  @!P0 PRMT R14, R15, 0x7610, R14 ;  /* 0x000076100f0e8816 */ /* 0x000fe2000000000e */
[----:B------:R-:W-:Y:S01]  /*c6e0*/  IMAD.MOV.U32 R15, RZ, RZ, 0x1 ;  /* 0x00000001ff0f7424 */ /* 0x000fe200078e00ff */
[----:B------:R-:W-:Y:S01]  /*c6f0*/  @!P1 FSETP.NEU.FTZ.AND P0, PT, R16, RZ, PT ;  /* 0x000000ff1000920b */ /* 0x000fe20003f1d000 */
[----:B------:R-:W-:Y:S01]  /*c700*/  @!P2 HADD2.F32 R16, -RZ, R36.H1_H1 ;  /* 0x30000024ff10a230 */ /* 0x000fe20000004100 */
[----:B------:R-:W-:Y:S02]  /*c710*/  PRMT R38, R10, 0x7632, R38 ;  /* 0x000076320a267816 */ /* 0x000fe40000000026 */
[----:B------:R-:W-:Y:S02]  /*c720*/  @!P1 SEL R10, RZ, 0x1, !P0 ;  /* 0x00000001ff0a9807 */ /* 0x000fe40004000000 */
[----:B------:R-:W-:Y:S01]  /*c730*/  LOP3.LUT P5, RZ, R20, 0xff, RZ, 0xc0, !PT ;  /* 0x000000ff14ff7812 */ /* 0x000fe200078ac0ff */
[----:B------:R-:W-:Y:S01]  /*c740*/  @!P3 HADD2.F32 R20, -RZ, R38.H0_H0 ;  /* 0x20000026ff14b230 */ /* 0x000fe20000004100 */
[----:B------:R-:W-:-:S02]  /*c750*/  @!P2 FSETP.NEU.FTZ.AND P0, PT, R16, RZ, PT ;  /* 0x000000ff1000a20b */ /* 0x000fc40003f1d000 */
[----:B------:R-:W-:Y:S02]  /*c760*/  PRMT R25, R25, 0x5410, R25 ;  /* 0x0000541019197816 */ /* 0x000fe40000000019 */
[----:B------:R-:W-:Y:S02]  /*c770*/  LOP3.LUT P6, RZ, R33, 0xff, RZ, 0xc0, !PT ;  /* 0x000000ff21ff7812 */ /* 0x000fe400078cc0ff */
[----:B------:R-:W-:Y:S02]  /*c780*/  @!P2 SEL R16, RZ, 0x1, !P0 ;  /* 0x00000001ff10a807 */ /* 0x000fe40004000000 */
[----:B------:R-:W-:Y:S01]  /*c790*/  @!P1 PRMT R25, R25, 0x5410, R10 ;  /* 0x0000541019199816 */ /* 0x000fe2000000000a */
[----:B------:R-:W-:Y:S01]  /*c7a0*/  IMAD.MOV.U32 R10, RZ, RZ, 0x1 ;  /* 0x00000001ff0a7424 */ /* 0x000fe200078e00ff */
[----:B------:R-:W-:Y:S02]  /*c7b0*/  PRMT R38, R38, 0x5410, R11 ;  /* 0x0000541026267816 */ /* 0x000fe4000000000b */
[----:B------:R-:W-:-:S02]  /*c7c0*/  @!P3 FSETP.NEU.FTZ.AND P1, PT, R20, RZ, PT ;  /* 0x000000ff1400b20b */ /* 0x000fc40003f3d000 */
[----:B------:R-:W-:Y:S01]  /*c7d0*/  @!P2 PRMT R15, R16, 0x7610, R15 ;  /* 0x00007610100fa816 */ /* 0x000fe2000000000f */
[----:B------:R-:W-:Y:S01]  /*c7e0*/  IMAD.MOV.U32 R16, RZ, RZ, 0x1 ;  /* 0x00000001ff107424 */ /* 0x000fe200078e00ff */
[----:B------:R-:W-:Y:S01]  /*c7f0*/  LOP3.LUT P2, RZ, R21, 0xff, RZ, 0xc0, !PT ;  /* 0x000000ff15ff7812 */ /* 0x000fe2000784c0ff */
[----:B------:R-:W-:Y:S01]  /*c800*/  @!P4 HADD2.F32 R21, -RZ, R38.H1_H1 ;  /* 0x30000026ff15c230 */ /* 0x000fe20000004100 */
[----:B------:R-:W-:Y:S02]  /*c810*/  @!P3 SEL R20, RZ, 0x1, !P1 ;  /* 0x00000001ff14b807 */ /* 0x000fe40004800000 */
[----:B------:R-:W-:Y:S02]  /*c820*/  PRMT R7, R7, 0x5410, R10 ;  /* 0x0000541007077816 */ /* 0x000fe4000000000a */
[----:B------:R-:W-:Y:S02]  /*c830*/  PRMT R40, R11, 0x7632, R40 ;  /* 0x000076320b287816 */ /* 0x000fe40000000028 */
[----:B------:R-:W-:Y:S01]  /*c840*/  @!P3 PRMT R7, R7, 0x5410, R20 ;  /* 0x000054100707b816 */ /* 0x000fe20000000014 */
[----:B------:R-:W-:Y:S01]  /*c850*/  IMAD.MOV.U32 R20, RZ, RZ, 0x1 ;  /* 0x00000001ff147424 */ /* 0x000fe200078e00ff */
[----:B------:R-:W-:Y:S01]  /*c860*/  LOP3.LUT P0, RZ, R34, 0xff, RZ, 0xc0, !PT ;  /* 0x000000ff22ff7812 */ /* 0x000fe2000780c0ff */
[----:B------:R-:W-:Y:S01]  /*c870*/  @!P6 HADD2.F32 R11, -RZ, R40.H0_H0 ;  /* 0x20000028ff0be230 */ /* 0x000fe20000004100 */
[----:B------:R-:W-:Y:S01]  /*c880*/  @!P4 FSETP.NEU.FTZ.AND P3, PT, R21, RZ, PT ;  /* 0x000000ff1500c20b */ /* 0x000fe20003f7d000 */
[----:B------:R-:W-:Y:S01]  /*c890*/  IMAD.MOV.U32 R21, RZ, RZ, 0x1 ;  /* 0x00000001ff157424 */ /* 0x000fe200078e00ff */
[----:B------:R-:W-:-:S02]  /*c8a0*/  PRMT R5, R10, 0x7610, R5 ;  /* 0x000076100a057816 */ /* 0x000fc40000000005 */
[----:B------:R-:W-:Y:S02]  /*c8b0*/  @!P4 SEL R10, RZ, 0x1, !P3 ;  /* 0x00000001ff0ac807 */ /* 0x000fe40005800000 */
[----:B-----5:R-:W-:Y:S02]  /*c8c0*/  PRMT R4, R4, 0x5410, R8 ;  /* 0x0000541004047816 */ /* 0x020fe40000000008 */
[----:B------:R-:W-:Y:S01]  /*c8d0*/  @!P6 FSETP.NEU.FTZ.AND P3, PT, R11, RZ, PT ;  /* 0x000000ff0b00e20b */ /* 0x000fe20003f7d000 */
[----:B------:R-:W-:Y:S01]  /*c8e0*/  IMAD R11, R30, 0x3, R29 ;  /* 0x000000031e0b7824 */ /* 0x000fe200078e021d */
[----:B------:R-:W-:Y:S02]  /*c8f0*/  PRMT R6, R6, 0x5410, R16 ;  /* 0x0000541006067816 */ /* 0x000fe40000000010 */
[----:B------:R-:W-:Y:S02]  /*c900*/  LOP3.LUT P1, RZ, R35, 0xff, RZ, 0xc0, !PT ;  /* 0x000000ff23ff7812 */ /* 0x000fe4000782c0ff */
[----:B------:R-:W-:-:S02]  /*c910*/  PRMT R34, R34, 0x7610, R8 ;  /* 0x0000761022227816 */ /* 0x000fc40000000008 */
[----:B------:R-:W-:Y:S01]  /*c920*/  @!P4 PRMT R16, R10, 0x7610, R16 ;  /* 0x000076100a10c816 */ /* 0x000fe20000000010 */
[----:B------:R-:W-:Y:S01]  /*c930*/  @!P5 HADD2.F32 R10, -RZ, R4.H1_H1 ;  /* 0x30000004ff0ad230 */ /* 0x000fe20000004100 */
[----:B------:R-:W-:Y:S01]  /*c940*/  PRMT R33, R33, 0x5410, R9 ;  /* 0x0000541021217816 */ /* 0x000fe20000000009 */
[----:B------:R-:W-:Y:S01]  /*c950*/  @!P0 HADD2.F32 R8, -RZ, R34.H1_H1 ;  /* 0x30000022ff088230 */ /* 0x000fe20000004100 */
[----:B-1----:R-:W-:Y:S02]  /*c960*/  ISETP.GE.U32.AND P4, PT, R11, R32, PT ;  /* 0x000000200b00720c */ /* 0x002fe40003f86070 */
[----:B------:R-:W-:Y:S02]  /*c970*/  @!P6 SEL R11, RZ, 0x1, !P3 ;  /* 0x00000001ff0be807 */ /* 0x000fe40005800000 */
[----:B------:R-:W-:Y:S01]  /*c980*/  @!P5 FSETP.NEU.FTZ.AND P3, PT, R10, RZ, PT ;  /* 0x000000ff0a00d20b */ /* 0x000fe20003f7d000 */
[----:B------:R-:W-:Y:S01]  /*c990*/  @!P2 HADD2.F32 R10, -RZ, R33.H1_H1 ;  /* 0x30000021ff0aa230 */ /* 0x000fe20000004100 */
[----:B------:R-:W-:-:S02]  /*c9a0*/  PRMT R39, R9, 0x7632, R39 ;  /* 0x0000763209277816 */ /* 0x000fc40000000027 */
[----:B------:R-:W-:Y:S02]  /*c9b0*/  @!P6 PRMT R6, R6, 0x5410, R11 ;  /* 0x000054100606e816 */ /* 0x000fe4000000000b */
[----:B------:R-:W-:Y:S02]  /*c9c0*/  @!P0 FSETP.NEU.FTZ.AND P6, PT, R8, RZ, PT ;  /* 0x000000ff0800820b */ /* 0x000fe40003fdd000 */
[----:B------:R-:W-:Y:S02]  /*c9d0*/  @!P5 SEL R8, RZ, 0x1, !P3 ;  /* 0x00000001ff08d807 */ /* 0x000fe40005800000 */
[----:B------:R-:W-:Y:S01]  /*c9e0*/  @!P2 FSETP.NEU.FTZ.AND P3, PT, R10, RZ, PT ;  /* 0x000000ff0a00a20b */ /* 0x000fe20003f7d000 */
[----:B------:R-:W-:Y:S01]  /*c9f0*/  @!P1 HADD2.F32 R10, -RZ, R39.H0_H0 ;  /* 0x20000027ff0a9230 */ /* 0x000fe20000004100 */
[----:B------:R-:W-:Y:S02]  /*ca00*/  @!P0 SEL R9, RZ, 0x1, !P6 ;  /* 0x00000001ff098807 */ /* 0x000fe40007000000 */
[----:B------:R-:W-:-:S02]  /*ca10*/  PRMT R26, R25, 0x7632, R26 ;  /* 0x00007632191a7816 */ /* 0x000fc4000000001a */
[----:B------:R-:W-:Y:S02]  /*ca20*/  @!P1 FSETP.NEU.FTZ.AND P6, PT, R10, RZ, PT ;  /* 0x000000ff0a00920b */ /* 0x000fe40003fdd000 */
[----:B------:R-:W-:Y:S02]  /*ca30*/  @!P2 SEL R10, RZ, 0x1, !P3 ;  /* 0x00000001ff0aa807 */ /* 0x000fe40005800000 */
[----:B------:R-:W-:Y:S02]  /*ca40*/  @!P1 SEL R11, RZ, 0x1, !P6 ;  /* 0x00000001ff0b9807 */ /* 0x000fe40007000000 */
[----:B------:R-:W-:Y:S02]  /*ca50*/  @!P0 PRMT R5, R9, 0x7610, R5 ;  /* 0x0000761009058816 */ /* 0x000fe40000000005 */
[----:B------:R-:W-:Y:S02]  /*ca60*/  @!P1 PRMT R28, R11, 0x7610, R28 ;  /* 0x000076100b1c9816 */ /* 0x000fe4000000001c */
[----:B------:R-:W-:-:S02]  /*ca70*/  @!P5 PRMT R20, R8, 0x7610, R20 ;  /* 0x000076100814d816 */ /* 0x000fc40000000014 */
[----:B------:R-:W-:Y:S02]  /*ca80*/  @!P2 PRMT R21, R10, 0x7610, R21 ;  /* 0x000076100a15a816 */ /* 0x000fe40000000015 */
        /* <DEDUP_REMOVED lines=8> */
.L_x_876:
[----:B------:R-:W-:Y:S05]  /*cb10*/  BSYNC B0 ;  /* 0x0000000000007941 */ /* 0x000fea0003800000 */
.L_x_875:
[----:B------:R-:W-:Y:S01]  /*cb20*/  ISETP.GE.U32.AND P1, PT, R29, R32, PT ;  /* 0x000000201d00720c */ /* 0x000fe20003f26070 */
[----:B------:R-:W-:Y:S01]  /*cb30*/  BSSY B0, `(.L_x_878) ;  /* 0x000002e000007945 */ /* 0x000fe20003800000 */
[----:B------:R-:W-:Y:S02]  /*cb40*/  PRMT R10, R6, 0x7632, R10 ;  /* 0x00007632060a7816 */ /* 0x000fe4000000000a */
[----:B------:R-:W-:Y:S02]  /*cb50*/  PRMT R11, R7, 0x7632, R11 ;  /* 0x00007632070b7816 */ /* 0x000fe4000000000b */
[----:B------:R-:W-:Y:S02]  /*cb60*/  PRMT R25, R25, 0x7632, R25 ;  /* 0x0000763219197816 */ /* 0x000fe40000000019 */
[----:B------:R-:W-:Y:S02]  /*cb70*/  PRMT R26, R26, 0x7632, R26 ;  /* 0x000076321a1a7816 */ /* 0x000fe4000000001a */
[----:B------:R-:W-:-:S02]  /*cb80*/  PRMT R27, R27, 0x7632, R27 ;  /* 0x000076321b1b7816 */ /* 0x000fc4000000001b */
[----:B------:R-:W-:Y:S01]  /*cb90*/  PRMT R31, R5, 0x7632, R31 ;  /* 0x00007632051f7816 */ /* 0x000fe2000000001f */
[----:B------:R-:W-:Y:S06]  /*cba0*/  @P1 BRA `(.L_x_879) ;  /* 0x0000000000981947 */ /* 0x000fec0003800000 */
[----:B------:R-:W-:-:S05]  /*cbb0*/  IMAD R8, R24, R29, RZ ;  /* 0x0000001d18087224 */ /* 0x000fca00078e02ff */
[----:B------:R-:W-:-:S05]  /*cbc0*/  SHF.R.U32.HI R9, RZ, 0x2, R8 ;  /* 0x00000002ff097819 */ /* 0x000fca0000011608 */
[----:B------:R-:W-:-:S06]  /*cbd0*/  IMAD.WIDE.U32 R8, R9, 0x8, R18 ;  /* 0x0000000809087825 */ /* 0x000fcc00078e0012 */
[----:B------:R-:W2:Y:S01]  /*cbe0*/  LDG.E.64 R8, desc[UR58][R8.64] ;  /* 0x0000003a08087981 */ /* 0x000ea2000c1e1b00 */
[----:B------:R-:W-:-:S05]  /*cbf0*/  IMAD.IADD R35, R29, 0x1, R30 ;  /* 0x000000011d237824 */ /* 0x000fca00078e021e */
[----:B------:R-:W-:Y:S02]  /*cc00*/  ISETP.GE.U32.AND P0, PT, R35, R32, PT ;  /* 0x000000202300720c */ /* 0x000fe40003f06070 */
[C---:B--2---:R-:W-:Y:S02]  /*cc10*/  PRMT R36, R8.reuse, 0x7610, R36 ;  /* 0x0000761008247816 */ /* 0x044fe40000000024 */
[--C-:B------:R-:W-:Y:S02]  /*cc20*/  PRMT R37, R8, 0x5432, R9.reuse ;  /* 0x0000543208257816 */ /* 0x100fe40000000009 */
[----:B------:R-:W-:-:S07]  /*cc30*/  PRMT R39, R39, 0x7610, R9 ;  /* 0x0000761027277816 */ /* 0x000fce0000000009 */
[----:B------:R-:W-:Y:S05]  /*cc40*/  @P0 BRA `(.L_x_879) ;  /* 0x0000000000700947 */ /* 0x000fea0003800000 */
[----:B------:R-:W-:-:S05]  /*cc50*/  IMAD R0, R24, R35, RZ ;  /* 0x0000002318007224 */ /* 0x000fca00078e02ff */
[----:B------:R-:W-:-:S05]  /*cc60*/  SHF.R.U32.HI R9, RZ, 0x2, R0 ;  /* 0x00000002ff097819 */ /* 0x000fca0000011600 */
[----:B------:R-:W-:-:S05]  /*cc70*/  IMAD.WIDE.U32 R8, R9, 0x8, R18 ;  /* 0x0000000809087825 */ /* 0x000fca00078e0012 */
[----:B------:R-:W2:Y:S01]  /*cc80*/  LDG.E.64 R6, desc[UR58][R8.64] ;  /* 0x0000003a08067981 */ /* 0x000ea2000c1e1b00 */
[----:B------:R-:W-:-:S05]  /*cc90*/  IMAD.IADD R35, R35, 0x1, R30 ;  /* 0x0000000123237824 */ /* 0x000fca00078e021e */
[----:B------:R-:W-:Y:S02]  /*cca0*/  ISETP.GE.U32.AND P0, PT, R35, R32, PT ;  /* 0x000000202300720c */ /* 0x000fe40003f06070 */
[----:B--2---:R-:W-:Y:S02]  /*ccb0*/  PRMT R0, R0, 0x5410, R6 ;  /* 0x0000541000007816 */ /* 0x004fe40000000006 */
[C---:B------:R-:W-:Y:S02]  /*ccc0*/  PRMT R4, R7.reuse, 0x7610, R4 ;  /* 0x0000761007047816 */ /* 0x040fe40000000004 */
[----:B------:R-:W-:Y:S02]  /*ccd0*/  PRMT R6, R6, 0x7632, R6 ;  /* 0x0000763206067816 */ /* 0x000fe40000000006 */
[----:B------:R-:W-:-:S05]  /*cce0*/  PRMT R7, R7, 0x7632, R7 ;  /* 0x0000763207077816 */ /* 0x000fca0000000007 */
[----:B------:R-:W-:Y:S05]  /*ccf0*/  @P0 BRA `(.L_x_879) ;  /* 0x0000000000440947 */ /* 0x000fea0003800000 */
[----:B------:R-:W-:Y:S01]  /*cd00*/  IADD3 R9, R35, R30, RZ ;  /* 0x0000001e23097210 */ /* 0x000fe20007ffe0ff */
[----:B------:R-:W-:-:S03]  /*cd10*/  IMAD R35, R24, R35, RZ ;  /* 0x0000002318237224 */ /* 0x000fc600078e02ff */
[----:B------:R-:W-:-:S13]  /*cd20*/  ISETP.GE.U32.AND P0, PT, R9, R32, PT ;  /* 0x000000200900720c */ /* 0x000fda0003f06070 */
[----:B------:R-:W-:Y:S01]  /*cd30*/  @!P0 IMAD R24, R24, R9, RZ ;  /* 0x0000000918188224 */ /* 0x000fe200078e02ff */
[----:B------:R-:W-:-:S04]  /*cd40*/  SHF.R.U32.HI R9, RZ, 0x2, R35 ;  /* 0x00000002ff097819 */ /* 0x000fc80000011623 */
[----:B------:R-:W-:Y:S01]  /*cd50*/  @!P0 SHF.R.U32.HI R35, RZ, 0x2, R24 ;  /* 0x00000002ff238819 */ /* 0x000fe20000011618 */
[----:B------:R-:W-:-:S04]  /*cd60*/  IMAD.WIDE.U32 R8, R9, 0x8, R18 ;  /* 0x0000000809087825 */ /* 0x000fc800078e0012 */
[----:B------:R-:W-:Y:S02]  /*cd70*/  @!P0 IMAD.WIDE.U32 R18, R35, 0x8, R18 ;  /* 0x0000000823128825 */ /* 0x000fe400078e0012 */
[----:B------:R-:W2:Y:S04]  /*cd80*/  LDG.E.64 R8, desc[UR58][R8.64] ;  /* 0x0000003a08087981 */ /* 0x000ea8000c1e1b00 */
[----:B------:R-:W3:Y:S01]  /*cd90*/  @!P0 LDG.E.64 R18, desc[UR58][R18.64] ;  /* 0x0000003a12128981 */ /* 0x000ee2000c1e1b00 */
[----:B--2---:R-:W-:Y:S02]  /*cda0*/  PRMT R36, R36, 0x5410, R8 ;  /* 0x0000541024247816 */ /* 0x004fe40000000008 */
[----:B------:R-:W-:Y:S02]  /*cdb0*/  PRMT R38, R8, 0x5432, R9 ;  /* 0x0000543208267816 */ /* 0x000fe40000000009 */
[----:B------:R-:W-:-:S02]  /*cdc0*/  PRMT R40, R9, 0x7632, R40 ;  /* 0x0000763209287816 */ /* 0x000fc40000000028 */
[--C-:B---3--:R-:W-:Y:S02]  /*cdd0*/  @!P0 PRMT R4, R4, 0x5410, R18.reuse ;  /* 0x0000541004048816 */ /* 0x108fe40000000012 */
[----:B------:R-:W-:Y:S02]  /*cde0*/  @!P0 PRMT R34, R34, 0x7610, R18 ;  /* 0x0000761022228816 */ /* 0x000fe40000000012 */
[----:B------:R-:W-:Y:S02]  /*cdf0*/  @!P0 PRMT R33, R33, 0x5410, R19 ;  /* 0x0000541021218816 */ /* 0x000fe40000000013 */
[----:B------:R-:W-:-:S07]  /*ce00*/  @!P0 PRMT R39, R19, 0x7632, R39 ;  /* 0x0000763213278816 */ /* 0x000fce0000000027 */
.L_x_879:
[----:B------:R-:W-:Y:S05]  /*ce10*/  BSYNC B0 ;  /* 0x0000000000007941 */ /* 0x000fea0003800000 */
.L_x_878:
[----:B------:R-:W-:Y:S04]  /*ce20*/  BSSY B0, `(.L_x_880) ;  /* 0x0000089000007945 */ /* 0x000fe80003800000 */
[----:B------:R-:W-:Y:S05]  /*ce30*/  @P1 BRA `(.L_x_881) ;  /* 0x00000008001c1947 */ /* 0x000fea0003800000 */
[----:B------:R-:W-:Y:S01]  /*ce40*/  LOP3.LUT P2, RZ, R3, 0xff, RZ, 0xc0, !PT ;  /* 0x000000ff03ff7812 */ /* 0x000fe2000784c0ff */
[----:B------:R-:W-:Y:S01]  /*ce50*/  IMAD.MOV.U32 R9, RZ, RZ, 0x1 ;  /* 0x00000001ff097424 */ /* 0x000fe200078e00ff */
[----:B------:R-:W-:Y:S01]  /*ce60*/  LOP3.LUT P3, RZ, R31, 0xff, RZ, 0xc0, !PT ;  /* 0x000000ff1fff7812 */ /* 0x000fe2000786c0ff */
[----:B------:R-:W-:Y:S01]  /*ce70*/  IMAD.IADD R29, R29, 0x1, R30 ;  /* 0x000000011d1d7824 */ /* 0x000fe200078e021e */
[----:B------:R-:W-:Y:S02]  /*ce80*/  LOP3.LUT P4, RZ, R27, 0xff, RZ, 0xc0, !PT ;  /* 0x000000ff1bff7812 */ /* 0x000fe4000788c0ff */
[----:B------:R-:W-:Y:S01]  /*ce90*/  LOP3.LUT P1, RZ, R12, 0xff, RZ, 0xc0, !PT ;  /* 0x000000ff0cff7812 */ /* 0x000fe2000782c0ff */
[----:B------:R-:W-:Y:S01]  /*cea0*/  IMAD.MOV.U32 R12, RZ, RZ, 0x1 ;  /* 0x00000001ff0c7424 */ /* 0x000fe200078e00ff */
[----:B------:R-:W-:-:S04]  /*ceb0*/  PRMT R0, R9, 0x7610, R0 ;  /* 0x0000761009007816 */ /* 0x000fc80000000000 */
[----:B------:R-:W-:Y:S01]  /*cec0*/  PRMT R6, R6, 0x5410, R12 ;  /* 0x0000541006067816 */ /* 0x000fe2000000000c */
[----:B------:R-:W-:Y:S02]  /*ced0*/  @!P2 HADD2.F32 R3, -RZ, R36.H0_H0 ;  /* 0x20000024ff03a230 */ /* 0x000fe40000004100 */
[----:B------:R-:W-:-:S03]  /*cee0*/  @!P3 HADD2.F32 R8, -RZ, R37.H0_H0 ;  /* 0x20000025ff08b230 */ /* 0x000fc60000004100 */
[----:B------:R-:W-:Y:S01]  /*cef0*/  @!P2 FSETP.NEU.FTZ.AND P6, PT, R3, RZ, PT ;  /* 0x000000ff0300a20b */ /* 0x000fe20003fdd000 */
[----:B------:R-:W-:Y:S01]  /*cf00*/  @!P4 HADD2.F32 R3, -RZ, R39.H1_H1 ;  /* 0x30000027ff03c230 */ /* 0x000fe20000004100 */
[----:B------:R-:W-:Y:S01]  /*cf10*/  @!P3 FSETP.NEU.FTZ.AND P5, PT, R8, RZ, PT ;  /* 0x000000ff0800b20b */ /* 0x000fe20003fbd000 */
[----:B------:R-:W-:Y:S01]  /*cf20*/  IMAD.MOV.U32 R8, RZ, RZ, 0x1 ;  /* 0x00000001ff087424 */ /* 0x000fe200078e00ff */
[----:B------:R-:W-:Y:S01]  /*cf30*/  @!P2 SEL R9, RZ, 0x1, !P6 ;  /* 0x00000001ff09a807 */ /* 0x000fe20007000000 */
[----:B------:R-:W-:Y:S01]  /*cf40*/  @!P1 HADD2.F32 R37, -RZ, R37.H1_H1 ;  /* 0x30000025ff259230 */ /* 0x000fe20000004100 */
[----:B------:R-:W-:Y:S02]  /*cf50*/  @!P4 FSETP.NEU.FTZ.AND P6, PT, R3, RZ, PT ;  /* 0x000000ff0300c20b */ /* 0x000fe40003fdd000 */
[----:B------:R-:W-:Y:S02]  /*cf60*/  PRMT R3, R8, 0x7610, R3 ;  /* 0x0000761008037816 */ /* 0x000fe40000000003 */
[----:B------:R-:W-:-:S02]  /*cf70*/  @!P3 SEL R8, RZ, 0x1, !P5 ;  /* 0x00000001ff08b807 */ /* 0x000fc40006800000 */
[----:B------:R-:W-:Y:S02]  /*cf80*/  ISETP.GE.U32.AND P5, PT, R29, R32, PT ;  /* 0x000000201d00720c */ /* 0x000fe40003fa6070 */
[----:B------:R-:W-:Y:S02]  /*cf90*/  @!P1 FSETP.NEU.FTZ.AND P0, PT, R37, RZ, PT ;  /* 0x000000ff2500920b */ /* 0x000fe40003f1d000 */
[----:B------:R-:W-:Y:S02]  /*cfa0*/  @!P4 SEL R19, RZ, 0x1, !P6 ;  /* 0x00000001ff13c807 */ /* 0x000fe40007000000 */
[----:B------:R-:W-:Y:S02]  /*cfb0*/  @!P1 SEL R18, RZ, 0x1, !P0 ;  /* 0x00000001ff129807 */ /* 0x000fe40004000000 */
[----:B------:R-:W-:Y:S02]  /*cfc0*/  @!P4 PRMT R6, R6, 0x5410, R19 ;  /* 0x000054100606c816 */ /* 0x000fe40000000013 */
[----:B------:R-:W-:-:S02]  /*cfd0*/  @!P3 PRMT R0, R8, 0x7610, R0 ;  /* 0x000076100800b816 */ /* 0x000fc40000000000 */
[----:B------:R-:W-:Y:S02]  /*cfe0*/  @!P2 PRMT R3, R9, 0x7610, R3 ;  /* 0x000076100903a816 */ /* 0x000fe40000000003 */
[----:B------:R-:W-:Y:S02]  /*cff0*/  @!P1 PRMT R12, R18, 0x7610, R12 ;  /* 0x00007610120c9816 */ /* 0x000fe4000000000c */
[----:B------:R-:W-:Y:S02]  /*d000*/  PRMT R27, R6, 0x7632, R27 ;  /* 0x00007632061b7816 */ /* 0x000fe4000000001b */
[----:B------:R-:W-:Y:S01]  /*d010*/  PRMT R31, R0, 0x7610, R31 ;  /* 0x00007610001f7816 */ /* 0x000fe2000000001f */
[----:B------:R-:W-:Y:S06]  /*d020*/  @P5 BRA `(.L_x_881) ;  /* 0x0000000400a05947 */ /* 0x000fec0003800000 */
[----:B------:R-:W-:Y:S01]  /*d030*/  LOP3.LUT P4, RZ, R13, 0xff, RZ, 0xc0, !PT ;  /* 0x000000ff0dff7812 */ /* 0x000fe2000788c0ff */
[----:B------:R-:W-:Y:S01]  /*d040*/  IMAD.MOV.U32 R9, RZ, RZ, 0x1 ;  /* 0x00000001ff097424 */ /* 0x000fe200078e00ff */
[----:B------:R-:W-:Y:S02]  /*d050*/  LOP3.LUT P2, RZ, R26, 0xff, RZ, 0xc0, !PT ;  /* 0x000000ff1aff7812 */ /* 0x000fe4000784c0ff */
[----:B------:R-:W-:Y:S02]  /*d060*/  LOP3.LUT P1, RZ, R14, 0xff, RZ, 0xc0, !PT ;  /* 0x000000ff0eff7812 */ /* 0x000fe4000782c0ff */
[----:B------:R-:W-:Y:S02]  /*d070*/  PRMT R7, R7, 0x5410, R9 ;  /* 0x0000541007077816 */ /* 0x000fe40000000009 */
[----:B------:R-:W-:Y:S02]  /*d080*/  LOP3.LUT P0, RZ, R25, 0xff, RZ, 0xc0, !PT ;  /* 0x000000ff19ff7812 */ /* 0x000fe4000780c0ff */
[----:B------:R-:W-:-:S02]  /*d090*/  MOV R13, 0x1 ;  /* 0x00000001000d7802 */ /* 0x000fc40000000f00 */
[----:B------:R-:W-:Y:S01]  /*d0a0*/  PRMT R27, R6, 0x7632, R27 ;  /* 0x00007632061b7816 */ /* 0x000fe2000000001b */
[----:B------:R-:W-:Y:S01]  /*d0b0*/  @!P4 HADD2.F32 R8, -RZ, R0.H1_H1 ;  /* 0x30000000ff08c230 */ /* 0x000fe20000004100 */
[----:B------:R-:W-:Y:S01]  /*d0c0*/  PRMT R0, R0, 0x5410, R13 ;  /* 0x0000541000007816 */ /* 0x000fe2000000000d */
[----:B------:R-:W-:-:S03]  /*d0d0*/  @!P2 HADD2.F32 R9, -RZ, R6.H0_H0 ;  /* 0x20000006ff09a230 */ /* 0x000fc60000004100 */
[----:B------:R-:W-:Y:S01]  /*d0e0*/  @!P4 FSETP.NEU.FTZ.AND P5, PT, R8, RZ, PT ;  /* 0x000000ff0800c20b */ /* 0x000fe20003fbd000 */
[----:B------:R-:W-:Y:S01]  /*d0f0*/  @!P1 HADD2.F32 R8, -RZ, R4.H0_H0 ;  /* 0x20000004ff089230 */ /* 0x000fe20000004100 */
[----:B------:R-:W-:Y:S01]  /*d100*/  @!P2 FSETP.NEU.FTZ.AND P3, PT, R9, RZ, PT ;  /* 0x000000ff0900a20b */ /* 0x000fe20003f7d000 */
[----:B------:R-:W-:Y:S01]  /*d110*/  @!P0 HADD2.F32 R14, -RZ, R7.H0_H0 ;  /* 0x20000007ff0e8230 */ /* 0x000fe20000004100 */
[----:B------:R-:W-:Y:S02]  /*d120*/  @!P4 SEL R9, RZ, 0x1, !P5 ;  /* 0x00000001ff09c807 */ /* 0x000fe40006800000 */
[----:B------:R-:W-:Y:S02]  /*d130*/  @!P1 FSETP.NEU.FTZ.AND P5, PT, R8, RZ, PT ;  /* 0x000000ff0800920b */ /* 0x000fe40003fbd000 */
[----:B------:R-:W-:Y:S01]  /*d140*/  @!P4 PRMT R13, R9, 0x7610, R13 ;  /* 0x00007610090dc816 */ /* 0x000fe2000000000d */
[----:B------:R-:W-:Y:S01]  /*d150*/  IMAD.IADD R9, R29, 0x1, R30 ;  /* 0x000000011d097824 */ /* 0x000fe200078e021e */
[----:B------:R-:W-:-:S02]  /*d160*/  @!P2 SEL R8, RZ, 0x1, !P3 ;  /* 0x00000001ff08a807 */ /* 0x000fc40005800000 */
[----:B------:R-:W-:Y:S01]  /*d170*/  @!P0 FSETP.NEU.FTZ.AND P6, PT, R14, RZ, PT ;  /* 0x000000ff0e00820b */ /* 0x000fe20003fdd000 */
[----:B------:R-:W-:Y:S01]  /*d180*/  IMAD.MOV.U32 R14, RZ, RZ, 0x1 ;  /* 0x00000001ff0e7424 */ /* 0x000fe200078e00ff */
[----:B------:R-:W-:Y:S02]  /*d190*/  @!P2 PRMT R7, R7, 0x5410, R8 ;  /* 0x000054100707a816 */ /* 0x000fe40000000008 */
[----:B------:R-:W-:Y:S02]  /*d1a0*/  ISETP.GE.U32.AND P2, PT, R9, R32, PT ;  /* 0x000000200900720c */ /* 0x000fe40003f46070 */
[----:B------:R-:W-:Y:S02]  /*d1b0*/  @!P0 SEL R19, RZ, 0x1, !P6 ;  /* 0x00000001ff138807 */ /* 0x000fe40007000000 */
[----:B------:R-:W-:Y:S02]  /*d1c0*/  @!P1 SEL R18, RZ, 0x1, !P5 ;  /* 0x00000001ff129807 */ /* 0x000fe40006800000 */
[----:B------:R-:W-:-:S02]  /*d1d0*/  @!P0 PRMT R0, R0, 0x5410, R19 ;  /* 0x0000541000008816 */ /* 0x000fc40000000013 */
[----:B------:R-:W-:Y:S02]  /*d1e0*/  @!P1 PRMT R14, R18, 0x7610, R14 ;  /* 0x00007610120e9816 */ /* 0x000fe4000000000e */
[C---:B------:R-:W-:Y:S02]  /*d1f0*/  PRMT R31, R0.reuse, 0x7610, R31 ;  /* 0x00007610001f7816 */ /* 0x040fe4000000001f */
[----:B------:R-:W-:Y:S02]  /*d200*/  PRMT R25, R0, 0x7632, R25 ;  /* 0x0000763200197816 */ /* 0x000fe40000000019 */
[----:B------:R-:W-:Y:S01]  /*d210*/  PRMT R26, R7, 0x7632, R26 ;  /* 0x00007632071a7816 */ /* 0x000fe2000000001a */
[----:B------:R-:W-:Y:S06]  /*d220*/  @P2 BRA `(.L_x_881) ;  /* 0x0000000400202947 */ /* 0x000fec0003800000 */
[----:B------:R-:W-:Y:S01]  /*d230*/  LOP3.LUT P3, RZ, R11, 0xff, RZ, 0xc0, !PT ;  /* 0x000000ff0bff7812 */ /* 0x000fe2000786c0ff */
[----:B------:R-:W-:Y:S01]  /*d240*/  IMAD.IADD R9, R9, 0x1, R30 ;  /* 0x0000000109097824 */ /* 0x000fe200078e021e */
[----:B------:R-:W-:Y:S01]  /*d250*/  LOP3.LUT P4, RZ, R15, 0xff, RZ, 0xc0, !PT ;  /* 0x000000ff0fff7812 */ /* 0x000fe2000788c0ff */
[----:B------:R-:W-:Y:S01]  /*d260*/  HFMA2.MMA R15, -RZ, RZ, 0, 5.9604644775390625e-08 ;  /* 0x00000001ff0f7435 */ /* 0x000fe200000001ff */
[----:B------:R-:W-:Y:S01]  /*d270*/  LOP3.LUT P1, RZ, R10, 0xff, RZ, 0xc0, !PT ;  /* 0x000000ff0aff7812 */ /* 0x000fe2000782c0ff */
[----:B------:R-:W-:Y:S01]  /*d280*/  IMAD.MOV.U32 R10, RZ, RZ, 0x1 ;  /* 0x00000001ff0a7424 */ /* 0x000fe200078e00ff */
[----:B------:R-:W-:Y:S01]  /*d290*/  LOP3.LUT P2, RZ, R16, 0xff, RZ, 0xc0, !PT ;  /* 0x000000ff10ff7812 */ /* 0x000fe2000784c0ff */
[----:B------:R-:W-:Y:S01]  /*d2a0*/  IMAD.MOV.U32 R16, RZ, RZ, 0x1 ;  /* 0x00000001ff107424 */ /* 0x000fe200078e00ff */
[----:B------:R-:W-:Y:S01]  /*d2b0*/  ISETP.GE.U32.AND P0, PT, R9, R32, PT ;  /* 0x000000200900720c */ /* 0x000fe20003f06070 */
[----:B------:R-:W-:Y:S01]  /*d2c0*/  IMAD.MOV.U32 R9, RZ, RZ, 0x1 ;  /* 0x00000001ff097424 */ /* 0x000fe200078e00ff */
[----:B------:R-:W-:-:S02]  /*d2d0*/  PRMT R4, R10, 0x7610, R4 ;  /* 0x000076100a047816 */ /* 0x000fc40000000004 */
[----:B------:R-:W-:Y:S01]  /*d2e0*/  PRMT R25, R0, 0x7632, R25 ;  /* 0x0000763200197816 */ /* 0x000fe20000000019 */
[----:B------:R-:W-:Y:S01]  /*d2f0*/  @!P3 HADD2.F32 R8, -RZ, R38.H0_H0 ;  /* 0x20000026ff08b230 */ /* 0x000fe20000004100 */
[----:B------:R-:W-:Y:S01]  /*d300*/  PRMT R6, R9, 0x7610, R6 ;  /* 0x0000761009067816 */ /* 0x000fe20000000006 */
[----:B------:R-:W-:Y:S01]  /*d310*/  @!P4 HADD2.F32 R36, -RZ, R36.H1_H1 ;  /* 0x30000024ff24c230 */ /* 0x000fe20000004100 */
[----:B------:R-:W-:Y:S01]  /*d320*/  PRMT R26, R7, 0x7632, R26 ;  /* 0x00007632071a7816 */ /* 0x000fe2000000001a */
[----:B------:R-:W-:Y:S01]  /*d330*/  @!P1 HADD2.F32 R40, -RZ, R40.H0_H0 ;  /* 0x20000028ff289230 */ /* 0x000fe20000004100 */
[----:B------:R-:W-:Y:S01]  /*d340*/  @!P3 FSETP.NEU.FTZ.AND P5, PT, R8, RZ, PT ;  /* 0x000000ff0800b20b */ /* 0x000fe20003fbd000 */
[----:B------:R-:W-:Y:S01]  /*d350*/  @!P2 HADD2.F32 R38, -RZ, R38.H1_H1 ;  /* 0x30000026ff26a230 */ /* 0x000fe20000004100 */
[----:B------:R-:W-:Y:S02]  /*d360*/  @!P4 FSETP.NEU.FTZ.AND P6, PT, R36, RZ, PT ;  /* 0x000000ff2400c20b */ /* 0x000fe40003fdd000 */
[----:B------:R-:W-:-:S02]  /*d370*/  @!P3 SEL R9, RZ, 0x1, !P5 ;  /* 0x00000001ff09b807 */ /* 0x000fc40006800000 */
[----:B------:R-:W-:Y:S02]  /*d380*/  @!P1 FSETP.NEU.FTZ.AND P5, PT, R40, RZ, PT ;  /* 0x000000ff2800920b */ /* 0x000fe40003fbd000 */
[----:B------:R-:W-:Y:S02]  /*d390*/  @!P4 SEL R8, RZ, 0x1, !P6 ;  /* 0x00000001ff08c807 */ /* 0x000fe40007000000 */
[----:B------:R-:W-:Y:S02]  /*d3a0*/  @!P2 FSETP.NEU.FTZ.AND P6, PT, R38, RZ, PT ;  /* 0x000000ff2600a20b */ /* 0x000fe40003fdd000 */
[----:B------:R-:W-:Y:S02]  /*d3b0*/  @!P1 SEL R11, RZ, 0x1, !P5 ;  /* 0x00000001ff0b9807 */ /* 0x000fe40006800000 */
[----:B------:R-:W-:Y:S02]  /*d3c0*/  @!P2 SEL R10, RZ, 0x1, !P6 ;  /* 0x00000001ff0aa807 */ /* 0x000fe40007000000 */
[----:B------:R-:W-:-:S02]  /*d3d0*/  @!P3 PRMT R4, R9, 0x7610, R4 ;  /* 0x000076100904b816 */ /* 0x000fc40000000004 */
[----:B------:R-:W-:Y:S02]  /*d3e0*/  @!P1 PRMT R6, R11, 0x7610, R6 ;  /* 0x000076100b069816 */ /* 0x000fe40000000006 */
[----:B------:R-:W-:Y:S02]  /*d3f0*/  @!P2 PRMT R16, R10, 0x7610, R16 ;  /* 0x000076100a10a816 */ /* 0x000fe40000000010 */
[----:B------:R-:W-:Y:S02]  /*d400*/  @!P4 PRMT R15, R8, 0x7610, R15 ;  /* 0x00007610080fc816 */ /* 0x000fe4000000000f */
[----:B------:R-:W-:Y:S02]  /*d410*/  PRMT R27, R6, 0x7632, R27 ;  /* 0x00007632061b7816 */ /* 0x000fe4000000001b */
[----:B------:R-:W-:Y:S02]  /*d420*/  PRMT R31, R0, 0x7610, R31 ;  /* 0x00007610001f7816 */ /* 0x000fe4000000001f */
[----:B------:R-:W-:-:S02]  /*d430*/  PRMT R10, R6, 0x7610, R10 ;  /* 0x00007610060a7816 */ /* 0x000fc4000000000a */
[----:B------:R-:W-:Y:S01]  /*d440*/  PRMT R11, R4, 0x7610, R11 ;  /* 0x00007610040b7816 */ /* 0x000fe2000000000b */
[----:B------:R-:W-:Y:S06]  /*d450*/  @P0 BRA `(.L_x_881) ;  /* 0x0000000000940947 */ /* 0x000fec0003800000 */
[----:B------:R-:W-:Y:S02]  /*d460*/  LOP3.LUT P5, RZ, R5, 0xff, RZ, 0xc0, !PT ;  /* 0x000000ff05ff7812 */ /* 0x000fe400078ac0ff */
[----:B------:R-:W-:Y:S01]  /*d470*/  LOP3.LUT P0, RZ, R28, 0xff, RZ, 0xc0, !PT ;  /* 0x000000ff1cff7812 */ /* 0x000fe2000780c0ff */
[----:B------:R-:W-:Y:S01]  /*d480*/  IMAD.MOV.U32 R28, RZ, RZ, 0x1 ;  /* 0x00000001ff1c7424 */ /* 0x000fe200078e00ff */
[----:B------:R-:W-:Y:S01]  /*d490*/  LOP3.LUT P2, RZ, R20, 0xff, RZ, 0xc0, !PT ;  /* 0x000000ff14ff7812 */ /* 0x000fe2000784c0ff */
[----:B------:R-:W-:Y:S01]  /*d4a0*/  IMAD.MOV.U32 R20, RZ, RZ, 0x1 ;  /* 0x00000001ff147424 */ /* 0x000fe200078e00ff */
[----:B------:R-:W-:Y:S01]  /*d4b0*/  LOP3.LUT P1, RZ, R21, 0xff, RZ, 0xc0, !PT ;  /* 0x000000ff15ff7812 */ /* 0x000fe2000782c0ff */
[----:B------:R-:W-:Y:S01]  /*d4c0*/  IMAD.MOV.U32 R21, RZ, RZ, 0x1 ;  /* 0x00000001ff157424 */ /* 0x000fe200078e00ff */
[----:B------:R-:W-:Y:S02]  /*d4d0*/  PRMT R11, R4, 0x7610, R11 ;  /* 0x00007610040b7816 */ /* 0x000fe4000000000b */
[----:B------:R-:W-:-:S02]  /*d4e0*/  PRMT R25, R0, 0x7632, R25 ;  /* 0x0000763200197816 */ /* 0x000fc40000000019 */
[----:B------:R-:W-:Y:S01]  /*d4f0*/  PRMT R31, R0, 0x7610, R31 ;  /* 0x00007610001f7816 */ /* 0x000fe2000000001f */
[----:B------:R-:W-:Y:S01]  /*d500*/  @!P5 HADD2.F32 R34, -RZ, R34.H1_H1 ;  /* 0x30000022ff22d230 */ /* 0x000fe20000004100 */
[----:B------:R-:W-:Y:S01]  /*d510*/  PRMT R10, R6, 0x7610, R10 ;  /* 0x00007610060a7816 */ /* 0x000fe2000000000a */
[----:B------:R-:W-:Y:S01]  /*d520*/  @!P0 HADD2.F32 R39, -RZ, R39.H0_H0 ;  /* 0x20000027ff278230 */ /* 0x000fe20000004100 */
[----:B------:R-:W-:Y:S01]  /*d530*/  @!P0 PRMT R11, R4, 0x7610, R11 ;  /* 0x00007610040b8816 */ /* 0x000fe2000000000b */
[----:B------:R-:W-:Y:S01]  /*d540*/  @!P2 HADD2.F32 R4, -RZ, R4.H1_H1 ;  /* 0x30000004ff04a230 */ /* 0x000fe20000004100 */
[----:B------:R-:W-:Y:S01]  /*d550*/  @!P5 FSETP.NEU.FTZ.AND P6, PT, R34, RZ, PT ;  /* 0x000000ff2200d20b */ /* 0x000fe20003fdd000 */
[----:B------:R-:W-:Y:S01]  /*d560*/  @!P1 HADD2.F32 R33, -RZ, R33.H1_H1 ;  /* 0x30000021ff219230 */ /* 0x000fe20000004100 */
[C---:B------:R-:W-:Y:S02]  /*d570*/  @!P0 PRMT R25, R0.reuse, 0x7632, R25 ;  /* 0x0000763200198816 */ /* 0x040fe40000000019 */
        /* <DEDUP_REMOVED lines=10> */
[----:B------:R-:W-:Y:S02]  /*d620*/  @!P0 PRMT R27, R6, 0x7632, R27 ;  /* 0x00007632061b8816 */ /* 0x000fe4000000001b */
[----:B------:R-:W-:Y:S02]  /*d630*/  @!P2 SEL R4, RZ, 0x1, !P4 ;  /* 0x00000001ff04a807 */ /* 0x000fe40006000000 */
[----:B------:R-:W-:Y:S02]  /*d640*/  @!P1 SEL R6, RZ, 0x1, !P3 ;  /* 0x00000001ff069807 */ /* 0x000fe40005800000 */
[----:B------:R-:W-:Y:S02]  /*d650*/  @!P0 SEL R7, RZ, 0x1, !P5 ;  /* 0x00000001ff078807 */ /* 0x000fe40006800000 */
[----:B------:R-:W-:-:S02]  /*d660*/  PRMT R5, R0, 0x7610, R5 ;  /* 0x0000761000057816 */ /* 0x000fc40000000005 */
[----:B------:R-:W-:Y:S02]  /*d670*/  @!P2 PRMT R20, R4, 0x7610, R20 ;  /* 0x000076100414a816 */ /* 0x000fe40000000014 */
[----:B------:R-:W-:Y:S02]  /*d680*/  @!P1 PRMT R21, R6, 0x7610, R21 ;  /* 0x0000761006159816 */ /* 0x000fe40000000015 */
[----:B------:R-:W-:Y:S02]  /*d690*/  @!P0 PRMT R28, R7, 0x7610, R28 ;  /* 0x00007610071c8816 */ /* 0x000fe4000000001c */
[----:B------:R-:W-:-:S07]  /*d6a0*/  @!P0 PRMT R5, R0, 0x7610, R5 ;  /* 0x0000761000058816 */ /* 0x000fce0000000005 */
.L_x_881:
[----:B------:R-:W-:Y:S05]  /*d6b0*/  BSYNC B0 ;  /* 0x0000000000007941 */ /* 0x000fea0003800000 */
.L_x_880:
[----:B------:R-:W0:Y:S01]  /*d6c0*/  I2F.S8 R13, R13 ;  /* 0x0000000d000d7306 */ /* 0x000e220000001400 */
[----:B------:R-:W-:Y:S01]  /*d6d0*/  LOP3.LUT P6, RZ, R3, 0xff, RZ, 0xc0, !PT ;  /* 0x000000ff03ff7812 */ /* 0x000fe200078cc0ff */
[----:B------:R-:W-:Y:S01]  /*d6e0*/  HFMA2.MMA R24, -RZ, RZ, 0, 5.9604644775390625e-08 ;  /* 0x00000001ff187435 */ /* 0x000fe200000001ff */
[----:B------:R-:W-:Y:S01]  /*d6f0*/  LOP3.LUT P3, RZ, R12, 0xff, RZ, 0xc0, !PT ;  /* 0x000000ff0cff7812 */ /* 0x000fe2000786c0ff */
[----:B------:R-:W-:Y:S01]  /*d700*/  IMAD.MOV.U32 R18, RZ, RZ, 0x1 ;  /* 0x00000001ff127424 */ /* 0x000fe200078e00ff */
[----:B------:R-:W-:Y:S02]  /*d710*/  LOP3.LUT P2, RZ, R31, 0xff, RZ, 0xc0, !PT ;  /* 0x000000ff1fff7812 */ /* 0x000fe4000784c0ff */
[----:B------:R-:W-:Y:S01]  /*d720*/  LOP3.LUT P0, RZ, R27, 0xff, RZ, 0xc0, !PT ;  /* 0x000000ff1bff7812 */ /* 0x000fe2000780c0ff */
[----:B------:R-:W1:Y:S01]  /*d730*/  I2F.S8 R14, R14 ;  /* 0x0000000e000e7306 */ /* 0x000e620000001400 */
[----:B------:R-:W-:Y:S02]  /*d740*/  MOV R6, 0x1 ;  /* 0x0000000100067802 */ /* 0x000fe40000000f00 */
[----:B0-----:R-:W-:-:S05]  /*d750*/  F2FP.F16.F32.PACK_AB R0, RZ, R13 ;  /* 0x0000000dff00723e */ /* 0x001fca00000000ff */
[----:B------:R-:W0:Y:S01]  /*d760*/  I2F.S8 R26, R26 ;  /* 0x0000001a001a7306 */ /* 0x000e220000001400 */
[----:B------:R-:W-:Y:S01]  /*d770*/  @!P6 HADD2.F32 R0, -RZ, R0.H0_H0 ;  /* 0x20000000ff00e230 */ /* 0x000fe20000004100 */
[----:B-1----:R-:W-:-:S06]  /*d780*/  F2FP.F16.F32.PACK_AB R4, RZ, R14 ;  /* 0x0000000eff04723e */ /* 0x002fcc00000000ff */
[----:B------:R-:W1:Y:S01]  /*d790*/  I2F.S8 R25, R25 ;  /* 0x0000001900197306 */ /* 0x000e620000001400 */
[----:B------:R-:W-:Y:S01]  /*d7a0*/  @!P6 FSETP.NEU.FTZ.AND P1, PT, R0, RZ, PT ;  /* 0x000000ff0000e20b */ /* 0x000fe20003f3d000 */
[----:B------:R-:W-:Y:S01]  /*d7b0*/  @!P3 HADD2.F32 R4, -RZ, R4.H0_H0 ;  /* 0x20000004ff04b230 */ /* 0x000fe20000004100 */
[----:B0-----:R-:W-:-:S05]  /*d7c0*/  F2FP.F16.F32.PACK_AB R3, RZ, R26 ;  /* 0x0000001aff03723e */ /* 0x001fca00000000ff */
[----:B------:R-:W0:Y:S01]  /*d7d0*/  I2F.S8 R15, R15 ;  /* 0x0000000f000f7306 */ /* 0x000e220000001400 */
[----:B------:R-:W-:Y:S01]  /*d7e0*/  @!P3 FSETP.NEU.FTZ.AND P5, PT, R4, RZ, PT ;  /* 0x000000ff0400b20b */ /* 0x000fe20003fbd000 */
[----:B------:R-:W-:Y:S01]  /*d7f0*/  @!P2 HADD2.F32 R3, -RZ, R3.H0_H0 ;  /* 0x20000003ff03a230 */ /* 0x000fe20000004100 */
[----:B-1----:R-:W-:-:S05]  /*d800*/  F2FP.F16.F32.PACK_AB R0, RZ, R25 ;  /* 0x00000019ff00723e */ /* 0x002fca00000000ff */
[----:B------:R-:W1:Y:S01]  /*d810*/  I2F.S8 R11, R11 ;  /* 0x0000000b000b7306 */ /* 0x000e620000001400 */
[----:B------:R-:W-:Y:S02]  /*d820*/  @!P2 FSETP.NEU.FTZ.AND P4, PT, R3, RZ, PT ;  /* 0x000000ff0300a20b */ /* 0x000fe40003f9d000 */
[C---:B------:R-:W-:Y:S01]  /*d830*/  PRMT R3, R6.reuse, 0x7610, R3 ;  /* 0x0000761006037816 */ /* 0x040fe20000000003 */
[----:B------:R-:W-:Y:S01]  /*d840*/  @!P0 HADD2.F32 R4, -RZ, R0.H0_H0 ;  /* 0x20000000ff048230 */ /* 0x000fe20000004100 */
[----:B------:R-:W-:Y:S02]  /*d850*/  @!P6 SEL R3, RZ, 0x1, !P1 ;  /* 0x00000001ff03e807 */ /* 0x000fe40004800000 */
[----:B------:R-:W-:Y:S01]  /*d860*/  PRMT R0, R6, 0x7610, R0 ;  /* 0x0000761006007816 */ /* 0x000fe20000000000 */
[----:B------:R-:W2:Y:S01]  /*d870*/  I2F.S8 R16, R16 ;  /* 0x0000001000107306 */ /* 0x000ea20000001400 */
[----:B------:R-:W-:Y:S02]  /*d880*/  @!P2 SEL R0, RZ, 0x1, !P4 ;  /* 0x00000001ff00a807 */ /* 0x000fe40006000000 */
[----:B------:R-:W-:-:S02]  /*d890*/  @!P0 FSETP.NEU.FTZ.AND P1, PT, R4, RZ, PT ;  /* 0x000000ff0400820b */ /* 0x000fc40003f3d000 */
[----:B------:R-:W-:Y:S02]  /*d8a0*/  PRMT R4, R3, 0x9910, RZ ;  /* 0x0000991003047816 */ /* 0x000fe400000000ff */
[----:B------:R-:W-:Y:S01]  /*d8b0*/  PRMT R3, R6, 0x7610, R3 ;  /* 0x0000761006037816 */ /* 0x000fe20000000003 */
[----:B------:R-:W3:Y:S01]  /*d8c0*/  I2F.S8 R10, R10 ;  /* 0x0000000a000a7306 */ /* 0x000ee20000001400 */
[----:B------:R-:W-:Y:S01]  /*d8d0*/  PRMT R6, R0, 0x9910, RZ ;  /* 0x0000991000067816 */ /* 0x000fe200000000ff */
[----:B------:R-:W-:Y:S01]  /*d8e0*/  IMAD.MOV.U32 R0, RZ, RZ, 0x1 ;  /* 0x00000001ff007424 */ /* 0x000fe200078e00ff */
[----:B------:R-:W-:Y:S02]  /*d8f0*/  ISETP.NE.AND P2, PT, R4, RZ, PT ;  /* 0x000000ff0400720c */ /* 0x000fe40003f45270 */
[----:B------:R-:W-:Y:S01]  /*d900*/  @!P3 SEL R3, RZ, 0x1, !P5 ;  /* 0x00000001ff03b807 */ /* 0x000fe20006800000 */
[----:B------:R-:W-:Y:S01]  /*d910*/  IMAD.MOV.U32 R4, RZ, RZ, R6 ;  /* 0x000000ffff047224 */ /* 0x000fe200078e0006 */
[----:B------:R-:W-:Y:S01]  /*d920*/  @!P0 SEL R0, RZ, 0x1, !P1 ;  /* 0x00000001ff008807 */ /* 0x000fe20004800000 */
[----:B------:R-:W-:Y:S01]  /*d930*/  IMAD.MOV.U32 R6, RZ, RZ, 0x1 ;  /* 0x00000001ff067424 */ /* 0x000fe200078e00ff */
[----:B------:R-:W-:Y:S01]  /*d940*/  PRMT R3, R3, 0x9910, RZ ;  /* 0x0000991003037816 */ /* 0x000fe200000000ff */
[----:B------:R-:W4:Y:S01]  /*d950*/  I2F.S8 R20, R20 ;  /* 0x0000001400147306 */ /* 0x000f220000001400 */
[----:B------:R-:W-:-:S02]  /*d960*/  ISETP.NE.AND P3, PT, R4, RZ, PT ;  /* 0x000000ff0400720c */ /* 0x000fc40003f65270 */
[----:B------:R-:W-:Y:S02]  /*d970*/  ISETP.NE.AND P4, PT, R3, RZ, PT ;  /* 0x000000ff0300720c */ /* 0x000fe40003f85270 */
[----:B------:R-:W-:Y:S02]  /*d980*/  PRMT R3, R0, 0x9910, RZ ;  /* 0x0000991000037816 */ /* 0x000fe400000000ff */
[----:B0-----:R-:W-:Y:S01]  /*d990*/  F2FP.F16.F32.PACK_AB R0, RZ, R15 ;  /* 0x0000000fff00723e */ /* 0x001fe200000000ff */
[----:B------:R-:W0:Y:S01]  /*d9a0*/  I2F.S8 R5, R5 ;  /* 0x0000000500057306 */ /* 0x000e220000001400 */
[----:B-1----:R-:W-:Y:S02]  /*d9b0*/  F2FP.F16.F32.PACK_AB R11, RZ, R11 ;  /* 0x0000000bff0b723e */ /* 0x002fe400000000ff */
[----:B------:R-:W-:Y:S01]  /*d9c0*/  ISETP.NE.AND P0, PT, R3, RZ, PT ;  /* 0x000000ff0300720c */ /* 0x000fe20003f05270 */
[----:B------:R-:W-:Y:S01]  /*d9d0*/  @!P2 HADD2.F32 R0, -RZ, R0.H0_H0 ;  /* 0x20000000ff00a230 */ /* 0x000fe20000004100 */
[----:B--2---:R-:W-:Y:S01]  /*d9e0*/  F2FP.F16.F32.PACK_AB R16, RZ, R16 ;  /* 0x00000010ff10723e */ /* 0x004fe200000000ff */
[----:B------:R-:W-:Y:S01]  /*d9f0*/  @!P3 HADD2.F32 R3, -RZ, R11.H0_H0 ;  /* 0x2000000bff03b230 */ /* 0x000fe20000004100 */
[----:B---3--:R-:W-:Y:S01]  /*da00*/  F2FP.F16.F32.PACK_AB R4, RZ, R10 ;  /* 0x0000000aff04723e */ /* 0x008fe200000000ff */
[----:B------:R-:W1:Y:S01]  /*da10*/  I2F.S8 R21, R21 ;  /* 0x0000001500157306 */ /* 0x000e620000001400 */
        /* <DEDUP_REMOVED lines=22> */
[----:B----4-:R-:W-:Y:S02]  /*db80*/  F2FP.F16.F32.PACK_AB R20, RZ, R20 ;  /* 0x00000014ff14723e */ /* 0x010fe400000000ff */
[----:B------:R-:W-:Y:S02]  /*db90*/  PRMT R4, R0, 0x9910, RZ ;  /* 0x0000991000047816 */ /* 0x000fe400000000ff */
[----:B0-----:R-:W-:Y:S01]  /*dba0*/  F2FP.F16.F32.PACK_AB R3, RZ, R5 ;  /* 0x00000005ff03723e */ /* 0x001fe200000000ff */
[----:B------:R-:W-:Y:S01]  /*dbb0*/  @!P1 HADD2.F32 R0, -RZ, R20.H0_H0 ;  /* 0x20000014ff009230 */ /* 0x000fe20000004100 */
[----:B-1----:R-:W-:-:S02]  /*dbc0*/  F2FP.F16.F32.PACK_AB R21, RZ, R21 ;  /* 0x00000015ff15723e */ /* 0x002fc400000000ff */
        /* <DEDUP_REMOVED lines=15> */
[----:B------:R-:W0:Y:S02]  /*dcc0*/  I2F.S8 R28, R28 ;  /* 0x0000001c001c7306 */ /* 0x000e240000001400 */
[----:B0-----:R-:W-:-:S05]  /*dcd0*/  F2FP.F16.F32.PACK_AB R0, RZ, R28 ;  /* 0x0000001cff00723e */ /* 0x001fca00000000ff */
[----:B------:R-:W-:-:S05]  /*dce0*/  HADD2.F32 R0, -RZ, R0.H0_H0 ;  /* 0x20000000ff007230 */ /* 0x000fca0000004100 */
[----:B------:R-:W-:-:S04]  /*dcf0*/  FSETP.NEU.FTZ.AND P0, PT, R0, RZ, PT ;  /* 0x000000ff0000720b */ /* 0x000fc80003f1d000 */
[----:B------:R-:W-:Y:S01]  /*dd00*/  SEL R0, RZ, 0x1, !P0 ;  /* 0x00000001ff007807 */ /* 0x000fe20004000000 */
[----:B------:R-:W-:Y:S08]  /*dd10*/  BRA `(.L_x_842) ;  /* 0x0000001c00907947 */ /* 0x000ff00003800000 */
.L_x_858:
[----:B------:R-:W-:Y:S01]  /*dd20*/  ULDC UR5, c[0x0][0x220] ;  /* 0x0000880000057ab9 */ /* 0x000fe20000000800 */
[----:B------:R-:W-:Y:S01]  /*dd30*/  ULDC.U8 UR4, c[0x0][0x211] ;  /* 0x0000844000047ab9 */ /* 0x000fe20000000000 */
[----:B------:R-:W-:Y:S01]  /*dd40*/  IMAD.U32 R21, RZ, RZ, UR5 ;  /* 0x00000005ff157e24 */ /* 0x000fe2000f8e00ff */
[----:B------:R-:W-:Y:S01]  /*dd50*/  MOV R3, UR4 ;  /* 0x0000000400037c02 */ /* 0x000fe20008000f00 */
[----:B------:R-:W-:Y:S01]  /*dd60*/  IMAD.U32 R7, RZ, RZ, UR4 ;  /* 0x00000004ff077e24 */ /* 0x000fe2000f8e00ff */
[----:B------:R-:W-:Y:S01]  /*dd70*/  MOV R28, UR4 ;  /* 0x00000004001c7c02 */ /* 0x000fe20008000f00 */
[----:B------:R-:W-:Y:S01]  /*dd80*/  IMAD R5, R21, 0x3, R29 ;  /* 0x0000000315057824 */ /* 0x000fe200078e021d */
[----:B------:R-:W-:Y:S01]  /*dd90*/  PRMT R3, R3, 0x5410, R3 ;  /* 0x0000541003037816 */ /* 0x000fe20000000003 */
[----:B------:R-:W-:Y:S01]  /*dda0*/  IMAD.U32 R0, RZ, RZ, UR4 ;  /* 0x00000004ff007e24 */ /* 0x000fe2000f8e00ff */
[----:B------:R-:W-:Y:S01]  /*ddb0*/  MOV R13, UR4 ;  /* 0x00000004000d7c02 */ /* 0x000fe20008000f00 */
[----:B------:R-:W-:Y:S01]  /*ddc0*/  IMAD.U32 R24, RZ, RZ, UR4 ;  /* 0x00000004ff187e24 */ /* 0x000fe2000f8e00ff */
[----:B------:R-:W-:Y:S01]  /*ddd0*/  ISETP.GE.U32.AND P0, PT, R5, R32, PT ;  /* 0x000000200500720c */ /* 0x000fe20003f06070 */
[----:B------:R-:W-:Y:S01]  /*dde0*/  IMAD.U32 R25, RZ, RZ, UR4 ;  /* 0x00000004ff197e24 */ /* 0x000fe2000f8e00ff */
[----:B------:R-:W-:Y:S01]  /*ddf0*/  BSSY B0, `(.L_x_882) ;  /* 0x00000b7000007945 */ /* 0x000fe20003800000 */
[----:B------:R-:W-:Y:S01]  /*de00*/  IMAD.U32 R26, RZ, RZ, UR4 ;  /* 0x00000004ff1a7e24 */ /* 0x000fe2000f8e00ff */
[----:B------:R-:W-:Y:S01]  /*de10*/  PRMT R7, R7, 0x5410, R0 ;  /* 0x0000541007077816 */ /* 0x000fe20000000000 */
        /* <DEDUP_REMOVED lines=14> */
[----:B------:R-:W-:Y:S01]  /*df00*/  IMAD.MOV.U32 R6, RZ, RZ, R29 ;  /* 0x000000ffff067224 */ /* 0x000fe200078e001d */
        /* <DEDUP_REMOVED lines=19> */
.L_x_884:
[----:B------:R-:W-:-:S05]  /*e040*/  SHF.R.U32.HI R5, RZ, 0x2, R6 ;  /* 0x00000002ff057819 */ /* 0x000fca0000011606 */
[----:B------:R-:W-:-:S06]  /*e050*/  IMAD.WIDE.U32 R4, R5, 0x8, R18 ;  /* 0x0000000805047825 */ /* 0x000fcc00078e0012 */
[----:B------:R-:W2:Y:S01]  /*e060*/  LDG.E.64 R4, desc[UR58][R4.64] ;  /* 0x0000003a04047981 */ /* 0x000ea2000c1e1b00 */
[----:B0-----:R-:W-:-:S05]  /*e070*/  IMAD.IADD R8, R6, 0x1, R21 ;  /* 0x0000000106087824 */ /* 0x001fca00078e0215 */
        /* <DEDUP_REMOVED lines=11> */
[----:B------:R-:W-:Y:S02]  /*e130*/  LOP3.LUT P6, RZ, R0, 0xff, RZ, 0xc0, !PT ;  /* 0x000000ff00ff7812 */ /* 0x000fe400078cc0ff */
[----:B------:R-:W-:Y:S02]  /*e140*/  LOP3.LUT P4, RZ, R26, 0xff, RZ, 0xc0, !PT ;  /* 0x000000ff1aff7812 */ /* 0x000fe4000788c0ff */
[----:B------:R-:W-:Y:S01]  /*e150*/  LOP3.LUT P1, RZ, R3, 0xff, RZ, 0xc0, !PT ;  /* 0x000000ff03ff7812 */ /* 0x000fe2000782c0ff */
[----:B------:R-:W-:Y:S01]  /*e160*/  HFMA2.MMA R3, -RZ, RZ, 0, 5.9604644775390625e-08 ;  /* 0x00000001ff037435 */ /* 0x000fe200000001ff */
[----:B------:R-:W-:Y:S02]  /*e170*/  LOP3.LUT P0, RZ, R12, 0xff, RZ, 0xc0, !PT ;  /* 0x000000ff0cff7812 */ /* 0x000fe4000780c0ff */
[----:B------:R-:W-:Y:S01]  /*e180*/  LOP3.LUT P2, RZ, R27, 0xff, RZ, 0xc0, !PT ;  /* 0x000000ff1bff7812 */ /* 0x000fe2000784c0ff */
[----:B------:R-:W-:Y:S01]  /*e190*/  IMAD.MOV.U32 R27, RZ, RZ, 0x1 ;  /* 0x00000001ff1b7424 */ /* 0x000fe200078e00ff */
[----:B------:R-:W-:Y:S01]  /*e1a0*/  LOP3.LUT P5, RZ, R24, 0xff, RZ, 0xc0, !PT ;  /* 0x000000ff18ff7812 */ /* 0x000fe200078ac0ff */
[----:B------:R-:W-:-:S03]  /*e1b0*/  IMAD.MOV.U32 R24, RZ, RZ, 0x1 ;  /* 0x00000001ff187424 */ /* 0x000fc600078e00ff */
[----:B------:R-:W-:Y:S02]  /*e1c0*/  PRMT R27, R27, 0x5410, R27 ;  /* 0x000054101b1b7816 */ /* 0x000fe4000000001b */
[----:B------:R-:W-:Y:S01]  /*e1d0*/  PRMT R24, R24, 0x5410, R24 ;  /* 0x0000541018187816 */ /* 0x000fe20000000018 */
[----:B--2---:R-:W-:Y:S01]  /*e1e0*/  @!P6 HADD2.F32 R0, -RZ, R4.H0_H0 ;  /* 0x20000004ff00e230 */ /* 0x004fe20000004100 */
[----:B------:R-:W-:Y:S02]  /*e1f0*/  PRMT R33, R33, 0x7610, R4 ;  /* 0x0000761021217816 */ /* 0x000fe40000000004 */
[----:B------:R-:W-:Y:S02]  /*e200*/  PRMT R34, R5, 0x7610, R34 ;  /* 0x0000761005227816 */ /* 0x000fe40000000022 */
[----:B------:R-:W-:Y:S01]  /*e210*/  @!P6 FSETP.NEU.FTZ.AND P3, PT, R0, RZ, PT ;  /* 0x000000ff0000e20b */ /* 0x000fe20003f7d000 */
[----:B------:R-:W-:Y:S01]  /*e220*/  @!P4 HADD2.F32 R26, -RZ, R33.H1_H1 ;  /* 0x30000021ff1ac230 */ /* 0x000fe20000004100 */
[----:B------:R-:W-:-:S02]  /*e230*/  PRMT R0, R3, 0x7610, R0 ;  /* 0x0000761003007816 */ /* 0x000fc40000000000 */
[----:B------:R-:W-:Y:S02]  /*e240*/  @!P6 SEL R12, RZ, 0x1, !P3 ;  /* 0x00000001ff0ce807 */ /* 0x000fe40005800000 */
[----:B------:R-:W-:Y:S01]  /*e250*/  @!P4 FSETP.NEU.FTZ.AND P3, PT, R26, RZ, PT ;  /* 0x000000ff1a00c20b */ /* 0x000fe20003f7d000 */
[----:B------:R-:W-:Y:S01]  /*e260*/  IMAD.MOV.U32 R26, RZ, RZ, 0x1 ;  /* 0x00000001ff1a7424 */ /* 0x000fe200078e00ff */
[----:B------:R-:W-:Y:S02]  /*e270*/  @!P6 PRMT R0, R12, 0x7610, R0 ;  /* 0x000076100c00e816 */ /* 0x000fe40000000000 */
[----:B------:R-:W-:Y:S01]  /*e280*/  LOP3.LUT P6, RZ, R13, 0xff, RZ, 0xc0, !PT ;  /* 0x000000ff0dff7812 */ /* 0x000fe200078cc0ff */
[----:B------:R-:W-:Y:S01]  /*e290*/  @!P1 HADD2.F32 R13, -RZ, R34.H0_H0 ;  /* 0x20000022ff0d9230 */ /* 0x000fe20000004100 */
[----:B------:R-:W-:Y:S02]  /*e2a0*/  PRMT R3, R3, 0x5410, R3 ;  /* 0x0000541003037816 */ /* 0x000fe40000000003 */
[----:B------:R-:W-:-:S02]  /*e2b0*/  @!P4 SEL R12, RZ, 0x1, !P3 ;  /* 0x00000001ff0cc807 */ /* 0x000fc40005800000 */
[----:B------:R-:W-:Y:S01]  /*e2c0*/  PRMT R35, R5, 0x7632, R35 ;  /* 0x0000763205237816 */ /* 0x000fe20000000023 */
[----:B------:R-:W-:Y:S01]  /*e2d0*/  IMAD.MOV.U32 R5, RZ, RZ, 0x1 ;  /* 0x00000001ff057424 */ /* 0x000fe200078e00ff */
[----:B------:R-:W-:Y:S02]  /*e2e0*/  @!P4 PRMT R3, R3, 0x5410, R12 ;  /* 0x000054100303c816 */ /* 0x000fe4000000000c */
[----:B------:R-:W-:Y:S01]  /*e2f0*/  @!P1 FSETP.NEU.FTZ.AND P3, PT, R13, RZ, PT ;  /* 0x000000ff0d00920b */ /* 0x000fe20003f7d000 */
[----:B------:R-:W-:Y:S01]  /*e300*/  @!P2 HADD2.F32 R12, -RZ, R35.H0_H0 ;  /* 0x20000023ff0ca230 */ /* 0x000fe20000004100 */
[----:B------:R-:W-:Y:S02]  /*e310*/  PRMT R3, R5, 0x7610, R3 ;  /* 0x0000761005037816 */ /* 0x000fe40000000003 */
[----:B------:R-:W-:Y:S02]  /*e320*/  @!P1 SEL R5, RZ, 0x1, !P3 ;  /* 0x00000001ff059807 */ /* 0x000fe40005800000 */
[----:B---3--:R-:W-:-:S02]  /*e330*/  PRMT R4, R4, 0x5410, R6 ;  /* 0x0000541004047816 */ /* 0x008fc40000000006 */
[----:B------:R-:W-:Y:S02]  /*e340*/  @!P1 PRMT R3, R5, 0x7610, R3 ;  /* 0x0000761005039816 */ /* 0x000fe40000000003 */
[----:B------:R-:W-:Y:S01]  /*e350*/  @!P2 FSETP.NEU.FTZ.AND P1, PT, R12, RZ, PT ;  /* 0x000000ff0c00a20b */ /* 0x000fe20003f3d000 */
[----:B------:R-:W-:Y:S01]  /*e360*/  @!P0 HADD2.F32 R13, -RZ, R4.H1_H1 ;  /* 0x30000004ff0d8230 */ /* 0x000fe20000004100 */
[----:B------:R-:W-:Y:S01]  /*e370*/  PRMT R5, R6, 0x7632, R5 ;  /* 0x0000763206057816 */ /* 0x000fe20000000005 */
[----:B------:R-:W-:Y:S01]  /*e380*/  IMAD.MOV.U32 R12, RZ, RZ, 0x1 ;  /* 0x00000001ff0c7424 */ /* 0x000fe200078e00ff */
[----:B------:R-:W-:Y:S02]  /*e390*/  @!P2 SEL R6, RZ, 0x1, !P1 ;  /* 0x00000001ff06a807 */ /* 0x000fe40004800000 */
[----:B------:R-:W-:Y:S01]  /*e3a0*/  @!P0 FSETP.NEU.FTZ.AND P1, PT, R13, RZ, PT ;  /* 0x000000ff0d00820b */ /* 0x000fe20003f3d000 */
[----:B------:R-:W-:Y:S01]  /*e3b0*/  @!P5 HADD2.F32 R13, -RZ, R5.H0_H0 ;  /* 0x20000005ff0dd230 */ /* 0x000fe20000004100 */
[----:B------:R-:W-:-:S02]  /*e3c0*/  @!P2 PRMT R27, R27, 0x5410, R6 ;  /* 0x000054101b1ba816 */ /* 0x000fc40000000006 */
[----:B------:R-:W-:Y:S02]  /*e3d0*/  @!P0 SEL R6, RZ, 0x1, !P1 ;  /* 0x00000001ff068807 */ /* 0x000fe40004800000 */
[----:B------:R-:W-:Y:S02]  /*e3e0*/  PRMT R5, R5, 0x5410, R7 ;  /* 0x0000541005057816 */ /* 0x000fe40000000007 */
[----:B------:R-:W-:Y:S02]  /*e3f0*/  LOP3.LUT P4, RZ, R25, 0xff, RZ, 0xc0, !PT ;  /* 0x000000ff19ff7812 */ /* 0x000fe4000788c0ff */
[----:B------:R-:W-:Y:S01]  /*e400*/  LOP3.LUT P3, RZ, R14, 0xff, RZ, 0xc0, !PT ;  /* 0x000000ff0eff7812 */ /* 0x000fe2000786c0ff */
[----:B------:R-:W-:Y:S01]  /*e410*/  @!P6 HADD2.F32 R14, -RZ, R5.H1_H1 ;  /* 0x30000005ff0ee230 */ /* 0x000fe20000004100 */
[----:B------:R-:W-:Y:S01]  /*e420*/  @!P5 FSETP.NEU.FTZ.AND P2, PT, R13, RZ, PT ;  /* 0x000000ff0d00d20b */ /* 0x000fe20003f5d000 */
[----:B------:R-:W-:Y:S01]  /*e430*/  IMAD.MOV.U32 R13, RZ, RZ, 0x1 ;  /* 0x00000001ff0d7424 */ /* 0x000fe200078e00ff */
[----:B------:R-:W-:-:S02]  /*e440*/  @!P0 PRMT R12, R6, 0x7610, R12 ;  /* 0x00007610060c8816 */ /* 0x000fc4000000000c */
[----:B------:R-:W-:Y:S02]  /*e450*/  PRMT R26, R26, 0x5410, R26 ;  /* 0x000054101a1a7816 */ /* 0x000fe4000000001a */
[----:B------:R-:W-:Y:S02]  /*e460*/  @!P5 SEL R6, RZ, 0x1, !P2 ;  /* 0x00000001ff06d807 */ /* 0x000fe40005000000 */
[----:B------:R-:W-:Y:S01]  /*e470*/  LOP3.LUT P1, RZ, R28, 0xff, RZ, 0xc0, !PT ;  /* 0x000000ff1cff7812 */ /* 0x000fe2000782c0ff */
[----:B------:R-:W-:Y:S01]  /*e480*/  IMAD.MOV.U32 R28, RZ, RZ, 0x1 ;  /* 0x00000001ff1c7424 */ /* 0x000fe200078e00ff */
[----:B------:R-:W-:Y:S02]  /*e490*/  PRMT R34, R34, 0x7610, R7 ;  /* 0x0000761022227816 */ /* 0x000fe40000000007 */
[----:B------:R-:W-:Y:S02]  /*e4a0*/  @!P5 PRMT R26, R26, 0x5410, R6 ;  /* 0x000054101a1ad816 */ /* 0x000fe40000000006 */
[----:B----4-:R-:W-:Y:S01]  /*e4b0*/  PRMT R33, R10, 0x7610, R33 ;  /* 0x000076100a217816 */ /* 0x010fe20000000021 */
[----:B------:R-:W-:Y:S01]  /*e4c0*/  @!P4 HADD2.F32 R7, -RZ, R34.H1_H1 ;  /* 0x30000022ff07c230 */ /* 0x000fe20000004100 */
[----:B------:R-:W-:-:S02]  /*e4d0*/  @!P6 FSETP.NEU.FTZ.AND P5, PT, R14, RZ, PT ;  /* 0x000000ff0e00e20b */ /* 0x000fc40003fbd000 */
[----:B------:R-:W-:Y:S01]  /*e4e0*/  PRMT R37, R10, 0x7632, R37 ;  /* 0x000076320a257816 */ /* 0x000fe20000000025 */
[----:B------:R-:W-:Y:S01]  /*e4f0*/  @!P3 HADD2.F32 R14, -RZ, R33.H0_H0 ;  /* 0x20000021ff0eb230 */ /* 0x000fe20000004100 */
[----:B------:R-:W-:Y:S02]  /*e500*/  @!P6 SEL R6, RZ, 0x1, !P5 ;  /* 0x00000001ff06e807 */ /* 0x000fe40006800000 */
[----:B------:R-:W-:Y:S01]  /*e510*/  LOP3.LUT P0, RZ, R15, 0xff, RZ, 0xc0, !PT ;  /* 0x000000ff0fff7812 */ /* 0x000fe2000780c0ff */
[----:B------:R-:W-:Y:S01]  /*e520*/  @!P1 HADD2.F32 R10, -RZ, R37.H0_H0 ;  /* 0x20000025ff0a9230 */ /* 0x000fe20000004100 */
[----:B------:R-:W-:Y:S01]  /*e530*/  @!P6 PRMT R13, R6, 0x7610, R13 ;  /* 0x00007610060de816 */ /* 0x000fe2000000000d */
[----:B------:R-:W-:Y:S01]  /*e540*/  IMAD.MOV.U32 R15, RZ, RZ, 0x1 ;  /* 0x00000001ff0f7424 */ /* 0x000fe200078e00ff */
[----:B------:R-:W-:Y:S02]  /*e550*/  MOV R25, 0x1 ;  /* 0x0000000100197802 */ /* 0x000fe40000000f00 */
[----:B------:R-:W-:-:S02]  /*e560*/  @!P4 FSETP.NEU.FTZ.AND P5, PT, R7, RZ, PT ;  /* 0x000000ff0700c20b */ /* 0x000fc40003fbd000 */
[----:B------:R-:W-:Y:S01]  /*e570*/  @!P3 FSETP.NEU.FTZ.AND P6, PT, R14, RZ, PT ;  /* 0x000000ff0e00b20b */ /* 0x000fe20003fdd000 */
[----:B------:R-:W-:Y:S01]  /*e580*/  IMAD.MOV.U32 R14, RZ, RZ, 0x1 ;  /* 0x00000001ff0e7424 */ /* 0x000fe200078e00ff */
[----:B------:R-:W-:Y:S02]  /*e590*/  PRMT R25, R25, 0x5410, R25 ;  /* 0x0000541019197816 */ /* 0x000fe40000000019 */
[----:B------:R-:W-:Y:S02]  /*e5a0*/  @!P4 SEL R6, RZ, 0x1, !P5 ;  /* 0x00000001ff06c807 */ /* 0x000fe40006800000 */
[----:B------:R-:W-:Y:S02]  /*e5b0*/  @!P3 SEL R7, RZ, 0x1, !P6 ;  /* 0x00000001ff07b807 */ /* 0x000fe40007000000 */
[----:B------:R-:W-:Y:S02]  /*e5c0*/  PRMT R37, R37, 0x5410, R11 ;  /* 0x0000541025257816 */ /* 0x000fe4000000000b */
[----:B------:R-:W-:-:S02]  /*e5d0*/  LOP3.LUT P2, RZ, R29, 0xff, RZ, 0xc0, !PT ;  /* 0x000000ff1dff7812 */ /* 0x000fc4000784c0ff */
[----:B------:R-:W-:Y:S02]  /*e5e0*/  @!P1 FSETP.NEU.FTZ.AND P6, PT, R10, RZ, PT ;  /* 0x000000ff0a00920b */ /* 0x000fe40003fdd000 */
[----:B------:R-:W-:Y:S01]  /*e5f0*/  @!P4 PRMT R25, R25, 0x5410, R6 ;  /* 0x000054101919c816 */ /* 0x000fe20000000006 */
[----:B------:R-:W-:Y:S01]  /*e600*/  IMAD.MOV.U32 R6, RZ, RZ, 0x1 ;  /* 0x00000001ff067424 */ /* 0x000fe200078e00ff */
[----:B------:R-:W-:Y:S01]  /*e610*/  @!P3 PRMT R14, R7, 0x7610, R14 ;  /* 0x00007610070eb816 */ /* 0x000fe2000000000e */
[----:B------:R-:W-:Y:S01]  /*e620*/  IMAD.MOV.U32 R7, RZ, RZ, 0x1 ;  /* 0x00000001ff077424 */ /* 0x000fe200078e00ff */
[----:B------:R-:W-:Y:S01]  /*e630*/  LOP3.LUT P5, RZ, R16, 0xff, RZ, 0xc0, !PT ;  /* 0x000000ff10ff7812 */ /* 0x000fe200078ac0ff */
[----:B------:R-:W-:Y:S01]  /*e640*/  @!P0 HADD2.F32 R16, -RZ, R37.H1_H1 ;  /* 0x30000025ff108230 */ /* 0x000fe20000004100 */
[----:B------:R-:W-:Y:S02]  /*e650*/  @!P1 SEL R10, RZ, 0x1, !P6 ;  /* 0x00000001ff0a9807 */ /* 0x000fe40007000000 */
[----:B------:R-:W-:-:S02]  /*e660*/  PRMT R7, R6, 0x5410, R7 ;  /* 0x0000541006077816 */ /* 0x000fc40000000007 */
[----:B------:R-:W-:Y:S02]  /*e670*/  PRMT R38, R11, 0x7632, R38 ;  /* 0x000076320b267816 */ /* 0x000fe40000000026 */
[----:B------:R-:W-:Y:S02]  /*e680*/  @!P1 PRMT R24, R24, 0x5410, R10 ;  /* 0x0000541018189816 */ /* 0x000fe4000000000a */
[----:B------:R-:W-:Y:S02]  /*e690*/  LOP3.LUT P4, RZ, R30, 0xff, RZ, 0xc0, !PT ;  /* 0x000000ff1eff7812 */ /* 0x000fe4000788c0ff */
[----:B------:R-:W-:Y:S02]  /*e6a0*/  IADD3 R6, R36, R21, RZ ;  /* 0x0000001524067210 */ /* 0x000fe40007ffe0ff */
[----:B------:R-:W-:Y:S01]  /*e6b0*/  @!P0 FSETP.NEU.FTZ.AND P1, PT, R16, RZ, PT ;  /* 0x000000ff1000820b */ /* 0x000fe20003f3d000 */
[----:B------:R-:W-:Y:S01]  /*e6c0*/  @!P2 HADD2.F32 R16, -RZ, R38.H0_H0 ;  /* 0x20000026ff10a230 */ /* 0x000fe20000004100 */
[----:B------:R-:W-:Y:S01]  /*e6d0*/  LOP3.LUT P3, RZ, R20, 0xff, RZ, 0xc0, !PT ;  /* 0x000000ff14ff7812 */ /* 0x000fe2000786c0ff */
[----:B------:R-:W-:Y:S01]  /*e6e0*/  IMAD R11, R21, 0x3, R6 ;  /* 0x00000003150b7824 */ /* 0x000fe200078e0206 */
[----:B------:R-:W-:Y:S01]  /*e6f0*/  @!P0 SEL R10, RZ, 0x1, !P1 ;  /* 0x00000001ff0a8807 */ /* 0x000fe20004800000 */
[----:B------:R-:W-:Y:S01]  /*e700*/  IMAD.MOV.U32 R20, RZ, RZ, 0x1 ;  /* 0x00000001ff147424 */ /* 0x000fe200078e00ff */
[----:B------:R-:W-:-:S02]  /*e710*/  LOP3.LUT P6, RZ, R31, 0xff, RZ, 0xc0, !PT ;  /* 0x000000ff1fff7812 */ /* 0x000fc400078cc0ff */
[--C-:B-----5:R-:W-:Y:S02]  /*e720*/  PRMT R29, R29, 0x5410, R8.reuse ;  /* 0x000054101d1d7816 */ /* 0x120fe40000000008 */
[----:B------:R-:W-:Y:S02]  /*e730*/  PRMT R30, R30, 0x7610, R8 ;  /* 0x000076101e1e7816 */ /* 0x000fe40000000008 */
[----:B------:R-:W-:Y:S02]  /*e740*/  @!P0 PRMT R15, R10, 0x7610, R15 ;  /* 0x000076100a0f8816 */ /* 0x000fe4000000000f */
[----:B------:R-:W-:Y:S01]  /*e750*/  @!P2 FSETP.NEU.FTZ.AND P0, PT, R16, RZ, PT ;  /* 0x000000ff1000a20b */ /* 0x000fe20003f1d000 */
[----:B------:R-:W-:Y:S01]  /*e760*/  @!P4 HADD2.F32 R8, -RZ, R30.H1_H1 ;  /* 0x3000001eff08c230 */ /* 0x000fe20000004100 */
[----:B-1----:R-:W-:Y:S01]  /*e770*/  ISETP.GE.U32.AND P1, PT, R11, R32, PT ;  /* 0x000000200b00720c */ /* 0x002fe20003f26070 */
[----:B------:R-:W-:Y:S01]  /*e780*/  @!P5 HADD2.F32 R11, -RZ, R29.H1_H1 ;  /* 0x3000001dff0bd230 */ /* 0x000fe20000004100 */
[----:B------:R-:W-:Y:S01]  /*e790*/  PRMT R31, R31, 0x5410, R9 ;  /* 0x000054101f1f7816 */ /* 0x000fe20000000009 */
[----:B------:R-:W-:Y:S01]  /*e7a0*/  IMAD.MOV.U32 R16, RZ, RZ, 0x1 ;  /* 0x00000001ff107424 */ /* 0x000fe200078e00ff */
[----:B------:R-:W-:-:S02]  /*e7b0*/  PRMT R28, R28, 0x5410, R28 ;  /* 0x000054101c1c7816 */ /* 0x000fc4000000001c */
[----:B------:R-:W-:Y:S02]  /*e7c0*/  @!P2 SEL R10, RZ, 0x1, !P0 ;  /* 0x00000001ff0aa807 */ /* 0x000fe40004000000 */
[----:B------:R-:W-:Y:S01]  /*e7d0*/  PRMT R35, R35, 0x7610, R9 ;  /* 0x0000761023237816 */ /* 0x000fe20000000009 */
[----:B------:R-:W-:Y:S01]  /*e7e0*/  @!P3 HADD2.F32 R9, -RZ, R31.H1_H1 ;  /* 0x3000001fff09b230 */ /* 0x000fe20000004100 */
[----:B------:R-:W-:Y:S02]  /*e7f0*/  @!P5 FSETP.NEU.FTZ.AND P0, PT, R11, RZ, PT ;  /* 0x000000ff0b00d20b */ /* 0x000fe40003f1d000 */
[----:B------:R-:W-:Y:S01]  /*e800*/  @!P2 PRMT R28, R28, 0x5410, R10 ;  /* 0x000054101c1ca816 */ /* 0x000fe2000000000a */
[----:B------:R-:W-:Y:S01]  /*e810*/  @!P6 HADD2.F32 R10, -RZ, R35.H1_H1 ;  /* 0x30000023ff0ae230 */ /* 0x000fe20000004100 */
[----:B------:R-:W-:Y:S02]  /*e820*/  @!P4 FSETP.NEU.FTZ.AND P2, PT, R8, RZ, PT ;  /* 0x000000ff0800c20b */ /* 0x000fe40003f5d000 */
[----:B------:R-:W-:-:S02]  /*e830*/  @!P5 SEL R8, RZ, 0x1, !P0 ;  /* 0x00000001ff08d807 */ /* 0x000fc40004000000 */
[----:B------:R-:W-:Y:S02]  /*e840*/  @!P3 FSETP.NEU.FTZ.AND P0, PT, R9, RZ, PT ;  /* 0x000000ff0900b20b */ /* 0x000fe40003f1d000 */
[----:B------:R-:W-:Y:S02]  /*e850*/  @!P4 SEL R9, RZ, 0x1, !P2 ;  /* 0x00000001ff09c807 */ /* 0x000fe40005000000 */
[----:B------:R-:W-:Y:S02]  /*e860*/  @!P6 FSETP.NEU.FTZ.AND P2, PT, R10, RZ, PT ;  /* 0x000000ff0a00e20b */ /* 0x000fe40003f5d000 */
[----:B------:R-:W-:Y:S02]  /*e870*/  @!P4 PRMT R7, R7, 0x5410, R9 ;  /* 0x000054100707c816 */ /* 0x000fe40000000009 */
[----:B------:R-:W-:Y:S02]  /*e880*/  @!P6 SEL R11, RZ, 0x1, !P2 ;  /* 0x00000001ff0be807 */ /* 0x000fe40005000000 */
[----:B------:R-:W-:-:S02]  /*e890*/  PRMT R26, R3, 0x7632, R26 ;  /* 0x00007632031a7816 */ /* 0x000fc4000000001a */
[----:B------:R-:W-:Y:S02]  /*e8a0*/  @!P3 SEL R10, RZ, 0x1, !P0 ;  /* 0x00000001ff0ab807 */ /* 0x000fe40004000000 */
[----:B------:R-:W-:Y:S02]  /*e8b0*/  @!P6 PRMT R7, R11, 0x7610, R7 ;  /* 0x000076100b07e816 */ /* 0x000fe40000000007 */
[----:B------:R-:W-:Y:S02]  /*e8c0*/  PRMT R24, R26, 0x7632, R24 ;  /* 0x000076321a187816 */ /* 0x000fe40000000018 */
[----:B------:R-:W-:Y:S02]  /*e8d0*/  PRMT R29, R28, 0x7632, R29 ;  /* 0x000076321c1d7816 */ /* 0x000fe4000000001d */
[----:B------:R-:W-:Y:S02]  /*e8e0*/  @!P5 PRMT R16, R8, 0x7610, R16 ;  /* 0x000076100810d816 */ /* 0x000fe40000000010 */
[----:B------:R-:W-:-:S02]  /*e8f0*/  @!P3 PRMT R20, R10, 0x7610, R20 ;  /* 0x000076100a14b816 */ /* 0x000fc40000000014 */
[----:B------:R-:W-:Y:S02]  /*e900*/  PRMT R27, R27, 0x7632, R27 ;  /* 0x000076321b1b7816 */ /* 0x000fe4000000001b */
[----:B------:R-:W-:Y:S02]  /*e910*/  PRMT R25, R25, 0x7632, R25 ;  /* 0x0000763219197816 */ /* 0x000fe40000000019 */
[----:B------:R-:W-:Y:S02]  /*e920*/  PRMT R28, R24, 0x7632, R28 ;  /* 0x00007632181c7816 */ /* 0x000fe4000000001c */
[C---:B------:R-:W-:Y:S02]  /*e930*/  PRMT R31, R7.reuse, 0x7610, R31 ;  /* 0x00007610071f7816 */ /* 0x040fe4000000001f */
[----:B------:R-:W-:Y:S01]  /*e940*/  PRMT R30, R7, 0x7632, R30 ;  /* 0x00007632071e7816 */ /* 0x000fe2000000001e */
[----:B------:R-:W-:Y:S06]  /*e950*/  @!P1 BRA `(.L_x_884) ;  /* 0xfffffff400b89947 */ /* 0x000fec000383ffff */
.L_x_883:
[----:B------:R-:W-:Y:S05]  /*e960*/  BSYNC B0 ;  /* 0x0000000000007941 */ /* 0x000fea0003800000 */
.L_x_882:
        /* <DEDUP_REMOVED lines=15> */
[----:B--2---:R-:W-:Y:S02]  /*ea60*/  PRMT R4, R8, 0x7610, R4 ;  /* 0x0000761008047816 */ /* 0x004fe40000000004 */
        /* <DEDUP_REMOVED lines=9> */
[----:B--2---:R-:W-:Y:S02]  /*eb00*/  PRMT R4, R4, 0x5410, R8 ;  /* 0x0000541004047816 */ /* 0x004fe40000000008 */
[--C-:B------:R-:W-:Y:S02]  /*eb10*/  PRMT R5, R8, 0x5432, R9.reuse ;  /* 0x0000543208057816 */ /* 0x100fe40000000009 */
[----:B------:R-:W-:-:S07]  /*eb20*/  PRMT R34, R34, 0x7610, R9 ;  /* 0x0000761022227816 */ /* 0x000fce0000000009 */
[----:B------:R-:W-:Y:S05]  /*eb30*/  @P0 BRA `(.L_x_886) ;  /* 0x00000000003c0947 */ /* 0x000fea0003800000 */
[----:B------:R-:W-:Y:S02]  /*eb40*/  IADD3 R37, R36, R21, RZ ;  /* 0x0000001524257210 */ /* 0x000fe40007ffe0ff */
[----:B------:R-:W-:Y:S02]  /*eb50*/  SHF.R.U32.HI R9, RZ, 0x2, R36 ;  /* 0x00000002ff097819 */ /* 0x000fe40000011624 */
[----:B------:R-:W-:-:S03]  /*eb60*/  ISETP.GE.U32.AND P0, PT, R37, R32, PT ;  /* 0x000000202500720c */ /* 0x000fc60003f06070 */
[----:B------:R-:W-:-:S06]  /*eb70*/  IMAD.WIDE.U32 R8, R9, 0x8, R18 ;  /* 0x0000000809087825 */ /* 0x000fcc00078e0012 */
[----:B------:R-:W2:Y:S04]  /*eb80*/  LDG.E.64 R8, desc[UR58][R8.64] ;  /* 0x0000003a08087981 */ /* 0x000ea8000c1e1b00 */
[----:B------:R-:W-:-:S05]  /*eb90*/  @!P0 SHF.R.U32.HI R37, RZ, 0x2, R37 ;  /* 0x00000002ff258819 */ /* 0x000fca0000011625 */
[----:B------:R-:W-:-:S06]  /*eba0*/  @!P0 IMAD.WIDE.U32 R18, R37, 0x8, R18 ;  /* 0x0000000825128825 */ /* 0x000fcc00078e0012 */
[----:B------:R-:W3:Y:S01]  /*ebb0*/  @!P0 LDG.E.64 R18, desc[UR58][R18.64] ;  /* 0x0000003a12128981 */ /* 0x000ee2000c1e1b00 */
[C---:B--2---:R-:W-:Y:S02]  /*ebc0*/  PRMT R33, R8.reuse, 0x7610, R33 ;  /* 0x0000761008217816 */ /* 0x044fe40000000021 */
[----:B------:R-:W-:Y:S02]  /*ebd0*/  PRMT R37, R8, 0x5432, R9 ;  /* 0x0000543208257816 */ /* 0x000fe40000000009 */
[----:B------:R-:W-:Y:S02]  /*ebe0*/  PRMT R38, R9, 0x7632, R38 ;  /* 0x0000763209267816 */ /* 0x000fe40000000026 */
[--C-:B---3--:R-:W-:Y:S02]  /*ebf0*/  @!P0 PRMT R29, R29, 0x5410, R18.reuse ;  /* 0x000054101d1d8816 */ /* 0x108fe40000000012 */
[----:B------:R-:W-:Y:S02]  /*ec00*/  @!P0 PRMT R30, R30, 0x7610, R18 ;  /* 0x000076101e1e8816 */ /* 0x000fe40000000012 */
[----:B------:R-:W-:-:S02]  /*ec10*/  @!P0 PRMT R31, R31, 0x5410, R19 ;  /* 0x000054101f1f8816 */ /* 0x000fc40000000013 */
[----:B------:R-:W-:-:S07]  /*ec20*/  @!P0 PRMT R35, R35, 0x7610, R19 ;  /* 0x0000761023238816 */ /* 0x000fce0000000013 */
.L_x_886:
[----:B------:R-:W-:Y:S05]  /*ec30*/  BSYNC B0 ;  /* 0x0000000000007941 */ /* 0x000fea0003800000 */
.L_x_885:
[----:B------:R-:W-:Y:S04]  /*ec40*/  BSSY B0, `(.L_x_887) ;  /* 0x0000089000007945 */ /* 0x000fe80003800000 */
[----:B------:R-:W-:Y:S05]  /*ec50*/  @P1 BRA `(.L_x_888) ;  /* 0x00000008001c1947 */ /* 0x000fea0003800000 */
[----:B------:R-:W-:Y:S01]  /*ec60*/  LOP3.LUT P1, RZ, R3, 0xff, RZ, 0xc0, !PT ;  /* 0x000000ff03ff7812 */ /* 0x000fe2000782c0ff */
[----:B------:R-:W-:Y:S01]  /*ec70*/  IMAD.MOV.U32 R8, RZ, RZ, 0x1 ;  /* 0x00000001ff087424 */ /* 0x000fe200078e00ff */
[----:B------:R-:W-:Y:S01]  /*ec80*/  LOP3.LUT P3, RZ, R28, 0xff, RZ, 0xc0, !PT ;  /* 0x000000ff1cff7812 */ /* 0x000fe2000786c0ff */
[----:B------:R-:W-:Y:S01]  /*ec90*/  IMAD.MOV.U32 R18, RZ, RZ, 0x1 ;  /* 0x00000001ff127424 */ /* 0x000fe200078e00ff */
[----:B------:R-:W-:Y:S02]  /*eca0*/  LOP3.LUT P2, RZ, R0, 0xff, RZ, 0xc0, !PT ;  /* 0x000000ff00ff7812 */ /* 0x000fe4000784c0ff */
[----:B------:R-:W-:-:S07]  /*ecb0*/  LOP3.LUT P4, RZ, R27, 0xff, RZ, 0xc0, !PT ;  /* 0x000000ff1bff7812 */ /* 0x000fce000788c0ff */
[----:B------:R-:W-:Y:S02]  /*ecc0*/  @!P1 HADD2.F32 R9, -RZ, R34.H0_H0 ;  /* 0x20000022ff099230 */ /* 0x000fe40000004100 */
[----:B------:R-:W-:Y:S02]  /*ecd0*/  @!P3 HADD2.F32 R3, -RZ, R33.H1_H1 ;  /* 0x30000021ff03b230 */ /* 0x000fe40000004100 */
[----:B------:R-:W-:Y:S01]  /*ece0*/  @!P2 HADD2.F32 R0, -RZ, R4.H0_H0 ;  /* 0x20000004ff00a230 */ /* 0x000fe20000004100 */
[----:B------:R-:W-:Y:S01]  /*ecf0*/  @!P1 FSETP.NEU.FTZ.AND P0, PT, R9, RZ, PT ;  /* 0x000000ff0900920b */ /* 0x000fe20003f1d000 */
[----:B------:R-:W-:Y:S01]  /*ed00*/  IMAD.IADD R9, R6, 0x1, R21 ;  /* 0x0000000106097824 */ /* 0x000fe200078e0215 */
[----:B------:R-:W-:Y:S01]  /*ed10*/  @!P3 FSETP.NEU.FTZ.AND P5, PT, R3, RZ, PT ;  /* 0x000000ff0300b20b */ /* 0x000fe20003fbd000 */
[----:B------:R-:W-:Y:S01]  /*ed20*/  IMAD.MOV.U32 R3, RZ, RZ, 0x1 ;  /* 0x00000001ff037424 */ /* 0x000fe200078e00ff */
[----:B------:R-:W-:Y:S01]  /*ed30*/  @!P2 FSETP.NEU.FTZ.AND P6, PT, R0, RZ, PT ;  /* 0x000000ff0000a20b */ /* 0x000fe20003fdd000 */
[----:B------:R-:W-:Y:S01]  /*ed40*/  @!P4 HADD2.F32 R0, -RZ, R35.H0_H0 ;  /* 0x20000023ff00c230 */ /* 0x000fe20000004100 */
[----:B------:R-:W-:-:S02]  /*ed50*/  @!P3 SEL R6, RZ, 0x1, !P5 ;  /* 0x00000001ff06b807 */ /* 0x000fc40006800000 */
[----:B------:R-:W-:Y:S02]  /*ed60*/  ISETP.GE.U32.AND P5, PT, R9, R32, PT ;  /* 0x000000200900720c */ /* 0x000fe40003fa6070 */
[----:B------:R-:W-:Y:S02]  /*ed70*/  @!P2 SEL R19, RZ, 0x1, !P6 ;  /* 0x00000001ff13a807 */ /* 0x000fe40007000000 */
[----:B------:R-:W-:Y:S02]  /*ed80*/  @!P4 FSETP.NEU.FTZ.AND P6, PT, R0, RZ, PT ;  /* 0x000000ff0000c20b */ /* 0x000fe40003fdd000 */
[----:B------:R-:W-:Y:S02]  /*ed90*/  PRMT R4, R8, 0x7610, R4 ;  /* 0x0000761008047816 */ /* 0x000fe40000000004 */
[----:B------:R-:W-:Y:S02]  /*eda0*/  PRMT R8, R18, 0x7610, R8 ;  /* 0x0000761012087816 */ /* 0x000fe40000000008 */
[----:B------:R-:W-:-:S02]  /*edb0*/  @!P4 SEL R27, RZ, 0x1, !P6 ;  /* 0x00000001ff1bc807 */ /* 0x000fc40007000000 */
[----:B------:R-:W-:Y:S02]  /*edc0*/  PRMT R0, R3, 0x7610, R0 ;  /* 0x0000761003007816 */ /* 0x000fe40000000000 */
[----:B------:R-:W-:Y:S02]  /*edd0*/  PRMT R3, R18, 0x7610, R3 ;  /* 0x0000761012037816 */ /* 0x000fe40000000003 */
[----:B------:R-:W-:Y:S02]  /*ede0*/  @!P1 SEL R18, RZ, 0x1, !P0 ;  /* 0x00000001ff129807 */ /* 0x000fe40004000000 */
[----:B------:R-:W-:Y:S02]  /*edf0*/  @!P4 PRMT R8, R27, 0x7610, R8 ;  /* 0x000076101b08c816 */ /* 0x000fe40000000008 */
[----:B------:R-:W-:Y:S02]  /*ee00*/  @!P3 PRMT R4, R6, 0x7610, R4 ;  /* 0x000076100604b816 */ /* 0x000fe40000000004 */
[----:B------:R-:W-:-:S02]  /*ee10*/  @!P2 PRMT R0, R19, 0x7610, R0 ;  /* 0x000076101300a816 */ /* 0x000fc40000000000 */
[----:B------:R-:W-:Y:S02]  /*ee20*/  @!P1 PRMT R3, R18, 0x7610, R3 ;  /* 0x0000761012039816 */ /* 0x000fe40000000003 */
[----:B------:R-:W-:Y:S02]  /*ee30*/  PRMT R27, R8, 0x7610, R27 ;  /* 0x00007610081b7816 */ /* 0x000fe4000000001b */
[----:B------:R-:W-:Y:S01]  /*ee40*/  PRMT R28, R4, 0x7610, R28 ;  /* 0x00007610041c7816 */ /* 0x000fe2000000001c */
[----:B------:R-:W-:Y:S06]  /*ee50*/  @P5 BRA `(.L_x_888) ;  /* 0x00000004009c5947 */ /* 0x000fec0003800000 */
[----:B------:R-:W-:Y:S01]  /*ee60*/  LOP3.LUT P4, RZ, R12, 0xff, RZ, 0xc0, !PT ;  /* 0x000000ff0cff7812 */ /* 0x000fe2000788c0ff */
[----:B------:R-:W-:Y:S01]  /*ee70*/  IMAD.MOV.U32 R6, RZ, RZ, 0x1 ;  /* 0x00000001ff067424 */ /* 0x000fe200078e00ff */
[----:B------:R-:W-:Y:S01]  /*ee80*/  LOP3.LUT P2, RZ, R26, 0xff, RZ, 0xc0, !PT ;  /* 0x000000ff1aff7812 */ /* 0x000fe2000784c0ff */
[----:B------:R-:W-:Y:S01]  /*ee90*/  IMAD.IADD R9, R9, 0x1, R21 ;  /* 0x0000000109097824 */ /* 0x000fe200078e0215 */
[----:B------:R-:W-:Y:S01]  /*eea0*/  LOP3.LUT P1, RZ, R13, 0xff, RZ, 0xc0, !PT ;  /* 0x000000ff0dff7812 */ /* 0x000fe2000782c0ff */
[----:B------:R-:W-:Y:S01]  /*eeb0*/  HFMA2.MMA R13, -RZ, RZ, 0, 5.9604644775390625e-08 ;  /* 0x00000001ff0d7435 */ /* 0x000fe200000001ff */
[----:B------:R-:W-:Y:S02]  /*eec0*/  LOP3.LUT P0, RZ, R25, 0xff, RZ, 0xc0, !PT ;  /* 0x000000ff19ff7812 */ /* 0x000fe4000780c0ff */
[----:B------:R-:W-:-:S05]  /*eed0*/  PRMT R27, R8, 0x7610, R27 ;  /* 0x00007610081b7816 */ /* 0x000fca000000001b */
[----:B------:R-:W-:Y:S02]  /*eee0*/  @!P4 HADD2.F32 R12, -RZ, R4.H1_H1 ;  /* 0x30000004ff0cc230 */ /* 0x000fe40000004100 */
[----:B------:R-:W-:Y:S01]  /*eef0*/  PRMT R4, R4, 0x5410, R13 ;  /* 0x0000541004047816 */ /* 0x000fe2000000000d */
[--C-:B------:R-:W-:Y:S02]  /*ef00*/  @!P2 HADD2.F32 R13, -RZ, R5.reuse.H0_H0 ;  /* 0x20000005ff0da230 */ /* 0x100fe40000004100 */
[----:B------:R-:W-:Y:S01]  /*ef10*/  @!P4 FSETP.NEU.FTZ.AND P5, PT, R12, RZ, PT ;  /* 0x000000ff0c00c20b */ /* 0x000fe20003fbd000 */
[----:B------:R-:W-:Y:S02]  /*ef20*/  @!P1 HADD2.F32 R5, -RZ, R5.H1_H1 ;  /* 0x30000005ff059230 */ /* 0x000fe40000004100 */
[----:B------:R-:W-:Y:S01]  /*ef30*/  @!P2 FSETP.NEU.FTZ.AND P3, PT, R13, RZ, PT ;  /* 0x000000ff0d00a20b */ /* 0x000fe20003f7d000 */
[----:B------:R-:W-:Y:S01]  /*ef40*/  @!P0 HADD2.F32 R34, -RZ, R34.H1_H1 ;  /* 0x30000022ff228230 */ /* 0x000fe20000004100 */
[----:B------:R-:W-:Y:S01]  /*ef50*/  @!P4 SEL R18, RZ, 0x1, !P5 ;  /* 0x00000001ff12c807 */ /* 0x000fe20006800000 */
[----:B------:R-:W-:Y:S01]  /*ef60*/  IMAD.MOV.U32 R12, RZ, RZ, 0x1 ;  /* 0x00000001ff0c7424 */ /* 0x000fe200078e00ff */
[----:B------:R-:W-:Y:S01]  /*ef70*/  @!P1 FSETP.NEU.FTZ.AND P5, PT, R5, RZ, PT ;  /* 0x000000ff0500920b */ /* 0x000fe20003fbd000 */
[----:B------:R-:W-:Y:S01]  /*ef80*/  IMAD.MOV.U32 R13, RZ, RZ, 0x1 ;  /* 0x00000001ff0d7424 */ /* 0x000fe200078e00ff */
[----:B------:R-:W-:-:S02]  /*ef90*/  @!P2 SEL R5, RZ, 0x1, !P3 ;  /* 0x00000001ff05a807 */ /* 0x000fc40005800000 */
[----:B------:R-:W-:Y:S02]  /*efa0*/  @!P0 FSETP.NEU.FTZ.AND P6, PT, R34, RZ, PT ;  /* 0x000000ff2200820b */ /* 0x000fe40003fdd000 */
[----:B------:R-:W-:Y:S02]  /*efb0*/  @!P2 PRMT R6, R5, 0x7610, R6 ;  /* 0x000076100506a816 */ /* 0x000fe40000000006 */
[----:B------:R-:W-:Y:S02]  /*efc0*/  ISETP.GE.U32.AND P2, PT, R9, R32, PT ;  /* 0x000000200900720c */ /* 0x000fe40003f46070 */
[----:B------:R-:W-:Y:S02]  /*efd0*/  @!P0 SEL R19, RZ, 0x1, !P6 ;  /* 0x00000001ff138807 */ /* 0x000fe40007000000 */
[----:B------:R-:W-:Y:S02]  /*efe0*/  @!P4 PRMT R12, R18, 0x7610, R12 ;  /* 0x00007610120cc816 */ /* 0x000fe4000000000c */
        /* <DEDUP_REMOVED lines=13> */
[----:B------:R-:W-:Y:S01]  /*f0c0*/  LOP3.LUT P2, RZ, R15, 0xff, RZ, 0xc0, !PT ;  /* 0x000000ff0fff7812 */ /* 0x000fe2000784c0ff */
[----:B------:R-:W-:Y:S01]  /*f0d0*/  IMAD.MOV.U32 R15, RZ, RZ, 0x1 ;  /* 0x00000001ff0f7424 */ /* 0x000fe200078e00ff */
[----:B------:R-:W-:Y:S02]  /*f0e0*/  MOV R11, 0x1 ;  /* 0x00000001000b7802 */ /* 0x000fe40000000f00 */
[----:B------:R-:W-:-:S02]  /*f0f0*/  ISETP.GE.U32.AND P0, PT, R21, R32, PT ;  /* 0x000000201500720c */ /* 0x000fc40003f06070 */
[----:B------:R-:W-:Y:S01]  /*f100*/  PRMT R5, R5, 0x5410, R11 ;  /* 0x0000541005057816 */ /* 0x000fe2000000000b */
[----:B------:R-:W-:Y:S01]  /*f110*/  @!P3 HADD2.F32 R9, -RZ, R37.H0_H0 ;  /* 0x20000025ff09b230 */ /* 0x000fe20000004100 */
[----:B------:R-:W-:Y:S01]  /*f120*/  PRMT R25, R4, 0x7632, R25 ;  /* 0x0000763204197816 */ /* 0x000fe20000000019 */
[----:B------:R-:W-:Y:S01]  /*f130*/  @!P4 HADD2.F32 R33, -RZ, R33.H0_H0 ;  /* 0x20000021ff21c230 */ /* 0x000fe20000004100 */
        /* <DEDUP_REMOVED lines=10> */
[----:B------:R-:W-:Y:S02]  /*f1e0*/  @!P3 PRMT R5, R11, 0x7610, R5 ;  /* 0x000076100b05b816 */ /* 0x000fe40000000005 */
[----:B------:R-:W-:-:S02]  /*f1f0*/  @!P2 SEL R18, RZ, 0x1, !P6 ;  /* 0x00000001ff12a807 */ /* 0x000fc40007000000 */
        /* <DEDUP_REMOVED lines=16> */
[C---:B------:R-:W-:Y:S01]  /*f300*/  PRMT R11, R5.reuse, 0x7632, R11 ;  /* 0x00007632050b7816 */ /* 0x040fe2000000000b */
[----:B------:R-:W-:Y:S01]  /*f310*/  @!P5 HADD2.F32 R30, -RZ, R30.H1_H1 ;  /* 0x3000001eff1ed230 */ /* 0x000fe20000004100 */
[----:B------:R-:W-:Y:S01]  /*f320*/  PRMT R24, R5, 0x7610, R24 ;  /* 0x0000761005187816 */ /* 0x000fe20000000018 */
[----:B------:R-:W-:Y:S01]  /*f330*/  @!P0 HADD2.F32 R35, -RZ, R35.H1_H1 ;  /* 0x30000023ff238230 */ /* 0x000fe20000004100 */
[----:B------:R-:W-:Y:S01]  /*f340*/  @!P0 PRMT R25, R4, 0x7632, R25 ;  /* 0x0000763204198816 */ /* 0x000fe20000000019 */
[----:B------:R-:W-:Y:S01]  /*f350*/  @!P2 HADD2.F32 R29, -RZ, R29.H1_H1 ;  /* 0x3000001dff1da230 */ /* 0x000fe20000004100 */
[----:B------:R-:W-:Y:S01]  /*f360*/  @!P5 FSETP.NEU.FTZ.AND P6, PT, R30, RZ, PT ;  /* 0x000000ff1e00d20b */ /* 0x000fe20003fdd000 */
[----:B------:R-:W-:Y:S01]  /*f370*/  @!P1 HADD2.F32 R31, -RZ, R31.H1_H1 ;  /* 0x3000001fff1f9230 */ /* 0x000fe20000004100 */
        /* <DEDUP_REMOVED lines=21> */
.L_x_888:
[----:B------:R-:W-:Y:S05]  /*f4d0*/  BSYNC B0 ;  /* 0x0000000000007941 */ /* 0x000fea0003800000 */
.L_x_887:
[----:B------:R-:W0:Y:S01]  /*f4e0*/  I2F.S8 R12, R12 ;  /* 0x0000000c000c7306 */ /* 0x000e220000001400 */
[----:B------:R-:W-:Y:S01]  /*f4f0*/  LOP3.LUT P6, RZ, R0, 0xff, RZ, 0xc0, !PT ;  /* 0x000000ff00ff7812 */ /* 0x000fe200078cc0ff */
[----:B------:R-:W-:Y:S01]  /*f500*/  IMAD.MOV.U32 R18, RZ, RZ, 0x1 ;  /* 0x00000001ff127424 */ /* 0x000fe200078e00ff */
[----:B------:R-:W-:Y:S02]  /*f510*/  LOP3.LUT P2, RZ, R27, 0xff, RZ, 0xc0, !PT ;  /* 0x000000ff1bff7812 */ /* 0x000fe4000784c0ff */
[----:B------:R-:W-:Y:S02]  /*f520*/  LOP3.LUT P0, RZ, R28, 0xff, RZ, 0xc0, !PT ;  /* 0x000000ff1cff7812 */ /* 0x000fe4000780c0ff */
[----:B------:R-:W-:Y:S01]  /*f530*/  LOP3.LUT P1, RZ, R3, 0xff, RZ, 0xc0, !PT ;  /* 0x000000ff03ff7812 */ /* 0x000fe2000782c0ff */
[----:B------:R-:W1:Y:S01]  /*f540*/  I2F.S8 R25, R25 ;  /* 0x0000001900197306 */ /* 0x000e620000001400 */
[----:B0-----:R-:W-:-:S07]  /*f550*/  F2FP.F16.F32.PACK_AB R0, RZ, R12 ;  /* 0x0000000cff00723e */ /* 0x001fce00000000ff */
        /* <DEDUP_REMOVED lines=8> */
[----:B------:R-:W-:Y:S02]  /*f5e0*/  @!P0 HADD2.F32 R0, -RZ, R3.H0_H0 ;  /* 0x20000003ff008230 */ /* 0x000fe40000004100 */
[----:B------:R-:W-:Y:S01]  /*f5f0*/  IMAD.MOV.U32 R3, RZ, RZ, 0x1 ;  /* 0x00000001ff037424 */ /* 0x000fe200078e00ff */
[----:B-1----:R-:W-:-:S04]  /*f600*/  F2FP.F16.F32.PACK_AB R4, RZ, R13 ;  /* 0x0000000dff04723e */ /* 0x002fc800000000ff */
[----:B------:R-:W1:Y:S01]  /*f610*/  I2F.S8 R24, R24 ;  /* 0x0000001800187306 */ /* 0x000e620000001400 */
[----:B------:R-:W-:Y:S02]  /*f620*/  @!P6 SEL R3, RZ, 0x1, !P5 ;  /* 0x00000001ff03e807 */ /* 0x000fe40006800000 */
[----:B------:R-:W-:Y:S01]  /*f630*/  @!P2 FSETP.NEU.FTZ.AND P5, PT, R5, RZ, PT ;  /* 0x000000ff0500a20b */ /* 0x000fe20003fbd000 */
[----:B------:R-:W-:Y:S01]  /*f640*/  IMAD.MOV.U32 R5, RZ, RZ, 0x1 ;  /* 0x00000001ff057424 */ /* 0x000fe200078e00ff */
[----:B------:R-:W-:Y:S01]  /*f650*/  PRMT R6, R3, 0x9910, RZ ;  /* 0x0000991003067816 */ /* 0x000fe200000000ff */
[----:B------:R-:W-:Y:S01]  /*f660*/  @!P1 HADD2.F32 R4, -RZ, R4.H0_H0 ;  /* 0x20000004ff049230 */ /* 0x000fe20000004100 */
[----:B------:R-:W-:Y:S01]  /*f670*/  @!P0 FSETP.NEU.FTZ.AND P3, PT, R0, RZ, PT ;  /* 0x000000ff0000820b */ /* 0x000fe20003f7d000 */
[----:B------:R-:W-:Y:S01]  /*f680*/  IMAD.MOV.U32 R0, RZ, RZ, 0x1 ;  /* 0x00000001ff007424 */ /* 0x000fe200078e00ff */
[----:B------:R-:W-:Y:S01]  /*f690*/  PRMT R3, R5, 0x7610, R3 ;  /* 0x0000761005037816 */ /* 0x000fe20000000003 */
[----:B------:R-:W-:Y:S01]  /*f6a0*/  IMAD.MOV.U32 R5, RZ, RZ, R6 ;  /* 0x000000ffff057224 */ /* 0x000fe200078e0006 */
[----:B------:R-:W-:Y:S01]  /*f6b0*/  @!P1 FSETP.NEU.FTZ.AND P4, PT, R4, RZ, PT ;  /* 0x000000ff0400920b */ /* 0x000fe20003f9d000 */
[----:B------:R-:W-:Y:S01]  /*f6c0*/  IMAD.MOV.U32 R4, RZ, RZ, 0x1 ;  /* 0x00000001ff047424 */ /* 0x000fe200078e00ff */
[----:B------:R-:W-:Y:S01]  /*f6d0*/  @!P0 SEL R0, RZ, 0x1, !P3 ;  /* 0x00000001ff008807 */ /* 0x000fe20005800000 */
[----:B------:R-:W2:Y:S01]  /*f6e0*/  I2F.S8 R15, R15 ;  /* 0x0000000f000f7306 */ /* 0x000ea20000001400 */
[----:B------:R-:W-:Y:S01]  /*f6f0*/  @!P2 SEL R3, RZ, 0x1, !P5 ;  /* 0x00000001ff03a807 */ /* 0x000fe20006800000 */
[----:B------:R-:W-:Y:S01]  /*f700*/  IMAD.MOV.U32 R6, RZ, RZ, 0x1 ;  /* 0x00000001ff067424 */ /* 0x000fe200078e00ff */
[----:B------:R-:W-:-:S02]  /*f710*/  @!P1 SEL R4, RZ, 0x1, !P4 ;  /* 0x00000001ff049807 */ /* 0x000fc40006000000 */
[----:B------:R-:W-:Y:S02]  /*f720*/  ISETP.NE.AND P6, PT, R5, RZ, PT ;  /* 0x000000ff0500720c */ /* 0x000fe40003fc5270 */
[----:B------:R-:W-:Y:S01]  /*f730*/  PRMT R0, R0, 0x9910, RZ ;  /* 0x0000991000007816 */ /* 0x000fe200000000ff */
[----:B------:R-:W3:Y:S01]  /*f740*/  I2F.S8 R11, R11 ;  /* 0x0000000b000b7306 */ /* 0x000ee20000001400 */
[----:B------:R-:W-:Y:S02]  /*f750*/  PRMT R5, R3, 0x9910, RZ ;  /* 0x0000991003057816 */ /* 0x000fe400000000ff */
[----:B------:R-:W-:Y:S02]  /*f760*/  PRMT R4, R4, 0x9910, RZ ;  /* 0x0000991004047816 */ /* 0x000fe400000000ff */
[----:B------:R-:W-:Y:S01]  /*f770*/  ISETP.NE.AND P1, PT, R0, RZ, PT ;  /* 0x000000ff0000720c */ /* 0x000fe20003f25270 */
[----:B------:R-:W-:Y:S01]  /*f780*/  IMAD.MOV.U32 R0, RZ, RZ, R5 ;  /* 0x000000ffff007224 */ /* 0x000fe200078e0005 */
[----:B------:R-:W-:Y:S01]  /*f790*/  MOV R3, R4 ;  /* 0x0000000400037202 */ /* 0x000fe20000000f00 */
[----:B------:R-:W4:Y:S01]  /*f7a0*/  I2F.S8 R16, R16 ;  /* 0x0000001000107306 */ /* 0x000f220000001400 */
[----:B0-----:R-:W-:-:S02]  /*f7b0*/  F2FP.F16.F32.PACK_AB R14, RZ, R14 ;  /* 0x0000000eff0e723e */ /* 0x001fc400000000ff */
[----:B------:R-:W-:Y:S02]  /*f7c0*/  ISETP.NE.AND P2, PT, R3, RZ, PT ;  /* 0x000000ff0300720c */ /* 0x000fe40003f45270 */
[----:B------:R-:W-:Y:S01]  /*f7d0*/  ISETP.NE.AND P0, PT, R0, RZ, PT ;  /* 0x000000ff0000720c */ /* 0x000fe20003f05270 */
[----:B------:R-:W-:Y:S01]  /*f7e0*/  @!P6 HADD2.F32 R0, -RZ, R14.H0_H0 ;  /* 0x2000000eff00e230 */ /* 0x000fe20000004100 */
[----:B-1----:R-:W-:Y:S01]  /*f7f0*/  F2FP.F16.F32.PACK_AB R3, RZ, R24 ;  /* 0x00000018ff03723e */ /* 0x002fe200000000ff */
[----:B------:R-:W0:Y:S01]  /*f800*/  I2F.S8 R20, R20 ;  /* 0x0000001400147306 */ /* 0x000e220000001400 */
[----:B--2---:R-:W-:Y:S01]  /*f810*/  F2FP.F16.F32.PACK_AB R4, RZ, R15 ;  /* 0x0000000fff04723e */ /* 0x004fe200000000ff */
[----:B------:R-:W-:Y:S01]  /*f820*/  IMAD.MOV.U32 R24, RZ, RZ, 0x1 ;  /* 0x00000001ff187424 */ /* 0x000fe200078e00ff */
[----:B---3--:R-:W-:Y:S01]  /*f830*/  F2FP.F16.F32.PACK_AB R5, RZ, R11 ;  /* 0x0000000bff05723e */ /* 0x008fe200000000ff */
[----:B------:R-:W-:Y:S01]  /*f840*/  @!P1 HADD2.F32 R3, -RZ, R3.H0_H0 ;  /* 0x20000003ff039230 */ /* 0x000fe20000004100 */
[----:B------:R-:W-:Y:S01]  /*f850*/  @!P6 FSETP.NEU.FTZ.AND P5, PT, R0, RZ, PT ;  /* 0x000000ff0000e20b */ /* 0x000fe20003fbd000 */
[----:B------:R-:W-:-:S02]  /*f860*/  IMAD.MOV.U32 R0, RZ, RZ, 0x1 ;  /* 0x00000001ff007424 */ /* 0x000fc400078e00ff */
[----:B------:R-:W-:Y:S01]  /*f870*/  @!P2 HADD2.F32 R4, -RZ, R4.H0_H0 ;  /* 0x20000004ff04a230 */ /* 0x000fe20000004100 */
[----:B------:R-:W-:Y:S01]  /*f880*/  @!P1 FSETP.NEU.FTZ.AND P3, PT, R3, RZ, PT ;  /* 0x000000ff0300920b */ /* 0x000fe20003f7d000 */
[----:B------:R-:W-:Y:S01]  /*f890*/  @!P0 HADD2.F32 R5, -RZ, R5.H0_H0 ;  /* 0x20000005ff058230 */ /* 0x000fe20000004100 */
[----:B------:R-:W-:Y:S01]  /*f8a0*/  @!P6 SEL R0, RZ, 0x1, !P5 ;  /* 0x00000001ff00e807 */ /* 0x000fe20006800000 */
[----:B------:R-:W-:Y:S01]  /*f8b0*/  IMAD.MOV.U32 R3, RZ, RZ, 0x1 ;  /* 0x00000001ff037424 */ /* 0x000fe200078e00ff */
[----:B------:R-:W-:Y:S01]  /*f8c0*/  @!P2 FSETP.NEU.FTZ.AND P4, PT, R4, RZ, PT ;  /* 0x000000ff0400a20b */ /* 0x000fe20003f9d000 */
[----:B------:R-:W-:Y:S01]  /*f8d0*/  IMAD.MOV.U32 R4, RZ, RZ, 0x1 ;  /* 0x00000001ff047424 */ /* 0x000fe200078e00ff */
[----:B------:R-:W-:Y:S01]  /*f8e0*/  @!P0 FSETP.NEU.FTZ.AND P5, PT, R5, RZ, PT ;  /* 0x000000ff0500820b */ /* 0x000fe20003fbd000 */
[----:B------:R-:W1:Y:S01]  /*f8f0*/  I2F.S8 R10, R10 ;  /* 0x0000000a000a7306 */ /* 0x000e620000001400 */
[----:B------:R-:W-:Y:S02]  /*f900*/  PRMT R5, R0, 0x9910, RZ ;  /* 0x0000991000057816 */ /* 0x000fe400000000ff */
[----:B------:R-:W-:-:S02]  /*f910*/  PRMT R0, R3, 0x7610, R0 ;  /* 0x0000761003007816 */ /* 0x000fc40000000000 */
[----:B------:R-:W-:Y:S02]  /*f920*/  PRMT R3, R6, 0x7610, R3 ;  /* 0x0000761006037816 */ /* 0x000fe40000000003 */
[----:B------:R-:W-:Y:S01]  /*f930*/  @!P2 SEL R4, RZ, 0x1, !P4 ;  /* 0x00000001ff04a807 */ /* 0x000fe20006000000 */
[----:B------:R-:W2:Y:S01]  /*f940*/  I2F.S8 R7, R7 ;  /* 0x0000000700077306 */ /* 0x000ea20000001400 */
[----:B------:R-:W-:Y:S02]  /*f950*/  @!P0 SEL R3, RZ, 0x1, !P5 ;  /* 0x00000001ff038807 */ /* 0x000fe40006800000 */
[----:B------:R-:W-:Y:S02]  /*f960*/  @!P1 SEL R0, RZ, 0x1, !P3 ;  /* 0x00000001ff009807 */ /* 0x000fe40005800000 */
[----:B------:R-:W-:Y:S02]  /*f970*/  ISETP.NE.AND P1, PT, R5, RZ, PT ;  /* 0x000000ff0500720c */ /* 0x000fe40003f25270 */
[----:B------:R-:W-:-:S02]  /*f980*/  PRMT R4, R4, 0x9910, RZ ;  /* 0x0000991004047816 */ /* 0x000fc400000000ff */
[----:B------:R-:W-:Y:S02]  /*f990*/  PRMT R5, R3, 0x9910, RZ ;  /* 0x0000991003057816 */ /* 0x000fe400000000ff */
[----:B------:R-:W-:Y:S02]  /*f9a0*/  MOV R3, R4 ;  /* 0x0000000400037202 */ /* 0x000fe40000000f00 */
[----:B------:R-:W-:Y:S01]  /*f9b0*/  PRMT R0, R0, 0x9910, RZ ;  /* 0x0000991000007816 */ /* 0x000fe200000000ff */
[----:B------:R-:W-:Y:S01]  /*f9c0*/  IMAD.MOV.U32 R4, RZ, RZ, R5 ;  /* 0x000000ffff047224 */ /* 0x000fe200078e0005 */
[----:B------:R-:W-:Y:S02]  /*f9d0*/  ISETP.NE.AND P2, PT, R3, RZ, PT ;  /* 0x000000ff0300720c */ /* 0x000fe40003f45270 */
[----:B------:R-:W-:Y:S02]  /*f9e0*/  ISETP.NE.AND P3, PT, R0, RZ, PT ;  /* 0x000000ff0000720c */ /* 0x000fe40003f65270 */
[----:B------:R-:W-:-:S02]  /*f9f0*/  ISETP.NE.AND P0, PT, R4, RZ, PT ;  /* 0x000000ff0400720c */ /* 0x000fc40003f05270 */
[----:B----4-:R-:W-:Y:S02]  /*fa00*/  F2FP.F16.F32.PACK_AB R0, RZ, R16 ;  /* 0x00000010ff00723e */ /* 0x010fe400000000ff */
[----:B0-----:R-:W-:Y:S02]  /*fa10*/  F2FP.F16.F32.PACK_AB R4, RZ, R20 ;  /* 0x00000014ff04723e */ /* 0x001fe400000000ff */
[----:B-1----:R-:W-:Y:S01]  /*fa20*/  F2FP.F16.F32.PACK_AB R3, RZ, R10 ;  /* 0x0000000aff03723e */ /* 0x002fe200000000ff */
[----:B------:R-:W-:Y:S01]  /*fa30*/  @!P1 HADD2.F32 R0, -RZ, R0.H0_H0 ;  /* 0x20000000ff009230 */ /* 0x000fe20000004100 */
[----:B--2---:R-:W-:Y:S01]  /*fa40*/  F2FP.F16.F32.PACK_AB R7, RZ, R7 ;  /* 0x00000007ff07723e */ /* 0x004fe200000000ff */
[----:B------:R-:W-:Y:S02]  /*fa50*/  @!P2 HADD2.F32 R4, -RZ, R4.H0_H0 ;  /* 0x20000004ff04a230 */ /* 0x000fe40000004100 */
[----:B------:R-:W-:Y:S01]  /*fa60*/  @!P3 HADD2.F32 R3, -RZ, R3.H0_H0 ;  /* 0x20000003ff03b230 */ /* 0x000fe20000004100 */
[----:B------:R-:W-:Y:S01]  /*fa70*/  @!P1 FSETP.NEU.FTZ.AND P6, PT, R0, RZ, PT ;  /* 0x000000ff0000920b */ /* 0x000fe20003fdd000 */
[----:B------:R-:W-:Y:S01]  /*fa80*/  @!P0 HADD2.F32 R0, -RZ, R7.H0_H0 ;  /* 0x20000007ff008230 */ /* 0x000fe20000004100 */
[----:B------:R-:W-:-:S02]  /*fa90*/  @!P2 FSETP.NEU.FTZ.AND P4, PT, R4, RZ, PT ;  /* 0x000000ff0400a20b */ /* 0x000fc40003f9d000 */
[----:B------:R-:W-:Y:S02]  /*faa0*/  @!P1 SEL R4, RZ, 0x1, !P6 ;  /* 0x00000001ff049807 */ /* 0x000fe40007000000 */
[----:B------:R-:W-:Y:S01]  /*fab0*/  @!P3 FSETP.NEU.FTZ.AND P5, PT, R3, RZ, PT ;  /* 0x000000ff0300b20b */ /* 0x000fe20003fbd000 */
[----:B------:R-:W-:Y:S01]  /*fac0*/  IMAD.MOV.U32 R3, RZ, RZ, 0x1 ;  /* 0x00000001ff037424 */ /* 0x000fe200078e00ff */
[----:B------:R-:W-:Y:S01]  /*fad0*/  @!P0 FSETP.NEU.FTZ.AND P6, PT, R0, RZ, PT ;  /* 0x000000ff0000820b */ /* 0x000fe20003fdd000 */
[----:B------:R-:W-:Y:S01]  /*fae0*/  IMAD.MOV.U32 R0, RZ, RZ, 0x1 ;  /* 0x00000001ff007424 */ /* 0x000fe200078e00ff */
[----:B------:R-:W-:Y:S02]  /*faf0*/  @!P3 SEL R5, RZ, 0x1, !P5 ;  /* 0x00000001ff05b807 */ /* 0x000fe40006800000 */
[----:B------:R-:W-:Y:S02]  /*fb00*/  @!P2 SEL R6, RZ, 0x1, !P4 ;  /* 0x00000001ff06a807 */ /* 0x000fe40006000000 */
[----:B------:R-:W-:-:S02]  /*fb10*/  @!P0 SEL R7, RZ, 0x1, !P6 ;  /* 0x00000001ff078807 */ /* 0x000fc40007000000 */
[----:B------:R-:W-:Y:S02]  /*fb20*/  @!P1 PRMT R24, R4, 0x7610, R24 ;  /* 0x0000761004189816 */ /* 0x000fe40000000018 */
[----:B------:R-:W-:Y:S02]  /*fb30*/  @!P3 PRMT R3, R5, 0x7610, R3 ;  /* 0x000076100503b816 */ /* 0x000fe40000000003 */
[----:B------:R-:W-:Y:S02]  /*fb40*/  @!P2 PRMT R18, R6, 0x7610, R18 ;  /* 0x000076100612a816 */ /* 0x000fe40000000012 */
[----:B------:R-:W-:-:S07]  /*fb50*/  @!P0 PRMT R0, R7, 0x7610, R0 ;  /* 0x0000761007008816 */ /* 0x000fce0000000000 */
.L_x_842:
[----:B------:R-:W-:Y:S05]  /*fb60*/  BSYNC B6 ;  /* 0x0000000000067941 */ /* 0x000fea0003800000 */
.L_x_841:
[----:B------:R-:W-:Y:S02]  /*fb70*/  ULDC UR4, c[0x0][0x230] ;  /* 0x00008c0000047ab9 */ /* 0x000fe40000000800 */
[----:B------:R-:W-:-:S13]  /*fb80*/  ISETP.NE.AND P0, PT, RZ, UR4, PT ;  /* 0x00000004ff007c0c */ /* 0x000fda000bf05270 */
[----:B------:R-:W-:Y:S05]  /*fb90*/  @!P0 BRA `(.L_x_889) ;  /* 0x0000000400108947 */ /* 0x000fea0003800000 */
[----:B------:R-:W1:Y:S01]  /*fba0*/  S2R R9, SR_CgaCtaId ;  /* 0x0000000000097919 */ /* 0x000e620000008800 */
[----:B------:R-:W2:Y:S01]  /*fbb0*/  LDC R5, c[0x0][RZ] ;  /* 0x00000000ff057b82 */ /* 0x000ea20000000800 */
[----:B------:R-:W-:Y:S02]  /*fbc0*/  MOV R6, 0x400 ;  /* 0x0000040000067802 */ /* 0x000fe40000000f00 */
[----:B------:R-:W-:Y:S02]  /*fbd0*/  PRMT R7, R3, 0x7604, R24 ;  /* 0x0000760403077816 */ /* 0x000fe40000000018 */
[----:B------:R-:W-:Y:S02]  /*fbe0*/  IADD3 R6, R6, 0x10, RZ ;  /* 0x0000001006067810 */ /* 0x000fe40007ffe0ff */
[----:B------:R-:W-:Y:S01]  /*fbf0*/  PRMT R11, R18, 0x7054, R7 ;  /* 0x00007054120b7816 */ /* 0x000fe20000000007 */
[----:B------:R-:W3:Y:S03]  /*fc00*/  LDC R4, c[0x0][0x4] ;  /* 0x00000100ff047b82 */ /* 0x000ee60000000800 */
[----:B------:R-:W-:Y:S01]  /*fc10*/  PRMT R10, R0, 0x654, R11 ;  /* 0x00000654000a7816 */ /* 0x000fe2000000000b */
[----:B--2---:R-:W-:Y:S01]  /*fc20*/  IMAD R7, R17, R5, R2 ;  /* 0x0000000511077224 */ /* 0x004fe200078e0202 */
[----:B-1----:R-:W-:-:S02]  /*fc30*/  LEA R6, R9, R6, 0x18 ;  /* 0x0000000609067211 */ /* 0x002fc400078ec0ff */
[----:B---3--:R-:W-:-:S03]  /*fc40*/  SHF.R.U32.HI R8, RZ, 0x1, R4 ;  /* 0x00000001ff087819 */ /* 0x008fc60000011604 */
[----:B------:R-:W-:Y:S01]  /*fc50*/  IMAD R7, R7, 0x4, R6 ;  /* 0x0000000407077824 */ /* 0x000fe200078e0206 */
[----:B------:R-:W-:-:S04]  /*fc60*/  ISETP.NE.AND P0, PT, R8, RZ, PT ;  /* 0x000000ff0800720c */ /* 0x000fc80003f05270 */
[----:B------:R1:W-:Y:S09]  /*fc70*/  STS [R7], R10 ;  /* 0x0000000a07007388 */ /* 0x0003f20000000800 */
[----:B-1----:R-:W-:Y:S05]  /*fc80*/  @!P0 BRA `(.L_x_889) ;  /* 0x0000000000d48947 */ /* 0x002fea0003800000 */
.L_x_892:
[--C-:B------:R-:W-:Y:S01]  /*fc90*/  IMAD.IADD R9, R17, 0x1, R8.reuse ;  /* 0x0000000111097824 */ /* 0x100fe200078e0208 */
        /* <DEDUP_REMOVED lines=12> */
[----:B------:R-:W-:Y:S01]  /*fd60*/  IMAD R9, R9, 0x4, R6 ;  /* 0x0000000409097824 */ /* 0x000fe200078e0206 */
[----:B------:R-:W-:Y:S01]  /*fd70*/  LOP3.LUT P0, RZ, R18, 0xff, RZ, 0xc0, !PT ;  /* 0x000000ff12ff7812 */ /* 0x000fe2000780c0ff */
[----:B------:R-:W-:Y:S01]  /*fd80*/  HFMA2.MMA R18, -RZ, RZ, 0, 5.9604644775390625e-08 ;  /* 0x00000001ff127435 */ /* 0x000fe200000001ff */
[----:B------:R-:W-:-:S03]  /*fd90*/  LOP3.LUT P2, RZ, R0, 0xff, RZ, 0xc0, !PT ;  /* 0x000000ff00ff7812 */ /* 0x000fc6000784c0ff */
[----:B------:R-:W1:Y:S02]  /*fda0*/  LDS R9, [R9] ;  /* 0x0000000009097984 */ /* 0x000e640000000800 */
[C---:B-1----:R-:W-:Y:S01]  /*fdb0*/  PRMT R10, R9.reuse, 0x7771, RZ ;  /* 0x00007771090a7816 */ /* 0x042fe200000000ff */
[----:B------:R-:W1:Y:S01]  /*fdc0*/  I2F.S8 R8, R9 ;  /* 0x0000000900087306 */ /* 0x000e620000001400 */
[C---:B------:R-:W-:Y:S02]  /*fdd0*/  PRMT R11, R9.reuse, 0x7772, RZ ;  /* 0x00007772090b7816 */ /* 0x040fe400000000ff */
[----:B------:R-:W-:-:S05]  /*fde0*/  PRMT R12, R9, 0x7773, RZ ;  /* 0x00007773090c7816 */ /* 0x000fca00000000ff */
[----:B------:R-:W2:Y:S01]  /*fdf0*/  I2F.S8 R10, R10 ;  /* 0x0000000a000a7306 */ /* 0x000ea20000001400 */
[----:B-1----:R-:W-:-:S07]  /*fe00*/  F2FP.F16.F32.PACK_AB R3, RZ, R8 ;  /* 0x00000008ff03723e */ /* 0x002fce00000000ff */
[----:B------:R-:W1:Y:S01]  /*fe10*/  I2F.S8 R11, R11 ;  /* 0x0000000b000b7306 */ /* 0x000e620000001400 */
[----:B------:R-:W-:Y:S01]  /*fe20*/  @!P5 HADD2.F32 R3, -RZ, R3.H0_H0 ;  /* 0x20000003ff03d230 */ /* 0x000fe20000004100 */
[----:B--2---:R-:W-:-:S06]  /*fe30*/  F2FP.F16.F32.PACK_AB R8, RZ, R10 ;  /* 0x0000000aff08723e */ /* 0x004fcc00000000ff */
[----:B------:R-:W2:Y:S01]  /*fe40*/  I2F.S8 R12, R12 ;  /* 0x0000000c000c7306 */ /* 0x000ea20000001400 */
[----:B------:R-:W-:Y:S01]  /*fe50*/  @!P5 FSETP.NEU.FTZ.AND P6, PT, R3, RZ, PT ;  /* 0x000000ff0300d20b */ /* 0x000fe20003fdd000 */
[----:B------:R-:W-:-:S03]  /*fe60*/  @!P4 HADD2.F32 R0, -RZ, R8.H0_H0 ;  /* 0x20000008ff00c230 */ /* 0x000fc60000004100 */
[----:B------:R-:W-:Y:S02]  /*fe70*/  @!P5 SEL R8, RZ, 0x1, !P6 ;  /* 0x00000001ff08d807 */ /* 0x000fe40007000000 */
[----:B-1----:R-:W-:Y:S02]  /*fe80*/  F2FP.F16.F32.PACK_AB R9, RZ, R11 ;  /* 0x0000000bff09723e */ /* 0x002fe400000000ff */
[----:B------:R-:W-:Y:S02]  /*fe90*/  @!P4 FSETP.NEU.FTZ.AND P3, PT, R0, RZ, PT ;  /* 0x000000ff0000c20b */ /* 0x000fe40003f7d000 */
[----:B------:R-:W-:Y:S01]  /*fea0*/  @!P5 PRMT R24, R8, 0x7610, R24 ;  /* 0x000076100818d816 */ /* 0x000fe20000000018 */
[----:B------:R-:W-:Y:S02]  /*feb0*/  @!P0 HADD2.F32 R3, -RZ, R9.H0_H0 ;  /* 0x20000009ff038230 */ /* 0x000fe40000004100 */
[----:B------:R-:W-:Y:S01]  /*fec0*/  IMAD.MOV.U32 R8, RZ, RZ, 0x1 ;  /* 0x00000001ff087424 */ /* 0x000fe200078e00ff */
[----:B--2---:R-:W-:-:S02]  /*fed0*/  F2FP.F16.F32.PACK_AB R0, RZ, R12 ;  /* 0x0000000cff00723e */ /* 0x004fc400000000ff */
[----:B------:R-:W-:Y:S01]  /*fee0*/  @!P0 FSETP.NEU.FTZ.AND P6, PT, R3, RZ, PT ;  /* 0x000000ff0300820b */ /* 0x000fe20003fdd000 */
[----:B------:R-:W-:Y:S01]  /*fef0*/  IMAD.MOV.U32 R3, RZ, RZ, 0x1 ;  /* 0x00000001ff037424 */ /* 0x000fe200078e00ff */
[----:B------:R-:W-:Y:S01]  /*ff00*/  @!P4 SEL R3, RZ, 0x1, !P3 ;  /* 0x00000001ff03c807 */ /* 0x000fe20005800000 */
[----:B------:R-:W-:Y:S01]  /*ff10*/  @!P2 HADD2.F32 R0, -RZ, R0.H0_H0 ;  /* 0x20000000ff00a230 */ /* 0x000fe20000004100 */
[----:B------:R-:W-:-:S04]  /*ff20*/  @!P0 SEL R9, RZ, 0x1, !P6 ;  /* 0x00000001ff098807 */ /* 0x000fc80007000000 */
[----:B------:R-:W-:Y:S02]  /*ff30*/  @!P0 PRMT R18, R9, 0x7610, R18 ;  /* 0x0000761009128816 */ /* 0x000fe40000000012 */
[----:B------:R-:W-:Y:S02]  /*ff40*/  @!P2 FSETP.NEU.FTZ.AND P3, PT, R0, RZ, PT ;  /* 0x000000ff0000a20b */ /* 0x000fe40003f7d000 */
[----:B------:R-:W-:Y:S02]  /*ff50*/  PRMT R9, R3, 0x7604, R24 ;  /* 0x0000760403097816 */ /* 0x000fe40000000018 */
[----:B------:R-:W-:Y:S02]  /*ff60*/  PRMT R0, R8, 0x7610, R0 ;  /* 0x0000761008007816 */ /* 0x000fe40000000000 */
[----:B------:R-:W-:Y:S02]  /*ff70*/  @!P2 SEL R0, RZ, 0x1, !P3 ;  /* 0x00000001ff00a807 */ /* 0x000fe40005800000 */
[----:B------:R-:W-:-:S04]  /*ff80*/  PRMT R9, R18, 0x7054, R9 ;  /* 0x0000705412097816 */ /* 0x000fc80000000009 */
[----:B------:R-:W-:-:S05]  /*ff90*/  PRMT R8, R0, 0x654, R9 ;  /* 0x0000065400087816 */ /* 0x000fca0000000009 */
[----:B------:R1:W-:Y:S02]  /*ffa0*/  STS [R7], R8 ;  /* 0x0000000807007388 */ /* 0x0003e40000000800 */
.L_x_891:
[----:B------:R-:W-:Y:S05]  /*ffb0*/  BSYNC B0 ;  /* 0x0000000000007941 */ /* 0x000fea0003800000 */
.L_x_890:
[----:B-1----:R-:W-:Y:S01]  /*ffc0*/  IMAD.MOV.U32 R8, RZ, RZ, R13 ;  /* 0x000000ffff087224 */ /* 0x002fe200078e000d */
[----:B------:R-:W-:Y:S06]  /*ffd0*/  @P1 BRA `(.L_x_892) ;  /* 0xfffffffc002c1947 */ /* 0x000fec000383ffff */
.L_x_889:
[----:B------:R-:W-:Y:S02]  /*ffe0*/  ULDC UR4, c[0x0][0x22c] ;  /* 0x00008b0000047ab9 */ /* 0x000fe40000000800 */
[----:B------:R-:W-:-:S13]  /*fff0*/  ISETP.NE.AND P0, PT, RZ, UR4, PT ;  /* 0x00000004ff007c0c */ /* 0x000fda000bf05270 */
[----:B------:R-:W-:Y:S05]  /*10000*/  @!P0 BRA `(.L_x_893) ;  /* 0x0000000800108947 */ /* 0x000fea0003800000 */
[----:B------:R-:W1:Y:S02]  /*10010*/  LDC R5, c[0x0][RZ] ;  /* 0x00000000ff057b82 */ /* 0x000e640000000800 */
[----:B-1----:R-:W-:Y:S01]  /*10020*/  ISETP.GT.AND P0, PT, R5, 0x20, PT ;  /* 0x000000200500780c */ /* 0x002fe20003f04270 */
[----:B------:R-:W-:-:S12]  /*10030*/  IMAD.MOV.U32 R4, RZ, RZ, R5 ;  /* 0x000000ffff047224 */ /* 0x000fd800078e0005 */
[----:B------:R-:W-:Y:S05]  /*10040*/  @!P0 BRA `(.L_x_894) ;  /* 0x00000004000c8947 */ /* 0x000fea0003800000 */
[----:B------:R-:W1:Y:S01]  /*10050*/  S2UR UR5, SR_CgaCtaId ;  /* 0x00000000000579c3 */ /* 0x000e620000008800 */
[----:B------:R-:W-:Y:S01]  /*10060*/  UMOV UR4, 0x400 ;  /* 0x0000040000047882 */ /* 0x000fe20000000000 */
[----:B------:R-:W-:Y:S01]  /*10070*/  PRMT R7, R3, 0x7604, R24 ;  /* 0x0000760403077816 */ /* 0x000fe20000000018 */
[----:B------:R-:W-:Y:S01]  /*10080*/  UIADD3 UR4, UR4, 0x10, URZ ;  /* 0x0000001004047890 */ /* 0x000fe2000fffe03f */
[----:B------:R-:W-:Y:S02]  /*10090*/  IMAD R4, R17, R5, R2 ;  /* 0x0000000511047224 */ /* 0x000fe400078e0202 */
[----:B------:R-:W-:-:S04]  /*100a0*/  PRMT R7, R18, 0x7054, R7 ;  /* 0x0000705412077816 */ /* 0x000fc80000000007 */
[----:B------:R-:W-:Y:S01]  /*100b0*/  PRMT R9, R0, 0x654, R7 ;  /* 0x0000065400097816 */ /* 0x000fe20000000007 */
[----:B-1----:R-:W-:-:S06]  /*100c0*/  ULEA UR4, UR5, UR4, 0x18 ;  /* 0x0000000405047291 */ /* 0x002fcc000f8ec03f */
[----:B------:R-:W-:Y:S02]  /*100d0*/  LEA R6, R4, UR4, 0x2 ;  /* 0x0000000404067c11 */ /* 0x000fe4000f8e10ff */
[----:B------:R-:W-:-:S03]  /*100e0*/  LEA.HI R4, R5, R5, RZ, 0x1 ;  /* 0x0000000505047211 */ /* 0x000fc600078f08ff */
[----:B------:R1:W-:Y:S01]  /*100f0*/  STS [R6], R9 ;  /* 0x0000000906007388 */ /* 0x0003e20000000800 */
[----:B------:R-:W-:Y:S01]  /*10100*/  SHF.R.S32.HI R7, RZ, 0x1, R4 ;  /* 0x00000001ff077819 */ /* 0x000fe20000011404 */
[----:B------:R-:W-:-:S03]  /*10110*/  IMAD.MOV.U32 R4, RZ, RZ, 0x20 ;  /* 0x00000020ff047424 */ /* 0x000fc600078e00ff */
[----:B------:R-:W-:-:S13]  /*10120*/  ISETP.GE.AND P0, PT, R7, 0x20, PT ;  /* 0x000000200700780c */ /* 0x000fda0003f06270 */
[----:B-1----:R-:W-:Y:S05]  /*10130*/  @!P0 BRA `(.L_x_894) ;  /* 0x0000000000d08947 */ /* 0x002fea0003800000 */
.L_x_897:
[----:B------:R-:W-:Y:S01]  /*10140*/  IMAD.IADD R4, R2, 0x1, R7 ;  /* 0x0000000102047824 */ /* 0x000fe200078e0207 */
[----:B------:R-:W-:Y:S05]  /*10150*/  WARPSYNC.ALL ;  /* 0x0000000000007948 */ /* 0x000fea0003800000 */
[----:B------:R-:W-:Y:S01]  /*10160*/  BAR.SYNC.DEFER_BLOCKING 0x0 ;  /* 0x0000000000007b1d */ /* 0x000fe20000010000 */
[----:B------:R-:W-:-:S04]  /*10170*/  ISETP.GE.U32.AND P0, PT, R4, R5, PT ;  /* 0x000000050400720c */ /* 0x000fc80003f06070 */
[----:B------:R-:W-:Y:S01]  /*10180*/  ISETP.GE.U32.OR P0, PT, R2, R7, P0 ;  /* 0x000000070200720c */ /* 0x000fe20000706470 */
[----:B------:R-:W-:-:S12]  /*10190*/  BSSY B0, `(.L_x_895) ;  /* 0x000002a000007945 */ /* 0x000fd80003800000 */
[----:B-1----:R-:W-:Y:S05]  /*101a0*/  @P0 BRA `(.L_x_896) ;  /* 0x0000000000a00947 */ /* 0x002fea0003800000 */
[----:B------:R-:W-:Y:S02]  /*101b0*/  LEA R4, R7, R6, 0x2 ;  /* 0x0000000607047211 */ /* 0x000fe400078e10ff */
[----:B------:R-:W-:Y:S01]  /*101c0*/  LOP3.LUT P4, RZ, R24, 0xff, RZ, 0xc0, !PT ;  /* 0x000000ff18ff7812 */ /* 0x000fe2000788c0ff */
[----:B------:R-:W-:Y:S01]  /*101d0*/  IMAD.MOV.U32 R24, RZ, RZ, 0x1 ;  /* 0x00000001ff187424 */ /* 0x000fe200078e00ff */
[----:B------:R-:W-:Y:S02]  /*101e0*/  LOP3.LUT P5, RZ, R3, 0xff, RZ, 0xc0, !PT ;  /* 0x000000ff03ff7812 */ /* 0x000fe400078ac0ff */
[----:B------:R-:W1:Y:S01]  /*101f0*/  LDS R4, [R4] ;  /* 0x0000000004047984 */ /* 0x000e620000000800 */
[----:B------:R-:W-:Y:S01]  /*10200*/  LOP3.LUT P0, RZ, R18, 0xff, RZ, 0xc0, !PT ;  /* 0x000000ff12ff7812 */ /* 0x000fe2000780c0ff */
[----:B------:R-:W-:Y:S01]  /*10210*/  IMAD.MOV.U32 R18, RZ, RZ, 0x1 ;  /* 0x00000001ff127424 */ /* 0x000fe200078e00ff */
[----:B------:R-:W-:Y:S02]  /*10220*/  LOP3.LUT P1, RZ, R0, 0xff, RZ, 0xc0, !PT ;  /* 0x000000ff00ff7812 */ /* 0x000fe4000782c0ff */
[C---:B-1----:R-:W-:Y:S01]  /*10230*/  PRMT R9, R4.reuse, 0x7771, RZ ;  /* 0x0000777104097816 */ /* 0x042fe200000000ff */
[----:B------:R-:W1:Y:S01]  /*10240*/  I2F.S8 R8, R4 ;  /* 0x0000000400087306 */ /* 0x000e620000001400 */
[----:B------:R-:W-:-:S02]  /*10250*/  PRMT R10, R4, 0x7772, RZ ;  /* 0x00007772040a7816 */ /* 0x000fc400000000ff */
        /* <DEDUP_REMOVED lines=20> */
[----:B------:R-:W-:Y:S02]  /*103a0*/  @!P0 SEL R8, RZ, 0x1, !P2 ;  /* 0x00000001ff088807 */ /* 0x000fe40005000000 */
[----:B------:R-:W-:Y:S02]  /*103b0*/  PRMT R9, R3, 0x7604, R24 ;  /* 0x0000760403097816 */ /* 0x000fe40000000018 */
[----:B------:R-:W-:Y:S02]  /*103c0*/  @!P1 FSETP.NEU.FTZ.AND P2, PT, R0, RZ, PT ;  /* 0x000000ff0000920b */ /* 0x000fe40003f5d000 */
[----:B------:R-:W-:-:S02]  /*103d0*/  @!P0 PRMT R18, R8, 0x7610, R18 ;  /* 0x0000761008128816 */ /* 0x000fc40000000012 */
[----:B------:R-:W-:Y:S02]  /*103e0*/  PRMT R0, R4, 0x7610, R0 ;  /* 0x0000761004007816 */ /* 0x000fe40000000000 */
[----:B------:R-:W-:Y:S02]  /*103f0*/  @!P1 SEL R0, RZ, 0x1, !P2 ;  /* 0x00000001ff009807 */ /* 0x000fe40005000000 */
[----:B------:R-:W-:-:S04]  /*10400*/  PRMT R9, R18, 0x7054, R9 ;  /* 0x0000705412097816 */ /* 0x000fc80000000009 */
[----:B------:R-:W-:-:S05]  /*10410*/  PRMT R9, R0, 0x654, R9 ;  /* 0x0000065400097816 */ /* 0x000fca0000000009 */
[----:B------:R1:W-:Y:S02]  /*10420*/  STS [R6], R9 ;  /* 0x0000000906007388 */ /* 0x0003e40000000800 */
.L_x_896:
[----:B------:R-:W-:Y:S05]  /*10430*/  BSYNC B0 ;  /* 0x0000000000007941 */ /* 0x000fea0003800000 */
.L_x_895:
[----:B------:R-:W-:-:S04]  /*10440*/  SHF.R.S32.HI R7, RZ, 0x1, R7 ;  /* 0x00000001ff077819 */ /* 0x000fc80000011407 */
[----:B------:R-:W-:-:S13]  /*10450*/  ISETP.GE.AND P0, PT, R7, 0x20, PT ;  /* 0x000000200700780c */ /* 0x000fda0003f06270 */
[----:B------:R-:W-:Y:S05]  /*10460*/  @P0 BRA `(.L_x_897) ;  /* 0xfffffffc00340947 */ /* 0x000fea000383ffff */
[----:B------:R-:W-:-:S07]  /*10470*/  IMAD.MOV.U32 R4, RZ, RZ, 0x20 ;  /* 0x00000020ff047424 */ /* 0x000fce00078e00ff */
.L_x_894:
[----:B------:R-:W-:Y:S01]  /*10480*/  ISETP.GE.AND P0, PT, R4, 0x2, PT ;  /* 0x000000020400780c */ /* 0x000fe20003f06270 */
[----:B------:R-:W-:Y:S05]  /*10490*/  WARPSYNC.ALL ;  /* 0x0000000000007948 */ /* 0x000fea0003800000 */
[----:B------:R-:W-:Y:S07]  /*104a0*/  BAR.SYNC.DEFER_BLOCKING 0x0 ;  /* 0x0000000000007b1d */ /* 0x000fee0000010000 */
[----:B------:R-:W-:Y:S05]  /*104b0*/  @!P0 BRA `(.L_x_893) ;  /* 0x0000000000e48947 */ /* 0x000fea0003800000 */
[----:B-1----:R-:W-:Y:S02]  /*104c0*/  PRMT R6, R3, 0x7610, R6 ;  /* 0x0000761003067816 */ /* 0x002fe40000000006 */
[----:B------:R-:W-:Y:S02]  /*104d0*/  PRMT R7, R0, 0x7610, R7 ;  /* 0x0000761000077816 */ /* 0x000fe40000000007 */
[----:B------:R-:W-:-:S07]  /*104e0*/  MOV R5, 0x1 ;  /* 0x0000000100057802 */ /* 0x000fce0000000f00 */
.L_x_898:
[----:B------:R-:W-:Y:S02]  /*104f0*/  LOP3.LUT R0, R24, 0xffff, RZ, 0xc0, !PT ;  /* 0x0000ffff18007812 */ /* 0x000fe400078ec0ff */
[----:B------:R-:W-:Y:S02]  /*10500*/  LOP3.LUT R3, R6, 0xffff, RZ, 0xc0, !PT ;  /* 0x0000ffff06037812 */ /* 0x000fe400078ec0ff */
[----:B------:R-:W-:Y:S02]  /*10510*/  PRMT R0, R0, 0x8880, RZ ;  /* 0x0000888000007816 */ /* 0x000fe400000000ff */
[----:B------:R-:W-:Y:S02]  /*10520*/  LOP3.LUT R8, R18, 0xffff, RZ, 0xc0, !PT ;  /* 0x0000ffff12087812 */ /* 0x000fe400078ec0ff */
[----:B------:R-:W-:Y:S02]  /*10530*/  PRMT R3, R3, 0x8880, RZ ;  /* 0x0000888003037816 */ /* 0x000fe400000000ff */
[----:B------:R-:W-:Y:S01]  /*10540*/  PRMT R10, R8, 0x8880, RZ ;  /* 0x00008880080a7816 */ /* 0x000fe200000000ff */
[----:B------:R-:W1:Y:S01]  /*10550*/  SHFL.DOWN PT, R0, R0, R5, 0x1f ;  /* 0x08001f0500007589 */ /* 0x000e6200000e0000 */
[----:B------:R-:W-:Y:S01]  /*10560*/  LOP3.LUT R9, R7, 0xffff, RZ, 0xc0, !PT ;  /* 0x0000ffff07097812 */ /* 0x000fe200078ec0ff */
[----:B------:R-:W-:Y:S01]  /*10570*/  IMAD.MOV.U32 R8, RZ, RZ, R3 ;  /* 0x000000ffff087224 */ /* 0x000fe200078e0003 */
[----:B------:R-:W-:-:S02]  /*10580*/  LOP3.LUT P3, RZ, R6, 0xff, RZ, 0xc0, !PT ;  /* 0x000000ff06ff7812 */ /* 0x000fc4000786c0ff */
[----:B------:R-:W-:Y:S01]  /*10590*/  PRMT R12, R9, 0x8880, RZ ;  /* 0x00008880090c7816 */ /* 0x000fe200000000ff */
[----:B------:R-:W2:Y:S01]  /*105a0*/  SHFL.DOWN PT, R10, R10, R5, 0x1f ;  /* 0x08001f050a0a7589 */ /* 0x000ea200000e0000 */
[----:B------:R-:W-:Y:S01]  /*105b0*/  LOP3.LUT P1, RZ, R24, 0xff, RZ, 0xc0, !PT ;  /* 0x000000ff18ff7812 */ /* 0x000fe2000782c0ff */
[----:B------:R-:W-:Y:S01]  /*105c0*/  IMAD.MOV.U32 R24, RZ, RZ, 0x1 ;  /* 0x00000001ff187424 */ /* 0x000fe200078e00ff */
[----:B------:R-:W-:Y:S01]  /*105d0*/  LOP3.LUT P2, RZ, R7, 0xff, RZ, 0xc0, !PT ;  /* 0x000000ff07ff7812 */ /* 0x000fe2000784c0ff */
[----:B------:R-:W3:Y:S01]  /*105e0*/  SHFL.DOWN PT, R8, R8, R5, 0x1f ;  /* 0x08001f0508087589 */ /* 0x000ee200000e0000 */
[----:B------:R-:W-:Y:S01]  /*105f0*/  LOP3.LUT P0, RZ, R18, 0xff, RZ, 0xc0, !PT ;  /* 0x000000ff12ff7812 */ /* 0x000fe2000780c0ff */
[----:B------:R-:W-:Y:S02]  /*10600*/  IMAD.MOV.U32 R18, RZ, RZ, 0x1 ;  /* 0x00000001ff127424 */ /* 0x000fe400078e00ff */
[----:B------:R4:W5:Y:S01]  /*10610*/  SHFL.DOWN PT, R12, R12, R5, 0x1f ;  /* 0x08001f050c0c7589 */ /* 0x00096200000e0000 */
[----:B-1----:R-:W-:-:S02]  /*10620*/  ISETP.NE.AND P4, PT, R0, RZ, PT ;  /* 0x000000ff0000720c */ /* 0x002fc40003f85270 */
[----:B----4-:R-:W-:Y:S02]  /*10630*/  SHF.L.U32 R5, R5, 0x1, RZ ;  /* 0x0000000105057819 */ /* 0x010fe400000006ff */
[----:B------:R-:W-:Y:S02]  /*10640*/  FSEL R0, RZ, 1, !P4 ;  /* 0x3f800000ff007808 */ /* 0x000fe40006000000 */
[----:B--2---:R-:W-:Y:S02]  /*10650*/  ISETP.NE.AND P5, PT, R10, RZ, PT ;  /* 0x000000ff0a00720c */ /* 0x004fe40003fa5270 */
[----:B------:R-:W-:Y:S02]  /*10660*/  F2FP.F16.F32.PACK_AB R7, RZ, R0 ;  /* 0x00000000ff07723e */ /* 0x000fe400000000ff */
[----:B---3--:R-:W-:Y:S02]  /*10670*/  ISETP.NE.AND P4, PT, R8, RZ, PT ;  /* 0x000000ff0800720c */ /* 0x008fe40003f85270 */
[----:B------:R-:W-:-:S02]  /*10680*/  FSEL R3, RZ, 1, !P5 ;  /* 0x3f800000ff037808 */ /* 0x000fc40006800000 */
[----:B------:R-:W-:Y:S02]  /*10690*/  FSEL R0, RZ, 1, !P4 ;  /* 0x3f800000ff007808 */ /* 0x000fe40006000000 */
[----:B-----5:R-:W-:Y:S02]  /*106a0*/  ISETP.NE.AND P6, PT, R12, RZ, PT ;  /* 0x000000ff0c00720c */ /* 0x020fe40003fc5270 */
[----:B------:R-:W-:Y:S01]  /*106b0*/  F2FP.F16.F32.PACK_AB R8, RZ, R0 ;  /* 0x00000000ff08723e */ /* 0x000fe200000000ff */
[----:B------:R-:W-:Y:S01]  /*106c0*/  @!P1 HADD2.F32 R0, -RZ, R7.H0_H0 ;  /* 0x20000007ff009230 */ /* 0x000fe20000004100 */
[----:B------:R-:W-:Y:S02]  /*106d0*/  FSEL R6, RZ, 1, !P6 ;  /* 0x3f800000ff067808 */ /* 0x000fe40007000000 */
[----:B------:R-:W-:Y:S01]  /*106e0*/  F2FP.F16.F32.PACK_AB R9, RZ, R3 ;  /* 0x00000003ff09723e */ /* 0x000fe200000000ff */
[----:B------:R-:W-:Y:S01]  /*106f0*/  @!P3 HADD2.F32 R3, -RZ, R8.H0_H0 ;  /* 0x20000008ff03b230 */ /* 0x000fe20000004100 */
[----:B------:R-:W-:-:S02]  /*10700*/  F2FP.F16.F32.PACK_AB R7, RZ, R6 ;  /* 0x00000006ff07723e */ /* 0x000fc400000000ff */
[----:B------:R-:W-:Y:S01]  /*10710*/  @!P1 FSETP.NEU.FTZ.AND P6, PT, R0, RZ, PT ;  /* 0x000000ff0000920b */ /* 0x000fe20003fdd000 */
[----:B------:R-:W-:Y:S01]  /*10720*/  @!P0 HADD2.F32 R6, -RZ, R9.H0_H0 ;  /* 0x20000009ff068230 */ /* 0x000fe20000004100 */
[----:B------:R-:W-:Y:S01]  /*10730*/  @!P3 FSETP.NEU.FTZ.AND P5, PT, R3, RZ, PT ;  /* 0x000000ff0300b20b */ /* 0x000fe20003fbd000 */
[----:B------:R-:W-:Y:S02]  /*10740*/  @!P2 HADD2.F32 R0, -RZ, R7.H0_H0 ;  /* 0x20000007ff00a230 */ /* 0x000fe40000004100 */
[----:B------:R-:W-:Y:S01]  /*10750*/  IMAD.MOV.U32 R3, RZ, RZ, 0x1 ;  /* 0x00000001ff037424 */ /* 0x000fe200078e00ff */
[----:B------:R-:W-:Y:S02]  /*10760*/  @!P3 SEL R7, RZ, 0x1, !P5 ;  /* 0x00000001ff07b807 */ /* 0x000fe40006800000 */
[----:B------:R-:W-:Y:S02]  /*10770*/  ISETP.GE.AND P5, PT, R5, R4, PT ;  /* 0x000000040500720c */ /* 0x000fe40003fa6270 */
[----:B------:R-:W-:-:S02]  /*10780*/  @!P0 FSETP.NEU.FTZ.AND P4, PT, R6, RZ, PT ;  /* 0x000000ff0600820b */ /* 0x000fc40003f9d000 */
[----:B------:R-:W-:Y:S02]  /*10790*/  @!P1 SEL R6, RZ, 0x1, !P6 ;  /* 0x00000001ff069807 */ /* 0x000fe40007000000 */
[----:B------:R-:W-:Y:S01]  /*107a0*/  @!P2 FSETP.NEU.FTZ.AND P6, PT, R0, RZ, PT ;  /* 0x000000ff0000a20b */ /* 0x000fe20003fdd000 */
[----:B------:R-:W-:Y:S01]  /*107b0*/  IMAD.MOV.U32 R0, RZ, RZ, 0x1 ;  /* 0x00000001ff007424 */ /* 0x000fe200078e00ff */
        /* <DEDUP_REMOVED lines=8> */
[----:B------:R-:W-:Y:S06]  /*10840*/  @!P5 BRA `(.L_x_898) ;  /* 0xfffffffc0028d947 */ /* 0x000fec000383ffff */
.L_x_893:
[----:B------:R-:W2:Y:S01]  /*10850*/  LDC R14, c[0x0][0x3e8] ;  /* 0x0000fa00ff0e7b82 */ /* 0x000ea20000000800 */
[----:B0-----:R-:W-:Y:S02]  /*10860*/  IMAD.MOV.U32 R25, RZ, RZ, RZ ;  /* 0x000000ffff197224 */ /* 0x001fe400078e00ff */
[----:B------:R-:W-:Y:S01]  /*10870*/  IMAD.MOV.U32 R26, RZ, RZ, RZ ;  /* 0x000000ffff1a7224 */ /* 0x000fe200078e00ff */
[----:B--2---:R-:W-:-:S13]  /*10880*/  ISETP.NE.AND P1, PT, R14, RZ, PT ;  /* 0x000000ff0e00720c */ /* 0x004fda0003f25270 */
        /* <DEDUP_REMOVED lines=17> */
[----:B-1----:R-:W-:-:S05]  /*109a0*/  IMAD.HI.U32 R6, R5, UR7, R4 ;  /* 0x0000000705067c27 */ /* 0x002fca000f8e0004 */
        /* <DEDUP_REMOVED lines=257> */
.L_x_899:
[----:B------:R-:W-:Y:S05]  /*119c0*/  @!P1 BRA `(.L_x_900) ;  /* 0x0000001000489947 */ /* 0x000fea0003800000 */
[----:B------:R-:W-:Y:S01]  /*119d0*/  IADD3 R5, R23, 0x1, RZ ;  /* 0x0000000117057810 */ /* 0x000fe20007ffe0ff */
[----:B------:R-:W-:Y:S01]  /*119e0*/  IMAD.MOV.U32 R4, RZ, RZ, RZ ;  /* 0x000000ffff047224 */ /* 0x000fe200078e00ff */
[----:B------:R-:W-:Y:S01]  /*119f0*/  ULDC.64 UR4, c[0x0][0x3f0] ;  /* 0x0000fc0000047ab9 */ /* 0x000fe20000000a00 */
[----:B------:R-:W-:Y:S02]  /*11a00*/  ISETP.NE.AND P0, PT, R14, 0x1, PT ;  /* 0x000000010e00780c */ /* 0x000fe40003f05270 */
[----:B-1----:R-:W-:Y:S01]  /*11a10*/  IMAD.HI.U32 R6, R5, UR4, R4 ;  /* 0x0000000405067c27 */ /* 0x002fe2000f8e0004 */
        /* <DEDUP_REMOVED lines=269> */
.L_x_900:
[----:B------:R-:W-:Y:S02]  /*12af0*/  IMAD.MOV.U32 R16, RZ, RZ, RZ ;  /* 0x000000ffff107224 */ /* 0x000fe400078e00ff */
[----:B------:R-:W-:Y:S01]  /*12b00*/  IMAD.MOV.U32 R19, RZ, RZ, RZ ;  /* 0x000000ffff137224 */ /* 0x000fe200078e00ff */
[----:B------:R-:W-:Y:S06]  /*12b10*/  @!P1 BRA `(.L_x_901) ;  /* 0x0000001000489947 */ /* 0x000fec0003800000 */
[----:B------:R-:W-:Y:S01]  /*12b20*/  HFMA2.MMA R4, -RZ, RZ, 0, 0 ;  /* 0x00000000ff047435 */ /* 0x000fe200000001ff */
[----:B------:R-:W-:Y:S01]  /*12b30*/  VIADD R5, R23, 0x2 ;  /* 0x0000000217057836 */ /* 0x000fe20000000000 */
[----:B------:R-:W-:Y:S01]  /*12b40*/  ULDC.64 UR4, c[0x0][0x3f0] ;  /* 0x0000fc0000047ab9 */ /* 0x000fe20000000a00 */
[----:B------:R-:W-:-:S07]  /*12b50*/  ISETP.NE.AND P0, PT, R14, 0x1, PT ;  /* 0x000000010e00780c */ /* 0x000fce0003f05270 */
        /* <DEDUP_REMOVED lines=270> */
.L_x_901:
[----:B------:R-:W-:Y:S05]  /*13c40*/  @!P1 BRA `(.L_x_902) ;  /* 0x0000001000489947 */ /* 0x000fea0003800000 */
[----:B------:R-:W-:Y:S01]  /*13c50*/  VIADD R5, R23, 0x3 ;  /* 0x0000000317057836 */ /* 0x000fe20000000000 */
[----:B------:R-:W-:Y:S01]  /*13c60*/  ULDC.64 UR4, c[0x0][0x3f0] ;  /* 0x0000fc0000047ab9 */ /* 0x000fe20000000a00 */
[----:B------:R-:W-:Y:S01]  /*13c70*/  IMAD.MOV.U32 R4, RZ, RZ, RZ ;  /* 0x000000ffff047224 */ /* 0x000fe200078e00ff */
[----:B------:R-:W-:-:S03]  /*13c80*/  ISETP.NE.AND P0, PT, R14, 0x1, PT ;  /* 0x000000010e00780c */ /* 0x000fc60003f05270 */
        /* <DEDUP_REMOVED lines=270> */
.L_x_902:
[----:B------:R-:W-:Y:S01]  /*14d70*/  ULDC.64 UR4, c[0x0][0x5f8] ;  /* 0x00017e0000047ab9 */ /* 0x000fe20000000a00 */
[----:B------:R-:W-:Y:S01]  /*14d80*/  ULDC UR6, c[0x0][0x234] ;  /* 0x00008d0000067ab9 */ /* 0x000fe20000000800 */
[----:B------:R-:W-:Y:S02]  /*14d90*/  ISETP.NE.U32.AND P0, PT, RZ, UR4, PT ;  /* 0x00000004ff007c0c */ /* 0x000fe4000bf05070 */
[----:B------:R-:W-:Y:S02]  /*14da0*/  CS2R R4, SRZ ;  /* 0x0000000000047805 */ /* 0x000fe4000001ff00 */
[----:B------:R-:W-:Y:S01]  /*14db0*/  ISETP.NE.AND P3, PT, RZ, UR6, PT ;  /* 0x00000006ff007c0c */ /* 0x000fe2000bf65270 */
[----:B-1----:R-:W-:Y:S01]  /*14dc0*/  IMAD.MOV.U32 R9, RZ, RZ, RZ ;  /* 0x000000ffff097224 */ /* 0x002fe200078e00ff */
[----:B------:R-:W-:-:S13]  /*14dd0*/  ISETP.NE.AND.EX P0, PT, RZ, UR5, PT, P0 ;  /* 0x00000005ff007c0c */ /* 0x000fda000bf05300 */
[----:B------:R-:W-:-:S04]  /*14de0*/  @P0 IADD3 R4, P2, R26, UR4, RZ ;  /* 0x000000041a040c10 */ /* 0x000fc8000ff5e0ff */
[----:B------:R-:W-:-:S05]  /*14df0*/  @P0 IADD3.X R5, RZ, UR5, RZ, P2, !PT ;  /* 0x00000005ff050c10 */ /* 0x000fca00097fe4ff */
[----:B------:R-:W-:Y:S01]  /*14e00*/  @P0 IMAD.MOV.U32 R9, RZ, RZ, R5 ;  /* 0x000000ffff090224 */ /* 0x000fe200078e0005 */
[----:B------:R-:W-:Y:S06]  /*14e10*/  @!P3 BRA `(.L_x_903) ;  /* 0x00000070009cb947 */ /* 0x000fec0003800000 */
[----:B------:R-:W0:Y:S01]  /*14e20*/  S2R R8, SR_CTAID.X ;  /* 0x0000000000087919 */ /* 0x000e220000002500 */
        /* <DEDUP_REMOVED lines=281> */
.L_x_904:
        /* <DEDUP_REMOVED lines=275> */
.L_x_905:
        /* <DEDUP_REMOVED lines=277> */
.L_x_906:
        /* <DEDUP_REMOVED lines=275> */
.L_x_907:
        /* <DEDUP_REMOVED lines=14> */
.L_x_909:
[----:B------:R-:W-:Y:S05]  /*19450*/  BSYNC B0 ;  /* 0x0000000000007941 */ /* 0x000fea0003800000 */
.L_x_908:
        /* <DEDUP_REMOVED lines=17> */
.L_x_911:
[----:B------:R-:W-:Y:S05]  /*19570*/  BSYNC B0 ;  /* 0x0000000000007941 */ /* 0x000fea0003800000 */
.L_x_910:
        /* <DEDUP_REMOVED lines=35> */
.L_x_913:
[----:B------:R-:W-:Y:S05]  /*197b0*/  BSYNC B0 ;  /* 0x0000000000007941 */ /* 0x000fea0003800000 */
.L_x_912:
        /* <DEDUP_REMOVED lines=33> */
[C---:B------:R-:W-:Y:S01]  /*199d0*/  PRMT R20, R25.reuse, 0x7610, R20 ;  /* 0x0000761019147816 */ /* 0x040fe20000000014 */
[----:B------:R-:W-:Y:S01]  /*199e0*/  IMAD R8, R8, UR5, RZ ;  /* 0x0000000508087c24 */ /* 0x000fe2000f8e02ff */
[C---:B------:R-:W-:Y:S02]  /*199f0*/  PRMT R18, R25.reuse, 0x7610, R18 ;  /* 0x0000761019127816 */ /* 0x040fe40000000012 */
[----:B------:R-:W-:Y:S02]  /*19a00*/  PRMT R21, R25, 0x7610, R21 ;  /* 0x0000761019157816 */ /* 0x000fe40000000015 */
[----:B------:R-:W1:Y:S01]  /*19a10*/  LDC.64 R6, c[0x0][0x600] ;  /* 0x00018000ff067b82 */ /* 0x000e620000000a00 */
[----:B0-----:R-:W-:-:S07]  /*19a20*/  IMAD R12, R12, UR4, RZ ;  /* 0x000000040c0c7c24 */ /* 0x001fce000f8e02ff */
.L_x_918:
[----:B------:R-:W-:-:S04]  /*19a30*/  IMAD.IADD R11, R8, 0x1, R3 ;  /* 0x00000001080b7824 */ /* 0x000fc800078e0203 */
[----:B-1----:R-:W-:-:S05]  /*19a40*/  IMAD.WIDE.U32 R10, R11, 0x4, R6 ;  /* 0x000000040b0a7825 */ /* 0x002fca00078e0006 */
[----:B------:R-:W2:Y:S04]  /*19a50*/  LDG.E.U8 R13, desc[UR58][R10.64+0x1] ;  /* 0x0000013a0a0d7981 */ /* 0x000ea8000c1e1100 */
[----:B------:R-:W3:Y:S04]  /*19a60*/  LDG.E.U8 R14, desc[UR58][R10.64+0x2] ;  /* 0x0000023a0a0e7981 */ /* 0x000ee8000c1e1100 */
[----:B------:R-:W4:Y:S04]  /*19a70*/  LDG.E.S8 R0, desc[UR58][R10.64] ;  /* 0x0000003a0a007981 */ /* 0x000f28000c1e1300 */
[----:B------:R0:W5:Y:S01]  /*19a80*/  LDG.E.U8 R15, desc[UR58][R10.64+0x3] ;  /* 0x0000033a0a0f7981 */ /* 0x000162000c1e1100 */
[----:B------:R-:W-:-:S02]  /*19a90*/  LOP3.LUT P4, RZ, R20, 0xff, RZ, 0xc0, !PT ;  /* 0x000000ff14ff7812 */ /* 0x000fc4000788c0ff */
[----:B------:R-:W-:Y:S02]  /*19aa0*/  LOP3.LUT P2, RZ, R18, 0xff, RZ, 0xc0, !PT ;  /* 0x000000ff12ff7812 */ /* 0x000fe4000784c0ff */
[----:B------:R-:W-:Y:S02]  /*19ab0*/  LOP3.LUT P0, RZ, R25, 0xff, RZ, 0xc0, !PT ;  /* 0x000000ff19ff7812 */ /* 0x000fe4000780c0ff */
[----:B------:R-:W-:Y:S01]  /*19ac0*/  LOP3.LUT P3, RZ, R21, 0xff, RZ, 0xc0, !PT ;  /* 0x000000ff15ff7812 */ /* 0x000fe2000786c0ff */
[----:B------:R-:W-:Y:S02]  /*19ad0*/  IMAD.IADD R3, R12, 0x1, R3 ;  /* 0x000000010c037824 */ /* 0x000fe400078e0203 */
[----:B------:R-:W-:Y:S01]  /*19ae0*/  IMAD.MOV.U32 R25, RZ, RZ, 0x1 ;  /* 0x00000001ff197424 */ /* 0x000fe200078e00ff */
[----:B--2---:R-:W0:Y:S08]  /*19af0*/  I2F.S8 R13, R13 ;  /* 0x0000000d000d7306 */ /* 0x004e300000001400 */
[----:B---3--:R-:W1:Y:S08]  /*19b00*/  I2F.S8 R14, R14 ;  /* 0x0000000e000e7306 */ /* 0x008e700000001400 */
[----:B----4-:R-:W2:Y:S01]  /*19b10*/  I2F.S16 R0, R0 ;  /* 0x0000000000007306 */ /* 0x010ea20000101400 */
[----:B0-----:R-:W-:-:S07]  /*19b20*/  F2FP.F16.F32.PACK_AB R11, RZ, R13 ;  /* 0x0000000dff0b723e */ /* 0x001fce00000000ff */
[----:B-----5:R-:W0:Y:S01]  /*19b30*/  I2F.S8 R15, R15 ;  /* 0x0000000f000f7306 */ /* 0x020e220000001400 */
[----:B------:R-:W-:Y:S01]  /*19b40*/  @!P4 HADD2.F32 R10, -RZ, R11.H0_H0 ;  /* 0x2000000bff0ac230 */ /* 0x000fe20000004100 */
[----:B-1----:R-:W-:-:S04]  /*19b50*/  F2FP.F16.F32.PACK_AB R18, RZ, R14 ;  /* 0x0000000eff12723e */ /* 0x002fc800000000ff */
[----:B------:R-:W-:Y:S02]  /*19b60*/  @!P4 FSETP.NEU.FTZ.AND P5, PT, R10, RZ, PT ;  /* 0x000000ff0a00c20b */ /* 0x000fe40003fbd000 */
[----:B--2---:R-:W-:Y:S01]  /*19b70*/  F2FP.F16.F32.PACK_AB R13, RZ, R0 ;  /* 0x00000000ff0d723e */ /* 0x004fe200000000ff */
[----:B------:R-:W-:Y:S01]  /*19b80*/  @!P2 HADD2.F32 R10, -RZ, R18.H0_H0 ;  /* 0x20000012ff0aa230 */ /* 0x000fe20000004100 */
[----:B0-----:R-:W-:-:S03]  /*19b90*/  F2FP.F16.F32.PACK_AB R20, RZ, R15 ;  /* 0x0000000fff14723e */ /* 0x001fc600000000ff */
[----:B------:R-:W-:Y:S01]  /*19ba0*/  @!P0 HADD2.F32 R0, -RZ, R13.H0_H0 ;  /* 0x2000000dff008230 */ /* 0x000fe20000004100 */
[----:B------:R-:W-:Y:S02]  /*19bb0*/  @!P4 SEL R13, RZ, 0x1, !P5 ;  /* 0x00000001ff0dc807 */ /* 0x000fe40006800000 */
[----:B------:R-:W-:Y:S01]  /*19bc0*/  @!P2 FSETP.NEU.FTZ.AND P5, PT, R10, RZ, PT ;  /* 0x000000ff0a00a20b */ /* 0x000fe20003fbd000 */
[----:B------:R-:W-:-:S03]  /*19bd0*/  @!P3 HADD2.F32 R11, -RZ, R20.H0_H0 ;  /* 0x20000014ff0bb230 */ /* 0x000fc60000004100 */
[----:B------:R-:W-:Y:S02]  /*19be0*/  @!P2 SEL R14, RZ, 0x1, !P5 ;  /* 0x00000001ff0ea807 */ /* 0x000fe40006800000 */
[----:B------:R-:W-:Y:S02]  /*19bf0*/  @!P3 FSETP.NEU.FTZ.AND P6, PT, R11, RZ, PT ;  /* 0x000000ff0b00b20b */ /* 0x000fe40003fdd000 */
[----:B------:R-:W-:Y:S01]  /*19c00*/  ISETP.GE.U32.AND P5, PT, R3, UR6, PT ;  /* 0x0000000603007c0c */ /* 0x000fe2000bfa6070 */
[----:B------:R-:W-:Y:S01]  /*19c10*/  HFMA2.MMA R18, -RZ, RZ, 0, 5.9604644775390625e-08 ;  /* 0x00000001ff127435 */ /* 0x000fe200000001ff */
[----:B------:R-:W-:Y:S01]  /*19c20*/  @!P3 SEL R15, RZ, 0x1, !P6 ;  /* 0x00000001ff0fb807 */ /* 0x000fe20007000000 */
[----:B------:R-:W-:Y:S01]  /*19c30*/  IMAD.MOV.U32 R10, RZ, RZ, 0x1 ;  /* 0x00000001ff0a7424 */ /* 0x000fe200078e00ff */
[----:B------:R-:W-:Y:S01]  /*19c40*/  @!P0 FSETP.NEU.FTZ.AND P6, PT, R0, RZ, PT ;  /* 0x000000ff0000820b */ /* 0x000fe20003fdd000 */
[----:B------:R-:W-:-:S03]  /*19c50*/  IMAD.MOV.U32 R0, RZ, RZ, 0x1 ;  /* 0x00000001ff007424 */ /* 0x000fc600078e00ff */
        /* <DEDUP_REMOVED lines=8> */
[----:B------:R-:W-:Y:S05]  /*19ce0*/  BSYNC B1 ;  /* 0x0000000000017941 */ /* 0x000fea0003800000 */
.L_x_917:
[----:B------:R-:W-:Y:S05]  /*19cf0*/  BRA `(.L_x_916) ;  /* 0x0000000000f07947 */ /* 0x000fea0003800000 */
.L_x_915:
        /* <DEDUP_REMOVED lines=9> */
[C---:B------:R-:W-:Y:S01]  /*19d90*/  PRMT R26, R25.reuse, 0x7610, R26 ;  /* 0x00007610191a7816 */ /* 0x040fe2000000001a */
[----:B------:R-:W-:Y:S01]  /*19da0*/  IMAD.MOV.U32 R12, RZ, RZ, R17 ;  /* 0x000000ffff0c7224 */ /* 0x000fe200078e0011 */
[C---:B------:R-:W-:Y:S01]  /*19db0*/  PRMT R18, R25.reuse, 0x7610, R18 ;  /* 0x0000761019127816 */ /* 0x040fe20000000012 */
[----:B------:R-:W-:Y:S01]  /*19dc0*/  IMAD R13, R8, UR4, RZ ;  /* 0x00000004080d7c24 */ /* 0x000fe2000f8e02ff */
[----:B------:R-:W-:-:S03]  /*19dd0*/  PRMT R27, R25, 0x7610, R27 ;  /* 0x00007610191b7816 */ /* 0x000fc6000000001b */
[----:B------:R-:W1:Y:S08]  /*19de0*/  LDC.64 R6, c[0x0][0x600] ;  /* 0x00018000ff067b82 */ /* 0x000e700000000a00 */
[----:B------:R-:W2:Y:S02]  /*19df0*/  LDC R11, c[0x0][0x4] ;  /* 0x00000100ff0b7b82 */ /* 0x000ea40000000800 */
.L_x_919:
[----:B------:R-:W-:-:S04]  /*19e00*/  IMAD.IADD R15, R13, 0x1, R12 ;  /* 0x000000010d0f7824 */ /* 0x000fc800078e020c */
[----:B0-----:R-:W-:-:S04]  /*19e10*/  IMAD R15, R15, R3, R2 ;  /* 0x000000030f0f7224 */ /* 0x001fc800078e0202 */
[----:B-1----:R-:W-:-:S05]  /*19e20*/  IMAD.WIDE.U32 R14, R15, 0x4, R6 ;  /* 0x000000040f0e7825 */ /* 0x002fca00078e0006 */
[----:B------:R-:W3:Y:S04]  /*19e30*/  LDG.E.U8 R21, desc[UR58][R14.64+0x1] ;  /* 0x0000013a0e157981 */ /* 0x000ee8000c1e1100 */
[----:B------:R-:W4:Y:S04]  /*19e40*/  LDG.E.U8 R24, desc[UR58][R14.64+0x2] ;  /* 0x0000023a0e187981 */ /* 0x000f28000c1e1100 */
[----:B------:R-:W5:Y:S04]  /*19e50*/  LDG.E.S8 R0, desc[UR58][R14.64] ;  /* 0x0000003a0e007981 */ /* 0x000f68000c1e1300 */
[----:B------:R-:W5:Y:S01]  /*19e60*/  LDG.E.U8 R20, desc[UR58][R14.64+0x3] ;  /* 0x0000033a0e147981 */ /* 0x000f62000c1e1100 */
[----:B------:R-:W-:-:S02]  /*19e70*/  LOP3.LUT P4, RZ, R26, 0xff, RZ, 0xc0, !PT ;  /* 0x000000ff1aff7812 */ /* 0x000fc4000788c0ff */
[----:B------:R-:W-:Y:S02]  /*19e80*/  LOP3.LUT P2, RZ, R18, 0xff, RZ, 0xc0, !PT ;  /* 0x000000ff12ff7812 */ /* 0x000fe4000784c0ff */
[----:B------:R-:W-:Y:S02]  /*19e90*/  LOP3.LUT P0, RZ, R25, 0xff, RZ, 0xc0, !PT ;  /* 0x000000ff19ff7812 */ /* 0x000fe4000780c0ff */
[----:B------:R-:W-:Y:S01]  /*19ea0*/  LOP3.LUT P3, RZ, R27, 0xff, RZ, 0xc0, !PT ;  /* 0x000000ff1bff7812 */ /* 0x000fe2000786c0ff */
[----:B--2---:R-:W-:Y:S02]  /*19eb0*/  IMAD.IADD R12, R11, 0x1, R12 ;  /* 0x000000010b0c7824 */ /* 0x004fe400078e020c */
[----:B------:R-:W-:Y:S01]  /*19ec0*/  IMAD.MOV.U32 R25, RZ, RZ, 0x1 ;  /* 0x00000001ff197424 */ /* 0x000fe200078e00ff */
[----:B---3--:R-:W0:Y:S08]  /*19ed0*/  I2F.S8 R8, R21 ;  /* 0x0000001500087306 */ /* 0x008e300000001400 */
[----:B----4-:R-:W1:Y:S08]  /*19ee0*/  I2F.S8 R10, R24 ;  /* 0x00000018000a7306 */ /* 0x010e700000001400 */
[----:B-----5:R-:W2:Y:S01]  /*19ef0*/  I2F.S16 R0, R0 ;  /* 0x0000000000007306 */ /* 0x020ea20000101400 */
[----:B0-----:R-:W-:-:S07]  /*19f00*/  F2FP.F16.F32.PACK_AB R8, RZ, R8 ;  /* 0x00000008ff08723e */ /* 0x001fce00000000ff */
[----:B------:R-:W0:Y:S01]  /*19f10*/  I2F.S8 R20, R20 ;  /* 0x0000001400147306 */ /* 0x000e220000001400 */
        /* <DEDUP_REMOVED lines=12> */
[----:B------:R-:W-:Y:S02]  /*19fe0*/  ISETP.GE.U32.AND P5, PT, R12, UR5, PT ;  /* 0x000000050c007c0c */ /* 0x000fe4000bfa6070 */
[----:B------:R-:W-:Y:S02]  /*19ff0*/  @!P3 SEL R20, RZ, 0x1, !P6 ;  /* 0x00000001ff14b807 */ /* 0x000fe40007000000 */
[----:B------:R-:W-:Y:S01]  /*1a000*/  @!P0 FSETP.NEU.FTZ.AND P6, PT, R0, RZ, PT ;  /* 0x000000ff0000820b */ /* 0x000fe20003fdd000 */
[----:B------:R-:W-:Y:S01]  /*1a010*/  IMAD.MOV.U32 R0, RZ, RZ, 0x1 ;  /* 0x00000001ff007424 */ /* 0x000fe200078e00ff */
[----:B------:R-:W-:Y:S01]  /*1a020*/  MOV R10, 0x1 ;  /* 0x00000001000a7802 */ /* 0x000fe20000000f00 */
[----:B------:R-:W-:Y:S01]  /*1a030*/  IMAD.MOV.U32 R18, RZ, RZ, 0x1 ;  /* 0x00000001ff127424 */ /* 0x000fe200078e00ff */
[----:B------:R-:W-:-:S02]  /*1a040*/  @!P0 SEL R8, RZ, 0x1, !P6 ;  /* 0x00000001ff088807 */ /* 0x000fc40007000000 */
[----:B------:R-:W-:Y:S02]  /*1a050*/  @!P4 PRMT R10, R14, 0x7610, R10 ;  /* 0x000076100e0ac816 */ /* 0x000fe4000000000a */
[----:B------:R-:W-:Y:S02]  /*1a060*/  @!P3 PRMT R0, R20, 0x7610, R0 ;  /* 0x000076101400b816 */ /* 0x000fe40000000000 */
[----:B------:R-:W-:Y:S02]  /*1a070*/  @!P2 PRMT R18, R15, 0x7610, R18 ;  /* 0x000076100f12a816 */ /* 0x000fe40000000012 */
[----:B------:R-:W-:Y:S02]  /*1a080*/  @!P0 PRMT R25, R8, 0x7610, R25 ;  /* 0x0000761008198816 */ /* 0x000fe40000000019 */
[----:B------:R-:W-:Y:S02]  /*1a090*/  PRMT R26, R10, 0x7610, R26 ;  /* 0x000076100a1a7816 */ /* 0x000fe4000000001a */
[----:B------:R-:W-:Y:S01]  /*1a0a0*/  PRMT R27, R0, 0x7610, R27 ;  /* 0x00007610001b7816 */ /* 0x000fe2000000001b */
[----:B------:R-:W-:Y:S06]  /*1a0b0*/  @!P5 BRA `(.L_x_919) ;  /* 0xfffffffc0050d947 */ /* 0x000fec000383ffff */
.L_x_916:
[----:B------:R-:W-:Y:S05]  /*1a0c0*/  BSYNC B0 ;  /* 0x0000000000007941 */ /* 0x000fea0003800000 */
.L_x_914:
        /* <DEDUP_REMOVED lines=15> */
[----:B0-----:R-:W-:-:S07]  /*1a1c0*/  MOV R7, UR5 ;  /* 0x0000000500077c02 */ /* 0x001fce0008000f00 */
.L_x_923:
[----:B------:R-:W-:Y:S01]  /*1a1d0*/  IMAD.IADD R8, R17, 0x1, R7 ;  /* 0x0000000111087824 */ /* 0x000fe200078e0207 */
[----:B------:R-:W-:Y:S01]  /*1a1e0*/  BAR.SYNC.DEFER_BLOCKING 0x0 ;  /* 0x0000000000007b1d */ /* 0x000fe20000010000 */
[----:B------:R-:W-:-:S03]  /*1a1f0*/  ISETP.GT.AND P2, PT, R7, 0x1, PT ;  /* 0x000000010700780c */ /* 0x000fc60003f44270 */
[----:B------:R-:W-:Y:S02]  /*1a200*/  ISETP.GE.U32.AND P0, PT, R8, UR6, PT ;  /* 0x0000000608007c0c */ /* 0x000fe4000bf06070 */
[----:B------:R-:W-:Y:S02]  /*1a210*/  BSSY B0, `(.L_x_921) ;  /* 0x000002d000007945 */ /* 0x000fe40003800000 */
[----:B------:R-:W-:Y:S02]  /*1a220*/  ISETP.GE.U32.OR P0, PT, R17, R7, P0 ;  /* 0x000000071100720c */ /* 0x000fe40000706470 */
[----:B------:R-:W-:-:S11]  /*1a230*/  SHF.R.S32.HI R7, RZ, 0x1, R7 ;  /* 0x00000001ff077819 */ /* 0x000fd60000011407 */
[----:B0-----:R-:W-:Y:S05]  /*1a240*/  @P0 BRA `(.L_x_922) ;  /* 0x0000000000a40947 */ /* 0x001fea0003800000 */
[----:B------:R-:W-:Y:S01]  /*1a250*/  IMAD R8, R8, R3, R2 ;  /* 0x0000000308087224 */ /* 0x000fe200078e0202 */
[----:B------:R-:W-:Y:S02]  /*1a260*/  LOP3.LUT P0, RZ, R18, 0xff, RZ, 0xc0, !PT ;  /* 0x000000ff12ff7812 */ /* 0x000fe4000780c0ff */
[----:B------:R-:W-:Y:S01]  /*1a270*/  LOP3.LUT P5, RZ, R25, 0xff, RZ, 0xc0, !PT ;  /* 0x000000ff19ff7812 */ /* 0x000fe200078ac0ff */
[----:B------:R-:W-:Y:S01]  /*1a280*/  IMAD.MOV.U32 R25, RZ, RZ, 0x1 ;  /* 0x00000001ff197424 */ /* 0x000fe200078e00ff */
[----:B------:R-:W-:Y:S02]  /*1a290*/  LEA R8, R8, UR4, 0x2 ;  /* 0x0000000408087c11 */ /* 0x000fe4000f8e10ff */
[----:B------:R-:W-:Y:S02]  /*1a2a0*/  LOP3.LUT P4, RZ, R10, 0xff, RZ, 0xc0, !PT ;  /* 0x000000ff0aff7812 */ /* 0x000fe4000788c0ff */
[----:B------:R-:W-:Y:S01]  /*1a2b0*/  LOP3.LUT P3, RZ, R0, 0xff, RZ, 0xc0, !PT ;  /* 0x000000ff00ff7812 */ /* 0x000fe2000786c0ff */
[----:B------:R-:W0:Y:S02]  /*1a2c0*/  LDS R14, [R8] ;  /* 0x00000000080e7984 */ /* 0x000e240000000800 */
[C---:B0-----:R-:W-:Y:S01]  /*1a2d0*/  PRMT R13, R14.reuse, 0x7772, RZ ;  /* 0x000077720e0d7816 */ /* 0x041fe200000000ff */
[----:B------:R-:W0:Y:S01]  /*1a2e0*/  I2F.S8 R11, R14 ;  /* 0x0000000e000b7306 */ /* 0x000e220000001400 */
[----:B------:R-:W-:-:S02]  /*1a2f0*/  PRMT R12, R14, 0x7771, RZ ;  /* 0x000077710e0c7816 */ /* 0x000fc400000000ff */
[----:B------:R-:W-:-:S05]  /*1a300*/  PRMT R15, R14, 0x7773, RZ ;  /* 0x000077730e0f7816 */ /* 0x000fca00000000ff */
[----:B------:R-:W1:Y:S01]  /*1a310*/  I2F.S8 R13, R13 ;  /* 0x0000000d000d7306 */ /* 0x000e620000001400 */
[----:B0-----:R-:W-:-:S07]  /*1a320*/  F2FP.F16.F32.PACK_AB R11, RZ, R11 ;  /* 0x0000000bff0b723e */ /* 0x001fce00000000ff */
[----:B------:R-:W0:Y:S01]  /*1a330*/  I2F.S8 R12, R12 ;  /* 0x0000000c000c7306 */ /* 0x000e220000001400 */
[----:B-1----:R-:W-:-:S07]  /*1a340*/  F2FP.F16.F32.PACK_AB R18, RZ, R13 ;  /* 0x0000000dff12723e */ /* 0x002fce00000000ff */
[----:B------:R-:W1:Y:S01]  /*1a350*/  I2F.S8 R10, R15 ;  /* 0x0000000f000a7306 */ /* 0x000e620000001400 */
[----:B------:R-:W-:Y:S02]  /*1a360*/  @!P0 HADD2.F32 R8, -RZ, R18.H0_H0 ;  /* 0x20000012ff088230 */ /* 0x000fe40000004100 */
[----:B------:R-:W-:Y:S01]  /*1a370*/  IMAD.MOV.U32 R18, RZ, RZ, 0x1 ;  /* 0x00000001ff127424 */ /* 0x000fe200078e00ff */
[----:B0-----:R-:W-:Y:S02]  /*1a380*/  F2FP.F16.F32.PACK_AB R13, RZ, R12 ;  /* 0x0000000cff0d723e */ /* 0x001fe400000000ff */
[----:B------:R-:W-:Y:S01]  /*1a390*/  @!P0 FSETP.NEU.FTZ.AND P6, PT, R8, RZ, PT ;  /* 0x000000ff0800820b */ /* 0x000fe20003fdd000 */
[----:B------:R-:W-:Y:S02]  /*1a3a0*/  @!P5 HADD2.F32 R8, -RZ, R11.H0_H0 ;  /* 0x2000000bff08d230 */ /* 0x000fe40000004100 */
[----:B------:R-:W-:Y:S01]  /*1a3b0*/  @!P4 HADD2.F32 R0, -RZ, R13.H0_H0 ;  /* 0x2000000dff00c230 */ /* 0x000fe20000004100 */
[----:B------:R-:W-:-:S02]  /*1a3c0*/  @!P0 SEL R11, RZ, 0x1, !P6 ;  /* 0x00000001ff0b8807 */ /* 0x000fc40007000000 */
[----:B------:R-:W-:Y:S01]  /*1a3d0*/  @!P5 FSETP.NEU.FTZ.AND P6, PT, R8, RZ, PT ;  /* 0x000000ff0800d20b */ /* 0x000fe20003fdd000 */
[----:B------:R-:W-:Y:S01]  /*1a3e0*/  IMAD.MOV.U32 R8, RZ, RZ, 0x1 ;  /* 0x00000001ff087424 */ /* 0x000fe200078e00ff */
[----:B-1----:R-:W-:Y:S02]  /*1a3f0*/  F2FP.F16.F32.PACK_AB R10, RZ, R10 ;  /* 0x0000000aff0a723e */ /* 0x002fe400000000ff */
[----:B------:R-:W-:Y:S02]  /*1a400*/  @!P5 SEL R12, RZ, 0x1, !P6 ;  /* 0x00000001ff0cd807 */ /* 0x000fe40007000000 */
[----:B------:R-:W-:Y:S01]  /*1a410*/  @!P4 FSETP.NEU.FTZ.AND P6, PT, R0, RZ, PT ;  /* 0x000000ff0000c20b */ /* 0x000fe20003fdd000 */
[----:B------:R-:W-:Y:S01]  /*1a420*/  @!P3 HADD2.F32 R0, -RZ, R10.H0_H0 ;  /* 0x2000000aff00b230 */ /* 0x000fe20000004100 */
[----:B------:R-:W-:Y:S02]  /*1a430*/  PRMT R10, R8, 0x7610, R10 ;  /* 0x00007610080a7816 */ /* 0x000fe4000000000a */
[----:B------:R-:W-:-:S02]  /*1a440*/  @!P5 PRMT R25, R12, 0x7610, R25 ;  /* 0x000076100c19d816 */ /* 0x000fc40000000019 */
[----:B------:R-:W-:Y:S02]  /*1a450*/  @!P4 SEL R10, RZ, 0x1, !P6 ;  /* 0x00000001ff0ac807 */ /* 0x000fe40007000000 */
[----:B------:R-:W-:Y:S02]  /*1a460*/  @!P0 PRMT R18, R11, 0x7610, R18 ;  /* 0x000076100b128816 */ /* 0x000fe40000000012 */
[----:B------:R-:W-:Y:S02]  /*1a470*/  @!P3 FSETP.NEU.FTZ.AND P4, PT, R0, RZ, PT ;  /* 0x000000ff0000b20b */ /* 0x000fe40003f9d000 */
[----:B------:R-:W-:Y:S02]  /*1a480*/  PRMT R11, R10, 0x7604, R25 ;  /* 0x000076040a0b7816 */ /* 0x000fe40000000019 */
[----:B------:R-:W-:Y:S02]  /*1a490*/  PRMT R0, R8, 0x7610, R0 ;  /* 0x0000761008007816 */ /* 0x000fe40000000000 */
[----:B------:R-:W-:-:S02]  /*1a4a0*/  @!P3 SEL R0, RZ, 0x1, !P4 ;  /* 0x00000001ff00b807 */ /* 0x000fc40006000000 */
[----:B------:R-:W-:-:S04]  /*1a4b0*/  PRMT R11, R18, 0x7054, R11 ;  /* 0x00007054120b7816 */ /* 0x000fc8000000000b */
[----:B------:R-:W-:-:S05]  /*1a4c0*/  PRMT R11, R0, 0x654, R11 ;  /* 0x00000654000b7816 */ /* 0x000fca000000000b */
[----:B------:R0:W-:Y:S02]  /*1a4d0*/  STS [R6], R11 ;  /* 0x0000000b06007388 */ /* 0x0001e40000000800 */
.L_x_922:
[----:B------:R-:W-:Y:S05]  /*1a4e0*/  BSYNC B0 ;  /* 0x0000000000007941 */ /* 0x000fea0003800000 */
.L_x_921:
[----:B------:R-:W-:Y:S05]  /*1a4f0*/  @P2 BRA `(.L_x_923) ;  /* 0xfffffffc00342947 */ /* 0x000fea000383ffff */
.L_x_920:
[----:B------:R-:W-:Y:S02]  /*1a500*/  ULDC UR4, c[0x0][0x22c] ;  /* 0x00008b0000047ab9 */ /* 0x000fe40000000800 */
[----:B------:R-:W-:-:S13]  /*1a510*/  ISETP.NE.AND P0, PT, RZ, UR4, PT ;  /* 0x00000004ff007c0c */ /* 0x000fda000bf05270 */
[----:B------:R-:W-:Y:S05]  /*1a520*/  @!P0 BRA `(.L_x_924) ;  /* 0x0000000400e88947 */ /* 0x000fea0003800000 */
[----:B------:R-:W-:Y:S02]  /*1a530*/  ISETP.GT.AND P0, PT, R3, 0x20, PT ;  /* 0x000000200300780c */ /* 0x000fe40003f04270 */
[----:B0-----:R-:W-:-:S11]  /*1a540*/  MOV R7, R3 ;  /* 0x0000000300077202 */ /* 0x001fd60000000f00 */
        /* <DEDUP_REMOVED lines=10> */
.L_x_928:
[----:B------:R-:W-:Y:S01]  /*1a5f0*/  IMAD.IADD R12, R2, 0x1, R8 ;  /* 0x00000001020c7824 */ /* 0x000fe200078e0208 */
[----:B------:R-:W-:Y:S04]  /*1a600*/  BAR.SYNC.DEFER_BLOCKING 0x0 ;  /* 0x0000000000007b1d */ /* 0x000fe80000010000 */
[----:B------:R-:W-:Y:S02]  /*1a610*/  ISETP.GE.U32.AND P0, PT, R12, R3, PT ;  /* 0x000000030c00720c */ /* 0x000fe40003f06070 */
[----:B------:R-:W-:Y:S02]  /*1a620*/  BSSY B0, `(.L_x_926) ;  /* 0x000002b000007945 */ /* 0x000fe40003800000 */
[----:B------:R-:W-:-:S13]  /*1a630*/  ISETP.GE.U32.OR P0, PT, R2, R8, P0 ;  /* 0x000000080200720c */ /* 0x000fda0000706470 */
[----:B0-----:R-:W-:Y:S05]  /*1a640*/  @P0 BRA `(.L_x_927) ;  /* 0x0000000000a00947 */ /* 0x001fea0003800000 */
[----:B------:R-:W-:Y:S01]  /*1a650*/  IMAD R7, R8, 0x4, R6 ;  /* 0x0000000408077824 */ /* 0x000fe200078e0206 */
[----:B------:R-:W-:Y:S02]  /*1a660*/  LOP3.LUT P4, RZ, R10, 0xff, RZ, 0xc0, !PT ;  /* 0x000000ff0aff7812 */ /* 0x000fe4000788c0ff */
[----:B------:R-:W-:Y:S01]  /*1a670*/  LOP3.LUT P5, RZ, R25, 0xff, RZ, 0xc0, !PT ;  /* 0x000000ff19ff7812 */ /* 0x000fe200078ac0ff */
[----:B------:R-:W-:Y:S01]  /*1a680*/  IMAD.MOV.U32 R25, RZ, RZ, 0x1 ;  /* 0x00000001ff197424 */ /* 0x000fe200078e00ff */
[----:B------:R-:W-:Y:S01]  /*1a690*/  LOP3.LUT P0, RZ, R18, 0xff, RZ, 0xc0, !PT ;  /* 0x000000ff12ff7812 */ /* 0x000fe2000780c0ff */
[----:B------:R-:W0:Y:S01]  /*1a6a0*/  LDS R7, [R7] ;  /* 0x0000000007077984 */ /* 0x000e220000000800 */
[----:B------:R-:W-:Y:S01]  /*1a6b0*/  LOP3.LUT P2, RZ, R0, 0xff, RZ, 0xc0, !PT ;  /* 0x000000ff00ff7812 */ /* 0x000fe2000784c0ff */
[----:B------:R-:W-:Y:S01]  /*1a6c0*/  IMAD.MOV.U32 R18, RZ, RZ, 0x1 ;  /* 0x00000001ff127424 */ /* 0x000fe200078e00ff */
[C---:B0-----:R-:W-:Y:S01]  /*1a6d0*/  PRMT R12, R7.reuse, 0x7771, RZ ;  /* 0x00007771070c7816 */ /* 0x041fe200000000ff */
[----:B------:R-:W0:Y:S01]  /*1a6e0*/  I2F.S8 R11, R7 ;  /* 0x00000007000b7306 */ /* 0x000e220000001400 */
[----:B------:R-:W-:-:S02]  /*1a6f0*/  PRMT R13, R7, 0x7772, RZ ;  /* 0x00007772070d7816 */ /* 0x000fc400000000ff */
[----:B------:R-:W-:-:S05]  /*1a700*/  PRMT R10, R7, 0x7773, RZ ;  /* 0x00007773070a7816 */ /* 0x000fca00000000ff */
        /* <DEDUP_REMOVED lines=8> */
[----:B0-----:R-:W-:-:S04]  /*1a790*/  F2FP.F16.F32.PACK_AB R11, RZ, R13 ;  /* 0x0000000dff0b723e */ /* 0x001fc800000000ff */
[----:B------:R-:W-:Y:S01]  /*1a7a0*/  @!P4 FSETP.NEU.FTZ.AND P3, PT, R0, RZ, PT ;  /* 0x000000ff0000c20b */ /* 0x000fe20003f7d000 */
[----:B------:R-:W-:Y:S01]  /*1a7b0*/  @!P0 HADD2.F32 R7, -RZ, R11.H0_H0 ;  /* 0x2000000bff078230 */ /* 0x000fe20000004100 */
[----:B------:R-:W-:Y:S02]  /*1a7c0*/  @!P5 SEL R11, RZ, 0x1, !P6 ;  /* 0x00000001ff0bd807 */ /* 0x000fe40007000000 */
[----:B-1----:R-:W-:Y:S01]  /*1a7d0*/  F2FP.F16.F32.PACK_AB R0, RZ, R10 ;  /* 0x0000000aff00723e */ /* 0x002fe200000000ff */
[----:B------:R-:W-:Y:S01]  /*1a7e0*/  HFMA2.MMA R10, -RZ, RZ, 0, 5.9604644775390625e-08 ;  /* 0x00000001ff0a7435 */ /* 0x000fe200000001ff */
[----:B------:R-:W-:Y:S01]  /*1a7f0*/  @!P0 FSETP.NEU.FTZ.AND P6, PT, R7, RZ, PT ;  /* 0x000000ff0700820b */ /* 0x000fe20003fdd000 */
[----:B------:R-:W-:Y:S01]  /*1a800*/  IMAD.MOV.U32 R7, RZ, RZ, 0x1 ;  /* 0x00000001ff077424 */ /* 0x000fe200078e00ff */
[----:B------:R-:W-:Y:S01]  /*1a810*/  @!P5 PRMT R25, R11, 0x7610, R25 ;  /* 0x000076100b19d816 */ /* 0x000fe20000000019 */
[----:B------:R-:W-:Y:S01]  /*1a820*/  @!P2 HADD2.F32 R0, -RZ, R0.H0_H0 ;  /* 0x20000000ff00a230 */ /* 0x000fe20000004100 */
[----:B------:R-:W-:-:S02]  /*1a830*/  @!P0 SEL R11, RZ, 0x1, !P6 ;  /* 0x00000001ff0b8807 */ /* 0x000fc40007000000 */
[----:B------:R-:W-:Y:S02]  /*1a840*/  @!P4 SEL R10, RZ, 0x1, !P3 ;  /* 0x00000001ff0ac807 */ /* 0x000fe40005800000 */
[----:B------:R-:W-:Y:S02]  /*1a850*/  @!P2 FSETP.NEU.FTZ.AND P3, PT, R0, RZ, PT ;  /* 0x000000ff0000a20b */ /* 0x000fe40003f7d000 */
[----:B------:R-:W-:Y:S02]  /*1a860*/  PRMT R0, R7, 0x7610, R0 ;  /* 0x0000761007007816 */ /* 0x000fe40000000000 */
[----:B------:R-:W-:Y:S02]  /*1a870*/  @!P0 PRMT R18, R11, 0x7610, R18 ;  /* 0x000076100b128816 */ /* 0x000fe40000000012 */
[----:B------:R-:W-:Y:S02]  /*1a880*/  PRMT R7, R10, 0x7604, R25 ;  /* 0x000076040a077816 */ /* 0x000fe40000000019 */
[----:B------:R-:W-:-:S02]  /*1a890*/  @!P2 SEL R0, RZ, 0x1, !P3 ;  /* 0x00000001ff00a807 */ /* 0x000fc40005800000 */
[----:B------:R-:W-:-:S04]  /*1a8a0*/  PRMT R7, R18, 0x7054, R7 ;  /* 0x0000705412077816 */ /* 0x000fc80000000007 */
[----:B------:R-:W-:-:S05]  /*1a8b0*/  PRMT R7, R0, 0x654, R7 ;  /* 0x0000065400077816 */ /* 0x000fca0000000007 */
[----:B------:R0:W-:Y:S02]  /*1a8c0*/  STS [R6], R7 ;  /* 0x0000000706007388 */ /* 0x0001e40000000800 */
.L_x_927:
[----:B------:R-:W-:Y:S05]  /*1a8d0*/  BSYNC B0 ;  /* 0x0000000000007941 */ /* 0x000fea0003800000 */
.L_x_926:
[----:B------:R-:W-:-:S04]  /*1a8e0*/  SHF.R.S32.HI R8, RZ, 0x1, R8 ;  /* 0x00000001ff087819 */ /* 0x000fc80000011408 */
[----:B------:R-:W-:-:S13]  /*1a8f0*/  ISETP.GE.AND P0, PT, R8, 0x20, PT ;  /* 0x000000200800780c */ /* 0x000fda0003f06270 */
[----:B------:R-:W-:Y:S05]  /*1a900*/  @P0 BRA `(.L_x_928) ;  /* 0xfffffffc00380947 */ /* 0x000fea000383ffff */
[----:B0-----:R-:W-:-:S07]  /*1a910*/  IMAD.MOV.U32 R7, RZ, RZ, 0x20 ;  /* 0x00000020ff077424 */ /* 0x001fce00078e00ff */
.L_x_925:
[----:B------:R-:W-:Y:S01]  /*1a920*/  BAR.SYNC.DEFER_BLOCKING 0x0 ;  /* 0x0000000000007b1d */ /* 0x000fe20000010000 */
[----:B------:R-:W-:-:S13]  /*1a930*/  ISETP.GE.AND P0, PT, R7, 0x2, PT ;  /* 0x000000020700780c */ /* 0x000fda0003f06270 */
[----:B------:R-:W-:Y:S05]  /*1a940*/  @!P0 BRA `(.L_x_924) ;  /* 0x0000000000e08947 */ /* 0x000fea0003800000 */
[----:B------:R-:W-:Y:S01]  /*1a950*/  PRMT R3, R10, 0x7610, R3 ;  /* 0x000076100a037816 */ /* 0x000fe20000000003 */
[----:B------:R-:W-:Y:S01]  /*1a960*/  IMAD.MOV.U32 R2, RZ, RZ, 0x1 ;  /* 0x00000001ff027424 */ /* 0x000fe200078e00ff */
[----:B------:R-:W-:-:S07]  /*1a970*/  PRMT R6, R0, 0x7610, R6 ;  /* 0x0000761000067816 */ /* 0x000fce0000000006 */
.L_x_929:
        /* <DEDUP_REMOVED lines=19> */
[----:B0-----:R-:W-:Y:S02]  /*1aab0*/  ISETP.NE.AND P5, PT, R13, RZ, PT ;  /* 0x000000ff0d00720c */ /* 0x001fe40003fa5270 */
[----:B-1----:R-:W-:Y:S02]  /*1aac0*/  ISETP.NE.AND P6, PT, R15, RZ, PT ;  /* 0x000000ff0f00720c */ /* 0x002fe40003fc5270 */
[----:B------:R-:W-:Y:S02]  /*1aad0*/  FSEL R0, RZ, 1, !P5 ;  /* 0x3f800000ff007808 */ /* 0x000fe40006800000 */
[----:B------:R-:W-:Y:S02]  /*1aae0*/  FSEL R3, RZ, 1, !P6 ;  /* 0x3f800000ff037808 */ /* 0x000fe40007000000 */
[----:B--2---:R-:W-:Y:S02]  /*1aaf0*/  ISETP.NE.AND P6, PT, R17, RZ, PT ;  /* 0x000000ff1100720c */ /* 0x004fe40003fc5270 */
[----:B------:R-:W-:-:S02]  /*1ab00*/  F2FP.F16.F32.PACK_AB R8, RZ, R0 ;  /* 0x00000000ff08723e */ /* 0x000fc400000000ff */
[----:B------:R-:W-:Y:S02]  /*1ab10*/  FSEL R6, RZ, 1, !P6 ;  /* 0x3f800000ff067808 */ /* 0x000fe40007000000 */
[----:B------:R-:W-:Y:S01]  /*1ab20*/  F2FP.F16.F32.PACK_AB R10, RZ, R3 ;  /* 0x00000003ff0a723e */ /* 0x000fe200000000ff */
[----:B------:R-:W-:Y:S01]  /*1ab30*/  @!P4 HADD2.F32 R3, -RZ, R8.H0_H0 ;  /* 0x20000008ff03c230 */ /* 0x000fe20000004100 */
[----:B----4-:R-:W-:Y:S02]  /*1ab40*/  ISETP.NE.AND P5, PT, R11, RZ, PT ;  /* 0x000000ff0b00720c */ /* 0x010fe40003fa5270 */
[----:B------:R-:W-:Y:S01]  /*1ab50*/  F2FP.F16.F32.PACK_AB R8, RZ, R6 ;  /* 0x00000006ff08723e */ /* 0x000fe200000000ff */
[----:B------:R-:W-:Y:S01]  /*1ab60*/  @!P2 HADD2.F32 R6, -RZ, R10.H0_H0 ;  /* 0x2000000aff06a230 */ /* 0x000fe20000004100 */
[----:B------:R-:W-:Y:S02]  /*1ab70*/  FSEL R0, RZ, 1, !P5 ;  /* 0x3f800000ff007808 */ /* 0x000fe40006800000 */
[----:B------:R-:W-:Y:S01]  /*1ab80*/  @!P4 FSETP.NEU.FTZ.AND P5, PT, R3, RZ, PT ;  /* 0x000000ff0300c20b */ /* 0x000fe20003fbd000 */
[----:B------:R-:W-:Y:S01]  /*1ab90*/  @!P3 HADD2.F32 R3, -RZ, R8.H0_H0 ;  /* 0x20000008ff03b230 */ /* 0x000fe20000004100 */
[----:B------:R-:W-:-:S02]  /*1aba0*/  @!P2 FSETP.NEU.FTZ.AND P6, PT, R6, RZ, PT ;  /* 0x000000ff0600a20b */ /* 0x000fc40003fdd000 */
[----:B------:R-:W-:Y:S02]  /*1abb0*/  @!P4 SEL R6, RZ, 0x1, !P5 ;  /* 0x00000001ff06c807 */ /* 0x000fe40006800000 */
[----:B------:R-:W-:Y:S02]  /*1abc0*/  F2FP.F16.F32.PACK_AB R0, RZ, R0 ;  /* 0x00000000ff00723e */ /* 0x000fe400000000ff */
[----:B------:R-:W-:Y:S02]  /*1abd0*/  @!P3 FSETP.NEU.FTZ.AND P5, PT, R3, RZ, PT ;  /* 0x000000ff0300b20b */ /* 0x000fe40003fbd000 */
[----:B------:R-:W-:Y:S01]  /*1abe0*/  @!P2 SEL R8, RZ, 0x1, !P6 ;  /* 0x00000001ff08a807 */ /* 0x000fe20007000000 */
[----:B------:R-:W-:Y:S01]  /*1abf0*/  @!P0 HADD2.F32 R0, -RZ, R0.H0_H0 ;  /* 0x20000000ff008230 */ /* 0x000fe20000004100 */
[----:B------:R-:W-:Y:S02]  /*1ac00*/  @!P3 SEL R11, RZ, 0x1, !P5 ;  /* 0x00000001ff0bb807 */ /* 0x000fe40006800000 */
[----:B------:R-:W-:-:S02]  /*1ac10*/  ISETP.GE.AND P5, PT, R2, R7, PT ;  /* 0x000000070200720c */ /* 0x000fc40003fa6270 */
[----:B------:R-:W-:Y:S01]  /*1ac20*/  @!P0 FSETP.NEU.FTZ.AND P6, PT, R0, RZ, PT ;  /* 0x000000ff0000820b */ /* 0x000fe20003fdd000 */
[----:B------:R-:W-:Y:S01]  /*1ac30*/  IMAD.MOV.U32 R0, RZ, RZ, 0x1 ;  /* 0x00000001ff007424 */ /* 0x000fe200078e00ff */
        /* <DEDUP_REMOVED lines=9> */
.L_x_924:
        /* <DEDUP_REMOVED lines=11> */
[----:B0-----:R-:W2:Y:S04]  /*1ad80*/  LDG.E.U8 R7, desc[UR58][R4.64] ;  /* 0x0000003a04077981 */ /* 0x001ea8000c1e1100 */
[----:B------:R-:W3:Y:S04]  /*1ad90*/  LDG.E.U8 R2, desc[UR58][R4.64+0x1] ;  /* 0x0000013a04027981 */ /* 0x000ee8000c1e1100 */
[----:B------:R-:W4:Y:S04]  /*1ada0*/  LDG.E.U8 R3, desc[UR58][R4.64+0x2] ;  /* 0x0000023a04037981 */ /* 0x000f28000c1e1100 */
[----:B------:R-:W5:Y:S01]  /*1adb0*/  LDG.E.U8 R6, desc[UR58][R4.64+0x3] ;  /* 0x0000033a04067981 */ /* 0x000f62000c1e1100 */
[----:B------:R-:W-:Y:S01]  /*1adc0*/  I2F.S8 R25, R25 ;  /* 0x0000001900197306 */ /* 0x000fe20000001400 */
[----:B------:R-:W-:-:S02]  /*1add0*/  IMAD.MOV.U32 R27, RZ, RZ, 0x1 ;  /* 0x00000001ff1b7424 */ /* 0x000fc400078e00ff */
[----:B------:R-:W-:-:S05]  /*1ade0*/  IMAD.MOV.U32 R17, RZ, RZ, 0x1 ;  /* 0x00000001ff117424 */ /* 0x000fca00078e00ff */
[----:B------:R-:W-:Y:S08]  /*1adf0*/  I2F.S8 R10, R10 ;  /* 0x0000000a000a7306 */ /* 0x000ff00000001400 */
[----:B------:R-:W-:Y:S08]  /*1ae00*/  I2F.S8 R18, R18 ;  /* 0x0000001200127306 */ /* 0x000ff00000001400 */
[----:B------:R-:W0:Y:S01]  /*1ae10*/  I2F.S8 R0, R0 ;  /* 0x0000000000007306 */ /* 0x000e220000001400 */
[----:B--2---:R-:W-:-:S02]  /*1ae20*/  ISETP.NE.AND P4, PT, R7, RZ, PT ;  /* 0x000000ff0700720c */ /* 0x004fc40003f85270 */
[----:B0-----:R-:W-:Y:S02]  /*1ae30*/  F2FP.F16.F32.PACK_AB R7, RZ, R0 ;  /* 0x00000000ff07723e */ /* 0x001fe400000000ff */
[----:B---3--:R-:W-:Y:S02]  /*1ae40*/  ISETP.NE.AND P3, PT, R2, RZ, PT ;  /* 0x000000ff0200720c */ /* 0x008fe40003f65270 */
[----:B------:R-:W-:Y:S01]  /*1ae50*/  F2FP.F16.F32.PACK_AB R2, RZ, R25 ;  /* 0x00000019ff02723e */ /* 0x000fe200000000ff */
[----:B------:R-:W-:Y:S01]  /*1ae60*/  HFMA2.MMA R25, -RZ, RZ, 0, 5.9604644775390625e-08 ;  /* 0x00000001ff197435 */ /* 0x000fe200000001ff */
[----:B----4-:R-:W-:Y:S02]  /*1ae70*/  ISETP.NE.AND P2, PT, R3, RZ, PT ;  /* 0x000000ff0300720c */ /* 0x010fe40003f45270 */
[----:B------:R-:W-:Y:S02]  /*1ae80*/  F2FP.F16.F32.PACK_AB R3, RZ, R10 ;  /* 0x0000000aff03723e */ /* 0x000fe400000000ff */
[----:B-----5:R-:W-:Y:S01]  /*1ae90*/  ISETP.NE.AND P1, PT, R6, RZ, PT ;  /* 0x000000ff0600720c */ /* 0x020fe20003f25270 */
[----:B------:R-:W-:Y:S01]  /*1aea0*/  @!P4 HADD2.F32 R2, -RZ, R2.H0_H0 ;  /* 0x20000002ff02c230 */ /* 0x000fe20000004100 */
[----:B------:R-:W-:Y:S01]  /*1aeb0*/  F2FP.F16.F32.PACK_AB R6, RZ, R18 ;  /* 0x00000012ff06723e */ /* 0x000fe200000000ff */
[----:B------:R-:W-:-:S02]  /*1aec0*/  IMAD.MOV.U32 R18, RZ, RZ, 0x1 ;  /* 0x00000001ff127424 */ /* 0x000fc400078e00ff */
[----:B------:R-:W-:Y:S01]  /*1aed0*/  @!P3 HADD2.F32 R3, -RZ, R3.H0_H0 ;  /* 0x20000003ff03b230 */ /* 0x000fe20000004100 */
[----:B------:R-:W-:-:S03]  /*1aee0*/  @!P4 FSETP.NEU.FTZ.AND P6, PT, R2, RZ, PT ;  /* 0x000000ff0200c20b */ /* 0x000fc60003fdd000 */
[----:B------:R-:W-:Y:S01]  /*1aef0*/  @!P2 HADD2.F32 R0, -RZ, R6.H0_H0 ;  /* 0x20000006ff00a230 */ /* 0x000fe20000004100 */
[----:B------:R-:W-:Y:S02]  /*1af00*/  @!P3 FSETP.NEU.FTZ.AND P5, PT, R3, RZ, PT ;  /* 0x000000ff0300b20b */ /* 0x000fe40003fbd000 */
[----:B------:R-:W-:Y:S01]  /*1af10*/  @!P4 SEL R3, RZ, 0x1, !P6 ;  /* 0x00000001ff03c807 */ /* 0x000fe20007000000 */
[----:B------:R-:W-:Y:S01]  /*1af20*/  @!P1 HADD2.F32 R2, -RZ, R7.H0_H0 ;  /* 0x20000007ff029230 */ /* 0x000fe20000004100 */
[----:B------:R-:W-:Y:S02]  /*1af30*/  @!P2 FSETP.NEU.FTZ.AND P6, PT, R0, RZ, PT ;  /* 0x000000ff0000a20b */ /* 0x000fe40003fdd000 */
[----:B------:R-:W-:Y:S02]  /*1af40*/  @!P3 SEL R0, RZ, 0x1, !P5 ;  /* 0x00000001ff00b807 */ /* 0x000fe40006800000 */
[----:B------:R-:W-:Y:S02]  /*1af50*/  @!P1 FSETP.NEU.FTZ.AND P5, PT, R2, RZ, PT ;  /* 0x000000ff0200920b */ /* 0x000fe40003fbd000 */
[----:B------:R-:W-:-:S02]  /*1af60*/  @!P2 SEL R2, RZ, 0x1, !P6 ;  /* 0x00000001ff02a807 */ /* 0x000fc40007000000 */
[----:B------:R-:W-:Y:S02]  /*1af70*/  @!P1 SEL R6, RZ, 0x1, !P5 ;  /* 0x00000001ff069807 */ /* 0x000fe40006800000 */
[----:B------:R-:W-:Y:S02]  /*1af80*/  @!P4 PRMT R25, R3, 0x7610, R25 ;  /* 0x000076100319c816 */ /* 0x000fe40000000019 */
[----:B------:R-:W-:Y:S02]  /*1af90*/  @!P3 PRMT R27, R0, 0x7610, R27 ;  /* 0x00007610001bb816 */ /* 0x000fe4000000001b */
[----:B------:R-:W-:Y:S02]  /*1afa0*/  @!P2 PRMT R18, R2, 0x7610, R18 ;  /* 0x000076100212a816 */ /* 0x000fe40000000012 */
[----:B------:R-:W-:-:S07]  /*1afb0*/  @!P1 PRMT R17, R6, 0x7610, R17 ;  /* 0x0000761006119816 */ /* 0x000fce0000000011 */
.L_x_931:
        /* <DEDUP_REMOVED lines=10> */
[----:B------:R-:W-:Y:S01]  /*1b060*/  MOV R5, UR5 ;  /* 0x0000000500057c02 */ /* 0x000fe20008000f00 */
[----:B------:R-:W-:Y:S01]  /*1b070*/  ULDC.64 UR4, c[0x4][0x4b0] ;  /* 0x01012c0000047ab9 */ /* 0x000fe20000000a00 */
[----:B------:R-:W-:Y:S01]  /*1b080*/  HFMA2.MMA R8, -RZ, RZ, 0, 4.4763088226318359375e-05 ;  /* 0x000002efff087435 */ /* 0x000fe200000001ff */
[----:B0-----:R-:W-:Y:S02]  /*1b090*/  IMAD.U32 R6, RZ, RZ, UR6 ;  /* 0x00000006ff067e24 */ /* 0x001fe4000f8e00ff */
[----:B------:R-:W-:-:S02]  /*1b0a0*/  IMAD.U32 R7, RZ, RZ, UR7 ;  /* 0x00000007ff077e24 */ /* 0x000fc4000f8e00ff */
[----:B------:R-:W-:Y:S02]  /*1b0b0*/  IMAD.U32 R10, RZ, RZ, UR4 ;  /* 0x00000004ff0a7e24 */ /* 0x000fe4000f8e00ff */
[----:B------:R-:W-:Y:S02]  /*1b0c0*/  IMAD.U32 R11, RZ, RZ, UR5 ;  /* 0x00000005ff0b7e24 */ /* 0x000fe4000f8e00ff */
[----:B------:R-:W-:Y:S02]  /*1b0d0*/  IMAD.MOV.U32 R12, RZ, RZ, 0x1 ;  /* 0x00000001ff0c7424 */ /* 0x000fe400078e00ff */
[----:B-1----:R-:W-:-:S07]  /*1b0e0*/  IMAD.MOV.U32 R13, RZ, RZ, RZ ;  /* 0x000000ffff0d7224 */ /* 0x002fce00078e00ff */
[----:B------:R-:W-:-:S07]  /*1b0f0*/  LEPC R20, `(.L_x_933) ;  /* 0x000000001014794e */ /* 0x000fce0000000000 */
[----:B--2---:R-:W-:Y:S05]  /*1b100*/  CALL.ABS.NOINC R2 ;  /* 0x0000000002007343 */ /* 0x004fea0003c00000 */
.L_x_933:
        /* <DEDUP_REMOVED lines=24> */
.L_x_934:
        /* <DEDUP_REMOVED lines=24> */
.L_x_935:
        /* <DEDUP_REMOVED lines=24> */
.L_x_936:
[----:B------:R-:W-:Y:S01]  /*1b590*/  ULDC.64 UR4, c[0x0][0x5e8] ;  /* 0x00017a0000047ab9 */ /* 0x000fe20000000a00 */
[----:B------:R-:W-:Y:S02]  /*1b5a0*/  LOP3.LUT P0, RZ, R17, 0xff, RZ, 0xc0, !PT ;  /* 0x000000ff11ff7812 */ /* 0x000fe4000780c0ff */
[----:B------:R-:W-:Y:S02]  /*1b5b0*/  IADD3 R16, P1, R16, UR4, RZ ;  /* 0x0000000410107c10 */ /* 0x000fe4000ff3e0ff */
[----:B-1----:R-:W-:-:S03]  /*1b5c0*/  SEL R3, RZ, 0x1, !P0 ;  /* 0x00000001ff037807 */ /* 0x002fc60004000000 */
[----:B------:R-:W-:-:S05]  /*1b5d0*/  IMAD.X R17, RZ, RZ, UR5, P1 ;  /* 0x00000005ff117e24 */ /* 0x000fca00088e06ff */
[----:B------:R-:W-:Y:S01]  /*1b5e0*/  STG.E.U8 desc[UR58][R16.64], R3 ;  /* 0x0000000310007986 */ /* 0x000fe2000c10113a */
[----:B------:R-:W-:Y:S05]  /*1b5f0*/  EXIT ;  /* 0x000000000000794d */ /* 0x000fea0003800000 */
.L_x_932:
[----:B------:R-:W-:Y:S04]  /*1b600*/  STG.E.U8 desc[UR58][R4.64], R25 ;  /* 0x0000001904007986 */ /* 0x000fe8000c10113a */
[----:B------:R-:W-:Y:S04]  /*1b610*/  STG.E.U8 desc[UR58][R4.64+0x1], R27 ;  /* 0x0000011b04007986 */ /* 0x000fe8000c10113a */
[----:B------:R-:W-:Y:S04]  /*1b620*/  STG.E.U8 desc[UR58][R4.64+0x2], R18 ;  /* 0x0000021204007986 */ /* 0x000fe8000c10113a */
[----:B------:R-:W-:Y:S01]  /*1b630*/  STG.E.U8 desc[UR58][R4.64+0x3], R17 ;  /* 0x0000031104007986 */ /* 0x000fe2000c10113a */
[----:B------:R-:W-:Y:S05]  /*1b640*/  EXIT ;  /* 0x000000000000794d */ /* 0x000fea0003800000 */
.L_x_930:
[----:B------:R-:W-:Y:S01]  /*1b650*/  ISETP.NE.AND P5, PT, RZ, UR36, PT ;  /* 0x00000024ff007c0c */ /* 0x000fe2000bfa5270 */
[----:B------:R-:W-:Y:S01]  /*1b660*/  ULDC.64 UR4, c[0x0][0x5e8] ;  /* 0x00017a0000047ab9 */ /* 0x000fe20000000a00 */
[----:B------:R-:W-:Y:S01]  /*1b670*/  ULDC.U8 UR6, c[0x0][0x619] ;  /* 0x0001864000067ab9 */ /* 0x000fe20000000000 */
[----:B------:R-:W-:Y:S02]  /*1b680*/  IADD3 R4, P1, R23, UR4, RZ ;  /* 0x0000000417047c10 */ /* 0x000fe4000ff3e0ff */
[----:B------:R-:W-:Y:S02]  /*1b690*/  IADD3 R8, P3, R19, UR4, RZ ;  /* 0x0000000413087c10 */ /* 0x000fe4000ff7e0ff */
[----:B------:R-:W-:Y:S01]  /*1b6a0*/  IADD3 R2, P4, R16, UR4, RZ ;  /* 0x0000000410027c10 */ /* 0x000fe2000ff9e0ff */
[----:B------:R-:W-:Y:S01]  /*1b6b0*/  IMAD.X R5, RZ, RZ, UR5, P1 ;  /* 0x00000005ff057e24 */ /* 0x000fe200088e06ff */
[----:B0-----:R-:W-:Y:S01]  /*1b6c0*/  IADD3 R6, P2, R22, UR4, RZ ;  /* 0x0000000416067c10 */ /* 0x001fe2000ff5e0ff */
        /* <DEDUP_REMOVED lines=12> */
[----:B------:R-:W-:-:S02]  /*1b790*/  IMAD.MOV.U32 R24, RZ, RZ, 0x1 ;  /* 0x00000001ff187424 */ /* 0x000fc400078e00ff */
[----:B------:R-:W-:-:S05]  /*1b7a0*/  IMAD.MOV.U32 R17, RZ, RZ, 0x1 ;  /* 0x00000001ff117424 */ /* 0x000fca00078e00ff */
[----:B------:R-:W1:Y:S08]  /*1b7b0*/  I2F.S8 R10, R10 ;  /* 0x0000000a000a7306 */ /* 0x000e700000001400 */
[----:B------:R-:W5:Y:S08]  /*1b7c0*/  I2F.S8 R18, R18 ;  /* 0x0000001200127306 */ /* 0x000f700000001400 */
[----:B------:R-:W5:Y:S01]  /*1b7d0*/  I2F.S8 R0, R0 ;  /* 0x0000000000007306 */ /* 0x000f620000001400 */
[----:B--2---:R-:W-:-:S02]  /*1b7e0*/  ISETP.NE.AND P4, PT, R14, RZ, PT ;  /* 0x000000ff0e00720c */ /* 0x004fc40003f85270 */
[----:B---3--:R-:W-:Y:S02]  /*1b7f0*/  ISETP.NE.AND P3, PT, R11, RZ, PT ;  /* 0x000000ff0b00720c */ /* 0x008fe40003f65270 */
[----:B0-----:R-:W-:Y:S01]  /*1b800*/  F2FP.F16.F32.PACK_AB R11, RZ, R25 ;  /* 0x00000019ff0b723e */ /* 0x001fe200000000ff */
[----:B------:R-:W-:Y:S01]  /*1b810*/  IMAD.MOV.U32 R25, RZ, RZ, 0x1 ;  /* 0x00000001ff197424 */ /* 0x000fe200078e00ff */
[----:B----4-:R-:W-:Y:S02]  /*1b820*/  ISETP.NE.AND P2, PT, R12, RZ, PT ;  /* 0x000000ff0c00720c */ /* 0x010fe40003f45270 */
[----:B-1----:R-:W-:Y:S02]  /*1b830*/  F2FP.F16.F32.PACK_AB R12, RZ, R10 ;  /* 0x0000000aff0c723e */ /* 0x002fe400000000ff */
[----:B-----5:R-:W-:-:S03]  /*1b840*/  ISETP.NE.AND P1, PT, R13, RZ, PT ;  /* 0x000000ff0d00720c */ /* 0x020fc60003f25270 */
[----:B------:R-:W-:Y:S01]  /*1b850*/  @!P4 HADD2.F32 R11, -RZ, R11.H0_H0 ;  /* 0x2000000bff0bc230 */ /* 0x000fe20000004100 */
[----:B------:R-:W-:Y:S01]  /*1b860*/  F2FP.F16.F32.PACK_AB R13, RZ, R18 ;  /* 0x00000012ff0d723e */ /* 0x000fe200000000ff */
[----:B------:R-:W-:Y:S01]  /*1b870*/  HFMA2.MMA R18, -RZ, RZ, 0, 5.9604644775390625e-08 ;  /* 0x00000001ff127435 */ /* 0x000fe200000001ff */
[----:B------:R-:W-:Y:S01]  /*1b880*/  @!P3 HADD2.F32 R10, -RZ, R12.H0_H0 ;  /* 0x2000000cff0ab230 */ /* 0x000fe20000004100 */
[----:B------:R-:W-:Y:S02]  /*1b890*/  F2FP.F16.F32.PACK_AB R12, RZ, R0 ;  /* 0x00000000ff0c723e */ /* 0x000fe400000000ff */
[----:B------:R-:W-:Y:S01]  /*1b8a0*/  @!P4 FSETP.NEU.FTZ.AND P6, PT, R11, RZ, PT ;  /* 0x000000ff0b00c20b */ /* 0x000fe20003fdd000 */
[----:B------:R-:W-:Y:S01]  /*1b8b0*/  @!P2 HADD2.F32 R0, -RZ, R13.H0_H0 ;  /* 0x2000000dff00a230 */ /* 0x000fe20000004100 */
[----:B------:R-:W-:Y:S02]  /*1b8c0*/  @!P3 FSETP.NEU.FTZ.AND P5, PT, R10, RZ, PT ;  /* 0x000000ff0a00b20b */ /* 0x000fe40003fbd000 */
[----:B------:R-:W-:Y:S01]  /*1b8d0*/  @!P4 SEL R11, RZ, 0x1, !P6 ;  /* 0x00000001ff0bc807 */ /* 0x000fe20007000000 */
[----:B------:R-:W-:Y:S01]  /*1b8e0*/  @!P1 HADD2.F32 R10, -RZ, R12.H0_H0 ;  /* 0x2000000cff0a9230 */ /* 0x000fe20000004100 */
[----:B------:R-:W-:-:S02]  /*1b8f0*/  @!P2 FSETP.NEU.FTZ.AND P6, PT, R0, RZ, PT ;  /* 0x000000ff0000a20b */ /* 0x000fc40003fdd000 */
[----:B------:R-:W-:Y:S02]  /*1b900*/  @!P3 SEL R0, RZ, 0x1, !P5 ;  /* 0x00000001ff00b807 */ /* 0x000fe40006800000 */
[----:B------:R-:W-:Y:S02]  /*1b910*/  @!P1 FSETP.NEU.FTZ.AND P5, PT, R10, RZ, PT ;  /* 0x000000ff0a00920b */ /* 0x000fe40003fbd000 */
[----:B------:R-:W-:Y:S02]  /*1b920*/  @!P2 SEL R10, RZ, 0x1, !P6 ;  /* 0x00000001ff0aa807 */ /* 0x000fe40007000000 */
[----:B------:R-:W-:Y:S02]  /*1b930*/  @!P1 SEL R12, RZ, 0x1, !P5 ;  /* 0x00000001ff0c9807 */ /* 0x000fe40006800000 */
[----:B------:R-:W-:Y:S02]  /*1b940*/  @!P4 PRMT R25, R11, 0x7610, R25 ;  /* 0x000076100b19c816 */ /* 0x000fe40000000019 */
[----:B------:R-:W-:-:S02]  /*1b950*/  @!P3 PRMT R24, R0, 0x7610, R24 ;  /* 0x000076100018b816 */ /* 0x000fc40000000018 */
[----:B------:R-:W-:Y:S02]  /*1b960*/  @!P2 PRMT R18, R10, 0x7610, R18 ;  /* 0x000076100a12a816 */ /* 0x000fe40000000012 */
[----:B------:R-:W-:-:S07]  /*1b970*/  @!P1 PRMT R17, R12, 0x7610, R17 ;  /* 0x000076100c119816 */ /* 0x000fce0000000011 */
.L_x_937:
        /* <DEDUP_REMOVED lines=21> */
.L_x_939:
        /* <DEDUP_REMOVED lines=24> */
.L_x_940:
        /* <DEDUP_REMOVED lines=24> */
.L_x_941:
        /* <DEDUP_REMOVED lines=24> */
.L_x_942:
[----:B------:R-:W-:Y:S01]  /*1bf50*/  ULDC.64 UR4, c[0x0][0x5e8] ;  /* 0x00017a0000047ab9 */ /* 0x000fe20000000a00 */
[----:B------:R-:W-:Y:S02]  /*1bf60*/  LOP3.LUT P0, RZ, R17, 0xff, RZ, 0xc0, !PT ;  /* 0x000000ff11ff7812 */ /* 0x000fe4000780c0ff */
[----:B------:R-:W-:Y:S02]  /*1bf70*/  IADD3 R16, P1, R16, UR4, RZ ;  /* 0x0000000410107c10 */ /* 0x000fe4000ff3e0ff */
[----:B0-----:R-:W-:-:S03]  /*1bf80*/  SEL R3, RZ, 0x1, !P0 ;  /* 0x00000001ff037807 */ /* 0x001fc60004000000 */
[----:B------:R-:W-:-:S05]  /*1bf90*/  IMAD.X R17, RZ, RZ, UR5, P1 ;  /* 0x00000005ff117e24 */ /* 0x000fca00088e06ff */
[----:B------:R-:W-:Y:S01]  /*1bfa0*/  STG.E.U8 desc[UR58][R16.64], R3 ;  /* 0x0000000310007986 */ /* 0x000fe2000c10113a */
[----:B------:R-:W-:Y:S05]  /*1bfb0*/  EXIT ;  /* 0x000000000000794d */ /* 0x000fea0003800000 */
.L_x_938:
        /* <DEDUP_REMOVED lines=13> */
.L_x_903:
        /* <DEDUP_REMOVED lines=24> */
[----:B------:R-:W5:Y:S01]  /*1c210*/  LDG.E.U8 R7, desc[UR58][R4.64+0x3] ;  /* 0x0000033a04077981 */ /* 0x000f62000c1e1100 */
[----:B------:R-:W0:Y:S01]  /*1c220*/  I2F.S8 R24, R24 ;  /* 0x0000001800187306 */ /* 0x000e220000001400 */
[----:B------:R-:W-:Y:S01]  /*1c230*/  HFMA2.MMA R17, -RZ, RZ, 0, 5.9604644775390625e-08 ;  /* 0x00000001ff117435 */ /* 0x000fe200000001ff */
[----:B------:R-:W-:-:S06]  /*1c240*/  IMAD.MOV.U32 R23, RZ, RZ, 0x1 ;  /* 0x00000001ff177424 */ /* 0x000fcc00078e00ff */
        /* <DEDUP_REMOVED lines=12> */
[----:B------:R-:W-:Y:S02]  /*1c310*/  IMAD.MOV.U32 R18, RZ, RZ, 0x1 ;  /* 0x00000001ff127424 */ /* 0x000fe400078e00ff */
        /* <DEDUP_REMOVED lines=16> */
.L_x_944:
        /* <DEDUP_REMOVED lines=12> */
[----:B------:R-:W-:Y:S01]  /*1c4e0*/  MOV R10, UR6 ;  /* 0x00000006000a7c02 */ /* 0x000fe20008000f00 */
[----:B------:R-:W-:Y:S02]  /*1c4f0*/  IMAD.U32 R6, RZ, RZ, UR4 ;  /* 0x00000004ff067e24 */ /* 0x000fe4000f8e00ff */
[----:B------:R-:W-:-:S02]  /*1c500*/  IMAD.U32 R7, RZ, RZ, UR5 ;  /* 0x00000005ff077e24 */ /* 0x000fc4000f8e00ff */
[----:B------:R-:W-:Y:S02]  /*1c510*/  IMAD.U32 R11, RZ, RZ, UR7 ;  /* 0x00000007ff0b7e24 */ /* 0x000fe4000f8e00ff */
[----:B------:R-:W-:Y:S02]  /*1c520*/  IMAD.MOV.U32 R8, RZ, RZ, 0x2ef ;  /* 0x000002efff087424 */ /* 0x000fe400078e00ff */
[----:B------:R-:W-:Y:S02]  /*1c530*/  IMAD.MOV.U32 R12, RZ, RZ, 0x1 ;  /* 0x00000001ff0c7424 */ /* 0x000fe400078e00ff */
[----:B0-----:R-:W-:-:S07]  /*1c540*/  IMAD.MOV.U32 R13, RZ, RZ, RZ ;  /* 0x000000ffff0d7224 */ /* 0x001fce00078e00ff */
[----:B------:R-:W-:-:S07]  /*1c550*/  LEPC R20, `(.L_x_946) ;  /* 0x000000001014794e */ /* 0x000fce0000000000 */
[----:B-1----:R-:W-:Y:S05]  /*1c560*/  CALL.ABS.NOINC R2 ;  /* 0x0000000002007343 */ /* 0x002fea0003c00000 */
.L_x_946:
        /* <DEDUP_REMOVED lines=24> */
.L_x_947:
[----:B------:R-:W-:Y:S01]  /*1c6f0*/  ULDC.64 UR4, c[0x0][0x5e8] ;  /* 0x00017a0000047ab9 */ /* 0x000fe20000000a00 */
[----:B------:R-:W-:Y:S02]  /*1c700*/  LOP3.LUT P0, RZ, R23, 0xff, RZ, 0xc0, !PT ;  /* 0x000000ff17ff7812 */ /* 0x000fe4000780c0ff */
[----:B------:R-:W-:Y:S02]  /*1c710*/  IADD3 R2, P1, R25, UR4, RZ ;  /* 0x0000000419027c10 */ /* 0x000fe4000ff3e0ff */
[----:B------:R-:W-:Y:S02]  /*1c720*/  SEL R5, RZ, 0x1, !P0 ;  /* 0x00000001ff057807 */ /* 0x000fe40004000000 */
[----:B0-----:R-:W-:Y:S02]  /*1c730*/  IADD3.X R3, RZ, UR5, RZ, P1, !PT ;  /* 0x00000005ff037c10 */ /* 0x001fe40008ffe4ff */
        /* <DEDUP_REMOVED lines=19> */
.L_x_948:
[----:B------:R-:W-:Y:S01]  /*1c870*/  ULDC.64 UR4, c[0x0][0x5e8] ;  /* 0x00017a0000047ab9 */ /* 0x000fe20000000a00 */
[----:B------:R-:W-:Y:S02]  /*1c880*/  LOP3.LUT P0, RZ, R18, 0xff, RZ, 0xc0, !PT ;  /* 0x000000ff12ff7812 */ /* 0x000fe4000780c0ff */
[----:B0-----:R-:W-:Y:S02]  /*1c890*/  IADD3 R2, P1, R19, UR4, RZ ;  /* 0x0000000413027c10 */ /* 0x001fe4000ff3e0ff */
        /* <DEDUP_REMOVED lines=21> */
.L_x_949:
[----:B------:R-:W-:Y:S01]  /*1c9f0*/  ULDC.64 UR4, c[0x0][0x5e8] ;  /* 0x00017a0000047ab9 */ /* 0x000fe20000000a00 */
[----:B------:R-:W-:Y:S02]  /*1ca00*/  LOP3.LUT P0, RZ, R17, 0xff, RZ, 0xc0, !PT ;  /* 0x000000ff11ff7812 */ /* 0x000fe4000780c0ff */
[----:B------:R-:W-:Y:S02]  /*1ca10*/  IADD3 R16, P1, R16, UR4, RZ ;  /* 0x0000000410107c10 */ /* 0x000fe4000ff3e0ff */
[----:B0-----:R-:W-:Y:S02]  /*1ca20*/  SEL R3, RZ, 0x1, !P0 ;  /* 0x00000001ff037807 */ /* 0x001fe40004000000 */
[----:B------:R-:W-:-:S05]  /*1ca30*/  IADD3.X R17, RZ, UR5, RZ, P1, !PT ;  /* 0x00000005ff117c10 */ /* 0x000fca0008ffe4ff */
[----:B------:R-:W-:Y:S01]  /*1ca40*/  STG.E.U8 desc[UR58][R16.64], R3 ;  /* 0x0000000310007986 */ /* 0x000fe2000c10113a */
[----:B------:R-:W-:Y:S05]  /*1ca50*/  EXIT ;  /* 0x000000000000794d */ /* 0x000fea0003800000 */
.L_x_945:
[----:B------:R-:W-:Y:S04]  /*1ca60*/  STG.E.U8 desc[UR58][R4.64], R24 ;  /* 0x0000001804007986 */ /* 0x000fe8000c10113a */
[----:B------:R-:W-:Y:S04]  /*1ca70*/  STG.E.U8 desc[UR58][R4.64+0x1], R23 ;  /* 0x0000011704007986 */ /* 0x000fe8000c10113a */
[----:B------:R-:W-:Y:S04]  /*1ca80*/  STG.E.U8 desc[UR58][R4.64+0x2], R18 ;  /* 0x0000021204007986 */ /* 0x000fe8000c10113a */
[----:B------:R-:W-:Y:S01]  /*1ca90*/  STG.E.U8 desc[UR58][R4.64+0x3], R17 ;  /* 0x0000031104007986 */ /* 0x000fe2000c10113a */
[----:B------:R-:W-:Y:S05]  /*1caa0*/  EXIT ;  /* 0x000000000000794d */ /* 0x000fea0003800000 */
.L_x_943:
[----:B0-----:R-:W-:Y:S01]  /*1cab0*/  ISETP.NE.AND P5, PT, R2, RZ, PT ;  /* 0x000000ff0200720c */ /* 0x001fe20003fa5270 */
[----:B------:R-:W-:Y:S01]  /*1cac0*/  ULDC.64 UR4, c[0x0][0x5e8] ;  /* 0x00017a0000047ab9 */ /* 0x000fe20000000a00 */
[----:B------:R-:W-:Y:S01]  /*1cad0*/  ULDC.U8 UR6, c[0x0][0x619] ;  /* 0x0001864000067ab9 */ /* 0x000fe20000000000 */
[----:B------:R-:W-:Y:S02]  /*1cae0*/  IADD3 R6, P1, R26, UR4, RZ ;  /* 0x000000041a067c10 */ /* 0x000fe4000ff3e0ff */
[----:B------:R-:W-:Y:S02]  /*1caf0*/  IADD3 R8, P2, R25, UR4, RZ ;  /* 0x0000000419087c10 */ /* 0x000fe4000ff5e0ff */
[----:B------:R-:W-:Y:S01]  /*1cb00*/  IADD3 R10, P3, R19, UR4, RZ ;  /* 0x00000004130a7c10 */ /* 0x000fe2000ff7e0ff */
[----:B------:R-:W-:Y:S01]  /*1cb10*/  IMAD.X R7, RZ, RZ, UR5, P1 ;  /* 0x00000005ff077e24 */ /* 0x000fe200088e06ff */
[----:B------:R-:W-:Y:S01]  /*1cb20*/  IADD3 R4, P4, R16, UR4, RZ ;  /* 0x0000000410047c10 */ /* 0x000fe2000ff9e0ff */
[----:B------:R-:W-:Y:S01]  /*1cb30*/  IMAD.X R9, RZ, RZ, UR5, P2 ;  /* 0x00000005ff097e24 */ /* 0x000fe200090e06ff */
[----:B------:R-:W-:Y:S01]  /*1cb40*/  ISETP.NE.AND P0, PT, RZ, UR6, PT ;  /* 0x00000006ff007c0c */ /* 0x000fe2000bf05270 */
[----:B------:R-:W-:Y:S01]  /*1cb50*/  IMAD.X R11, RZ, RZ, UR5, P3 ;  /* 0x00000005ff0b7e24 */ /* 0x000fe200098e06ff */
[----:B------:R-:W-:Y:S01]  /*1cb60*/  PRMT R17, R0, 0x7610, R17 ;  /* 0x0000761000117816 */ /* 0x000fe20000000011 */
[----:B------:R-:W-:Y:S01]  /*1cb70*/  IMAD.X R5, RZ, RZ, UR5, P4 ;  /* 0x00000005ff057e24 */ /* 0x000fe2000a0e06ff */
[----:B------:R-:W-:Y:S01]  /*1cb80*/  PRMT R22, R3, 0x7610, R22 ;  /* 0x0000761003167816 */ /* 0x000fe20000000016 */
[----:B------:R-:W-:Y:S08]  /*1cb90*/  @!P5 BRA `(.L_x_950) ;  /* 0x000000000090d947 */ /* 0x000ff00003800000 */
        /* <DEDUP_REMOVED lines=13> */
[----:B------:R-:W-:Y:S01]  /*1cc70*/  HFMA2.MMA R24, -RZ, RZ, 0, 5.9604644775390625e-08 ;  /* 0x00000001ff187435 */ /* 0x000fe200000001ff */
        /* <DEDUP_REMOVED lines=22> */
.L_x_950:
        /* <DEDUP_REMOVED lines=21> */
.L_x_952:
        /* <DEDUP_REMOVED lines=24> */
.L_x_953:
        /* <DEDUP_REMOVED lines=24> */
.L_x_954:
        /* <DEDUP_REMOVED lines=24> */
.L_x_955:
[----:B------:R-:W-:Y:S01]  /*1d3b0*/  ULDC.64 UR4, c[0x0][0x5e8] ;  /* 0x00017a0000047ab9 */ /* 0x000fe20000000a00 */
[----:B------:R-:W-:Y:S02]  /*1d3c0*/  LOP3.LUT P0, RZ, R17, 0xff, RZ, 0xc0, !PT ;  /* 0x000000ff11ff7812 */ /* 0x000fe4000780c0ff */
[----:B------:R-:W-:Y:S02]  /*1d3d0*/  IADD3 R16, P1, R16, UR4, RZ ;  /* 0x0000000410107c10 */ /* 0x000fe4000ff3e0ff */
[----:B0-----:R-:W-:-:S03]  /*1d3e0*/  SEL R3, RZ, 0x1, !P0 ;  /* 0x00000001ff037807 */ /* 0x001fc60004000000 */
[----:B------:R-:W-:-:S05]  /*1d3f0*/  IMAD.X R17, RZ, RZ, UR5, P1 ;  /* 0x00000005ff117e24 */ /* 0x000fca00088e06ff */
[----:B------:R-:W-:Y:S01]  /*1d400*/  STG.E.U8 desc[UR58][R16.64], R3 ;  /* 0x0000000310007986 */ /* 0x000fe2000c10113a */
[----:B------:R-:W-:Y:S05]  /*1d410*/  EXIT ;  /* 0x000000000000794d */ /* 0x000fea0003800000 */
.L_x_951:
        /* <DEDUP_REMOVED lines=13> */
.L_x_956:
        /* <DEDUP_REMOVED lines=9> */
.L_x_7544:


//--------------------- .text._ZN2at6native13reduce_kernelILi512ELi1ENS0_8ReduceOpIN3c107complexIfEENS0_14func_wrapper_tIbZZZNS0_14or_kernel_cudaERNS_14TensorIteratorEENKUlvE_clEvENKUlvE7_clEvEUlbS5_E_EEjbLi4ELi4EEEEEvT1_ --------------------------
	.section	.text._ZN2at6native13reduce_kernelILi512ELi1ENS0_8ReduceOpIN3c107complexIfEENS0_14func_wrapper_tIbZZZNS0_14or_kernel_cudaERNS_14TensorIteratorEENKUlvE_clEvENKUlvE7_clEvEUlbS5_E_EEjbLi4ELi4EEEEEvT1_,"ax",@progbits
	.align	128
        .global         _ZN2at6native13reduce_kernelILi512ELi1ENS0_8ReduceOpIN3c107complexIfEENS0_14func_wrapper_tIbZZZNS0_14or_kernel_cudaERNS_14TensorIteratorEENKUlvE_clEvENKUlvE7_clEvEUlbS5_E_EEjbLi4ELi4EEEEEvT1_
        .type           _ZN2at6native13reduce_kernelILi512ELi1ENS0_8ReduceOpIN3c107complexIfEENS0_14func_wrapper_tIbZZZNS0_14or_kernel_cudaERNS_14TensorIteratorEENKUlvE_clEvENKUlvE7_clEvEUlbS5_E_EEjbLi4ELi4EEEEEvT1_,@function
        .size           _ZN2at6native13reduce_kernelILi512ELi1ENS0_8ReduceOpIN3c107complexIfEENS0_14func_wrapper_tIbZZZNS0_14or_kernel_cudaERNS_14TensorIteratorEENKUlvE_clEvENKUlvE7_clEvEUlbS5_E_EEjbLi4ELi4EEEEEvT1_,(.L_x_7545 - _ZN2at6native13reduce_kernelILi512ELi1ENS0_8ReduceOpIN3c107complexIfEENS0_14func_wrapper_tIbZZZNS0_14or_kernel_cudaERNS_14TensorIteratorEENKUlvE_clEvENKUlvE7_clEvEUlbS5_E_EEjbLi4ELi4EEEEEvT1_)
        .other          _ZN2at6native13reduce_kernelILi512ELi1ENS0_8ReduceOpIN3c107complexIfEENS0_14func_wrapper_tIbZZZNS0_14or_kernel_cudaERNS_14TensorIteratorEENKUlvE_clEvENKUlvE7_clEvEUlbS5_E_EEjbLi4ELi4EEEEEvT1_,@"STO_CUDA_ENTRY STV_DEFAULT"
_ZN2at6native13reduce_kernelILi512ELi1ENS0_8ReduceOpIN3c107complexIfEENS0_14func_wrapper_tIbZZZNS0_14or_kernel_cudaERNS_14TensorIteratorEENKUlvE_clEvENKUlvE7_clEvEUlbS5_E_EEjbLi4ELi4EEEEEvT1_:
.text._ZN2at6native13reduce_kernelILi512ELi1ENS0_8ReduceOpIN3c107complexIfEENS0_14func_wrapper_tIbZZZNS0_14or_kernel_cudaERNS_14TensorIteratorEENKUlvE_clEvENKUlvE7_clEvEUlbS5_E_EEjbLi4ELi4EEEEEvT1_:
        /* <DEDUP_REMOVED lines=286> */
.L_x_957:
        /* <DEDUP_REMOVED lines=49> */
.L_x_966:
[----:B------:R-:W-:Y:S05]  /*14f0*/  BSYNC B3 ;  /* 0x0000000000037941 */ /* 0x000fea0003800000 */
.L_x_965:
        /* <DEDUP_REMOVED lines=10> */
[----:B------:R-:W-:-:S06]  /*15a0*/  LEA.HI.X R7, R7, R21, R8, 0x3, P0 ;  /* 0x0000001507077211 */ /* 0x000fcc00000f1c08 */
[----:B------:R-:W2:Y:S02]  /*15b0*/  LDG.E.64 R6, desc[UR36][R6.64] ;  /* 0x0000002406067981 */ /* 0x000ea4000c1e1b00 */
[----:B--2---:R-:W-:Y:S02]  /*15c0*/  FSETP.NEU.FTZ.AND P0, PT, R6, RZ, PT ;  /* 0x000000ff0600720b */ /* 0x004fe40003f1d000 */
[----:B------:R-:W-:-:S04]  /*15d0*/  FSETP.NEU.FTZ.AND P1, PT, R7, RZ, PT ;  /* 0x000000ff0700720b */ /* 0x000fc80003f3d000 */
[----:B------:R-:W-:-:S04]  /*15e0*/  PLOP3.LUT P0, PT, P0, P1, PT, 0xa8, 0x0 ;  /* 0x000000000000781c */ /* 0x000fc80000703570 */
[----:B------:R-:W-:-:S09]  /*15f0*/  SEL R13, RZ, 0x1, !P0 ;  /* 0x00000001ff0d7807 */ /* 0x000fd20004000000 */
.L_x_964:
[----:B------:R-:W-:Y:S05]  /*1600*/  BSYNC B2 ;  /* 0x0000000000027941 */ /* 0x000fea0003800000 */
.L_x_963:
[C---:B------:R-:W-:Y:S02]  /*1610*/  IADD3 R7, P0, -R4.reuse, 0x4, RZ ;  /* 0x0000000404077810 */ /* 0x040fe40007f1e1ff */
[----:B------:R-:W-:Y:S02]  /*1620*/  IADD3 R14, R4, -0x4, R0 ;  /* 0xfffffffc040e7810 */ /* 0x000fe40007ffe000 */
[----:B------:R-:W-:Y:S01]  /*1630*/  LEA R20, P1, R7, R20, 0x3 ;  /* 0x0000001407147211 */ /* 0x000fe200078218ff */
[----:B------:R-:W-:-:S05]  /*1640*/  IMAD.X R6, RZ, RZ, -0x1, P0 ;  /* 0xffffffffff067424 */ /* 0x000fca00000e06ff */
[----:B------:R-:W-:-:S07]  /*1650*/  LEA.HI.X R21, R7, R21, R6, 0x3, P1 ;  /* 0x0000001507157211 */ /* 0x000fce00008f1c06 */
.L_x_962:
[----:B------:R-:W-:Y:S05]  /*1660*/  BSYNC B1 ;  /* 0x0000000000017941 */ /* 0x000fea0003800000 */
.L_x_961:
[----:B------:R-:W-:Y:S01]  /*1670*/  LEA R7, R5, 0x3, 0x2 ;  /* 0x0000000305077811 */ /* 0x000fe200078e10ff */
[----:B------:R-:W-:Y:S01]  /*1680*/  BSSY B1, `(.L_x_967) ;  /* 0x0000025000017945 */ /* 0x000fe20003800000 */
[----:B------:R-:W-:Y:S02]  /*1690*/  ISETP.NE.AND P6, PT, RZ, UR28, PT ;  /* 0x0000001cff007c0c */ /* 0x000fe4000bfc5270 */
[----:B------:R-:W-:Y:S02]  /*16a0*/  ISETP.GE.U32.AND P0, PT, R7, R14, PT ;  /* 0x0000000e0700720c */ /* 0x000fe40003f06070 */
[C---:B------:R-:W-:Y:S02]  /*16b0*/  PRMT R18, R15.reuse, 0x7610, R18 ;  /* 0x000076100f127816 */ /* 0x040fe40000000012 */
[----:B------:R-:W-:-:S09]  /*16c0*/  PRMT R0, R15, 0x7610, R0 ;  /* 0x000076100f007816 */ /* 0x000fd20000000000 */
[----:B------:R-:W-:Y:S05]  /*16d0*/  @P0 BRA `(.L_x_968) ;  /* 0x00000000007c0947 */ /* 0x000fea0003800000 */
[----:B------:R-:W-:Y:S01]  /*16e0*/  IMAD.MOV.U32 R19, RZ, RZ, R5 ;  /* 0x000000ffff137224 */ /* 0x000fe200078e0005 */
[C---:B------:R-:W-:Y:S02]  /*16f0*/  PRMT R0, R18.reuse, 0x7610, R0 ;  /* 0x0000761012007816 */ /* 0x040fe40000000000 */
[----:B------:R-:W-:-:S07]  /*1700*/  PRMT R15, R18, 0x7610, R15 ;  /* 0x00007610120f7816 */ /* 0x000fce000000000f */
.L_x_969:
[----:B------:R-:W-:Y:S01]  /*1710*/  IMAD.WIDE.U32 R22, R19, 0x20, R20 ;  /* 0x0000002013167825 */ /* 0x000fe200078e0014 */
[----:B------:R-:W-:Y:S01]  /*1720*/  LOP3.LUT P2, RZ, R13, 0xff, RZ, 0xc0, !PT ;  /* 0x000000ff0dff7812 */ /* 0x000fe2000784c0ff */
[----:B------:R-:W-:-:S03]  /*1730*/  ULDC UR4, c[0x0][0x220] ;  /* 0x0000880000047ab9 */ /* 0x000fc60000000800 */
[----:B------:R-:W2:Y:S04]  /*1740*/  LDG.E.128 R8, desc[UR36][R22.64] ;  /* 0x0000002416087981 */ /* 0x000ea8000c1e1d00 */
[----:B------:R-:W3:Y:S01]  /*1750*/  LDG.E.128 R4, desc[UR36][R22.64+0x10] ;  /* 0x0000102416047981 */ /* 0x000ee2000c1e1d00 */
[----:B------:R-:W-:Y:S02]  /*1760*/  LOP3.LUT P3, RZ, R15, 0xff, RZ, 0xc0, !PT ;  /* 0x000000ff0fff7812 */ /* 0x000fe4000786c0ff */
[----:B------:R-:W-:Y:S02]  /*1770*/  IADD3 R19, R19, UR4, RZ ;  /* 0x0000000413137c10 */ /* 0x000fe4000fffe0ff */
[----:B--2---:R-:W-:Y:S02]  /*1780*/  FSETP.NEU.FTZ.AND P0, PT, R8, RZ, PT ;  /* 0x000000ff0800720b */ /* 0x004fe40003f1d000 */
[----:B------:R-:W-:-:S02]  /*1790*/  FSETP.NEU.FTZ.AND P1, PT, R9, RZ, PT ;  /* 0x000000ff0900720b */ /* 0x000fc40003f3d000 */
[----:B------:R-:W-:Y:S02]  /*17a0*/  FSETP.NEU.FTZ.AND P4, PT, R10, RZ, PT ;  /* 0x000000ff0a00720b */ /* 0x000fe40003f9d000 */
[----:B------:R-:W-:Y:S02]  /*17b0*/  FSETP.NEU.FTZ.AND P5, PT, R11, RZ, PT ;  /* 0x000000ff0b00720b */ /* 0x000fe40003fbd000 */
[----:B------:R-:W-:Y:S02]  /*17c0*/  PLOP3.LUT P0, PT, P2, P0, P1, 0xfe, 0x0 ;  /* 0x000000000000781c */ /* 0x000fe40001701f16 */
[----:B------:R-:W-:Y:S02]  /*17d0*/  PLOP3.LUT P3, PT, P3, P4, P5, 0xfe, 0x0 ;  /* 0x000000000000781c */ /* 0x000fe40001f69f56 */
[----:B------:R-:W-:Y:S02]  /*17e0*/  LOP3.LUT P2, RZ, R0, 0xff, RZ, 0xc0, !PT ;  /* 0x000000ff00ff7812 */ /* 0x000fe4000784c0ff */
[----:B---3--:R-:W-:-:S02]  /*17f0*/  FSETP.NEU.FTZ.AND P1, PT, R4, RZ, PT ;  /* 0x000000ff0400720b */ /* 0x008fc40003f3d000 */
[----:B------:R-:W-:Y:S02]  /*1800*/  FSETP.NEU.FTZ.AND P5, PT, R5, RZ, PT ;  /* 0x000000ff0500720b */ /* 0x000fe40003fbd000 */
[----:B------:R-:W-:Y:S02]  /*1810*/  LOP3.LUT P4, RZ, R18, 0xff, RZ, 0xc0, !PT ;  /* 0x000000ff12ff7812 */ /* 0x000fe4000788c0ff */
[----:B------:R-:W-:Y:S02]  /*1820*/  PLOP3.LUT P1, PT, P2, P1, P5, 0xfe, 0x0 ;  /* 0x000000000000781c */ /* 0x000fe40001723f56 */
[----:B------:R-:W-:Y:S02]  /*1830*/  FSETP.NEU.FTZ.AND P2, PT, R6, RZ, PT ;  /* 0x000000ff0600720b */ /* 0x000fe40003f5d000 */
[----:B------:R-:W-:Y:S02]  /*1840*/  FSETP.NEU.FTZ.AND P5, PT, R7, RZ, PT ;  /* 0x000000ff0700720b */ /* 0x000fe40003fbd000 */
[----:B------:R-:W-:-:S02]  /*1850*/  LEA R5, R19, 0x3, 0x2 ;  /* 0x0000000313057811 */ /* 0x000fc400078e10ff */
[----:B------:R-:W-:Y:S02]  /*1860*/  PLOP3.LUT P2, PT, P4, P2, P5, 0xfe, 0x0 ;  /* 0x000000000000781c */ /* 0x000fe40002745f56 */
[----:B------:R-:W-:Y:S02]  /*1870*/  ISETP.GE.U32.AND P4, PT, R5, R14, PT ;  /* 0x0000000e0500720c */ /* 0x000fe40003f86070 */
[----:B------:R-:W-:Y:S02]  /*1880*/  SEL R13, RZ, 0x1, !P0 ;  /* 0x00000001ff0d7807 */ /* 0x000fe40004000000 */
[----:B------:R-:W-:Y:S02]  /*1890*/  SEL R15, RZ, 0x1, !P3 ;  /* 0x00000001ff0f7807 */ /* 0x000fe40005800000 */
[----:B------:R-:W-:Y:S02]  /*18a0*/  SEL R0, RZ, 0x1, !P1 ;  /* 0x00000001ff007807 */ /* 0x000fe40004800000 */
[----:B------:R-:W-:-:S05]  /*18b0*/  SEL R18, RZ, 0x1, !P2 ;  /* 0x00000001ff127807 */ /* 0x000fca0005000000 */
[----:B------:R-:W-:Y:S05]  /*18c0*/  @!P4 BRA `(.L_x_969) ;  /* 0xfffffffc0090c947 */ /* 0x000fea000383ffff */
.L_x_968:
[----:B------:R-:W-:Y:S05]  /*18d0*/  BSYNC B1 ;  /* 0x0000000000017941 */ /* 0x000fea0003800000 */
.L_x_967:
[----:B------:R-:W-:Y:S01]  /*18e0*/  ISETP.NE.AND P0, PT, R2, RZ, PT ;  /* 0x000000ff0200720c */ /* 0x000fe20003f05270 */
[----:B------:R-:W-:Y:S01]  /*18f0*/  BSSY B1, `(.L_x_970) ;  /* 0x0000008000017945 */ /* 0x000fe20003800000 */
[----:B------:R-:W-:-:S11]  /*1900*/  PRMT R4, RZ, 0x7610, R4 ;  /* 0x00007610ff047816 */ /* 0x000fd60000000004 */
[----:B------:R-:W-:Y:S05]  /*1910*/  @P6 BRA P0, `(.L_x_971) ;  /* 0x0000000000146947 */ /* 0x000fea0000000000 */
[----:B------:R-:W-:Y:S01]  /*1920*/  ISETP.NE.AND P0, PT, RZ, UR29, PT ;  /* 0x0000001dff007c0c */ /* 0x000fe2000bf05270 */
[----:B------:R-:W-:-:S12]  /*1930*/  IMAD.MOV.U32 R4, RZ, RZ, 0x1 ;  /* 0x00000001ff047424 */ /* 0x000fd800078e00ff */
[----:B------:R-:W-:-:S04]  /*1940*/  @P0 ISETP.NE.AND P1, PT, R12, RZ, PT ;  /* 0x000000ff0c00020c */ /* 0x000fc80003f25270 */
[----:B------:R-:W-:-:S04]  /*1950*/  @P0 SEL R5, RZ, 0x1, P1 ;  /* 0x00000001ff050807 */ /* 0x000fc80000800000 */
[----:B------:R-:W-:-:S07]  /*1960*/  @P0 PRMT R4, R5, 0x7610, R4 ;  /* 0x0000761005040816 */ /* 0x000fce0000000004 */
.L_x_971:
[----:B------:R-:W-:Y:S05]  /*1970*/  BSYNC B1 ;  /* 0x0000000000017941 */ /* 0x000fea0003800000 */
.L_x_970:
        /* <DEDUP_REMOVED lines=8> */
[----:B------:R-:W-:-:S06]  /*1a00*/  IMAD.WIDE R20, R5, 0x8, R20 ;  /* 0x0000000805147825 */ /* 0x000fcc00078e0214 */
[----:B------:R-:W2:Y:S01]  /*1a10*/  LDG.E.64 R20, desc[UR36][R20.64] ;  /* 0x0000002414147981 */ /* 0x000ea2000c1e1b00 */
[----:B------:R-:W-:Y:S02]  /*1a20*/  LOP3.LUT P2, RZ, R13, 0xff, RZ, 0xc0, !PT ;  /* 0x000000ff0dff7812 */ /* 0x000fe4000784c0ff */
[----:B--2---:R-:W-:Y:S02]  /*1a30*/  FSETP.NEU.FTZ.AND P0, PT, R20, RZ, PT ;  /* 0x000000ff1400720b */ /* 0x004fe40003f1d000 */
[----:B------:R-:W-:-:S04]  /*1a40*/  FSETP.NEU.FTZ.AND P1, PT, R21, RZ, PT ;  /* 0x000000ff1500720b */ /* 0x000fc80003f3d000 */
[----:B------:R-:W-:-:S04]  /*1a50*/  PLOP3.LUT P0, PT, P2, P0, P1, 0xfe, 0x0 ;  /* 0x000000000000781c */ /* 0x000fc80001701f16 */
[----:B------:R-:W-:-:S09]  /*1a60*/  SEL R13, RZ, 0x1, !P0 ;  /* 0x00000001ff0d7807 */ /* 0x000fd20004000000 */
.L_x_973:
[----:B------:R-:W-:Y:S05]  /*1a70*/  BSYNC B1 ;  /* 0x0000000000017941 */ /* 0x000fea0003800000 */
.L_x_972:
[----:B------:R-:W-:-:S04]  /*1a80*/  LOP3.LUT R13, R0, R15, R13, 0xfe, !PT ;  /* 0x0000000f000d7212 */ /* 0x000fc800078efe0d */
[----:B------:R-:W-:-:S04]  /*1a90*/  LOP3.LUT P0, RZ, R18, 0xff, R13, 0xc8, !PT ;  /* 0x000000ff12ff7812 */ /* 0x000fc8000780c80d */
[----:B------:R-:W-:Y:S01]  /*1aa0*/  SEL R19, RZ, 0x1, !P0 ;  /* 0x00000001ff137807 */ /* 0x000fe20004000000 */
[----:B------:R-:W-:Y:S08]  /*1ab0*/  BRA `(.L_x_959) ;  /* 0x0000009800d07947 */ /* 0x000ff00003800000 */
.L_x_960:
        /* <DEDUP_REMOVED lines=9> */
[----:B------:R-:W-:Y:S01]  /*1b50*/  MOV R4, UR5 ;  /* 0x0000000500047c02 */ /* 0x000fe20008000f00 */
[----:B------:R-:W-:-:S04]  /*1b60*/  IMAD.U32 R6, RZ, RZ, UR4 ;  /* 0x00000004ff067e24 */ /* 0x000fc8000f8e00ff */
[----:B------:R-:W-:Y:S01]  /*1b70*/  IMAD R7, R4, 0x3, R5 ;  /* 0x0000000304077824 */ /* 0x000fe200078e0205 */
[----:B------:R-:W-:Y:S06]  /*1b80*/  @!P1 BRA `(.L_x_975) ;  /* 0x0000008c00189947 */ /* 0x000fec0003800000 */
[----:B------:R-:W-:Y:S01]  /*1b90*/  ISETP.GE.U32.AND P0, PT, R7, R0, PT ;  /* 0x000000000700720c */ /* 0x000fe20003f06070 */
[----:B------:R-:W-:Y:S01]  /*1ba0*/  BSSY B1, `(.L_x_976) ;  /* 0x0000438000017945 */ /* 0x000fe20003800000 */
[C---:B------:R-:W-:Y:S02]  /*1bb0*/  PRMT R7, R6.reuse, 0x7610, R7 ;  /* 0x0000761006077816 */ /* 0x040fe40000000007 */
[----:B------:R-:W-:Y:S02]  /*1bc0*/  CS2R R18, SRZ ;  /* 0x0000000000127805 */ /* 0x000fe4000001ff00 */
[C---:B------:R-:W-:Y:S02]  /*1bd0*/  PRMT R8, R6.reuse, 0x7610, R8 ;  /* 0x0000761006087816 */ /* 0x040fe40000000008 */
[----:B------:R-:W-:Y:S02]  /*1be0*/  CS2R R14, SRZ ;  /* 0x00000000000e7805 */ /* 0x000fe4000001ff00 */
[----:B------:R-:W-:-:S02]  /*1bf0*/  PRMT R9, R6, 0x7610, R9 ;  /* 0x0000761006097816 */ /* 0x000fc40000000009 */
[----:B------:R-:W-:Y:S02]  /*1c00*/  CS2R R12, SRZ ;  /* 0x00000000000c7805 */ /* 0x000fe4000001ff00 */
[----:B------:R-:W-:Y:S01]  /*1c10*/  CS2R R10, SRZ ;  /* 0x00000000000a7805 */ /* 0x000fe2000001ff00 */
[----:B------:R-:W-:Y:S06]  /*1c20*/  @P0 BRA `(.L_x_977) ;  /* 0x0000004000bc0947 */ /* 0x000fec0003800000 */
[----:B------:R-:W-:Y:S01]  /*1c30*/  BSSY B2, `(.L_x_977) ;  /* 0x000042e000027945 */ /* 0x000fe20003800000 */
[----:B------:R-:W-:Y:S02]  /*1c40*/  ISETP.NE.AND P6, PT, R23, RZ, PT ;  /* 0x000000ff1700720c */ /* 0x000fe40003fc5270 */
[C---:B------:R-:W-:Y:S02]  /*1c50*/  PRMT R7, R6.reuse, 0x7610, R7 ;  /* 0x0000761006077816 */ /* 0x040fe40000000007 */
[C---:B------:R-:W-:Y:S02]  /*1c60*/  PRMT R8, R6.reuse, 0x7610, R8 ;  /* 0x0000761006087816 */ /* 0x040fe40000000008 */
[----:B------:R-:W-:-:S07]  /*1c70*/  PRMT R9, R6, 0x7610, R9 ;  /* 0x0000761006097816 */ /* 0x000fce0000000009 */
.L_x_982:
[----:B------:R-:W0:Y:S01]  /*1c80*/  LDC R22, c[0x0][0x254] ;  /* 0x00009500ff167b82 */ /* 0x000e220000000800 */
        /* <DEDUP_REMOVED lines=51> */
[----:B0-----:R-:W-:Y:S09]  /*1fc0*/  @!P6 BRA `(.L_x_978) ;  /* 0x0000000c00c4e947 */ /* 0x001ff20003800000 */
[----:B------:R-:W-:Y:S01]  /*1fd0*/  IMAD.MOV.U32 R4, RZ, RZ, RZ ;  /* 0x000000ffff047224 */ /* 0x000fe200078e00ff */
[----:B------:R-:W-:Y:S01]  /*1fe0*/  ULDC.64 UR38, c[0x0][0x260] ;  /* 0x0000980000267ab9 */ /* 0x000fe20000000a00 */
[----:B------:R-:W-:Y:S02]  /*1ff0*/  ISETP.NE.AND P0, PT, R22, 0x2, PT ;  /* 0x000000021600780c */ /* 0x000fe40003f05270 */
        /* <DEDUP_REMOVED lines=223> */
[----:B------:R-:W-:-:S03]  /*2df0*/  ULDC.64 UR38, c[0x0][0x370] ;  /* 0x0000dc0000267ab9 */ /* 0x000fc60000000a00 */
        /* <DEDUP_REMOVED lines=14> */
.L_x_978:
[----:B------:R-:W-:Y:S01]  /*2ee0*/  LOP3.LUT R11, R4, 0xfffffff8, RZ, 0xc0, !PT ;  /* 0xfffffff8040b7812 */ /* 0x000fe200078ec0ff */
[----:B------:R-:W-:-:S03]  /*2ef0*/  ULDC UR38, c[0x0][0x220] ;  /* 0x0000880000267ab9 */ /* 0x000fc60000000800 */
[----:B------:R-:W-:-:S04]  /*2f00*/  IADD3 R10, P0, R20, R11, RZ ;  /* 0x0000000b140a7210 */ /* 0x000fc80007f1e0ff */
[----:B------:R-:W-:-:S06]  /*2f10*/  IADD3.X R11, RZ, R21, RZ, P0, !PT ;  /* 0x00000015ff0b7210 */ /* 0x000fcc00007fe4ff */
[----:B------:R-:W5:Y:S01]  /*2f20*/  LDG.E.64 R10, desc[UR36][R10.64] ;  /* 0x000000240a0a7981 */ /* 0x000f62000c1e1b00 */
[----:B------:R-:W-:-:S04]  /*2f30*/  IMAD.U32 R4, RZ, RZ, UR38 ;  /* 0x00000026ff047e24 */ /* 0x000fc8000f8e00ff */
[----:B------:R-:W-:Y:S01]  /*2f40*/  IMAD.IADD R5, R5, 0x1, R4 ;  /* 0x0000000105057824 */ /* 0x000fe200078e0204 */
[----:B------:R-:W-:Y:S06]  /*2f50*/  @!P6 BRA `(.L_x_979) ;  /* 0x0000000c00cce947 */ /* 0x000fec0003800000 */
[----:B------:R-:W-:Y:S01]  /*2f60*/  HFMA2.MMA R12, -RZ, RZ, 0, 0 ;  /* 0x00000000ff0c7435 */ /* 0x000fe200000001ff */
[----:B------:R-:W-:Y:S01]  /*2f70*/  IMAD.MOV.U32 R13, RZ, RZ, R5 ;  /* 0x000000ffff0d7224 */ /* 0x000fe200078e0005 */
[----:B------:R-:W-:Y:S01]  /*2f80*/  ULDC.64 UR38, c[0x0][0x260] ;  /* 0x0000980000267ab9 */ /* 0x000fe20000000a00 */
[----:B------:R-:W-:-:S07]  /*2f90*/  ISETP.NE.AND P0, PT, R22, 0x2, PT ;  /* 0x000000021600780c */ /* 0x000fce0003f05270 */
        /* <DEDUP_REMOVED lines=239> */
.L_x_979:
[----:B------:R-:W-:-:S04]  /*3e90*/  LOP3.LUT R13, R0, 0xfffffff8, RZ, 0xc0, !PT ;  /* 0xfffffff8000d7812 */ /* 0x000fc800078ec0ff */
[----:B------:R-:W-:-:S05]  /*3ea0*/  IADD3 R12, P0, R20, R13, RZ ;  /* 0x0000000d140c7210 */ /* 0x000fca0007f1e0ff */
[----:B------:R-:W-:-:S06]  /*3eb0*/  IMAD.X R13, RZ, RZ, R21, P0 ;  /* 0x000000ffff0d7224 */ /* 0x000fcc00000e0615 */
[----:B------:R-:W5:Y:S01]  /*3ec0*/  LDG.E.64 R12, desc[UR36][R12.64] ;  /* 0x000000240c0c7981 */ /* 0x000f62000c1e1b00 */
[----:B------:R-:W-:Y:S01]  /*3ed0*/  IMAD.IADD R5, R5, 0x1, R4 ;  /* 0x0000000105057824 */ /* 0x000fe200078e0204 */
[----:B------:R-:W-:Y:S01]  /*3ee0*/  MOV R0, RZ ;  /* 0x000000ff00007202 */ /* 0x000fe20000000f00 */
[----:B------:R-:W-:Y:S01]  /*3ef0*/  IMAD.MOV.U32 R23, RZ, RZ, RZ ;  /* 0x000000ffff177224 */ /* 0x000fe200078e00ff */
[----:B------:R-:W-:Y:S06]  /*3f00*/  @!P6 BRA `(.L_x_980) ;  /* 0x0000000c00a4e947 */ /* 0x000fec0003800000 */
[----:B------:R-:W-:Y:S01]  /*3f10*/  MOV R15, R5 ;  /* 0x00000005000f7202 */ /* 0x000fe20000000f00 */
[----:B------:R-:W-:Y:S01]  /*3f20*/  IMAD.MOV.U32 R14, RZ, RZ, RZ ;  /* 0x000000ffff0e7224 */ /* 0x000fe200078e00ff */
[----:B------:R-:W-:Y:S01]  /*3f30*/  ULDC.64 UR38, c[0x0][0x260] ;  /* 0x0000980000267ab9 */ /* 0x000fe20000000a00 */
[----:B------:R-:W-:Y:S02]  /*3f40*/  ISETP.NE.AND P0, PT, R22, 0x2, PT ;  /* 0x000000021600780c */ /* 0x000fe40003f05270 */
        /* <DEDUP_REMOVED lines=212> */
[----:B------:R-:W-:Y:S01]  /*4c90*/  HFMA2.MMA R14, -RZ, RZ, 0, 0 ;  /* 0x00000000ff0e7435 */ /* 0x000fe200000001ff */
[----:B------:R-:W-:Y:S01]  /*4ca0*/  IMAD.MOV.U32 R15, RZ, RZ, R25 ;  /* 0x000000ffff0f7224 */ /* 0x000fe200078e0019 */
[----:B------:R-:W-:-:S08]  /*4cb0*/  ULDC.64 UR38, c[0x0][0x370] ;  /* 0x0000dc0000267ab9 */ /* 0x000fd00000000a00 */
[----:B------:R-:W-:Y:S02]  /*4cc0*/  IMAD.HI.U32 R18, R25, UR38, R14 ;  /* 0x0000002619127c27 */ /* 0x000fe4000f8e000e */
[----:B------:R-:W0:Y:S03]  /*4cd0*/  @P0 LDC.64 R14, c[0x0][0x378] ;  /* 0x0000de00ff0e0b82 */ /* 0x000e260000000a00 */
[----:B------:R-:W-:Y:S02]  /*4ce0*/  SHF.R.U32.HI R19, RZ, UR39, R18 ;  /* 0x00000027ff137c19 */ /* 0x000fe40008011612 */
[----:B------:R-:W-:-:S03]  /*4cf0*/  @P0 MOV R18, RZ ;  /* 0x000000ff00120202 */ /* 0x000fc60000000f00 */
        /* <DEDUP_REMOVED lines=10> */
.L_x_980:
[----:B------:R-:W-:-:S04]  /*4da0*/  LOP3.LUT R15, R23, 0xfffffff8, RZ, 0xc0, !PT ;  /* 0xfffffff8170f7812 */ /* 0x000fc800078ec0ff */
[----:B------:R-:W-:-:S05]  /*4db0*/  IADD3 R14, P0, R20, R15, RZ ;  /* 0x0000000f140e7210 */ /* 0x000fca0007f1e0ff */
[----:B------:R-:W-:-:S06]  /*4dc0*/  IMAD.X R15, RZ, RZ, R21, P0 ;  /* 0x000000ffff0f7224 */ /* 0x000fcc00000e0615 */
[----:B------:R-:W5:Y:S01]  /*4dd0*/  LDG.E.64 R14, desc[UR36][R14.64] ;  /* 0x000000240e0e7981 */ /* 0x000f62000c1e1b00 */
[----:B------:R-:W-:Y:S01]  /*4de0*/  IADD3 R5, R5, R4, RZ ;  /* 0x0000000405057210 */ /* 0x000fe20007ffe0ff */
[----:B------:R-:W-:Y:S06]  /*4df0*/  @!P6 BRA `(.L_x_981) ;  /* 0x0000000c00cce947 */ /* 0x000fec0003800000 */
[----:B------:R-:W-:Y:S01]  /*4e00*/  MOV R19, R5 ;  /* 0x0000000500137202 */ /* 0x000fe20000000f00 */
[----:B------:R-:W-:Y:S01]  /*4e10*/  IMAD.MOV.U32 R18, RZ, RZ, RZ ;  /* 0x000000ffff127224 */ /* 0x000fe200078e00ff */
[----:B------:R-:W-:Y:S01]  /*4e20*/  ULDC.64 UR38, c[0x0][0x260] ;  /* 0x0000980000267ab9 */ /* 0x000fe20000000a00 */
[----:B------:R-:W-:Y:S02]  /*4e30*/  ISETP.NE.AND P0, PT, R22, 0x2, PT ;  /* 0x000000021600780c */ /* 0x000fe40003f05270 */
[----:B------:R-:W-:-:S05]  /*4e40*/  IMAD.HI.U32 R18, R5, UR31, R18 ;  /* 0x0000001f05127c27 */ /* 0x000fca000f8e0012 */
        /* <DEDUP_REMOVED lines=11> */
[----:B------:R-:W-:Y:S01]  /*4f00*/  HFMA2.MMA R18, -RZ, RZ, 0, 0 ;  /* 0x00000000ff127435 */ /* 0x000fe200000001ff */
[----:B------:R-:W-:Y:S01]  /*4f10*/  IMAD.MOV.U32 R19, RZ, RZ, R23 ;  /* 0x000000ffff137224 */ /* 0x000fe200078e0017 */
[----:B------:R-:W-:-:S08]  /*4f20*/  ISETP.NE.AND P0, PT, R22, 0x3, PT ;  /* 0x000000031600780c */ /* 0x000fd00003f05270 */
        /* <DEDUP_REMOVED lines=224> */
.L_x_981:
[----:B------:R-:W-:Y:S02]  /*5d30*/  LOP3.LUT R19, R0, 0xfffffff8, RZ, 0xc0, !PT ;  /* 0xfffffff800137812 */ /* 0x000fe400078ec0ff */
[----:B------:R-:W-:Y:S02]  /*5d40*/  LOP3.LUT P2, RZ, R6, 0xff, RZ, 0xc0, !PT ;  /* 0x000000ff06ff7812 */ /* 0x000fe4000784c0ff */
[----:B-----5:R-:W-:Y:S02]  /*5d50*/  FSETP.NEU.FTZ.AND P1, PT, R11, RZ, PT ;  /* 0x000000ff0b00720b */ /* 0x020fe40003f3d000 */
[----:B------:R-:W-:Y:S02]  /*5d60*/  LOP3.LUT P3, RZ, R7, 0xff, RZ, 0xc0, !PT ;  /* 0x000000ff07ff7812 */ /* 0x000fe4000786c0ff */
[----:B------:R-:W-:Y:S02]  /*5d70*/  FSETP.NEU.FTZ.AND P4, PT, R12, RZ, PT ;  /* 0x000000ff0c00720b */ /* 0x000fe40003f9d000 */
[----:B------:R-:W-:Y:S01]  /*5d80*/  FSETP.NEU.FTZ.AND P5, PT, R13, RZ, PT ;  /* 0x000000ff0d00720b */ /* 0x000fe20003fbd000 */
[----:B------:R-:W-:Y:S01]  /*5d90*/  IMAD.IADD R5, R5, 0x1, R4 ;  /* 0x0000000105057824 */ /* 0x000fe200078e0204 */
[----:B------:R-:W-:Y:S01]  /*5da0*/  IADD3 R18, P0, R20, R19, RZ ;  /* 0x0000001314127210 */ /* 0x000fe20007f1e0ff */
[----:B------:R-:W-:-:S03]  /*5db0*/  ULDC UR4, c[0x0][0x218] ;  /* 0x0000860000047ab9 */ /* 0x000fc60000000800 */
[----:B------:R-:W-:-:S06]  /*5dc0*/  IADD3.X R19, RZ, R21, RZ, P0, !PT ;  /* 0x00000015ff137210 */ /* 0x000fcc00007fe4ff */
[----:B------:R-:W2:Y:S01]  /*5dd0*/  LDG.E.64 R18, desc[UR36][R18.64] ;  /* 0x0000002412127981 */ /* 0x000ea2000c1e1b00 */
[----:B------:R-:W-:Y:S01]  /*5de0*/  FSETP.NEU.FTZ.AND P0, PT, R10, RZ, PT ;  /* 0x000000ff0a00720b */ /* 0x000fe20003f1d000 */
[----:B------:R-:W-:Y:S01]  /*5df0*/  IMAD R7, R4, 0x3, R5 ;  /* 0x0000000304077824 */ /* 0x000fe200078e0205 */
[----:B------:R-:W-:Y:S02]  /*5e00*/  PLOP3.LUT P3, PT, P3, P4, P5, 0xfe, 0x0 ;  /* 0x000000000000781c */ /* 0x000fe40001f69f56 */
[----:B------:R-:W-:Y:S02]  /*5e10*/  PLOP3.LUT P0, PT, P2, P0, P1, 0xfe, 0x0 ;  /* 0x000000000000781c */ /* 0x000fe40001701f16 */
[----:B------:R-:W-:Y:S02]  /*5e20*/  LOP3.LUT P2, RZ, R8, 0xff, RZ, 0xc0, !PT ;  /* 0x000000ff08ff7812 */ /* 0x000fe4000784c0ff */
[----:B------:R-:W-:Y:S02]  /*5e30*/  FSETP.NEU.FTZ.AND P1, PT, R14, RZ, PT ;  /* 0x000000ff0e00720b */ /* 0x000fe40003f3d000 */
[----:B------:R-:W-:-:S02]  /*5e40*/  FSETP.NEU.FTZ.AND P5, PT, R15, RZ, PT ;  /* 0x000000ff0f00720b */ /* 0x000fc40003fbd000 */
[----:B------:R-:W-:Y:S02]  /*5e50*/  LOP3.LUT P4, RZ, R9, 0xff, RZ, 0xc0, !PT ;  /* 0x000000ff09ff7812 */ /* 0x000fe4000788c0ff */
[----:B------:R-:W-:Y:S02]  /*5e60*/  PLOP3.LUT P1, PT, P2, P1, P5, 0xfe, 0x0 ;  /* 0x000000000000781c */ /* 0x000fe40001723f56 */
[----:B------:R-:W-:Y:S02]  /*5e70*/  MOV R0, UR4 ;  /* 0x0000000400007c02 */ /* 0x000fe40008000f00 */
[----:B------:R-:W-:Y:S02]  /*5e80*/  SEL R6, RZ, 0x1, !P0 ;  /* 0x00000001ff067807 */ /* 0x000fe40004000000 */
[----:B------:R-:W-:Y:S02]  /*5e90*/  SEL R8, RZ, 0x1, !P1 ;  /* 0x00000001ff087807 */ /* 0x000fe40004800000 */
[----:B--2---:R-:W-:-:S02]  /*5ea0*/  FSETP.NEU.FTZ.AND P2, PT, R18, RZ, PT ;  /* 0x000000ff1200720b */ /* 0x004fc40003f5d000 */
[----:B------:R-:W-:-:S04]  /*5eb0*/  FSETP.NEU.FTZ.AND P5, PT, R19, RZ, PT ;  /* 0x000000ff1300720b */ /* 0x000fc80003fbd000 */
[----:B------:R-:W-:Y:S02]  /*5ec0*/  PLOP3.LUT P2, PT, P4, P2, P5, 0xfe, 0x0 ;  /* 0x000000000000781c */ /* 0x000fe40002745f56 */
[----:B------:R-:W-:Y:S02]  /*5ed0*/  ISETP.GE.U32.AND P4, PT, R7, R0, PT ;  /* 0x000000000700720c */ /* 0x000fe40003f86070 */
[----:B------:R-:W-:Y:S02]  /*5ee0*/  SEL R7, RZ, 0x1, !P3 ;  /* 0x00000001ff077807 */ /* 0x000fe40005800000 */
[----:B------:R-:W-:-:S09]  /*5ef0*/  SEL R9, RZ, 0x1, !P2 ;  /* 0x00000001ff097807 */ /* 0x000fd20005000000 */
[----:B------:R-:W-:Y:S05]  /*5f00*/  @!P4 BRA `(.L_x_982) ;  /* 0xffffffbc005cc947 */ /* 0x000fea000383ffff */
[----:B------:R-:W-:Y:S05]  /*5f10*/  BSYNC B2 ;  /* 0x0000000000027941 */ /* 0x000fea0003800000 */
.L_x_977:
[----:B------:R-:W-:Y:S05]  /*5f20*/  BSYNC B1 ;  /* 0x0000000000017941 */ /* 0x000fea0003800000 */
.L_x_976:
[----:B------:R-:W-:Y:S01]  /*5f30*/  ISETP.GE.U32.AND P0, PT, R5, R0, PT ;  /* 0x000000000500720c */ /* 0x000fe20003f06070 */
[----:B------:R-:W-:-:S12]  /*5f40*/  BSSY B1, `(.L_x_983) ;  /* 0x0000466000017945 */ /* 0x000fd80003800000 */
[----:B------:R-:W-:Y:S05]  /*5f50*/  @P0 BRA `(.L_x_984) ;  /* 0x0000004400900947 */ /* 0x000fea0003800000 */
[----:B------:R-:W0:Y:S01]  /*5f60*/  LDC R22, c[0x0][0x254] ;  /* 0x00009500ff167b82 */ /* 0x000e220000000800 */
[----:B------:R-:W-:Y:S01]  /*5f70*/  IMAD.MOV.U32 R23, RZ, RZ, RZ ;  /* 0x000000ffff177224 */ /* 0x000fe200078e00ff */
[----:B0-----:R-:W-:-:S13]  /*5f80*/  ISETP.NE.AND P1, PT, R22, RZ, PT ;  /* 0x000000ff1600720c */ /* 0x001fda0003f25270 */
[----:B------:R-:W-:Y:S05]  /*5f90*/  @!P1 BRA `(.L_x_985) ;  /* 0x0000001000449947 */ /* 0x000fea0003800000 */
[----:B------:R-:W-:Y:S01]  /*5fa0*/  MOV R10, RZ ;  /* 0x000000ff000a7202 */ /* 0x000fe20000000f00 */
[----:B------:R-:W-:Y:S01]  /*5fb0*/  IMAD.MOV.U32 R11, RZ, RZ, R5 ;  /* 0x000000ffff0b7224 */ /* 0x000fe200078e0005 */
        /* <DEDUP_REMOVED lines=271> */
.L_x_985:
[----:B------:R-:W-:-:S04]  /*70b0*/  LOP3.LUT R11, R23, 0xfffffff8, RZ, 0xc0, !PT ;  /* 0xfffffff8170b7812 */ /* 0x000fc800078ec0ff */
[----:B------:R-:W-:-:S05]  /*70c0*/  IADD3 R10, P2, R20, R11, RZ ;  /* 0x0000000b140a7210 */ /* 0x000fca0007f5e0ff */
[----:B------:R-:W-:-:S06]  /*70d0*/  IMAD.X R11, RZ, RZ, R21, P2 ;  /* 0x000000ffff0b7224 */ /* 0x000fcc00010e0615 */
[----:B------:R-:W5:Y:S01]  /*70e0*/  LDG.E.64 R10, desc[UR36][R10.64] ;  /* 0x000000240a0a7981 */ /* 0x000f62000c1e1b00 */
[----:B------:R-:W-:-:S04]  /*70f0*/  IADD3 R25, R5, R4, RZ ;  /* 0x0000000405197210 */ /* 0x000fc80007ffe0ff */
[----:B------:R-:W-:-:S13]  /*7100*/  ISETP.GE.U32.AND P2, PT, R25, R0, PT ;  /* 0x000000001900720c */ /* 0x000fda0003f46070 */
        /* <DEDUP_REMOVED lines=262> */
[----:B------:R-:W0:Y:S04]  /*8170*/  @P2 LDC.64 R12, c[0x0][0x378] ;  /* 0x0000de00ff0c2b82 */ /* 0x000e280000000a00 */
[----:B------:R-:W-:-:S04]  /*8180*/  IMAD.MOV R26, RZ, RZ, -R27 ;  /* 0x000000ffff1a7224 */ /* 0x000fc800078e0a1b */
[----:B------:R-:W1:Y:S01]  /*8190*/  @P2 LDC R28, c[0x0][0x380] ;  /* 0x0000e000ff1c2b82 */ /* 0x000e620000000800 */
[----:B------:R-:W-:Y:S01]  /*81a0*/  IMAD R26, R26, UR4, R29 ;  /* 0x000000041a1a7c24 */ /* 0x000fe2000f8e021d */
[----:B------:R-:W-:-:S03]  /*81b0*/  ULDC UR4, c[0x0][0x3e0] ;  /* 0x0000f80000047ab9 */ /* 0x000fc60000000800 */
[----:B------:R-:W-:Y:S01]  /*81c0*/  IMAD R23, R26, UR4, R23 ;  /* 0x000000041a177c24 */ /* 0x000fe2000f8e0217 */
[----:B------:R-:W-:-:S05]  /*81d0*/  @P2 MOV R26, RZ ;  /* 0x000000ff001a2202 */ /* 0x000fca0000000f00 */
[----:B0-----:R-:W-:Y:S02]  /*81e0*/  @P2 IMAD.HI.U32 R13, R27, R13, R26 ;  /* 0x0000000d1b0d2227 */ /* 0x001fe400078e001a */
[----:B------:R-:W0:Y:S03]  /*81f0*/  @P2 LDC R26, c[0x0][0x3e4] ;  /* 0x0000f900ff1a2b82 */ /* 0x000e260000000800 */
[----:B-1----:R-:W-:-:S05]  /*8200*/  @P2 SHF.R.U32.HI R13, RZ, R28, R13 ;  /* 0x0000001cff0d2219 */ /* 0x002fca000001160d */
[----:B------:R-:W-:-:S04]  /*8210*/  @P2 IMAD.MOV R13, RZ, RZ, -R13 ;  /* 0x000000ffff0d2224 */ /* 0x000fc800078e0a0d */
[----:B------:R-:W-:-:S04]  /*8220*/  @P2 IMAD R12, R12, R13, R27 ;  /* 0x0000000d0c0c2224 */ /* 0x000fc800078e021b */
[----:B0-----:R-:W-:-:S07]  /*8230*/  @P2 IMAD R23, R12, R26, R23 ;  /* 0x0000001a0c172224 */ /* 0x001fce00078e0217 */
.L_x_986:
[----:B------:R-:W-:-:S04]  /*8240*/  LOP3.LUT R13, R23, 0xfffffff8, RZ, 0xc0, !PT ;  /* 0xfffffff8170d7812 */ /* 0x000fc800078ec0ff */
[----:B------:R-:W-:-:S04]  /*8250*/  IADD3 R12, P2, R20, R13, RZ ;  /* 0x0000000d140c7210 */ /* 0x000fc80007f5e0ff */
[----:B------:R-:W-:-:S06]  /*8260*/  IADD3.X R13, RZ, R21, RZ, P2, !PT ;  /* 0x00000015ff0d7210 */ /* 0x000fcc00017fe4ff */
[----:B------:R-:W5:Y:S01]  /*8270*/  LDG.E.64 R12, desc[UR36][R12.64] ;  /* 0x000000240c0c7981 */ /* 0x000f62000c1e1b00 */
[----:B------:R-:W-:-:S05]  /*8280*/  IMAD.IADD R25, R25, 0x1, R4 ;  /* 0x0000000119197824 */ /* 0x000fca00078e0204 */
[----:B------:R-:W-:-:S13]  /*8290*/  ISETP.GE.U32.AND P2, PT, R25, R0, PT ;  /* 0x000000001900720c */ /* 0x000fda0003f46070 */
        /* <DEDUP_REMOVED lines=263> */
[----:B------:R-:W-:-:S05]  /*9310*/  IADD3 R26, -R27, RZ, RZ ;  /* 0x000000ff1b1a7210 */ /* 0x000fca0007ffe1ff */
[----:B------:R-:W-:Y:S01]  /*9320*/  IMAD R26, R26, UR4, R29 ;  /* 0x000000041a1a7c24 */ /* 0x000fe2000f8e021d */
[----:B------:R-:W-:Y:S01]  /*9330*/  ULDC UR4, c[0x0][0x3e0] ;  /* 0x0000f80000047ab9 */ /* 0x000fe20000000800 */
[----:B------:R-:W1:Y:S02]  /*9340*/  @P2 LDC R28, c[0x0][0x380] ;  /* 0x0000e000ff1c2b82 */ /* 0x000e640000000800 */
[----:B------:R-:W-:Y:S02]  /*9350*/  IMAD R23, R26, UR4, R23 ;  /* 0x000000041a177c24 */ /* 0x000fe4000f8e0217 */
[----:B------:R-:W-:-:S04]  /*9360*/  @P2 IMAD.MOV.U32 R26, RZ, RZ, RZ ;  /* 0x000000ffff1a2224 */ /* 0x000fc800078e00ff */
[----:B0-----:R-:W-:Y:S02]  /*9370*/  @P2 IMAD.HI.U32 R15, R27, R15, R26 ;  /* 0x0000000f1b0f2227 */ /* 0x001fe400078e001a */
[----:B------:R-:W0:Y:S03]  /*9380*/  @P2 LDC R26, c[0x0][0x3e4] ;  /* 0x0000f900ff1a2b82 */ /* 0x000e260000000800 */
[----:B-1----:R-:W-:-:S04]  /*9390*/  @P2 SHF.R.U32.HI R15, RZ, R28, R15 ;  /* 0x0000001cff0f2219 */ /* 0x002fc8000001160f */
[----:B------:R-:W-:-:S05]  /*93a0*/  @P2 IADD3 R15, -R15, RZ, RZ ;  /* 0x000000ff0f0f2210 */ /* 0x000fca0007ffe1ff */
[----:B------:R-:W-:-:S04]  /*93b0*/  @P2 IMAD R14, R14, R15, R27 ;  /* 0x0000000f0e0e2224 */ /* 0x000fc800078e021b */
[----:B0-----:R-:W-:-:S07]  /*93c0*/  @P2 IMAD R23, R14, R26, R23 ;  /* 0x0000001a0e172224 */ /* 0x001fce00078e0217 */
.L_x_987:
        /* <DEDUP_REMOVED lines=270> */
[----:B------:R-:W1:Y:S01]  /*a4b0*/  @P1 LDC R27, c[0x0][0x380] ;  /* 0x0000e000ff1b1b82 */ /* 0x000e620000000800 */
[----:B0-----:R-:W-:-:S07]  /*a4c0*/  @P1 IMAD.HI.U32 R22, R25, R19, R24 ;  /* 0x0000001319161227 */ /* 0x001fce00078e0018 */
[----:B------:R-:W0:Y:S01]  /*a4d0*/  @P1 LDC R19, c[0x0][0x3e4] ;  /* 0x0000f900ff131b82 */ /* 0x000e220000000800 */
[----:B-1----:R-:W-:Y:S02]  /*a4e0*/  @P1 SHF.R.U32.HI R22, RZ, R27, R22 ;  /* 0x0000001bff161219 */ /* 0x002fe40000011616 */
[----:B------:R-:W-:-:S05]  /*a4f0*/  IADD3 R27, -R25, RZ, RZ ;  /* 0x000000ff191b7210 */ /* 0x000fca0007ffe1ff */
[----:B------:R-:W-:Y:S01]  /*a500*/  IMAD R23, R27, UR4, R23 ;  /* 0x000000041b177c24 */ /* 0x000fe2000f8e0217 */
[----:B------:R-:W-:Y:S01]  /*a510*/  ULDC UR4, c[0x0][0x3e0] ;  /* 0x0000f80000047ab9 */ /* 0x000fe20000000800 */
[----:B------:R-:W-:Y:S02]  /*a520*/  @P1 IMAD.MOV R27, RZ, RZ, -R22 ;  /* 0x000000ffff1b1224 */ /* 0x000fe400078e0a16 */
[----:B------:R-:W-:Y:S02]  /*a530*/  IMAD R26, R23, UR4, R26 ;  /* 0x00000004171a7c24 */ /* 0x000fe4000f8e021a */
[----:B------:R-:W-:-:S04]  /*a540*/  @P1 IMAD R18, R18, R27, R25 ;  /* 0x0000001b12121224 */ /* 0x000fc800078e0219 */
[----:B0-----:R-:W-:-:S07]  /*a550*/  @P1 IMAD R26, R18, R19, R26 ;  /* 0x00000013121a1224 */ /* 0x001fce00078e021a */
.L_x_988:
[----:B------:R-:W-:-:S04]  /*a560*/  LOP3.LUT R19, R26, 0xfffffff8, RZ, 0xc0, !PT ;  /* 0xfffffff81a137812 */ /* 0x000fc800078ec0ff */
[----:B------:R-:W-:-:S04]  /*a570*/  IADD3 R18, P1, R20, R19, RZ ;  /* 0x0000001314127210 */ /* 0x000fc80007f3e0ff */
[----:B------:R-:W-:-:S06]  /*a580*/  IADD3.X R19, RZ, R21, RZ, P1, !PT ;  /* 0x00000015ff137210 */ /* 0x000fcc0000ffe4ff */
[----:B------:R-:W5:Y:S03]  /*a590*/  LDG.E.64 R18, desc[UR36][R18.64] ;  /* 0x0000002412127981 */ /* 0x000f66000c1e1b00 */
.L_x_984:
[----:B------:R-:W-:Y:S05]  /*a5a0*/  BSYNC B1 ;  /* 0x0000000000017941 */ /* 0x000fea0003800000 */
.L_x_983:
[----:B------:R-:W-:Y:S04]  /*a5b0*/  BSSY B1, `(.L_x_989) ;  /* 0x000001f000017945 */ /* 0x000fe80003800000 */
[----:B------:R-:W-:Y:S05]  /*a5c0*/  @P0 BRA `(.L_x_990) ;  /* 0x0000000000740947 */ /* 0x000fea0003800000 */
[----:B------:R-:W-:Y:S01]  /*a5d0*/  LOP3.LUT P0, RZ, R6, 0xff, RZ, 0xc0, !PT ;  /* 0x000000ff06ff7812 */ /* 0x000fe2000780c0ff */
[----:B------:R-:W-:Y:S01]  /*a5e0*/  IMAD.IADD R5, R5, 0x1, R4 ;  /* 0x0000000105057824 */ /* 0x000fe200078e0204 */
[----:B-----5:R-:W-:Y:S02]  /*a5f0*/  FSETP.NEU.FTZ.AND P1, PT, R11, RZ, PT ;  /* 0x000000ff0b00720b */ /* 0x020fe40003f3d000 */
[----:B------:R-:W-:-:S04]  /*a600*/  FSETP.NEU.FTZ.AND P2, PT, R10, RZ, PT ;  /* 0x000000ff0a00720b */ /* 0x000fc80003f5d000 */
[----:B------:R-:W-:Y:S02]  /*a610*/  PLOP3.LUT P0, PT, P0, P2, P1, 0xfe, 0x0 ;  /* 0x000000000000781c */ /* 0x000fe40000705f16 */
[----:B------:R-:W-:Y:S02]  /*a620*/  ISETP.GE.U32.AND P1, PT, R5, R0, PT ;  /* 0x000000000500720c */ /* 0x000fe40003f26070 */
[----:B------:R-:W-:-:S11]  /*a630*/  SEL R6, RZ, 0x1, !P0 ;  /* 0x00000001ff067807 */ /* 0x000fd60004000000 */
[----:B------:R-:W-:Y:S05]  /*a640*/  @P1 BRA `(.L_x_990) ;  /* 0x0000000000541947 */ /* 0x000fea0003800000 */
[----:B------:R-:W-:Y:S02]  /*a650*/  LOP3.LUT P0, RZ, R7, 0xff, RZ, 0xc0, !PT ;  /* 0x000000ff07ff7812 */ /* 0x000fe4000780c0ff */
[----:B------:R-:W-:Y:S02]  /*a660*/  FSETP.NEU.FTZ.AND P1, PT, R13, RZ, PT ;  /* 0x000000ff0d00720b */ /* 0x000fe40003f3d000 */
[----:B------:R-:W-:Y:S02]  /*a670*/  FSETP.NEU.FTZ.AND P2, PT, R12, RZ, PT ;  /* 0x000000ff0c00720b */ /* 0x000fe40003f5d000 */
[----:B------:R-:W-:Y:S02]  /*a680*/  IADD3 R5, R5, R4, RZ ;  /* 0x0000000405057210 */ /* 0x000fe40007ffe0ff */
[----:B------:R-:W-:Y:S02]  /*a690*/  PLOP3.LUT P0, PT, P0, P2, P1, 0xfe, 0x0 ;  /* 0x000000000000781c */ /* 0x000fe40000705f16 */
[----:B------:R-:W-:-:S02]  /*a6a0*/  ISETP.GE.U32.AND P1, PT, R5, R0, PT ;  /* 0x000000000500720c */ /* 0x000fc40003f26070 */
[----:B------:R-:W-:-:S11]  /*a6b0*/  SEL R7, RZ, 0x1, !P0 ;  /* 0x00000001ff077807 */ /* 0x000fd60004000000 */
[----:B------:R-:W-:Y:S05]  /*a6c0*/  @P1 BRA `(.L_x_990) ;  /* 0x0000000000341947 */ /* 0x000fea0003800000 */
[----:B------:R-:W-:Y:S01]  /*a6d0*/  IMAD.IADD R5, R5, 0x1, R4 ;  /* 0x0000000105057824 */ /* 0x000fe200078e0204 */
[----:B------:R-:W-:Y:S02]  /*a6e0*/  LOP3.LUT P3, RZ, R8, 0xff, RZ, 0xc0, !PT ;  /* 0x000000ff08ff7812 */ /* 0x000fe4000786c0ff */
[----:B------:R-:W-:Y:S02]  /*a6f0*/  FSETP.NEU.FTZ.AND P4, PT, R15, RZ, PT ;  /* 0x000000ff0f00720b */ /* 0x000fe40003f9d000 */
[----:B------:R-:W-:Y:S02]  /*a700*/  ISETP.GE.U32.AND P6, PT, R5, R0, PT ;  /* 0x000000000500720c */ /* 0x000fe40003fc6070 */
[----:B------:R-:W-:-:S04]  /*a710*/  FSETP.NEU.FTZ.AND P5, PT, R14, RZ, PT ;  /* 0x000000ff0e00720b */ /* 0x000fc80003fbd000 */
[----:B------:R-:W-:-:S04]  /*a720*/  PLOP3.LUT P3, PT, P3, P5, P4, 0xfe, 0x0 ;  /* 0x000000000000781c */ /* 0x000fc80001f6bf46 */
[----:B------:R-:W-:-:S03]  /*a730*/  SEL R8, RZ, 0x1, !P3 ;  /* 0x00000001ff087807 */ /* 0x000fc60005800000 */
[----:B------:R-:W-:Y:S02]  /*a740*/  @!P6 FSETP.NEU.FTZ.AND P2, PT, R19, RZ, PT ;  /* 0x000000ff1300e20b */ /* 0x000fe40003f5d000 */
[----:B------:R-:W-:Y:S02]  /*a750*/  @!P6 FSETP.NEU.FTZ.AND P1, PT, R18, RZ, PT ;  /* 0x000000ff1200e20b */ /* 0x000fe40003f3d000 */
[----:B------:R-:W-:-:S04]  /*a760*/  @!P6 LOP3.LUT P0, RZ, R9, 0xff, RZ, 0xc0, !PT ;  /* 0x000000ff09ffe812 */ /* 0x000fc8000780c0ff */
[----:B------:R-:W-:-:S04]  /*a770*/  @!P6 PLOP3.LUT P0, PT, P0, P1, P2, 0xfe, 0x0 ;  /* 0x000000000000e81c */ /* 0x000fc80000703f26 */
[----:B------:R-:W-:-:S04]  /*a780*/  @!P6 SEL R0, RZ, 0x1, !P0 ;  /* 0x00000001ff00e807 */ /* 0x000fc80004000000 */
[----:B------:R-:W-:-:S07]  /*a790*/  @!P6 PRMT R9, R0, 0x7610, R9 ;  /* 0x000076100009e816 */ /* 0x000fce0000000009 */
.L_x_990:
[----:B------:R-:W-:Y:S05]  /*a7a0*/  BSYNC B1 ;  /* 0x0000000000017941 */ /* 0x000fea0003800000 */
.L_x_989:
[----:B------:R-:W-:-:S04]  /*a7b0*/  LOP3.LUT R6, R8, R7, R6, 0xfe, !PT ;  /* 0x0000000708067212 */ /* 0x000fc800078efe06 */
[----:B------:R-:W-:-:S04]  /*a7c0*/  LOP3.LUT P0, RZ, R9, 0xff, R6, 0xc8, !PT ;  /* 0x000000ff09ff7812 */ /* 0x000fc8000780c806 */
[----:B-----5:R-:W-:Y:S01]  /*a7d0*/  SEL R19, RZ, 0x1, !P0 ;  /* 0x00000001ff137807 */ /* 0x020fe20004000000 */
[----:B------:R-:W-:Y:S08]  /*a7e0*/  BRA `(.L_x_959) ;  /* 0x0000000c00847947 */ /* 0x000ff00003800000 */
.L_x_975:
        /* <DEDUP_REMOVED lines=11> */
[C---:B------:R-:W-:Y:S02]  /*a8a0*/  PRMT R7, R6.reuse, 0x7610, R7 ;  /* 0x0000761006077816 */ /* 0x040fe40000000007 */
[C---:B------:R-:W-:Y:S02]  /*a8b0*/  PRMT R8, R6.reuse, 0x7610, R8 ;  /* 0x0000761006087816 */ /* 0x040fe40000000008 */
[----:B------:R-:W-:-:S07]  /*a8c0*/  PRMT R9, R6, 0x7610, R9 ;  /* 0x0000761006097816 */ /* 0x000fce0000000009 */
.L_x_993:
[-C--:B------:R-:W-:Y:S01]  /*a8d0*/  IADD3 R11, R4, R5.reuse, RZ ;  /* 0x00000005040b7210 */ /* 0x080fe20007ffe0ff */
[----:B------:R-:W-:-:S04]  /*a8e0*/  IMAD R13, R22, R5, RZ ;  /* 0x00000005160d7224 */ /* 0x000fc800078e02ff */
[----:B------:R-:W-:Y:S02]  /*a8f0*/  IMAD.IADD R5, R11, 0x1, R4 ;  /* 0x000000010b057824 */ /* 0x000fe400078e0204 */
[----:B------:R-:W-:Y:S02]  /*a900*/  IMAD R11, R22, R11, RZ ;  /* 0x0000000b160b7224 */ /* 0x000fe400078e02ff */
[----:B------:R-:W-:-:S04]  /*a910*/  IMAD.WIDE.U32 R12, R13, 0x8, R20 ;  /* 0x000000080d0c7825 */ /* 0x000fc800078e0014 */
[--C-:B------:R-:W-:Y:S02]  /*a920*/  IMAD.WIDE.U32 R10, R11, 0x8, R20.reuse ;  /* 0x000000080b0a7825 */ /* 0x100fe400078e0014 */
[----:B------:R-:W2:Y:S02]  /*a930*/  LDG.E.64 R12, desc[UR36][R12.64] ;  /* 0x000000240c0c7981 */ /* 0x000ea4000c1e1b00 */
[----:B------:R-:W-:Y:S01]  /*a940*/  IMAD R19, R22, R5, RZ ;  /* 0x0000000516137224 */ /* 0x000fe200078e02ff */
[----:B------:R-:W-:Y:S01]  /*a950*/  IADD3 R5, R5, R4, RZ ;  /* 0x0000000405057210 */ /* 0x000fe20007ffe0ff */
[----:B------:R-:W3:Y:S02]  /*a960*/  LDG.E.64 R10, desc[UR36][R10.64] ;  /* 0x000000240a0a7981 */ /* 0x000ee4000c1e1b00 */
[----:B------:R-:W-:-:S04]  /*a970*/  IMAD.WIDE.U32 R18, R19, 0x8, R20 ;  /* 0x0000000813127825 */ /* 0x000fc800078e0014 */
[----:B------:R-:W-:Y:S02]  /*a980*/  IMAD R15, R22, R5, RZ ;  /* 0x00000005160f7224 */ /* 0x000fe400078e02ff */
[----:B------:R-:W4:Y:S02]  /*a990*/  LDG.E.64 R18, desc[UR36][R18.64] ;  /* 0x0000002412127981 */ /* 0x000f24000c1e1b00 */
[----:B------:R-:W-:-:S06]  /*a9a0*/  IMAD.WIDE.U32 R14, R15, 0x8, R20 ;  /* 0x000000080f0e7825 */ /* 0x000fcc00078e0014 */
[----:B------:R-:W5:Y:S01]  /*a9b0*/  LDG.E.64 R14, desc[UR36][R14.64] ;  /* 0x000000240e0e7981 */ /* 0x000f62000c1e1b00 */
[----:B------:R-:W-:Y:S01]  /*a9c0*/  IMAD.IADD R5, R5, 0x1, R4 ;  /* 0x0000000105057824 */ /* 0x000fe200078e0204 */
[----:B------:R-:W-:-:S03]  /*a9d0*/  LOP3.LUT P4, RZ, R7, 0xff, RZ, 0xc0, !PT ;  /* 0x000000ff07ff7812 */ /* 0x000fc6000788c0ff */
[----:B------:R-:W-:Y:S01]  /*a9e0*/  IMAD R7, R4, 0x3, R5 ;  /* 0x0000000304077824 */ /* 0x000fe200078e0205 */
[----:B------:R-:W-:Y:S02]  /*a9f0*/  LOP3.LUT P3, RZ, R6, 0xff, RZ, 0xc0, !PT ;  /* 0x000000ff06ff7812 */ /* 0x000fe4000786c0ff */
[----:B------:R-:W-:Y:S02]  /*aa00*/  LOP3.LUT P2, RZ, R8, 0xff, RZ, 0xc0, !PT ;  /* 0x000000ff08ff7812 */ /* 0x000fe4000784c0ff */
[----:B--2---:R-:W-:Y:S02]  /*aa10*/  FSETP.NEU.FTZ.AND P1, PT, R12, RZ, PT ;  /* 0x000000ff0c00720b */ /* 0x004fe40003f3d000 */
[----:B------:R-:W-:Y:S02]  /*aa20*/  FSETP.NEU.FTZ.AND P0, PT, R13, RZ, PT ;  /* 0x000000ff0d00720b */ /* 0x000fe40003f1d000 */
[----:B---3--:R-:W-:Y:S02]  /*aa30*/  FSETP.NEU.FTZ.AND P5, PT, R10, RZ, PT ;  /* 0x000000ff0a00720b */ /* 0x008fe40003fbd000 */
[----:B------:R-:W-:-:S02]  /*aa40*/  FSETP.NEU.FTZ.AND P6, PT, R11, RZ, PT ;  /* 0x000000ff0b00720b */ /* 0x000fc40003fdd000 */
[----:B------:R-:W-:Y:S02]  /*aa50*/  PLOP3.LUT P1, PT, P3, P1, P0, 0xfe, 0x0 ;  /* 0x000000000000781c */ /* 0x000fe40001f23f06 */
[----:B------:R-:W-:Y:S02]  /*aa60*/  PLOP3.LUT P4, PT, P4, P5, P6, 0xfe, 0x0 ;  /* 0x000000000000781c */ /* 0x000fe4000278bf66 */
[----:B------:R-:W-:Y:S02]  /*aa70*/  ISETP.GE.U32.AND P6, PT, R7, R0, PT ;  /* 0x000000000700720c */ /* 0x000fe40003fc6070 */
[----:B----4-:R-:W-:Y:S02]  /*aa80*/  FSETP.NEU.FTZ.AND P3, PT, R18, RZ, PT ;  /* 0x000000ff1200720b */ /* 0x010fe40003f7d000 */
[----:B------:R-:W-:Y:S02]  /*aa90*/  FSETP.NEU.FTZ.AND P0, PT, R19, RZ, PT ;  /* 0x000000ff1300720b */ /* 0x000fe40003f1d000 */
[----:B------:R-:W-:-:S02]  /*aaa0*/  LOP3.LUT P5, RZ, R9, 0xff, RZ, 0xc0, !PT ;  /* 0x000000ff09ff7812 */ /* 0x000fc400078ac0ff */
[----:B------:R-:W-:Y:S02]  /*aab0*/  PLOP3.LUT P0, PT, P2, P3, P0, 0xfe, 0x0 ;  /* 0x000000000000781c */ /* 0x000fe40001707f06 */
[----:B-----5:R-:W-:Y:S02]  /*aac0*/  FSETP.NEU.FTZ.AND P2, PT, R14, RZ, PT ;  /* 0x000000ff0e00720b */ /* 0x020fe40003f5d000 */
[----:B------:R-:W-:-:S04]  /*aad0*/  FSETP.NEU.FTZ.AND P3, PT, R15, RZ, PT ;  /* 0x000000ff0f00720b */ /* 0x000fc80003f7d000 */
[----:B------:R-:W-:Y:S02]  /*aae0*/  PLOP3.LUT P2, PT, P5, P2, P3, 0xfe, 0x0 ;  /* 0x000000000000781c */ /* 0x000fe40002f45f36 */
[----:B------:R-:W-:Y:S02]  /*aaf0*/  SEL R6, RZ, 0x1, !P1 ;  /* 0x00000001ff067807 */ /* 0x000fe40004800000 */
[----:B------:R-:W-:Y:S02]  /*ab00*/  SEL R7, RZ, 0x1, !P4 ;  /* 0x00000001ff077807 */ /* 0x000fe40006000000 */
[----:B------:R-:W-:Y:S02]  /*ab10*/  SEL R8, RZ, 0x1, !P0 ;  /* 0x00000001ff087807 */ /* 0x000fe40004000000 */
[----:B------:R-:W-:Y:S01]  /*ab20*/  SEL R9, RZ, 0x1, !P2 ;  /* 0x00000001ff097807 */ /* 0x000fe20005000000 */
[----:B------:R-:W-:Y:S06]  /*ab30*/  @!P6 BRA `(.L_x_993) ;  /* 0xfffffffc0064e947 */ /* 0x000fec000383ffff */
[----:B------:R-:W-:Y:S05]  /*ab40*/  BSYNC B2 ;  /* 0x0000000000027941 */ /* 0x000fea0003800000 */
.L_x_992:
[----:B------:R-:W-:Y:S05]  /*ab50*/  BSYNC B1 ;  /* 0x0000000000017941 */ /* 0x000fea0003800000 */
.L_x_991:
[----:B------:R-:W-:Y:S01]  /*ab60*/  ISETP.GE.U32.AND P1, PT, R5, R0, PT ;  /* 0x000000000500720c */ /* 0x000fe20003f26070 */
[----:B------:R-:W-:-:S12]  /*ab70*/  BSSY B1, `(.L_x_994) ;  /* 0x0000016000017945 */ /* 0x000fd80003800000 */
[----:B------:R-:W-:Y:S05]  /*ab80*/  @P1 BRA `(.L_x_995) ;  /* 0x0000000000501947 */ /* 0x000fea0003800000 */
[----:B------:R-:W-:-:S04]  /*ab90*/  IMAD R13, R22, R5, RZ ;  /* 0x00000005160d7224 */ /* 0x000fc800078e02ff */
[----:B------:R-:W-:-:S06]  /*aba0*/  IMAD.WIDE.U32 R12, R13, 0x8, R20 ;  /* 0x000000080d0c7825 */ /* 0x000fcc00078e0014 */
[----:B------:R-:W5:Y:S01]  /*abb0*/  LDG.E.64 R12, desc[UR36][R12.64] ;  /* 0x000000240c0c7981 */ /* 0x000f62000c1e1b00 */
[----:B------:R-:W-:-:S04]  /*abc0*/  IADD3 R23, R5, R4, RZ ;  /* 0x0000000405177210 */ /* 0x000fc80007ffe0ff */
[----:B------:R-:W-:-:S13]  /*abd0*/  ISETP.GE.U32.AND P0, PT, R23, R0, PT ;  /* 0x000000001700720c */ /* 0x000fda0003f06070 */
[----:B------:R-:W-:Y:S05]  /*abe0*/  @P0 BRA `(.L_x_995) ;  /* 0x0000000000380947 */ /* 0x000fea0003800000 */
[----:B------:R-:W-:-:S04]  /*abf0*/  IMAD R11, R22, R23, RZ ;  /* 0x00000017160b7224 */ /* 0x000fc800078e02ff */
[----:B------:R-:W-:-:S06]  /*ac00*/  IMAD.WIDE.U32 R10, R11, 0x8, R20 ;  /* 0x000000080b0a7825 */ /* 0x000fcc00078e0014 */
[----:B------:R-:W5:Y:S01]  /*ac10*/  LDG.E.64 R10, desc[UR36][R10.64] ;  /* 0x000000240a0a7981 */ /* 0x000f62000c1e1b00 */
[----:B------:R-:W-:-:S05]  /*ac20*/  IMAD.IADD R23, R23, 0x1, R4 ;  /* 0x0000000117177824 */ /* 0x000fca00078e0204 */
[----:B------:R-:W-:-:S13]  /*ac30*/  ISETP.GE.U32.AND P0, PT, R23, R0, PT ;  /* 0x000000001700720c */ /* 0x000fda0003f06070 */
[----:B------:R-:W-:Y:S05]  /*ac40*/  @P0 BRA `(.L_x_995) ;  /* 0x0000000000200947 */ /* 0x000fea0003800000 */
[----:B------:R-:W-:Y:S01]  /*ac50*/  IADD3 R25, R23, R4, RZ ;  /* 0x0000000417197210 */ /* 0x000fe20007ffe0ff */
[----:B------:R-:W-:-:S03]  /*ac60*/  IMAD R19, R22, R23, RZ ;  /* 0x0000001716137224 */ /* 0x000fc600078e02ff */
[----:B------:R-:W-:Y:S01]  /*ac70*/  ISETP.GE.U32.AND P0, PT, R25, R0, PT ;  /* 0x000000001900720c */ /* 0x000fe20003f06070 */
[----:B------:R-:W-:-:S06]  /*ac80*/  IMAD.WIDE.U32 R18, R19, 0x8, R20 ;  /* 0x0000000813127825 */ /* 0x000fcc00078e0014 */
[----:B------:R-:W5:Y:S06]  /*ac90*/  LDG.E.64 R18, desc[UR36][R18.64] ;  /* 0x0000002412127981 */ /* 0x000f6c000c1e1b00 */
[----:B------:R-:W-:-:S04]  /*aca0*/  @!P0 IMAD R23, R22, R25, RZ ;  /* 0x0000001916178224 */ /* 0x000fc800078e02ff */
[----:B------:R-:W-:-:S05]  /*acb0*/  @!P0 IMAD.WIDE.U32 R20, R23, 0x8, R20 ;  /* 0x0000000817148825 */ /* 0x000fca00078e0014 */
[----:B------:R0:W5:Y:S02]  /*acc0*/  @!P0 LDG.E.64 R14, desc[UR36][R20.64] ;  /* 0x00000024140e8981 */ /* 0x000164000c1e1b00 */
.L_x_995:
[----:B------:R-:W-:Y:S05]  /*acd0*/  BSYNC B1 ;  /* 0x0000000000017941 */ /* 0x000fea0003800000 */
.L_x_994:
        /* <DEDUP_REMOVED lines=31> */
.L_x_997:
[----:B------:R-:W-:Y:S05]  /*aed0*/  BSYNC B1 ;  /* 0x0000000000017941 */ /* 0x000fea0003800000 */
.L_x_996:
[----:B------:R-:W-:-:S04]  /*aee0*/  LOP3.LUT R6, R8, R7, R6, 0xfe, !PT ;  /* 0x0000000708067212 */ /* 0x000fc800078efe06 */
[----:B------:R-:W-:-:S04]  /*aef0*/  LOP3.LUT P0, RZ, R9, 0xff, R6, 0xc8, !PT ;  /* 0x000000ff09ff7812 */ /* 0x000fc8000780c806 */
[----:B-----5:R-:W-:Y:S01]  /*af00*/  SEL R19, RZ, 0x1, !P0 ;  /* 0x00000001ff137807 */ /* 0x020fe20004000000 */
[----:B------:R-:W-:Y:S08]  /*af10*/  BRA `(.L_x_959) ;  /* 0x0000000400b87947 */ /* 0x000ff00003800000 */
.L_x_974:
[----:B------:R-:W0:Y:S01]  /*af20*/  LDC R4, c[0x0][0x220] ;  /* 0x00008800ff047b82 */ /* 0x000e220000000800 */
[----:B------:R-:W-:Y:S01]  /*af30*/  ULDC.U8 UR4, c[0x0][0x211] ;  /* 0x0000844000047ab9 */ /* 0x000fe20000000000 */
[----:B------:R-:W-:Y:S01]  /*af40*/  BSSY B1, `(.L_x_998) ;  /* 0x0000034000017945 */ /* 0x000fe20003800000 */
[----:B------:R-:W-:Y:S01]  /*af50*/  IMAD.U32 R8, RZ, RZ, UR4 ;  /* 0x00000004ff087e24 */ /* 0x000fe2000f8e00ff */
[----:B------:R-:W-:Y:S01]  /*af60*/  MOV R9, UR4 ;  /* 0x0000000400097c02 */ /* 0x000fe20008000f00 */
[----:B------:R-:W-:Y:S01]  /*af70*/  IMAD.U32 R6, RZ, RZ, UR4 ;  /* 0x00000004ff067e24 */ /* 0x000fe2000f8e00ff */
[----:B------:R-:W-:Y:S02]  /*af80*/  CS2R R14, SRZ ;  /* 0x00000000000e7805 */ /* 0x000fe4000001ff00 */
[----:B------:R-:W-:Y:S02]  /*af90*/  CS2R R18, SRZ ;  /* 0x0000000000127805 */ /* 0x000fe4000001ff00 */
[----:B------:R-:W-:-:S02]  /*afa0*/  CS2R R10, SRZ ;  /* 0x00000000000a7805 */ /* 0x000fc4000001ff00 */
[----:B------:R-:W-:Y:S01]  /*afb0*/  CS2R R12, SRZ ;  /* 0x00000000000c7805 */ /* 0x000fe2000001ff00 */
[----:B0-----:R-:W-:-:S05]  /*afc0*/  IMAD R7, R4, 0x3, R5 ;  /* 0x0000000304077824 */ /* 0x001fca00078e0205 */
[----:B------:R-:W-:Y:S02]  /*afd0*/  ISETP.GE.U32.AND P0, PT, R7, R0, PT ;  /* 0x000000000700720c */ /* 0x000fe40003f06070 */
[----:B------:R-:W-:-:S11]  /*afe0*/  MOV R7, UR4 ;  /* 0x0000000400077c02 */ /* 0x000fd60008000f00 */
[----:B------:R-:W-:Y:S05]  /*aff0*/  @P0 BRA `(.L_x_999) ;  /* 0x0000000000a00947 */ /* 0x000fea0003800000 */
[----:B------:R-:W-:Y:S01]  /*b000*/  BSSY B2, `(.L_x_999) ;  /* 0x0000027000027945 */ /* 0x000fe20003800000 */
[C---:B------:R-:W-:Y:S02]  /*b010*/  PRMT R8, R7.reuse, 0x7610, R8 ;  /* 0x0000761007087816 */ /* 0x040fe40000000008 */
[C---:B------:R-:W-:Y:S02]  /*b020*/  PRMT R9, R7.reuse, 0x7610, R9 ;  /* 0x0000761007097816 */ /* 0x040fe40000000009 */
[----:B------:R-:W-:-:S07]  /*b030*/  PRMT R6, R7, 0x7610, R6 ;  /* 0x0000761007067816 */ /* 0x000fce0000000006 */
.L_x_1000:
[C---:B------:R-:W-:Y:S01]  /*b040*/  IADD3 R11, R5.reuse, R4, RZ ;  /* 0x00000004050b7210 */ /* 0x040fe20007ffe0ff */
[----:B------:R-:W-:-:S04]  /*b050*/  IMAD.WIDE.U32 R12, R5, 0x8, R20 ;  /* 0x00000008050c7825 */ /* 0x000fc800078e0014 */
[C---:B------:R-:W-:Y:S02]  /*b060*/  IMAD.IADD R5, R11.reuse, 0x1, R4 ;  /* 0x000000010b057824 */ /* 0x040fe400078e0204 */
[--C-:B------:R-:W-:Y:S01]  /*b070*/  IMAD.WIDE.U32 R10, R11, 0x8, R20.reuse ;  /* 0x000000080b0a7825 */ /* 0x100fe200078e0014 */
[----:B------:R-:W2:Y:S03]  /*b080*/  LDG.E.64 R12, desc[UR36][R12.64] ;  /* 0x000000240c0c7981 */ /* 0x000ea6000c1e1b00 */
[C-C-:B------:R-:W-:Y:S01]  /*b090*/  IMAD.WIDE.U32 R18, R5.reuse, 0x8, R20.reuse ;  /* 0x0000000805127825 */ /* 0x140fe200078e0014 */
[----:B------:R-:W-:Y:S01]  /*b0a0*/  IADD3 R5, R5, R4, RZ ;  /* 0x0000000405057210 */ /* 0x000fe20007ffe0ff */
[----:B------:R-:W3:Y:S04]  /*b0b0*/  LDG.E.64 R10, desc[UR36][R10.64] ;  /* 0x000000240a0a7981 */ /* 0x000ee8000c1e1b00 */
[C---:B------:R-:W-:Y:S01]  /*b0c0*/  IMAD.WIDE.U32 R14, R5.reuse, 0x8, R20 ;  /* 0x00000008050e7825 */ /* 0x040fe200078e0014 */
[----:B------:R-:W4:Y:S05]  /*b0d0*/  LDG.E.64 R18, desc[UR36][R18.64] ;  /* 0x0000002412127981 */ /* 0x000f2a000c1e1b00 */
[----:B------:R-:W5:Y:S01]  /*b0e0*/  LDG.E.64 R14, desc[UR36][R14.64] ;  /* 0x000000240e0e7981 */ /* 0x000f62000c1e1b00 */
[----:B------:R-:W-:Y:S01]  /*b0f0*/  IMAD.IADD R5, R5, 0x1, R4 ;  /* 0x0000000105057824 */ /* 0x000fe200078e0204 */
[----:B------:R-:W-:-:S02]  /*b100*/  LOP3.LUT P3, RZ, R7, 0xff, RZ, 0xc0, !PT ;  /* 0x000000ff07ff7812 */ /* 0x000fc4000786c0ff */
[----:B------:R-:W-:Y:S01]  /*b110*/  LOP3.LUT P4, RZ, R8, 0xff, RZ, 0xc0, !PT ;  /* 0x000000ff08ff7812 */ /* 0x000fe2000788c0ff */
[----:B------:R-:W-:Y:S01]  /*b120*/  IMAD R7, R4, 0x3, R5 ;  /* 0x0000000304077824 */ /* 0x000fe200078e0205 */
        /* <DEDUP_REMOVED lines=13> */
[----:B------:R-:W-:Y:S02]  /*b200*/  FSETP.NEU.FTZ.AND P3, PT, R15, RZ, PT ;  /* 0x000000ff0f00720b */ /* 0x000fe40003f7d000 */
[----:B------:R-:W-:Y:S02]  /*b210*/  SEL R7, RZ, 0x1, !P1 ;  /* 0x00000001ff077807 */ /* 0x000fe40004800000 */
[----:B------:R-:W-:Y:S02]  /*b220*/  PLOP3.LUT P2, PT, P5, P2, P3, 0xfe, 0x0 ;  /* 0x000000000000781c */ /* 0x000fe40002f45f36 */
[----:B------:R-:W-:-:S02]  /*b230*/  SEL R8, RZ, 0x1, !P4 ;  /* 0x00000001ff087807 */ /* 0x000fc40006000000 */
[----:B------:R-:W-:Y:S02]  /*b240*/  SEL R9, RZ, 0x1, !P0 ;  /* 0x00000001ff097807 */ /* 0x000fe40004000000 */
[----:B------:R-:W-:Y:S01]  /*b250*/  SEL R6, RZ, 0x1, !P2 ;  /* 0x00000001ff067807 */ /* 0x000fe20005000000 */
[----:B------:R-:W-:Y:S06]  /*b260*/  @!P6 BRA `(.L_x_1000) ;  /* 0xfffffffc0074e947 */ /* 0x000fec000383ffff */
[----:B------:R-:W-:Y:S05]  /*b270*/  BSYNC B2 ;  /* 0x0000000000027941 */ /* 0x000fea0003800000 */
.L_x_999:
[----:B------:R-:W-:Y:S05]  /*b280*/  BSYNC B1 ;  /* 0x0000000000017941 */ /* 0x000fea0003800000 */
.L_x_998:
[----:B------:R-:W-:Y:S01]  /*b290*/  ISETP.GE.U32.AND P1, PT, R5, R0, PT ;  /* 0x000000000500720c */ /* 0x000fe20003f26070 */
[----:B------:R-:W-:-:S12]  /*b2a0*/  BSSY B1, `(.L_x_1001) ;  /* 0x0000012000017945 */ /* 0x000fd80003800000 */
[----:B------:R-:W-:Y:S05]  /*b2b0*/  @P1 BRA `(.L_x_1002) ;  /* 0x0000000000401947 */ /* 0x000fea0003800000 */
[----:B------:R-:W-:-:S06]  /*b2c0*/  IMAD.WIDE.U32 R12, R5, 0x8, R20 ;  /* 0x00000008050c7825 */ /* 0x000fcc00078e0014 */
[----:B------:R-:W5:Y:S01]  /*b2d0*/  LDG.E.64 R12, desc[UR36][R12.64] ;  /* 0x000000240c0c7981 */ /* 0x000f62000c1e1b00 */
[----:B------:R-:W-:-:S04]  /*b2e0*/  IADD3 R23, R5, R4, RZ ;  /* 0x0000000405177210 */ /* 0x000fc80007ffe0ff */
[----:B------:R-:W-:-:S13]  /*b2f0*/  ISETP.GE.U32.AND P0, PT, R23, R0, PT ;  /* 0x000000001700720c */ /* 0x000fda0003f06070 */
[----:B------:R-:W-:Y:S05]  /*b300*/  @P0 BRA `(.L_x_1002) ;  /* 0x00000000002c0947 */ /* 0x000fea0003800000 */
[----:B------:R-:W-:-:S06]  /*b310*/  IMAD.WIDE.U32 R10, R23, 0x8, R20 ;  /* 0x00000008170a7825 */ /* 0x000fcc00078e0014 */
[----:B------:R-:W5:Y:S01]  /*b320*/  LDG.E.64 R10, desc[UR36][R10.64] ;  /* 0x000000240a0a7981 */ /* 0x000f62000c1e1b00 */
[----:B------:R-:W-:-:S05]  /*b330*/  IMAD.IADD R23, R23, 0x1, R4 ;  /* 0x0000000117177824 */ /* 0x000fca00078e0204 */
[----:B------:R-:W-:-:S13]  /*b340*/  ISETP.GE.U32.AND P0, PT, R23, R0, PT ;  /* 0x000000001700720c */ /* 0x000fda0003f06070 */
[----:B------:R-:W-:Y:S05]  /*b350*/  @P0 BRA `(.L_x_1002) ;  /* 0x0000000000180947 */ /* 0x000fea0003800000 */
[C---:B------:R-:W-:Y:S01]  /*b360*/  IADD3 R25, R23.reuse, R4, RZ ;  /* 0x0000000417197210 */ /* 0x040fe20007ffe0ff */
[----:B------:R-:W-:-:S03]  /*b370*/  IMAD.WIDE.U32 R18, R23, 0x8, R20 ;  /* 0x0000000817127825 */ /* 0x000fc600078e0014 */
[----:B------:R-:W-:-:S03]  /*b380*/  ISETP.GE.U32.AND P0, PT, R25, R0, PT ;  /* 0x000000001900720c */ /* 0x000fc60003f06070 */
[----:B------:R-:W5:Y:S10]  /*b390*/  LDG.E.64 R18, desc[UR36][R18.64] ;  /* 0x0000002412127981 */ /* 0x000f74000c1e1b00 */
[----:B------:R-:W-:-:S05]  /*b3a0*/  @!P0 IMAD.WIDE.U32 R20, R25, 0x8, R20 ;  /* 0x0000000819148825 */ /* 0x000fca00078e0014 */
[----:B------:R0:W5:Y:S02]  /*b3b0*/  @!P0 LDG.E.64 R14, desc[UR36][R20.64] ;  /* 0x00000024140e8981 */ /* 0x000164000c1e1b00 */
.L_x_1002:
[----:B------:R-:W-:Y:S05]  /*b3c0*/  BSYNC B1 ;  /* 0x0000000000017941 */ /* 0x000fea0003800000 */
.L_x_1001:
        /* <DEDUP_REMOVED lines=31> */
.L_x_1004:
[----:B------:R-:W-:Y:S05]  /*b5c0*/  BSYNC B1 ;  /* 0x0000000000017941 */ /* 0x000fea0003800000 */
.L_x_1003:
[----:B------:R-:W-:-:S04]  /*b5d0*/  LOP3.LUT R7, R9, R8, R7, 0xfe, !PT ;  /* 0x0000000809077212 */ /* 0x000fc800078efe07 */
[----:B------:R-:W-:-:S04]  /*b5e0*/  LOP3.LUT P0, RZ, R6, 0xff, R7, 0xc8, !PT ;  /* 0x000000ff06ff7812 */ /* 0x000fc8000780c807 */
[----:B-----5:R-:W-:-:S09]  /*b5f0*/  SEL R19, RZ, 0x1, !P0 ;  /* 0x00000001ff137807 */ /* 0x020fd20004000000 */
.L_x_959:
[----:B------:R-:W-:Y:S05]  /*b600*/  BSYNC B0 ;  /* 0x0000000000007941 */ /* 0x000fea0003800000 */
.L_x_958:
        /* <DEDUP_REMOVED lines=15> */
.L_x_1006:
[----:B------:R-:W-:Y:S01]  /*b700*/  IMAD.IADD R4, R2, 0x1, R5 ;  /* 0x0000000102047824 */ /* 0x000fe200078e0205 */
[----:B------:R-:W-:Y:S04]  /*b710*/  BAR.SYNC.DEFER_BLOCKING 0x0 ;  /* 0x0000000000007b1d */ /* 0x000fe80000010000 */
[----:B------:R-:W-:-:S04]  /*b720*/  ISETP.GE.U32.AND P0, PT, R4, UR7, PT ;  /* 0x0000000704007c0c */ /* 0x000fc8000bf06070 */
[----:B------:R-:W-:-:S13]  /*b730*/  ISETP.GE.U32.OR P0, PT, R2, R5, P0 ;  /* 0x000000050200720c */ /* 0x000fda0000706470 */
[----:B------:R-:W-:-:S06]  /*b740*/  @!P0 IMAD R4, R4, UR6, R3 ;  /* 0x0000000604048c24 */ /* 0x000fcc000f8e0203 */
        /* <DEDUP_REMOVED lines=8> */
.L_x_1005:
        /* <DEDUP_REMOVED lines=19> */
.L_x_1009:
        /* <DEDUP_REMOVED lines=14> */
.L_x_1008:
[----:B------:R-:W-:Y:S01]  /*b9e0*/  BAR.SYNC.DEFER_BLOCKING 0x0 ;  /* 0x0000000000007b1d */ /* 0x000fe20000010000 */
[----:B------:R-:W-:-:S13]  /*b9f0*/  ISETP.GE.AND P0, PT, R0, 0x2, PT ;  /* 0x000000020000780c */ /* 0x000fda0003f06270 */
[----:B------:R-:W-:Y:S05]  /*ba00*/  @!P0 BRA `(.L_x_1007) ;  /* 0x0000000000288947 */ /* 0x000fea0003800000 */
[----:B------:R-:W-:-:S11]  /*ba10*/  HFMA2.MMA R5, -RZ, RZ, 0, 5.9604644775390625e-08 ;  /* 0x00000001ff057435 */ /* 0x000fd600000001ff */
.L_x_1010:
[C---:B-1----:R-:W-:Y:S02]  /*ba20*/  LOP3.LUT R4, R19.reuse, 0xffff, RZ, 0xc0, !PT ;  /* 0x0000ffff13047812 */ /* 0x042fe400078ec0ff */
[----:B------:R-:W-:Y:S02]  /*ba30*/  LOP3.LUT P0, RZ, R19, 0xff, RZ, 0xc0, !PT ;  /* 0x000000ff13ff7812 */ /* 0x000fe4000780c0ff */
[----:B------:R-:W-:-:S06]  /*ba40*/  PRMT R4, R4, 0x8880, RZ ;  /* 0x0000888004047816 */ /* 0x000fcc00000000ff */
[----:B------:R1:W2:Y:S02]  /*ba50*/  SHFL.DOWN PT, R4, R4, R5, 0x1f ;  /* 0x08001f0504047589 */ /* 0x0002a400000e0000 */
[----:B-1----:R-:W-:-:S05]  /*ba60*/  IMAD.SHL.U32 R5, R5, 0x2, RZ ;  /* 0x0000000205057824 */ /* 0x002fca00078e00ff */
[----:B------:R-:W-:Y:S02]  /*ba70*/  ISETP.GE.AND P1, PT, R5, R0, PT ;  /* 0x000000000500720c */ /* 0x000fe40003f26270 */
[----:B--2---:R-:W-:-:S04]  /*ba80*/  ISETP.NE.OR P0, PT, R4, RZ, P0 ;  /* 0x000000ff0400720c */ /* 0x004fc80000705670 */
[----:B------:R-:W-:-:S07]  /*ba90*/  SEL R19, RZ, 0x1, !P0 ;  /* 0x00000001ff137807 */ /* 0x000fce0004000000 */
[----:B------:R-:W-:Y:S05]  /*baa0*/  @!P1 BRA `(.L_x_1010) ;  /* 0xfffffffc00dc9947 */ /* 0x000fea000383ffff */
.L_x_1007:
[----:B------:R-:W2:Y:S01]  /*bab0*/  LDC R13, c[0x0][0x3e8] ;  /* 0x0000fa00ff0d7b82 */ /* 0x000ea20000000800 */
[----:B------:R-:W-:Y:S02]  /*bac0*/  MOV R18, RZ ;  /* 0x000000ff00127202 */ /* 0x000fe40000000f00 */
        /* <DEDUP_REMOVED lines=275> */
.L_x_1011:
        /* <DEDUP_REMOVED lines=11> */
[----:B------:R-:W1:Y:S01]  /*ccb0*/  S2R R0, SR_CTAID.X ;  /* 0x0000000000007919 */ /* 0x000e620000002500 */
[----:B------:R-:W-:Y:S01]  /*ccc0*/  ULDC.64 UR4, c[0x0][0x238] ;  /* 0x00008e0000047ab9 */ /* 0x000fe20000000a00 */
[----:B------:R-:W-:Y:S01]  /*ccd0*/  HFMA2.MMA R16, -RZ, RZ, 0, 0 ;  /* 0x00000000ff107435 */ /* 0x000fe200000001ff */
[----:B------:R-:W-:Y:S01]  /*cce0*/  IMAD R7, R3, UR4, RZ ;  /* 0x0000000403077c24 */ /* 0x000fe2000f8e02ff */
[----:B------:R-:W-:-:S03]  /*ccf0*/  ULDC UR4, c[0x0][0x224] ;  /* 0x0000890000047ab9 */ /* 0x000fc60000000800 */
[----:B------:R-:W-:-:S04]  /*cd00*/  IMAD R7, R2, UR5, R7 ;  /* 0x0000000502077c24 */ /* 0x000fc8000f8e0207 */
[----:B-1----:R-:W-:Y:S01]  /*cd10*/  IMAD R7, R0, UR4, R7 ;  /* 0x0000000400077c24 */ /* 0x002fe2000f8e0207 */
        /* <DEDUP_REMOVED lines=274> */
.L_x_1013:
[----:B------:R-:W-:Y:S01]  /*de40*/  ULDC UR9, c[0x0][0x22c] ;  /* 0x00008b0000097ab9 */ /* 0x000fe20000000800 */
[----:B------:R-:W-:Y:S01]  /*de50*/  ULDC UR4, c[0x0][0x21c] ;  /* 0x0000870000047ab9 */ /* 0x000fe20000000800 */
[----:B------:R-:W-:Y:S01]  /*de60*/  ISETP.NE.AND P0, PT, RZ, UR9, PT ;  /* 0x00000009ff007c0c */ /* 0x000fe2000bf05270 */
[----:B------:R-:W1:Y:S01]  /*de70*/  S2UR UR8, SR_CgaCtaId ;  /* 0x00000000000879c3 */ /* 0x000e620000008800 */
        /* <DEDUP_REMOVED lines=11> */
.L_x_1015:
[----:B-1----:R-:W-:Y:S05]  /*df30*/  BSYNC B0 ;  /* 0x0000000000007941 */ /* 0x002fea0003800000 */
.L_x_1014:
[----:B------:R-:W-:Y:S01]  /*df40*/  PRMT R6, R6, 0x9910, RZ ;  /* 0x0000991006067816 */ /* 0x000fe200000000ff */
[----:B------:R-:W-:Y:S01]  /*df50*/  BSSY B0, `(.L_x_1016) ;  /* 0x000000e000007945 */ /* 0x000fe20003800000 */
[----:B------:R-:W-:Y:S02]  /*df60*/  LOP3.LUT P0, RZ, R3, R2, RZ, 0xfc, !PT ;  /* 0x0000000203ff7212 */ /* 0x000fe4000780fcff */
[----:B------:R-:W-:-:S13]  /*df70*/  ISETP.NE.AND P1, PT, R6, RZ, PT ;  /* 0x000000ff0600720c */ /* 0x000fda0003f25270 */
[----:B------:R-:W-:Y:S05]  /*df80*/  @!P1 BRA `(.L_x_1017) ;  /* 0x0000000000289947 */ /* 0x000fea0003800000 */
[----:B------:R-:W1:Y:S01]  /*df90*/  S2UR UR4, SR_CTAID.Y ;  /* 0x00000000000479c3 */ /* 0x000e620000002600 */
[----:B------:R-:W-:-:S07]  /*dfa0*/  ISETP.NE.AND P2, PT, RZ, UR9, PT ;  /* 0x00000009ff007c0c */ /* 0x000fce000bf45270 */
[----:B------:R-:W1:Y:S02]  /*dfb0*/  LDC R7, c[0x0][0x10] ;  /* 0x00000400ff077b82 */ /* 0x000e640000000800 */
[----:B-1----:R-:W-:Y:S01]  /*dfc0*/  IMAD R6, R0, R7, UR4 ;  /* 0x0000000400067e24 */ /* 0x002fe2000f8e0207 */
[----:B------:R-:W-:-:S03]  /*dfd0*/  ULDC UR4, c[0x0][0x0] ;  /* 0x0000000000047ab9 */ /* 0x000fc60000000800 */
[----:B------:R-:W-:Y:S01]  /*dfe0*/  @!P2 IMAD R6, R6, UR4, R3 ;  /* 0x000000040606ac24 */ /* 0x000fe2000f8e0203 */
[----:B------:R-:W-:-:S04]  /*dff0*/  ULDC.64 UR4, c[0x0][0x600] ;  /* 0x0001800000047ab9 */ /* 0x000fc80000000a00 */
[----:B------:R-:W-:-:S04]  /*e000*/  IADD3 R6, P2, R6, UR4, RZ ;  /* 0x0000000406067c10 */ /* 0x000fc8000ff5e0ff */
[----:B------:R-:W-:-:S05]  /*e010*/  IADD3.X R7, RZ, UR5, RZ, P2, !PT ;  /* 0x00000005ff077c10 */ /* 0x000fca00097fe4ff */
[----:B------:R1:W-:Y:S04]  /*e020*/  STG.E.U8 desc[UR36][R6.64], R19 ;  /* 0x0000001306007986 */ /* 0x0003e8000c101124 */
.L_x_1017:
[----:B------:R-:W-:Y:S05]  /*e030*/  BSYNC B0 ;  /* 0x0000000000007941 */ /* 0x000fea0003800000 */
.L_x_1016:
[----:B------:R-:W-:Y:S01]  /*e040*/  UMOV UR7, 0x400 ;  /* 0x0000040000077882 */ /* 0x000fe20000000000 */
        /* <DEDUP_REMOVED lines=13> */
[----:B------:R-:W2:Y:S01]  /*e120*/  S2R R11, SR_LANEID ;  /* 0x00000000000b7919 */ /* 0x000ea20000000000 */
[----:B------:R-:W-:Y:S01]  /*e130*/  VOTEU.ANY UR4, UPT, PT ;  /* 0x0000000000047886 */ /* 0x000fe200038e0100 */
[----:B-1----:R-:W1:Y:S01]  /*e140*/  LDC.64 R6, c[0x0][0x608] ;  /* 0x00018200ff067b82 */ /* 0x002e620000000a00 */
[----:B------:R-:W2:Y:S08]  /*e150*/  FLO.U32 R10, UR4 ;  /* 0x00000004000a7d00 */ /* 0x000eb000080e0000 */
[----:B------:R-:W3:Y:S01]  /*e160*/  POPC R9, UR4 ;  /* 0x0000000400097d09 */ /* 0x000ee20008000000 */
[----:B-1----:R-:W-:Y:S01]  /*e170*/  IMAD.WIDE.U32 R6, R0, 0x4, R6 ;  /* 0x0000000400067825 */ /* 0x002fe200078e0006 */
[----:B--2---:R-:W-:-:S13]  /*e180*/  ISETP.EQ.U32.AND P0, PT, R10, R11, PT ;  /* 0x0000000b0a00720c */ /* 0x004fda0003f02070 */
[----:B---3--:R-:W2:Y:S01]  /*e190*/  @P0 ATOMG.E.ADD.STRONG.GPU PT, R7, desc[UR36][R6.64], R9 ;  /* 0x00000009060709a8 */ /* 0x008ea200081ee1e4 */
[----:B------:R-:W1:Y:S01]  /*e1a0*/  S2UR UR6, SR_CgaCtaId ;  /* 0x00000000000679c3 */ /* 0x000e620000008800 */
[----:B------:R-:W-:Y:S01]  /*e1b0*/  UMOV UR5, 0x400 ;  /* 0x0000040000057882 */ /* 0x000fe20000000000 */
[----:B------:R-:W3:Y:S01]  /*e1c0*/  S2R R11, SR_LTMASK ;  /* 0x00000000000b7919 */ /* 0x000ee20000003900 */
[----:B-1----:R-:W-:Y:S01]  /*e1d0*/  ULEA UR5, UR6, UR5, 0x18 ;  /* 0x0000000506057291 */ /* 0x002fe2000f8ec03f */
[----:B---3--:R-:W-:Y:S01]  /*e1e0*/  LOP3.LUT R11, R11, UR4, RZ, 0xc0, !PT ;  /* 0x000000040b0b7c12 */ /* 0x008fe2000f8ec0ff */
[----:B------:R-:W-:Y:S02]  /*e1f0*/  ULDC UR4, c[0x0][0x10] ;  /* 0x0000040000047ab9 */ /* 0x000fe40000000800 */
[----:B------:R-:W-:-:S03]  /*e200*/  UIADD3 UR4, UR4, -0x1, URZ ;  /* 0xffffffff04047890 */ /* 0x000fc6000fffe03f */
[----:B------:R-:W1:Y:S01]  /*e210*/  POPC R11, R11 ;  /* 0x0000000b000b7309 */ /* 0x000e620000000000 */
[----:B--2---:R-:W1:Y:S02]  /*e220*/  SHFL.IDX PT, R8, R7, R10, 0x1f ;  /* 0x00001f0a07087589 */ /* 0x004e6400000e0000 */
[----:B-1----:R-:W-:-:S05]  /*e230*/  IMAD.IADD R8, R8, 0x1, R11 ;  /* 0x0000000108087824 */ /* 0x002fca00078e020b */
[----:B------:R-:W-:-:S04]  /*e240*/  ISETP.NE.AND P0, PT, R8, UR4, PT ;  /* 0x0000000408007c0c */ /* 0x000fc8000bf05270 */
[----:B------:R-:W-:-:S05]  /*e250*/  SEL R6, RZ, 0x1, P0 ;  /* 0x00000001ff067807 */ /* 0x000fca0000000000 */
[----:B------:R2:W-:Y:S04]  /*e260*/  STS.U8 [UR5], R6 ;  /* 0x00000006ff007988 */ /* 0x0005e80008000005 */
.L_x_1019:
[----:B------:R-:W-:Y:S05]  /*e270*/  BSYNC B0 ;  /* 0x0000000000007941 */ /* 0x000fea0003800000 */
.L_x_1018:
[----:B------:R-:W-:Y:S01]  /*e280*/  BAR.SYNC.DEFER_BLOCKING 0x0 ;  /* 0x0000000000007b1d */ /* 0x000fe20000010000 */
[----:B------:R-:W-:-:S09]  /*e290*/  ULEA UR4, UR8, UR7, 0x18 ;  /* 0x0000000708047291 */ /* 0x000fd2000f8ec03f */
[----:B-12---:R-:W1:Y:S02]  /*e2a0*/  LDS.U8 R6, [UR4] ;  /* 0x00000004ff067984 */ /* 0x006e640008000000 */
[----:B-1----:R-:W-:-:S13]  /*e2b0*/  ISETP.NE.AND P0, PT, R6, RZ, PT ;  /* 0x000000ff0600720c */ /* 0x002fda0003f05270 */
[----:B------:R-:W-:Y:S05]  /*e2c0*/  @!P0 EXIT ;  /* 0x000000000000894d */ /* 0x000fea0003800000 */
[----:B------:R-:W-:Y:S01]  /*e2d0*/  ISETP.NE.AND P0, PT, RZ, UR9, PT ;  /* 0x00000009ff007c0c */ /* 0x000fe2000bf05270 */
        /* <DEDUP_REMOVED lines=20> */
[----:B------:R-:W1:Y:S01]  /*e420*/  LDC R11, c[0x0][0x4] ;  /* 0x00000100ff0b7b82 */ /* 0x000e620000000800 */
[----:B------:R-:W-:Y:S01]  /*e430*/  BSSY B1, `(.L_x_1023) ;  /* 0x000000d000017945 */ /* 0x000fe20003800000 */
[----:B------:R-:W-:Y:S02]  /*e440*/  IMAD.MOV.U32 R8, RZ, RZ, R6 ;  /* 0x000000ffff087224 */ /* 0x000fe400078e0006 */
[----:B------:R-:W-:Y:S02]  /*e450*/  IMAD R9, R0, UR5, RZ ;  /* 0x0000000500097c24 */ /* 0x000fe4000f8e02ff */
[----:B-1----:R-:W-:-:S07]  /*e460*/  IMAD R11, R11, UR4, RZ ;  /* 0x000000040b0b7c24 */ /* 0x002fce000f8e02ff */
.L_x_1024:
        /* <DEDUP_REMOVED lines=10> */
.L_x_1023:
[----:B------:R-:W-:Y:S05]  /*e510*/  BRA `(.L_x_1022) ;  /* 0x00000000004c7947 */ /* 0x000fea0003800000 */
.L_x_1021:
[----:B------:R-:W-:Y:S01]  /*e520*/  ULDC UR5, c[0x0][0x228] ;  /* 0x00008a0000057ab9 */ /* 0x000fe20000000800 */
[----:B------:R-:W-:Y:S01]  /*e530*/  ULDC.64 UR10, c[0x0][0x600] ;  /* 0x00018000000a7ab9 */ /* 0x000fe20000000a00 */
[----:B------:R-:W-:-:S13]  /*e540*/  ISETP.GE.U32.AND P0, PT, R2, UR5, PT ;  /* 0x0000000502007c0c */ /* 0x000fda000bf06070 */
[----:B------:R-:W-:Y:S05]  /*e550*/  @P0 BRA `(.L_x_1022) ;  /* 0x00000000003c0947 */ /* 0x000fea0003800000 */
[----:B------:R-:W-:Y:S01]  /*e560*/  ULDC UR4, c[0x0][0x10] ;  /* 0x0000040000047ab9 */ /* 0x000fe20000000800 */
[----:B------:R-:W1:Y:S01]  /*e570*/  LDC R8, c[0x0][RZ] ;  /* 0x00000000ff087b82 */ /* 0x000e620000000800 */
[----:B------:R-:W-:Y:S02]  /*e580*/  IMAD.MOV.U32 R9, RZ, RZ, R2 ;  /* 0x000000ffff097224 */ /* 0x000fe400078e0002 */
[----:B------:R-:W-:-:S05]  /*e590*/  IMAD R0, R0, UR4, RZ ;  /* 0x0000000400007c24 */ /* 0x000fca000f8e02ff */
[----:B------:R-:W2:Y:S02]  /*e5a0*/  LDC R10, c[0x0][0x4] ;  /* 0x00000100ff0a7b82 */ /* 0x000ea40000000800 */
.L_x_1025:
[----:B------:R-:W-:-:S05]  /*e5b0*/  IADD3 R6, R0, R9, RZ ;  /* 0x0000000900067210 */ /* 0x000fca0007ffe0ff */
[----:B-1----:R-:W-:-:S05]  /*e5c0*/  IMAD R6, R6, R8, R3 ;  /* 0x0000000806067224 */ /* 0x002fca00078e0203 */
[----:B------:R-:W-:-:S05]  /*e5d0*/  IADD3 R6, P0, R6, UR10, RZ ;  /* 0x0000000a06067c10 */ /* 0x000fca000ff1e0ff */
[----:B------:R-:W-:-:S05]  /*e5e0*/  IMAD.X R7, RZ, RZ, UR11, P0 ;  /* 0x0000000bff077e24 */ /* 0x000fca00080e06ff */
[----:B------:R-:W3:Y:S01]  /*e5f0*/  LDG.E.U8 R6, desc[UR36][R6.64] ;  /* 0x0000002406067981 */ /* 0x000ee2000c1e1100 */
[----:B--2---:R-:W-:Y:S02]  /*e600*/  IADD3 R9, R10, R9, RZ ;  /* 0x000000090a097210 */ /* 0x004fe40007ffe0ff */
[----:B---3--:R-:W-:-:S04]  /*e610*/  LOP3.LUT P0, RZ, R17, 0xff, R6, 0xc8, !PT ;  /* 0x000000ff11ff7812 */ /* 0x008fc8000780c806 */
[----:B------:R-:W-:Y:S02]  /*e620*/  SEL R17, RZ, 0x1, !P0 ;  /* 0x00000001ff117807 */ /* 0x000fe40004000000 */
[----:B------:R-:W-:-:S13]  /*e630*/  ISETP.GE.U32.AND P0, PT, R9, UR5, PT ;  /* 0x0000000509007c0c */ /* 0x000fda000bf06070 */
[----:B------:R-:W-:Y:S05]  /*e640*/  @!P0 BRA `(.L_x_1025) ;  /* 0xfffffffc00d88947 */ /* 0x000fea000383ffff */
.L_x_1022:
[----:B------:R-:W-:Y:S05]  /*e650*/  BSYNC B0 ;  /* 0x0000000000007941 */ /* 0x000fea0003800000 */
.L_x_1020:
[----:B------:R-:W1:Y:S01]  /*e660*/  LDC R8, c[0x0][RZ] ;  /* 0x00000000ff087b82 */ /* 0x000e620000000800 */
[----:B------:R-:W-:Y:S01]  /*e670*/  ULDC UR5, c[0x0][0x4] ;  /* 0x0000010000057ab9 */ /* 0x000fe20000000800 */
[----:B------:R-:W-:Y:S02]  /*e680*/  UIADD3 UR7, UR7, 0x10, URZ ;  /* 0x0000001007077890 */ /* 0x000fe4000fffe03f */
[----:B------:R-:W-:Y:S02]  /*e690*/  USHF.R.U32.HI UR4, URZ, 0x1, UR5 ;  /* 0x000000013f047899 */ /* 0x000fe40008011605 */
[----:B------:R-:W-:Y:S01]  /*e6a0*/  ULEA UR7, UR8, UR7, 0x18 ;  /* 0x0000000708077291 */ /* 0x000fe2000f8ec03f */
[----:B------:R-:W-:-:S03]  /*e6b0*/  ULDC UR6, c[0x0][0x22c] ;  /* 0x00008b0000067ab9 */ /* 0x000fc60000000800 */
[----:B------:R-:W-:Y:S02]  /*e6c0*/  ISETP.NE.AND P0, PT, RZ, UR4, PT ;  /* 0x00000004ff007c0c */ /* 0x000fe4000bf05270 */
[----:B------:R-:W-:Y:S01]  /*e6d0*/  ISETP.NE.AND P3, PT, RZ, UR6, PT ;  /* 0x00000006ff007c0c */ /* 0x000fe2000bf65270 */
[----:B-1----:R-:W-:-:S05]  /*e6e0*/  IMAD R0, R2, R8, R3 ;  /* 0x0000000802007224 */ /* 0x002fca00078e0203 */
[----:B------:R1:W-:Y:S05]  /*e6f0*/  STS.U8 [R0+UR7], R17 ;  /* 0x0000001100007988 */ /* 0x0003ea0008000007 */
[----:B------:R-:W-:Y:S05]  /*e700*/  @!P0 BRA `(.L_x_1026) ;  /* 0x0000000000388947 */ /* 0x000fea0003800000 */
[----:B------:R-:W-:-:S07]  /*e710*/  IMAD.U32 R7, RZ, RZ, UR4 ;  /* 0x00000004ff077e24 */ /* 0x000fce000f8e00ff */
.L_x_1027:
[----:B------:R-:W-:Y:S01]  /*e720*/  IADD3 R6, R2, R7, RZ ;  /* 0x0000000702067210 */ /* 0x000fe20007ffe0ff */
[----:B------:R-:W-:Y:S03]  /*e730*/  BAR.SYNC.DEFER_BLOCKING 0x0 ;  /* 0x0000000000007b1d */ /* 0x000fe60000010000 */
[----:B------:R-:W-:-:S04]  /*e740*/  ISETP.GE.U32.AND P0, PT, R6, UR5, PT ;  /* 0x0000000506007c0c */ /* 0x000fc8000bf06070 */
[----:B------:R-:W-:-:S13]  /*e750*/  ISETP.GE.U32.OR P0, PT, R2, R7, P0 ;  /* 0x000000070200720c */ /* 0x000fda0000706470 */
[----:B------:R-:W-:-:S06]  /*e760*/  @!P0 IMAD R6, R6, R8, R3 ;  /* 0x0000000806068224 */ /* 0x000fcc00078e0203 */
[----:B------:R-:W2:Y:S02]  /*e770*/  @!P0 LDS.U8 R6, [R6+UR7] ;  /* 0x0000000706068984 */ /* 0x000ea40008000000 */
[----:B--2---:R-:W-:-:S04]  /*e780*/  @!P0 LOP3.LUT P2, RZ, R6, 0xff, R17, 0xc8, !PT ;  /* 0x000000ff06ff8812 */ /* 0x004fc8000784c811 */
[----:B------:R-:W-:Y:S02]  /*e790*/  @!P0 SEL R9, RZ, 0x1, !P2 ;  /* 0x00000001ff098807 */ /* 0x000fe40005000000 */
[----:B------:R-:W-:Y:S02]  /*e7a0*/  ISETP.GT.AND P2, PT, R7, 0x1, PT ;  /* 0x000000010700780c */ /* 0x000fe40003f44270 */
[----:B------:R-:W-:Y:S01]  /*e7b0*/  SHF.R.S32.HI R7, RZ, 0x1, R7 ;  /* 0x00000001ff077819 */ /* 0x000fe20000011407 */
[----:B------:R2:W-:Y:S01]  /*e7c0*/  @!P0 STS.U8 [R0+UR7], R9 ;  /* 0x0000000900008988 */ /* 0x0005e20008000007 */
[----:B-1----:R-:W-:-:S09]  /*e7d0*/  @!P0 PRMT R17, R9, 0x7610, R17 ;  /* 0x0000761009118816 */ /* 0x002fd20000000011 */
[----:B--2---:R-:W-:Y:S05]  /*e7e0*/  @P2 BRA `(.L_x_1027) ;  /* 0xfffffffc00cc2947 */ /* 0x004fea000383ffff */
.L_x_1026:
        /* <DEDUP_REMOVED lines=10> */
[----:B--2---:R-:W-:Y:S05]  /*e890*/  @!P0 BRA `(.L_x_1029) ;  /* 0x0000000000388947 */ /* 0x004fea0003800000 */
.L_x_1030:
[----:B------:R-:W-:Y:S01]  /*e8a0*/  IADD3 R6, R3, R7, RZ ;  /* 0x0000000703067210 */ /* 0x000fe20007ffe0ff */
[----:B------:R-:W-:Y:S03]  /*e8b0*/  BAR.SYNC.DEFER_BLOCKING 0x0 ;  /* 0x0000000000007b1d */ /* 0x000fe60000010000 */
[----:B------:R-:W-:-:S04]  /*e8c0*/  ISETP.GE.U32.AND P0, PT, R6, R8, PT ;  /* 0x000000080600720c */ /* 0x000fc80003f06070 */
[----:B------:R-:W-:-:S13]  /*e8d0*/  ISETP.GE.U32.OR P0, PT, R3, R7, P0 ;  /* 0x000000070300720c */ /* 0x000fda0000706470 */
[--C-:B------:R-:W-:Y:S01]  /*e8e0*/  @!P0 IMAD.IADD R6, R2, 0x1, R7.reuse ;  /* 0x0000000102068824 */ /* 0x100fe200078e0207 */
[----:B------:R-:W-:-:S05]  /*e8f0*/  SHF.R.S32.HI R7, RZ, 0x1, R7 ;  /* 0x00000001ff077819 */ /* 0x000fca0000011407 */
[----:B------:R-:W2:Y:S02]  /*e900*/  @!P0 LDS.U8 R6, [R6] ;  /* 0x0000000006068984 */ /* 0x000ea40000000000 */
[----:B--2---:R-:W-:-:S04]  /*e910*/  @!P0 LOP3.LUT P2, RZ, R6, 0xff, R17, 0xc8, !PT ;  /* 0x000000ff06ff8812 */ /* 0x004fc8000784c811 */
[----:B------:R-:W-:Y:S02]  /*e920*/  @!P0 SEL R9, RZ, 0x1, !P2 ;  /* 0x00000001ff098807 */ /* 0x000fe40005000000 */
[----:B------:R-:W-:Y:S02]  /*e930*/  ISETP.GE.AND P2, PT, R7, 0x20, PT ;  /* 0x000000200700780c */ /* 0x000fe40003f46270 */
[----:B-1----:R-:W-:Y:S01]  /*e940*/  @!P0 PRMT R17, R9, 0x7610, R17 ;  /* 0x0000761009118816 */ /* 0x002fe20000000011 */
[----:B------:R2:W-:Y:S10]  /*e950*/  @!P0 STS.U8 [R0+UR7], R9 ;  /* 0x0000000900008988 */ /* 0x0005f40008000007 */
[----:B--2---:R-:W-:Y:S05]  /*e960*/  @P2 BRA `(.L_x_1030) ;  /* 0xfffffffc00cc2947 */ /* 0x004fea000383ffff */
[----:B------:R-:W-:-:S11]  /*e970*/  HFMA2.MMA R6, -RZ, RZ, 0, 1.9073486328125e-06 ;  /* 0x00000020ff067435 */ /* 0x000fd600000001ff */
.L_x_1029:
[----:B------:R-:W-:Y:S01]  /*e980*/  BAR.SYNC.DEFER_BLOCKING 0x0 ;  /* 0x0000000000007b1d */ /* 0x000fe20000010000 */
[----:B------:R-:W-:-:S13]  /*e990*/  ISETP.GE.AND P0, PT, R6, 0x2, PT ;  /* 0x000000020600780c */ /* 0x000fda0003f06270 */
[----:B------:R-:W-:Y:S05]  /*e9a0*/  @!P0 BRA `(.L_x_1028) ;  /* 0x0000000000288947 */ /* 0x000fea0003800000 */
[----:B------:R-:W-:-:S07]  /*e9b0*/  IMAD.MOV.U32 R3, RZ, RZ, 0x1 ;  /* 0x00000001ff037424 */ /* 0x000fce00078e00ff */
.L_x_1031:
[C---:B-1----:R-:W-:Y:S02]  /*e9c0*/  LOP3.LUT R0, R17.reuse, 0xffff, RZ, 0xc0, !PT ;  /* 0x0000ffff11007812 */ /* 0x042fe400078ec0ff */
[----:B------:R-:W-:Y:S02]  /*e9d0*/  LOP3.LUT P0, RZ, R17, 0xff, RZ, 0xc0, !PT ;  /* 0x000000ff11ff7812 */ /* 0x000fe4000780c0ff */
[----:B------:R-:W-:-:S06]  /*e9e0*/  PRMT R0, R0, 0x8880, RZ ;  /* 0x0000888000007816 */ /* 0x000fcc00000000ff */
[----:B------:R1:W2:Y:S02]  /*e9f0*/  SHFL.DOWN PT, R0, R0, R3, 0x1f ;  /* 0x08001f0300007589 */ /* 0x0002a400000e0000 */
[----:B-1----:R-:W-:-:S04]  /*ea00*/  SHF.L.U32 R3, R3, 0x1, RZ ;  /* 0x0000000103037819 */ /* 0x002fc800000006ff */
[----:B------:R-:W-:Y:S02]  /*ea10*/  ISETP.GE.AND P2, PT, R3, R6, PT ;  /* 0x000000060300720c */ /* 0x000fe40003f46270 */
[----:B--2---:R-:W-:-:S04]  /*ea20*/  ISETP.NE.OR P0, PT, R0, RZ, P0 ;  /* 0x000000ff0000720c */ /* 0x004fc80000705670 */
[----:B------:R-:W-:-:S07]  /*ea30*/  SEL R17, RZ, 0x1, !P0 ;  /* 0x00000001ff117807 */ /* 0x000fce0004000000 */
[----:B------:R-:W-:Y:S05]  /*ea40*/  @!P2 BRA `(.L_x_1031) ;  /* 0xfffffffc00dca947 */ /* 0x000fea000383ffff */
.L_x_1028:
        /* <DEDUP_REMOVED lines=9> */
[----:B-1----:R-:W2:Y:S02]  /*eae0*/  LDG.E.U8 R0, desc[UR36][R4.64] ;  /* 0x0000002404007981 */ /* 0x002ea4000c1e1100 */
[----:B--2---:R-:W-:-:S04]  /*eaf0*/  LOP3.LUT P0, RZ, R17, 0xff, R0, 0xc8, !PT ;  /* 0x000000ff11ff7812 */ /* 0x004fc8000780c800 */
[----:B------:R-:W-:-:S09]  /*eb00*/  SEL R17, RZ, 0x1, !P0 ;  /* 0x00000001ff117807 */ /* 0x000fd20004000000 */
.L_x_1033:
[----:B------:R-:W-:Y:S05]  /*eb10*/  @!P1 BRA `(.L_x_1034) ;  /* 0x0000000000689947 */ /* 0x000fea0003800000 */
[----:B-1----:R-:W1:Y:S02]  /*eb20*/  LDC R0, c[0x0][0x61c] ;  /* 0x00018700ff007b82 */ /* 0x002e640000000800 */
[----:B-1----:R-:W-:-:S13]  /*eb30*/  ISETP.NE.AND P0, PT, R0, 0x1, PT ;  /* 0x000000010000780c */ /* 0x002fda0003f05270 */
[----:B------:R-:W-:Y:S05]  /*eb40*/  @!P0 BRA `(.L_x_1035) ;  /* 0x0000000000408947 */ /* 0x000fea0003800000 */
[----:B------:R-:W-:Y:S01]  /*eb50*/  MOV R2, 0x0 ;  /* 0x0000000000027802 */ /* 0x000fe20000000f00 */
[----:B------:R-:W-:Y:S01]  /*eb60*/  ULDC.64 UR4, c[0x4][0x640] ;  /* 0x0101900000047ab9 */ /* 0x000fe20000000a00 */
[----:B------:R-:W-:Y:S01]  /*eb70*/  ULDC.64 UR6, c[0x4][0x478] ;  /* 0x01011e0000067ab9 */ /* 0x000fe20000000a00 */
[----:B------:R-:W-:Y:S01]  /*eb80*/  IMAD.U32 R4, RZ, RZ, UR4 ;  /* 0x00000004ff047e24 */ /* 0x000fe2000f8e00ff */
[----:B------:R-:W-:Y:S01]  /*eb90*/  MOV R5, UR5 ;  /* 0x0000000500057c02 */ /* 0x000fe20008000f00 */
[----:B------:R-:W-:Y:S01]  /*eba0*/  ULDC.64 UR4, c[0x4][0x630] ;  /* 0x01018c0000047ab9 */ /* 0x000fe20000000a00 */
[----:B------:R-:W1:Y:S01]  /*ebb0*/  LDC.64 R2, c[0x4][R2] ;  /* 0x0100000002027b82 */ /* 0x000e620000000a00 */
[----:B------:R-:W-:Y:S01]  /*ebc0*/  HFMA2.MMA R12, -RZ, RZ, 0, 5.9604644775390625e-08 ;  /* 0x00000001ff0c7435 */ /* 0x000fe200000001ff */
[----:B------:R-:W-:Y:S01]  /*ebd0*/  IMAD.U32 R6, RZ, RZ, UR4 ;  /* 0x00000004ff067e24 */ /* 0x000fe2000f8e00ff */
[----:B------:R-:W-:Y:S01]  /*ebe0*/  MOV R7, UR5 ;  /* 0x0000000500077c02 */ /* 0x000fe20008000f00 */
[----:B------:R-:W-:Y:S01]  /*ebf0*/  IMAD.U32 R10, RZ, RZ, UR6 ;  /* 0x00000006ff0a7e24 */ /* 0x000fe2000f8e00ff */
[----:B------:R-:W-:Y:S01]  /*ec00*/  MOV R11, UR7 ;  /* 0x00000007000b7c02 */ /* 0x000fe20008000f00 */
[----:B------:R-:W-:-:S02]  /*ec10*/  IMAD.MOV.U32 R8, RZ, RZ, 0x2ef ;  /* 0x000002efff087424 */ /* 0x000fc400078e00ff */
[----:B------:R-:W-:-:S07]  /*ec20*/  IMAD.MOV.U32 R13, RZ, RZ, RZ ;  /* 0x000000ffff0d7224 */ /* 0x000fce00078e00ff */
[----:B0-----:R-:W-:-:S07]  /*ec30*/  LEPC R20, `(.L_x_1035) ;  /* 0x000000001014794e */ /* 0x001fce0000000000 */
[----:B-1----:R-:W-:Y:S05]  /*ec40*/  CALL.ABS.NOINC R2 ;  /* 0x0000000002007343 */ /* 0x002fea0003c00000 */
.L_x_1035:
[----:B------:R-:W-:Y:S01]  /*ec50*/  ULDC.64 UR4, c[0x0][0x5e8] ;  /* 0x00017a0000047ab9 */ /* 0x000fe20000000a00 */
[----:B------:R-:W-:Y:S02]  /*ec60*/  LOP3.LUT P0, RZ, R17, 0xff, RZ, 0xc0, !PT ;  /* 0x000000ff11ff7812 */ /* 0x000fe4000780c0ff */
[----:B------:R-:W-:Y:S02]  /*ec70*/  IADD3 R16, P1, R16, UR4, RZ ;  /* 0x0000000410107c10 */ /* 0x000fe4000ff3e0ff */
[----:B------:R-:W-:Y:S02]  /*ec80*/  SEL R3, RZ, 0x1, !P0 ;  /* 0x00000001ff037807 */ /* 0x000fe40004000000 */
[----:B------:R-:W-:-:S05]  /*ec90*/  IADD3.X R17, RZ, UR5, RZ, P1, !PT ;  /* 0x00000005ff117c10 */ /* 0x000fca0008ffe4ff */
[----:B------:R-:W-:Y:S01]  /*eca0*/  STG.E.U8 desc[UR36][R16.64], R3 ;  /* 0x0000000310007986 */ /* 0x000fe2000c101124 */
[----:B------:R-:W-:Y:S05]  /*ecb0*/  EXIT ;  /* 0x000000000000794d */ /* 0x000fea0003800000 */
.L_x_1034:
[----:B------:R-:W-:Y:S01]  /*ecc0*/  STG.E.U8 desc[UR36][R4.64], R17 ;  /* 0x0000001104007986 */ /* 0x000fe2000c101124 */
[----:B------:R-:W-:Y:S05]  /*ecd0*/  EXIT ;  /* 0x000000000000794d */ /* 0x000fea0003800000 */
.L_x_1032:
[----:B------:R-:W-:Y:S01]  /*ece0*/  ISETP.NE.AND P1, PT, RZ, UR38, PT ;  /* 0x00000026ff007c0c */ /* 0x000fe2000bf25270 */
[----:B------:R-:W-:Y:S01]  /*ecf0*/  ULDC.64 UR4, c[0x0][0x5e8] ;  /* 0x00017a0000047ab9 */ /* 0x000fe20000000a00 */
[----:B------:R-:W-:Y:S01]  /*ed00*/  ULDC.U8 UR6, c[0x0][0x619] ;  /* 0x0001864000067ab9 */ /* 0x000fe20000000000 */
[----:B------:R-:W-:Y:S02]  /*ed10*/  IADD3 R2, P0, R16, UR4, RZ ;  /* 0x0000000410027c10 */ /* 0x000fe4000ff1e0ff */
[----:B------:R-:W-:-:S03]  /*ed20*/  ISETP.NE.AND P2, PT, RZ, UR6, PT ;  /* 0x00000006ff007c0c */ /* 0x000fc6000bf45270 */
[----:B------:R-:W-:-:S05]  /*ed30*/  IMAD.X R3, RZ, RZ, UR5, P0 ;  /* 0x00000005ff037e24 */ /* 0x000fca00080e06ff */
[----:B------:R-:W-:Y:S05]  /*ed40*/  @!P1 BRA `(.L_x_1036) ;  /* 0x00000000000c9947 */ /* 0x000fea0003800000 */
[----:B-1----:R-:W2:Y:S02]  /*ed50*/  LDG.E.U8 R0, desc[UR36][R2.64] ;  /* 0x0000002402007981 */ /* 0x002ea4000c1e1100 */
[----:B--2---:R-:W-:-:S04]  /*ed60*/  LOP3.LUT P0, RZ, R0, 0xff, R17, 0xc8, !PT ;  /* 0x000000ff00ff7812 */ /* 0x004fc8000780c811 */
[----:B------:R-:W-:-:S09]  /*ed70*/  SEL R17, RZ, 0x1, !P0 ;  /* 0x00000001ff117807 */ /* 0x000fd20004000000 */
.L_x_1036:
[----:B------:R-:W-:Y:S05]  /*ed80*/  @!P2 BRA `(.L_x_1037) ;  /* 0x000000000068a947 */ /* 0x000fea0003800000 */
[----:B-1----:R-:W1:Y:S02]  /*ed90*/  LDC R0, c[0x0][0x61c] ;  /* 0x00018700ff007b82 */ /* 0x002e640000000800 */
[----:B-1----:R-:W-:-:S13]  /*eda0*/  ISETP.NE.AND P0, PT, R0, 0x1, PT ;  /* 0x000000010000780c */ /* 0x002fda0003f05270 */
[----:B------:R-:W-:Y:S05]  /*edb0*/  @!P0 BRA `(.L_x_1038) ;  /* 0x0000000000408947 */ /* 0x000fea0003800000 */
[----:B------:R-:W-:Y:S01]  /*edc0*/  MOV R2, 0x0 ;  /* 0x0000000000027802 */ /* 0x000fe20000000f00 */
[----:B------:R-:W-:Y:S01]  /*edd0*/  ULDC.64 UR4, c[0x4][0x640] ;  /* 0x0101900000047ab9 */ /* 0x000fe20000000a00 */
[----:B------:R-:W-:Y:S01]  /*ede0*/  ULDC.64 UR6, c[0x4][0x478] ;  /* 0x01011e0000067ab9 */ /* 0x000fe20000000a00 */
[----:B------:R-:W-:Y:S01]  /*edf0*/  MOV R4, UR4 ;  /* 0x0000000400047c02 */ /* 0x000fe20008000f00 */
[----:B------:R-:W-:Y:S01]  /*ee00*/  IMAD.U32 R5, RZ, RZ, UR5 ;  /* 0x00000005ff057e24 */ /* 0x000fe2000f8e00ff */
[----:B------:R-:W-:Y:S01]  /*ee10*/  ULDC.64 UR4, c[0x4][0x630] ;  /* 0x01018c0000047ab9 */ /* 0x000fe20000000a00 */
[----:B------:R-:W1:Y:S01]  /*ee20*/  LDC.64 R2, c[0x4][R2] ;  /* 0x0100000002027b82 */ /* 0x000e620000000a00 */
[----:B------:R-:W-:Y:S01]  /*ee30*/  HFMA2.MMA R8, -RZ, RZ, 0, 4.4763088226318359375e-05 ;  /* 0x000002efff087435 */ /* 0x000fe200000001ff */
[----:B------:R-:W-:Y:S01]  /*ee40*/  MOV R6, UR4 ;  /* 0x0000000400067c02 */ /* 0x000fe20008000f00 */
[----:B------:R-:W-:Y:S01]  /*ee50*/  IMAD.U32 R7, RZ, RZ, UR5 ;  /* 0x00000005ff077e24 */ /* 0x000fe2000f8e00ff */
[----:B------:R-:W-:Y:S01]  /*ee60*/  MOV R10, UR6 ;  /* 0x00000006000a7c02 */ /* 0x000fe20008000f00 */
[----:B------:R-:W-:Y:S01]  /*ee70*/  IMAD.U32 R11, RZ, RZ, UR7 ;  /* 0x00000007ff0b7e24 */ /* 0x000fe2000f8e00ff */
[----:B------:R-:W-:Y:S01]  /*ee80*/  MOV R13, RZ ;  /* 0x000000ff000d7202 */ /* 0x000fe20000000f00 */
[----:B------:R-:W-:-:S07]  /*ee90*/  IMAD.MOV.U32 R12, RZ, RZ, 0x1 ;  /* 0x00000001ff0c7424 */ /* 0x000fce00078e00ff */
[----:B0-----:R-:W-:-:S07]  /*eea0*/  LEPC R20, `(.L_x_1038) ;  /* 0x000000001014794e */ /* 0x001fce0000000000 */
[----:B-1----:R-:W-:Y:S05]  /*eeb0*/  CALL.ABS.NOINC R2 ;  /* 0x0000000002007343 */ /* 0x002fea0003c00000 */
.L_x_1038:
[----:B------:R-:W-:Y:S01]  /*eec0*/  ULDC.64 UR4, c[0x0][0x5e8] ;  /* 0x00017a0000047ab9 */ /* 0x000fe20000000a00 */
[----:B------:R-:W-:Y:S02]  /*eed0*/  LOP3.LUT P0, RZ, R17, 0xff, RZ, 0xc0, !PT ;  /* 0x000000ff11ff7812 */ /* 0x000fe4000780c0ff */
[----:B------:R-:W-:Y:S02]  /*eee0*/  IADD3 R16, P1, R16, UR4, RZ ;  /* 0x0000000410107c10 */ /* 0x000fe4000ff3e0ff */
[----:B------:R-:W-:-:S03]  /*eef0*/  SEL R3, RZ, 0x1, !P0 ;  /* 0x00000001ff037807 */ /* 0x000fc60004000000 */
[----:B------:R-:W-:-:S05]  /*ef00*/  IMAD.X R17, RZ, RZ, UR5, P1 ;  /* 0x00000005ff117e24 */ /* 0x000fca00088e06ff */
[----:B------:R-:W-:Y:S01]  /*ef10*/  STG.E.U8 desc[UR36][R16.64], R3 ;  /* 0x0000000310007986 */ /* 0x000fe2000c101124 */
[----:B------:R-:W-:Y:S05]  /*ef20*/  EXIT ;  /* 0x000000000000794d */ /* 0x000fea0003800000 */
.L_x_1037:
[----:B------:R-:W-:-:S04]  /*ef30*/  LOP3.LUT P0, RZ, R17, 0xff, RZ, 0xc0, !PT ;  /* 0x000000ff11ff7812 */ /* 0x000fc8000780c0ff */
[----:B------:R-:W-:-:S05]  /*ef40*/  SEL R5, RZ, 0x1, !P0 ;  /* 0x00000001ff057807 */ /* 0x000fca0004000000 */
[----:B------:R-:W-:Y:S01]  /*ef50*/  STG.E.U8 desc[UR36][R2.64], R5 ;  /* 0x0000000502007986 */ /* 0x000fe2000c101124 */
[----:B------:R-:W-:Y:S05]  /*ef60*/  EXIT ;  /* 0x000000000000794d */ /* 0x000fea0003800000 */
.L_x_1012:
        /* <DEDUP_REMOVED lines=22> */
.L_x_1040:
[----:B------:R-:W-:Y:S05]  /*f0d0*/  @!P1 BRA `(.L_x_1041) ;  /* 0x0000000000689947 */ /* 0x000fea0003800000 */
[----:B------:R-:W1:Y:S02]  /*f0e0*/  LDC R0, c[0x0][0x61c] ;  /* 0x00018700ff007b82 */ /* 0x000e640000000800 */
        /* <DEDUP_REMOVED lines=18> */
.L_x_1042:
[----:B------:R-:W-:Y:S01]  /*f210*/  ULDC.64 UR4, c[0x0][0x5e8] ;  /* 0x00017a0000047ab9 */ /* 0x000fe20000000a00 */
[----:B------:R-:W-:Y:S02]  /*f220*/  LOP3.LUT P0, RZ, R19, 0xff, RZ, 0xc0, !PT ;  /* 0x000000ff13ff7812 */ /* 0x000fe4000780c0ff */
[----:B------:R-:W-:Y:S02]  /*f230*/  IADD3 R18, P1, R18, UR4, RZ ;  /* 0x0000000412127c10 */ /* 0x000fe4000ff3e0ff */
[----:B------:R-:W-:-:S03]  /*f240*/  SEL R3, RZ, 0x1, !P0 ;  /* 0x00000001ff037807 */ /* 0x000fc60004000000 */
[----:B------:R-:W-:-:S05]  /*f250*/  IMAD.X R19, RZ, RZ, UR5, P1 ;  /* 0x00000005ff137e24 */ /* 0x000fca00088e06ff */
[----:B------:R-:W-:Y:S01]  /*f260*/  STG.E.U8 desc[UR36][R18.64], R3 ;  /* 0x0000000312007986 */ /* 0x000fe2000c101124 */
[----:B------:R-:W-:Y:S05]  /*f270*/  EXIT ;  /* 0x000000000000794d */ /* 0x000fea0003800000 */
.L_x_1041:
[----:B------:R-:W-:Y:S01]  /*f280*/  STG.E.U8 desc[UR36][R4.64], R19 ;  /* 0x0000001304007986 */ /* 0x000fe2000c101124 */
[----:B------:R-:W-:Y:S05]  /*f290*/  EXIT ;  /* 0x000000000000794d */ /* 0x000fea0003800000 */
.L_x_1039:
        /* <DEDUP_REMOVED lines=10> */
.L_x_1043:
[----:B------:R-:W-:-:S04]  /*f340*/  LOP3.LUT P0, RZ, R19, 0xff, RZ, 0xc0, !PT ;  /* 0x000000ff13ff7812 */ /* 0x000fc8000780c0ff */
[----:B------:R-:W-:Y:S01]  /*f350*/  SEL R17, RZ, 0x1, !P0 ;  /* 0x00000001ff117807 */ /* 0x000fe20004000000 */
[----:B------:R-:W-:Y:S08]  /*f360*/  @!P2 BRA `(.L_x_1044) ;  /* 0x000000000060a947 */ /* 0x000ff00003800000 */
[----:B------:R-:W1:Y:S02]  /*f370*/  LDC R0, c[0x0][0x61c] ;  /* 0x00018700ff007b82 */ /* 0x000e640000000800 */
        /* <DEDUP_REMOVED lines=18> */
.L_x_1045:
[----:B------:R-:W-:Y:S02]  /*f4a0*/  ULDC.64 UR4, c[0x0][0x5e8] ;  /* 0x00017a0000047ab9 */ /* 0x000fe40000000a00 */
[----:B------:R-:W-:-:S04]  /*f4b0*/  IADD3 R18, P0, R18, UR4, RZ ;  /* 0x0000000412127c10 */ /* 0x000fc8000ff1e0ff */
[----:B------:R-:W-:-:S05]  /*f4c0*/  IADD3.X R19, RZ, UR5, RZ, P0, !PT ;  /* 0x00000005ff137c10 */ /* 0x000fca00087fe4ff */
[----:B------:R-:W-:Y:S01]  /*f4d0*/  STG.E.U8 desc[UR36][R18.64], R17 ;  /* 0x0000001112007986 */ /* 0x000fe2000c101124 */
[----:B------:R-:W-:Y:S05]  /*f4e0*/  EXIT ;  /* 0x000000000000794d */ /* 0x000fea0003800000 */
.L_x_1044:
[----:B------:R-:W-:Y:S01]  /*f4f0*/  STG.E.U8 desc[UR36][R2.64], R17 ;  /* 0x0000001102007986 */ /* 0x000fe2000c101124 */
[----:B------:R-:W-:Y:S05]  /*f500*/  EXIT ;  /* 0x000000000000794d */ /* 0x000fea0003800000 */
.L_x_1046:
        /* <DEDUP_REMOVED lines=15> */
.L_x_7545:


//--------------------- .text._ZN2at6native13reduce_kernelILi256ELi2ENS0_8ReduceOpIN3c107complexIfEENS0_14func_wrapper_tIbZZZNS0_14or_kernel_cudaERNS_14TensorIteratorEENKUlvE_clEvENKUlvE7_clEvEUlbS5_E_EEjbLi4ELi4EEEEEvT1_ --------------------------
	.section	.text._ZN2at6native13reduce_kernelILi256ELi2ENS0_8ReduceOpIN3c107complexIfEENS0_14func_wrapper_tIbZZZNS0_14or_kernel_cudaERNS_14TensorIteratorEENKUlvE_clEvENKUlvE7_clEvEUlbS5_E_EEjbLi4ELi4EEEEEvT1_,"ax",@progbits
	.align	128
        .global         _ZN2at6native13reduce_kernelILi256ELi2ENS0_8ReduceOpIN3c107complexIfEENS0_14func_wrapper_tIbZZZNS0_14or_kernel_cudaERNS_14TensorIteratorEENKUlvE_clEvENKUlvE7_clEvEUlbS5_E_EEjbLi4ELi4EEEEEvT1_
        .type           _ZN2at6native13reduce_kernelILi256ELi2ENS0_8ReduceOpIN3c107complexIfEENS0_14func_wrapper_tIbZZZNS0_14or_kernel_cudaERNS_14TensorIteratorEENKUlvE_clEvENKUlvE7_clEvEUlbS5_E_EEjbLi4ELi4EEEEEvT1_,@function
        .size           _ZN2at6native13reduce_kernelILi256ELi2ENS0_8ReduceOpIN3c107complexIfEENS0_14func_wrapper_tIbZZZNS0_14or_kernel_cudaERNS_14TensorIteratorEENKUlvE_clEvENKUlvE7_clEvEUlbS5_E_EEjbLi4ELi4EEEEEvT1_,(.L_x_7546 - _ZN2at6native13reduce_kernelILi256ELi2ENS0_8ReduceOpIN3c107complexIfEENS0_14func_wrapper_tIbZZZNS0_14or_kernel_cudaERNS_14TensorIteratorEENKUlvE_clEvENKUlvE7_clEvEUlbS5_E_EEjbLi4ELi4EEEEEvT1_)
        .other          _ZN2at6native13reduce_kernelILi256ELi2ENS0_8ReduceOpIN3c107complexIfEENS0_14func_wrapper_tIbZZZNS0_14or_kernel_cudaERNS_14TensorIteratorEENKUlvE_clEvENKUlvE7_clEvEUlbS5_E_EEjbLi4ELi4EEEEEvT1_,@"STO_CUDA_ENTRY STV_DEFAULT"
_ZN2at6native13reduce_kernelILi256ELi2ENS0_8ReduceOpIN3c107complexIfEENS0_14func_wrapper_tIbZZZNS0_14or_kernel_cudaERNS_14TensorIteratorEENKUlvE_clEvENKUlvE7_clEvEUlbS5_E_EEjbLi4ELi4EEEEEvT1_:
.text._ZN2at6native13reduce_kernelILi256ELi2ENS0_8ReduceOpIN3c107complexIfEENS0_14func_wrapper_tIbZZZNS0_14or_kernel_cudaERNS_14TensorIteratorEENKUlvE_clEvENKUlvE7_clEvEUlbS5_E_EEjbLi4ELi4EEEEEvT1_:
        /* <DEDUP_REMOVED lines=9> */
[----:B------:R-:W-:Y:S01]  /*0090*/  HFMA2.MMA R4, -RZ, RZ, 0, 0 ;  /* 0x00000000ff047435 */ /* 0x000fe200000001ff */
[----:B------:R-:W-:Y:S01]  /*00a0*/  IMAD R0, R2, UR6, RZ ;  /* 0x0000000602007c24 */ /* 0x000fe2000f8e02ff */
[----:B------:R-:W-:-:S04]  /*00b0*/  ISETP.NE.AND P0, PT, R3, 0x1, PT ;  /* 0x000000010300780c */ /* 0x000fc80003f05270 */
[----:B------:R-:W1:Y:S01]  /*00c0*/  LDC R7, c[0x0][0x224] ;  /* 0x00008900ff077b82 */ /* 0x000e620000000800 */
[----:B0-----:R-:W-:-:S04]  /*00d0*/  IMAD R0, R5, UR7, R0 ;  /* 0x0000000705007c24 */ /* 0x001fc8000f8e0200 */
[----:B-1----:R-:W-:Y:S01]  /*00e0*/  IMAD R0, R7, UR4, R0 ;  /* 0x0000000407007c24 */ /* 0x002fe2000f8e0200 */
[----:B------:R-:W-:-:S03]  /*00f0*/  ULDC.64 UR4, c[0x0][0x3f0] ;  /* 0x0000fc0000047ab9 */ /* 0x000fc60000000a00 */
[----:B------:R-:W-:-:S04]  /*0100*/  IMAD.SHL.U32 R5, R0, 0x2, RZ ;  /* 0x0000000200057824 */ /* 0x000fc800078e00ff */
        /* <DEDUP_REMOVED lines=270> */
.L_x_1047:
        /* <DEDUP_REMOVED lines=17> */
[----:B------:R-:W-:Y:S02]  /*1300*/  ISETP.GE.U32.AND P0, PT, R3, R6, PT ;  /* 0x000000060300720c */ /* 0x000fe40003f06070 */
[----:B------:R-:W-:-:S04]  /*1310*/  SHF.L.U32 R19, R4, 0x1, RZ ;  /* 0x0000000104137819 */ /* 0x000fc800000006ff */
        /* <DEDUP_REMOVED lines=24> */
.L_x_1051:
        /* <DEDUP_REMOVED lines=25> */
.L_x_1057:
[----:B------:R-:W-:Y:S05]  /*1630*/  BSYNC B2 ;  /* 0x0000000000027941 */ /* 0x000fea0003800000 */
.L_x_1056:
[----:B------:R-:W-:-:S04]  /*1640*/  PRMT R3, R3, 0x9910, RZ ;  /* 0x0000991003037816 */ /* 0x000fc800000000ff */
[----:B------:R-:W-:-:S13]  /*1650*/  ISETP.NE.AND P0, PT, R3, RZ, PT ;  /* 0x000000ff0300720c */ /* 0x000fda0003f05270 */
[----:B------:R-:W-:Y:S05]  /*1660*/  @!P0 BRA `(.L_x_1055) ;  /* 0x0000000000348947 */ /* 0x000fea0003800000 */
[----:B------:R-:W-:-:S04]  /*1670*/  PRMT R0, R0, 0x9910, RZ ;  /* 0x0000991000007816 */ /* 0x000fc800000000ff */
[----:B------:R-:W-:Y:S01]  /*1680*/  ISETP.NE.AND P0, PT, R0, RZ, PT ;  /* 0x000000ff0000720c */ /* 0x000fe20003f05270 */
[----:B------:R-:W-:-:S12]  /*1690*/  IMAD.MOV.U32 R0, RZ, RZ, 0x1 ;  /* 0x00000001ff007424 */ /* 0x000fd800078e00ff */
[----:B------:R-:W-:Y:S05]  /*16a0*/  @P0 BRA `(.L_x_1055) ;  /* 0x0000000000240947 */ /* 0x000fea0003800000 */
[----:B------:R-:W-:-:S05]  /*16b0*/  IADD3 R3, P0, R2, -R7, RZ ;  /* 0x8000000702037210 */ /* 0x000fca0007f1e0ff */
[----:B------:R-:W-:Y:S01]  /*16c0*/  IMAD.X R0, RZ, RZ, -0x1, P0 ;  /* 0xffffffffff007424 */ /* 0x000fe200000e06ff */
[----:B------:R-:W-:-:S04]  /*16d0*/  LEA R4, P0, R3, R28, 0x3 ;  /* 0x0000001c03047211 */ /* 0x000fc800078018ff */
[----:B------:R-:W-:-:S06]  /*16e0*/  LEA.HI.X R5, R3, R29, R0, 0x3, P0 ;  /* 0x0000001d03057211 */ /* 0x000fcc00000f1c00 */
[----:B------:R-:W2:Y:S02]  /*16f0*/  LDG.E.64 R4, desc[UR58][R4.64] ;  /* 0x0000003a04047981 */ /* 0x000ea4000c1e1b00 */
[----:B--2---:R-:W-:Y:S02]  /*1700*/  FSETP.NEU.FTZ.AND P0, PT, R4, RZ, PT ;  /* 0x000000ff0400720b */ /* 0x004fe40003f1d000 */
[----:B------:R-:W-:-:S04]  /*1710*/  FSETP.NEU.FTZ.AND P1, PT, R5, RZ, PT ;  /* 0x000000ff0500720b */ /* 0x000fc80003f3d000 */
[----:B------:R-:W-:-:S04]  /*1720*/  PLOP3.LUT P0, PT, P0, P1, PT, 0xa8, 0x0 ;  /* 0x000000000000781c */ /* 0x000fc80000703570 */
[----:B------:R-:W-:-:S09]  /*1730*/  SEL R0, RZ, 0x1, !P0 ;  /* 0x00000001ff007807 */ /* 0x000fd20004000000 */
.L_x_1055:
[----:B------:R-:W-:Y:S05]  /*1740*/  BSYNC B1 ;  /* 0x0000000000017941 */ /* 0x000fea0003800000 */
.L_x_1054:
[----:B------:R-:W0:Y:S01]  /*1750*/  LDC R6, c[0x0][0x218] ;  /* 0x00008600ff067b82 */ /* 0x000e220000000800 */
[----:B------:R-:W-:-:S04]  /*1760*/  IADD3 R5, P0, -R7, 0x4, RZ ;  /* 0x0000000407057810 */ /* 0x000fc80007f1e1ff */
[----:B------:R-:W-:Y:S02]  /*1770*/  LEA R28, P1, R5, R28, 0x3 ;  /* 0x0000001c051c7211 */ /* 0x000fe400078218ff */
[----:B------:R-:W-:-:S04]  /*1780*/  IADD3.X R4, RZ, -0x1, RZ, P0, !PT ;  /* 0xffffffffff047810 */ /* 0x000fc800007fe4ff */
[----:B------:R-:W-:Y:S02]  /*1790*/  LEA.HI.X R29, R5, R29, R4, 0x3, P1 ;  /* 0x0000001d051d7211 */ /* 0x000fe400008f1c04 */
[----:B0-----:R-:W-:-:S07]  /*17a0*/  IADD3 R3, R7, -0x4, R6 ;  /* 0xfffffffc07037810 */ /* 0x001fce0007ffe006 */
.L_x_1053:
[----:B------:R-:W-:Y:S05]  /*17b0*/  BSYNC B0 ;  /* 0x0000000000007941 */ /* 0x000fea0003800000 */
.L_x_1052:
[----:B------:R-:W0:Y:S01]  /*17c0*/  LDC.64 R8, c[0x0][0x230] ;  /* 0x00008c00ff087b82 */ /* 0x000e220000000a00 */
[----:B------:R-:W-:Y:S01]  /*17d0*/  ULDC UR4, c[0x0][0x22c] ;  /* 0x00008b0000047ab9 */ /* 0x000fe20000000800 */
[----:B------:R-:W-:Y:S01]  /*17e0*/  BSSY B0, `(.L_x_1058) ;  /* 0x0000028000007945 */ /* 0x000fe20003800000 */
[----:B------:R-:W-:Y:S01]  /*17f0*/  IMAD R4, R2, UR4, RZ ;  /* 0x0000000402047c24 */ /* 0x000fe2000f8e02ff */
[C---:B------:R-:W-:Y:S02]  /*1800*/  ISETP.NE.AND P6, PT, R17.reuse, RZ, PT ;  /* 0x000000ff1100720c */ /* 0x040fe40003fc5270 */
[C---:B------:R-:W-:Y:S02]  /*1810*/  PRMT R20, R22.reuse, 0x7610, R20 ;  /* 0x0000761016147816 */ /* 0x040fe40000000014 */
[----:B------:R-:W-:Y:S01]  /*1820*/  PRMT R23, R22, 0x7610, R23 ;  /* 0x0000761016177816 */ /* 0x000fe20000000017 */
[----:B0-----:R-:W-:-:S04]  /*1830*/  IMAD R4, R17, R8, R4 ;  /* 0x0000000811047224 */ /* 0x001fc800078e0204 */
[----:B------:R-:W-:-:S05]  /*1840*/  IMAD R21, R16, R9, R4 ;  /* 0x0000000910157224 */ /* 0x000fca00078e0204 */
[----:B------:R-:W-:-:S04]  /*1850*/  LEA R4, R21, 0x3, 0x2 ;  /* 0x0000000315047811 */ /* 0x000fc800078e10ff */
[----:B------:R-:W-:-:S13]  /*1860*/  ISETP.GE.U32.AND P0, PT, R4, R3, PT ;  /* 0x000000030400720c */ /* 0x000fda0003f06070 */
[----:B------:R-:W-:Y:S05]  /*1870*/  @P0 BRA `(.L_x_1059) ;  /* 0x0000000000780947 */ /* 0x000fea0003800000 */
[C---:B------:R-:W-:Y:S02]  /*1880*/  PRMT R23, R20.reuse, 0x7610, R23 ;  /* 0x0000761014177816 */ /* 0x040fe40000000017 */
[----:B------:R-:W-:-:S07]  /*1890*/  PRMT R22, R20, 0x7610, R22 ;  /* 0x0000761014167816 */ /* 0x000fce0000000016 */
.L_x_1060:
[----:B------:R-:W-:Y:S01]  /*18a0*/  IMAD.WIDE.U32 R10, R21, 0x20, R28 ;  /* 0x00000020150a7825 */ /* 0x000fe200078e001c */
[----:B------:R-:W-:Y:S01]  /*18b0*/  LOP3.LUT P2, RZ, R0, 0xff, RZ, 0xc0, !PT ;  /* 0x000000ff00ff7812 */ /* 0x000fe2000784c0ff */
[----:B------:R-:W-:-:S03]  /*18c0*/  ULDC UR4, c[0x0][0x220] ;  /* 0x0000880000047ab9 */ /* 0x000fc60000000800 */
[----:B------:R-:W2:Y:S04]  /*18d0*/  LDG.E.128 R12, desc[UR58][R10.64] ;  /* 0x0000003a0a0c7981 */ /* 0x000ea8000c1e1d00 */
[----:B------:R-:W3:Y:S01]  /*18e0*/  LDG.E.128 R4, desc[UR58][R10.64+0x10] ;  /* 0x0000103a0a047981 */ /* 0x000ee2000c1e1d00 */
[----:B------:R-:W-:Y:S01]  /*18f0*/  LOP3.LUT P3, RZ, R22, 0xff, RZ, 0xc0, !PT ;  /* 0x000000ff16ff7812 */ /* 0x000fe2000786c0ff */
[----:B------:R-:W-:-:S05]  /*1900*/  VIADD R21, R21, UR4 ;  /* 0x0000000415157c36 */ /* 0x000fca0008000000 */
[----:B------:R-:W-:Y:S02]  /*1910*/  LEA R0, R21, 0x3, 0x2 ;  /* 0x0000000315007811 */ /* 0x000fe400078e10ff */
[----:B--2---:R-:W-:Y:S02]  /*1920*/  FSETP.NEU.FTZ.AND P0, PT, R12, RZ, PT ;  /* 0x000000ff0c00720b */ /* 0x004fe40003f1d000 */
[----:B------:R-:W-:Y:S02]  /*1930*/  FSETP.NEU.FTZ.AND P1, PT, R13, RZ, PT ;  /* 0x000000ff0d00720b */ /* 0x000fe40003f3d000 */
[----:B------:R-:W-:Y:S02]  /*1940*/  FSETP.NEU.FTZ.AND P4, PT, R14, RZ, PT ;  /* 0x000000ff0e00720b */ /* 0x000fe40003f9d000 */
[----:B------:R-:W-:Y:S02]  /*1950*/  FSETP.NEU.FTZ.AND P5, PT, R15, RZ, PT ;  /* 0x000000ff0f00720b */ /* 0x000fe40003fbd000 */
[----:B------:R-:W-:-:S02]  /*1960*/  PLOP3.LUT P0, PT, P2, P0, P1, 0xfe, 0x0 ;  /* 0x000000000000781c */ /* 0x000fc40001701f16 */
[----:B------:R-:W-:Y:S02]  /*1970*/  PLOP3.LUT P3, PT, P3, P4, P5, 0xfe, 0x0 ;  /* 0x000000000000781c */ /* 0x000fe40001f69f56 */
[----:B------:R-:W-:Y:S02]  /*1980*/  LOP3.LUT P2, RZ, R23, 0xff, RZ, 0xc0, !PT ;  /* 0x000000ff17ff7812 */ /* 0x000fe4000784c0ff */
[----:B---3--:R-:W-:Y:S02]  /*1990*/  FSETP.NEU.FTZ.AND P1, PT, R4, RZ, PT ;  /* 0x000000ff0400720b */ /* 0x008fe40003f3d000 */
[----:B------:R-:W-:Y:S02]  /*19a0*/  FSETP.NEU.FTZ.AND P5, PT, R5, RZ, PT ;  /* 0x000000ff0500720b */ /* 0x000fe40003fbd000 */
[----:B------:R-:W-:Y:S02]  /*19b0*/  LOP3.LUT P4, RZ, R20, 0xff, RZ, 0xc0, !PT ;  /* 0x000000ff14ff7812 */ /* 0x000fe4000788c0ff */
[----:B------:R-:W-:-:S02]  /*19c0*/  PLOP3.LUT P1, PT, P2, P1, P5, 0xfe, 0x0 ;  /* 0x000000000000781c */ /* 0x000fc40001723f56 */
[----:B------:R-:W-:Y:S02]  /*19d0*/  FSETP.NEU.FTZ.AND P2, PT, R6, RZ, PT ;  /* 0x000000ff0600720b */ /* 0x000fe40003f5d000 */
[----:B------:R-:W-:Y:S02]  /*19e0*/  FSETP.NEU.FTZ.AND P5, PT, R7, RZ, PT ;  /* 0x000000ff0700720b */ /* 0x000fe40003fbd000 */
[----:B------:R-:W-:Y:S02]  /*19f0*/  SEL R22, RZ, 0x1, !P3 ;  /* 0x00000001ff167807 */ /* 0x000fe40005800000 */
[----:B------:R-:W-:Y:S02]  /*1a00*/  PLOP3.LUT P2, PT, P4, P2, P5, 0xfe, 0x0 ;  /* 0x000000000000781c */ /* 0x000fe40002745f56 */
[----:B------:R-:W-:Y:S02]  /*1a10*/  ISETP.GE.U32.AND P4, PT, R0, R3, PT ;  /* 0x000000030000720c */ /* 0x000fe40003f86070 */
[----:B------:R-:W-:-:S02]  /*1a20*/  SEL R0, RZ, 0x1, !P0 ;  /* 0x00000001ff007807 */ /* 0x000fc40004000000 */
[----:B------:R-:W-:Y:S02]  /*1a30*/  SEL R23, RZ, 0x1, !P1 ;  /* 0x00000001ff177807 */ /* 0x000fe40004800000 */
[----:B------:R-:W-:-:S07]  /*1a40*/  SEL R20, RZ, 0x1, !P2 ;  /* 0x00000001ff147807 */ /* 0x000fce0005000000 */
[----:B------:R-:W-:Y:S05]  /*1a50*/  @!P4 BRA `(.L_x_1060) ;  /* 0xfffffffc0090c947 */ /* 0x000fea000383ffff */
.L_x_1059:
[----:B------:R-:W-:Y:S05]  /*1a60*/  BSYNC B0 ;  /* 0x0000000000007941 */ /* 0x000fea0003800000 */
.L_x_1058:
[----:B------:R-:W-:Y:S01]  /*1a70*/  ISETP.NE.AND P0, PT, R8, RZ, PT ;  /* 0x000000ff0800720c */ /* 0x000fe20003f05270 */
[----:B------:R-:W-:Y:S01]  /*1a80*/  BSSY B0, `(.L_x_1061) ;  /* 0x0000008000007945 */ /* 0x000fe20003800000 */
[----:B------:R-:W-:-:S11]  /*1a90*/  PRMT R4, RZ, 0x7610, R4 ;  /* 0x00007610ff047816 */ /* 0x000fd60000000004 */
[----:B------:R-:W-:Y:S05]  /*1aa0*/  @P0 BRA P6, `(.L_x_1062) ;  /* 0x0000000000140947 */ /* 0x000fea0003000000 */
[----:B------:R-:W-:Y:S01]  /*1ab0*/  ISETP.NE.AND P0, PT, R9, RZ, PT ;  /* 0x000000ff0900720c */ /* 0x000fe20003f05270 */
[----:B------:R-:W-:-:S12]  /*1ac0*/  IMAD.MOV.U32 R4, RZ, RZ, 0x1 ;  /* 0x00000001ff047424 */ /* 0x000fd800078e00ff */
[----:B------:R-:W-:-:S04]  /*1ad0*/  @P0 ISETP.NE.AND P1, PT, R16, RZ, PT ;  /* 0x000000ff1000020c */ /* 0x000fc80003f25270 */
[----:B------:R-:W-:-:S04]  /*1ae0*/  @P0 SEL R5, RZ, 0x1, P1 ;  /* 0x00000001ff050807 */ /* 0x000fc80000800000 */
[----:B------:R-:W-:-:S07]  /*1af0*/  @P0 PRMT R4, R5, 0x7610, R4 ;  /* 0x0000761005040816 */ /* 0x000fce0000000004 */
.L_x_1062:
[----:B------:R-:W-:Y:S05]  /*1b00*/  BSYNC B0 ;  /* 0x0000000000007941 */ /* 0x000fea0003800000 */
.L_x_1061:
        /* <DEDUP_REMOVED lines=15> */
.L_x_1064:
[----:B------:R-:W-:Y:S05]  /*1c00*/  BSYNC B0 ;  /* 0x0000000000007941 */ /* 0x000fea0003800000 */
.L_x_1063:
[----:B------:R-:W-:Y:S02]  /*1c10*/  LOP3.LUT R23, R23, R22, R0, 0xfe, !PT ;  /* 0x0000001617177212 */ /* 0x000fe400078efe00 */
[----:B------:R-:W-:Y:S02]  /*1c20*/  PRMT R16, RZ, 0x7610, R16 ;  /* 0x00007610ff107816 */ /* 0x000fe40000000010 */
[----:B------:R-:W-:-:S04]  /*1c30*/  LOP3.LUT P0, RZ, R20, 0xff, R23, 0xc8, !PT ;  /* 0x000000ff14ff7812 */ /* 0x000fc8000780c817 */
[----:B------:R-:W-:Y:S01]  /*1c40*/  SEL R23, RZ, 0x1, !P0 ;  /* 0x00000001ff177807 */ /* 0x000fe20004000000 */
[----:B------:R-:W-:Y:S08]  /*1c50*/  BRA `(.L_x_1049) ;  /* 0x000000a400f07947 */ /* 0x000ff00003800000 */
.L_x_1050:
        /* <DEDUP_REMOVED lines=21> */
[C---:B------:R-:W-:Y:S02]  /*1db0*/  PRMT R30, R0.reuse, 0x7610, R30 ;  /* 0x00007610001e7816 */ /* 0x040fe4000000001e */
[----:B------:R-:W-:Y:S02]  /*1dc0*/  CS2R R20, SRZ ;  /* 0x0000000000147805 */ /* 0x000fe4000001ff00 */
[C---:B------:R-:W-:Y:S02]  /*1dd0*/  PRMT R31, R0.reuse, 0x7610, R31 ;  /* 0x00007610001f7816 */ /* 0x040fe4000000001f */
[----:B------:R-:W-:Y:S02]  /*1de0*/  CS2R R14, SRZ ;  /* 0x00000000000e7805 */ /* 0x000fe4000001ff00 */
[----:B------:R-:W-:-:S02]  /*1df0*/  PRMT R34, R0, 0x7610, R34 ;  /* 0x0000761000227816 */ /* 0x000fc40000000022 */
[----:B------:R-:W-:Y:S02]  /*1e00*/  CS2R R12, SRZ ;  /* 0x00000000000c7805 */ /* 0x000fe4000001ff00 */
[----:B------:R-:W-:Y:S02]  /*1e10*/  PRMT R35, R0, 0x7610, R35 ;  /* 0x0000761000237816 */ /* 0x000fe40000000023 */
[----:B------:R-:W-:Y:S02]  /*1e20*/  CS2R R10, SRZ ;  /* 0x00000000000a7805 */ /* 0x000fe4000001ff00 */
[----:B------:R-:W-:Y:S01]  /*1e30*/  CS2R R8, SRZ ;  /* 0x0000000000087805 */ /* 0x000fe2000001ff00 */
[----:B------:R-:W-:Y:S06]  /*1e40*/  @P0 BRA `(.L_x_1068) ;  /* 0x0000004400640947 */ /* 0x000fec0003800000 */
[----:B------:R-:W0:Y:S01]  /*1e50*/  LDC R33, c[0x0][0x254] ;  /* 0x00009500ff217b82 */ /* 0x000e220000000800 */
[----:B------:R-:W-:Y:S01]  /*1e60*/  ISETP.NE.AND P0, PT, R32, RZ, PT ;  /* 0x000000ff2000720c */ /* 0x000fe20003f05270 */
[----:B------:R-:W-:Y:S01]  /*1e70*/  BSSY B1, `(.L_x_1068) ;  /* 0x0000456000017945 */ /* 0x000fe20003800000 */
[----:B------:R-:W-:Y:S02]  /*1e80*/  LOP3.LUT R36, R36, 0xfffffffd, RZ, 0xc0, !PT ;  /* 0xfffffffd24247812 */ /* 0x000fe400078ec0ff */
[C---:B------:R-:W-:Y:S02]  /*1e90*/  PRMT R5, R0.reuse, 0x7610, R5 ;  /* 0x0000761000057816 */ /* 0x040fe40000000005 */
[C---:B------:R-:W-:Y:S02]  /*1ea0*/  PRMT R7, R0.reuse, 0x7610, R7 ;  /* 0x0000761000077816 */ /* 0x040fe40000000007 */
[C---:B------:R-:W-:Y:S02]  /*1eb0*/  PRMT R16, R0.reuse, 0x7610, R16 ;  /* 0x0000761000107816 */ /* 0x040fe40000000010 */
[----:B------:R-:W-:-:S02]  /*1ec0*/  PRMT R30, R0, 0x7610, R30 ;  /* 0x00007610001e7816 */ /* 0x000fc4000000001e */
[----:B------:R-:W-:Y:S02]  /*1ed0*/  PRMT R31, R0, 0x7610, R31 ;  /* 0x00007610001f7816 */ /* 0x000fe4000000001f */
[----:B------:R-:W-:Y:S02]  /*1ee0*/  @P0 LOP3.LUT R36, R36, 0x2, RZ, 0xfc, !PT ;  /* 0x0000000224240812 */ /* 0x000fe400078efcff */
[C---:B------:R-:W-:Y:S02]  /*1ef0*/  PRMT R34, R0.reuse, 0x7610, R34 ;  /* 0x0000761000227816 */ /* 0x040fe40000000022 */
[----:B------:R-:W-:-:S07]  /*1f00*/  PRMT R35, R0, 0x7610, R35 ;  /* 0x0000761000237816 */ /* 0x000fce0000000023 */
.L_x_1073:
[----:B------:R-:W-:Y:S01]  /*1f10*/  ISETP.NE.AND P1, PT, R32, RZ, PT ;  /* 0x000000ff2000720c */ /* 0x000fe20003f25270 */
        /* <DEDUP_REMOVED lines=295> */
.L_x_1069:
[----:B------:R-:W-:Y:S01]  /*3190*/  LOP3.LUT R9, R4, 0xfffffff0, RZ, 0xc0, !PT ;  /* 0xfffffff004097812 */ /* 0x000fe200078ec0ff */
[----:B------:R-:W-:-:S03]  /*31a0*/  ULDC UR36, c[0x0][0x220] ;  /* 0x0000880000247ab9 */ /* 0x000fc60000000800 */
[----:B------:R-:W-:-:S04]  /*31b0*/  IADD3 R8, P0, R28, R9, RZ ;  /* 0x000000091c087210 */ /* 0x000fc80007f1e0ff */
[----:B------:R-:W-:-:S06]  /*31c0*/  IADD3.X R9, RZ, R29, RZ, P0, !PT ;  /* 0x0000001dff097210 */ /* 0x000fcc00007fe4ff */
[----:B------:R-:W5:Y:S01]  /*31d0*/  LDG.E.128 R8, desc[UR58][R8.64] ;  /* 0x0000003a08087981 */ /* 0x000f62000c1e1d00 */
[----:B------:R-:W-:-:S04]  /*31e0*/  IMAD.U32 R4, RZ, RZ, UR36 ;  /* 0x00000024ff047e24 */ /* 0x000fc8000f8e00ff */
[----:B------:R-:W-:Y:S01]  /*31f0*/  IMAD.IADD R3, R3, 0x1, R4 ;  /* 0x0000000103037824 */ /* 0x000fe200078e0204 */
        /* <DEDUP_REMOVED lines=244> */
.L_x_1070:
[----:B------:R-:W-:-:S04]  /*4140*/  LOP3.LUT R13, R6, 0xfffffff0, RZ, 0xc0, !PT ;  /* 0xfffffff0060d7812 */ /* 0x000fc800078ec0ff */
[----:B------:R-:W-:-:S05]  /*4150*/  IADD3 R12, P0, R28, R13, RZ ;  /* 0x0000000d1c0c7210 */ /* 0x000fca0007f1e0ff */
[----:B------:R-:W-:-:S06]  /*4160*/  IMAD.X R13, RZ, RZ, R29, P0 ;  /* 0x000000ffff0d7224 */ /* 0x000fcc00000e061d */
[----:B------:R-:W5:Y:S01]  /*4170*/  LDG.E.128 R12, desc[UR58][R12.64] ;  /* 0x0000003a0c0c7981 */ /* 0x000f62000c1e1d00 */
[----:B------:R-:W-:Y:S01]  /*4180*/  IMAD.IADD R3, R3, 0x1, R4 ;  /* 0x0000000103037824 */ /* 0x000fe200078e0204 */
[----:B------:R-:W-:Y:S01]  /*4190*/  MOV R6, RZ ;  /* 0x000000ff00067202 */ /* 0x000fe20000000f00 */
[----:B------:R-:W-:Y:S01]  /*41a0*/  IMAD.MOV.U32 R24, RZ, RZ, RZ ;  /* 0x000000ffff187224 */ /* 0x000fe200078e00ff */
        /* <DEDUP_REMOVED lines=244> */
.L_x_1071:
[----:B------:R-:W-:-:S04]  /*50f0*/  LOP3.LUT R21, R24, 0xfffffff0, RZ, 0xc0, !PT ;  /* 0xfffffff018157812 */ /* 0x000fc800078ec0ff */
[----:B------:R-:W-:-:S04]  /*5100*/  IADD3 R20, P0, R28, R21, RZ ;  /* 0x000000151c147210 */ /* 0x000fc80007f1e0ff */
[----:B------:R-:W-:-:S06]  /*5110*/  IADD3.X R21, RZ, R29, RZ, P0, !PT ;  /* 0x0000001dff157210 */ /* 0x000fcc00007fe4ff */
[----:B------:R-:W5:Y:S01]  /*5120*/  LDG.E.128 R20, desc[UR58][R20.64] ;  /* 0x0000003a14147981 */ /* 0x000f62000c1e1d00 */
[----:B------:R-:W-:Y:S01]  /*5130*/  IMAD.IADD R3, R3, 0x1, R4 ;  /* 0x0000000103037824 */ /* 0x000fe200078e0204 */
        /* <DEDUP_REMOVED lines=244> */
.L_x_1072:
[----:B------:R-:W-:Y:S02]  /*6080*/  LOP3.LUT P5, RZ, R31, 0xff, RZ, 0xc0, !PT ;  /* 0x000000ff1fff7812 */ /* 0x000fe400078ac0ff */
[----:B-----5:R-:W-:Y:S02]  /*6090*/  FSETP.NEU.FTZ.AND P1, PT, R8, RZ, PT ;  /* 0x000000ff0800720b */ /* 0x020fe40003f3d000 */
[----:B------:R-:W-:Y:S02]  /*60a0*/  FSETP.NEU.FTZ.AND P2, PT, R9, RZ, PT ;  /* 0x000000ff0900720b */ /* 0x000fe40003f5d000 */
[----:B------:R-:W-:Y:S02]  /*60b0*/  LOP3.LUT P0, RZ, R30, 0xff, RZ, 0xc0, !PT ;  /* 0x000000ff1eff7812 */ /* 0x000fe4000780c0ff */
[----:B------:R-:W-:Y:S02]  /*60c0*/  FSETP.NEU.FTZ.AND P3, PT, R10, RZ, PT ;  /* 0x000000ff0a00720b */ /* 0x000fe40003f7d000 */
[----:B------:R-:W-:-:S02]  /*60d0*/  FSETP.NEU.FTZ.AND P4, PT, R11, RZ, PT ;  /* 0x000000ff0b00720b */ /* 0x000fc40003f9d000 */
[----:B------:R-:W-:Y:S02]  /*60e0*/  LOP3.LUT R36, R36, 0xfffffffe, RZ, 0xc0, !PT ;  /* 0xfffffffe24247812 */ /* 0x000fe400078ec0ff */
[----:B------:R-:W-:Y:S02]  /*60f0*/  FSETP.NEU.FTZ.AND P6, PT, R23, RZ, PT ;  /* 0x000000ff1700720b */ /* 0x000fe40003fdd000 */
[----:B------:R-:W-:Y:S01]  /*6100*/  LOP3.LUT R25, R6, 0xfffffff0, RZ, 0xc0, !PT ;  /* 0xfffffff006197812 */ /* 0x000fe200078ec0ff */
[----:B------:R-:W-:Y:S01]  /*6110*/  IMAD.IADD R3, R3, 0x1, R4 ;  /* 0x0000000103037824 */ /* 0x000fe200078e0204 */
[----:B------:R-:W-:Y:S01]  /*6120*/  PLOP3.LUT P5, PT, P5, P1, P2, 0xfe, 0x0 ;  /* 0x000000000000781c */ /* 0x000fe20002fa3f26 */
[----:B------:R-:W-:Y:S01]  /*6130*/  ULDC UR4, c[0x0][0x218] ;  /* 0x0000860000047ab9 */ /* 0x000fe20000000800 */
[----:B------:R-:W-:Y:S02]  /*6140*/  PLOP3.LUT P0, PT, P0, P3, P4, 0xfe, 0x0 ;  /* 0x000000000000781c */ /* 0x000fe40000707f46 */
[----:B------:R-:W-:-:S02]  /*6150*/  LOP3.LUT P1, RZ, R16, 0xff, RZ, 0xc0, !PT ;  /* 0x000000ff10ff7812 */ /* 0x000fc4000782c0ff */
[----:B------:R-:W-:Y:S02]  /*6160*/  FSETP.NEU.FTZ.AND P2, PT, R12, RZ, PT ;  /* 0x000000ff0c00720b */ /* 0x000fe40003f5d000 */
[----:B------:R-:W-:Y:S02]  /*6170*/  FSETP.NEU.FTZ.AND P4, PT, R13, RZ, PT ;  /* 0x000000ff0d00720b */ /* 0x000fe40003f9d000 */
[----:B------:R-:W-:Y:S02]  /*6180*/  LOP3.LUT P3, RZ, R7, 0xff, RZ, 0xc0, !PT ;  /* 0x000000ff07ff7812 */ /* 0x000fe4000786c0ff */
[----:B------:R-:W-:Y:S02]  /*6190*/  PLOP3.LUT P1, PT, P1, P2, P4, 0xfe, 0x0 ;  /* 0x000000000000781c */ /* 0x000fe40000f25f46 */
[----:B------:R-:W-:Y:S02]  /*61a0*/  FSETP.NEU.FTZ.AND P2, PT, R14, RZ, PT ;  /* 0x000000ff0e00720b */ /* 0x000fe40003f5d000 */
[----:B------:R-:W-:-:S02]  /*61b0*/  FSETP.NEU.FTZ.AND P4, PT, R15, RZ, PT ;  /* 0x000000ff0f00720b */ /* 0x000fc40003f9d000 */
[----:B------:R-:W-:Y:S02]  /*61c0*/  @P5 LOP3.LUT R36, R36, 0x1, RZ, 0xfc, !PT ;  /* 0x0000000124245812 */ /* 0x000fe400078efcff */
[----:B------:R-:W-:Y:S02]  /*61d0*/  PLOP3.LUT P2, PT, P3, P2, P4, 0xfe, 0x0 ;  /* 0x000000000000781c */ /* 0x000fe40001f45f46 */
[----:B------:R-:W-:Y:S02]  /*61e0*/  LOP3.LUT P3, RZ, R5, 0xff, RZ, 0xc0, !PT ;  /* 0x000000ff05ff7812 */ /* 0x000fe4000786c0ff */
[----:B------:R-:W-:Y:S02]  /*61f0*/  FSETP.NEU.FTZ.AND P4, PT, R20, RZ, PT ;  /* 0x000000ff1400720b */ /* 0x000fe40003f9d000 */
[----:B------:R-:W-:-:S04]  /*6200*/  FSETP.NEU.FTZ.AND P5, PT, R21, RZ, PT ;  /* 0x000000ff1500720b */ /* 0x000fc80003fbd000 */
[----:B------:R-:W-:Y:S02]  /*6210*/  PLOP3.LUT P3, PT, P3, P4, P5, 0xfe, 0x0 ;  /* 0x000000000000781c */ /* 0x000fe40001f69f56 */
[----:B------:R-:W-:Y:S02]  /*6220*/  LOP3.LUT P4, RZ, R0, 0xff, RZ, 0xc0, !PT ;  /* 0x000000ff00ff7812 */ /* 0x000fe4000788c0ff */
[----:B------:R-:W-:-:S04]  /*6230*/  FSETP.NEU.FTZ.AND P5, PT, R22, RZ, PT ;  /* 0x000000ff1600720b */ /* 0x000fc80003fbd000 */
[----:B------:R-:W-:Y:S02]  /*6240*/  PLOP3.LUT P4, PT, P4, P5, P6, 0xfe, 0x0 ;  /* 0x000000000000781c */ /* 0x000fe4000278bf66 */
[----:B------:R-:W-:Y:S01]  /*6250*/  IADD3 R24, P5, R28, R25, RZ ;  /* 0x000000191c187210 */ /* 0x000fe20007fbe0ff */
[----:B------:R-:W-:Y:S02]  /*6260*/  IMAD R37, R4, 0x3, R3 ;  /* 0x0000000304257824 */ /* 0x000fe400078e0203 */
[----:B------:R-:W-:Y:S01]  /*6270*/  IMAD.U32 R6, RZ, RZ, UR4 ;  /* 0x00000004ff067e24 */ /* 0x000fe2000f8e00ff */
[----:B------:R-:W-:Y:S02]  /*6280*/  IADD3.X R25, RZ, R29, RZ, P5, !PT ;  /* 0x0000001dff197210 */ /* 0x000fe40002ffe4ff */
[----:B------:R-:W-:Y:S02]  /*6290*/  SEL R5, RZ, 0x1, !P3 ;  /* 0x00000001ff057807 */ /* 0x000fe40005800000 */
[----:B------:R-:W-:-:S02]  /*62a0*/  SEL R16, RZ, 0x1, !P1 ;  /* 0x00000001ff107807 */ /* 0x000fc40004800000 */
[----:B------:R-:W2:Y:S01]  /*62b0*/  LDG.E.128 R24, desc[UR58][R24.64] ;  /* 0x0000003a18187981 */ /* 0x000ea2000c1e1d00 */
[----:B------:R-:W-:Y:S02]  /*62c0*/  ISETP.GE.U32.AND P3, PT, R37, R6, PT ;  /* 0x000000062500720c */ /* 0x000fe40003f66070 */
[----:B------:R-:W-:Y:S02]  /*62d0*/  SEL R7, RZ, 0x1, !P2 ;  /* 0x00000001ff077807 */ /* 0x000fe40005000000 */
[----:B------:R-:W-:Y:S02]  /*62e0*/  LOP3.LUT P5, RZ, R34, 0xff, RZ, 0xc0, !PT ;  /* 0x000000ff22ff7812 */ /* 0x000fe400078ac0ff */
[----:B------:R-:W-:Y:S02]  /*62f0*/  SEL R30, RZ, 0x1, !P0 ;  /* 0x00000001ff1e7807 */ /* 0x000fe40004000000 */
[----:B------:R-:W-:Y:S02]  /*6300*/  LOP3.LUT P0, RZ, R35, 0xff, RZ, 0xc0, !PT ;  /* 0x000000ff23ff7812 */ /* 0x000fe4000780c0ff */
[----:B------:R-:W-:-:S02]  /*6310*/  LOP3.LUT P6, RZ, R36, 0x1, RZ, 0xc0, !PT ;  /* 0x0000000124ff7812 */ /* 0x000fc400078cc0ff */
[----:B------:R-:W-:Y:S02]  /*6320*/  SEL R0, RZ, 0x1, !P4 ;  /* 0x00000001ff007807 */ /* 0x000fe40006000000 */
[----:B------:R-:W-:Y:S02]  /*6330*/  SEL R31, RZ, 0x1, !P6 ;  /* 0x00000001ff1f7807 */ /* 0x000fe40007000000 */
[----:B--2---:R-:W-:Y:S02]  /*6340*/  FSETP.NEU.FTZ.AND P1, PT, R24, RZ, PT ;  /* 0x000000ff1800720b */ /* 0x004fe40003f3d000 */
[----:B------:R-:W-:-:S04]  /*6350*/  FSETP.NEU.FTZ.AND P2, PT, R25, RZ, PT ;  /* 0x000000ff1900720b */ /* 0x000fc80003f5d000 */
[----:B------:R-:W-:Y:S02]  /*6360*/  PLOP3.LUT P1, PT, P5, P1, P2, 0xfe, 0x0 ;  /* 0x000000000000781c */ /* 0x000fe40002f23f26 */
[----:B------:R-:W-:Y:S02]  /*6370*/  FSETP.NEU.FTZ.AND P2, PT, R26, RZ, PT ;  /* 0x000000ff1a00720b */ /* 0x000fe40003f5d000 */
[----:B------:R-:W-:-:S04]  /*6380*/  FSETP.NEU.FTZ.AND P5, PT, R27, RZ, PT ;  /* 0x000000ff1b00720b */ /* 0x000fc80003fbd000 */
[----:B------:R-:W-:Y:S02]  /*6390*/  PLOP3.LUT P0, PT, P0, P2, P5, 0xfe, 0x0 ;  /* 0x000000000000781c */ /* 0x000fe40000705f56 */
[----:B------:R-:W-:Y:S02]  /*63a0*/  SEL R34, RZ, 0x1, !P1 ;  /* 0x00000001ff227807 */ /* 0x000fe40004800000 */
[----:B------:R-:W-:Y:S01]  /*63b0*/  SEL R35, RZ, 0x1, !P0 ;  /* 0x00000001ff237807 */ /* 0x000fe20004000000 */
[----:B------:R-:W-:Y:S08]  /*63c0*/  @!P3 BRA `(.L_x_1073) ;  /* 0xffffffb800d0b947 */ /* 0x000ff0000383ffff */
[----:B------:R-:W-:Y:S05]  /*63d0*/  BSYNC B1 ;  /* 0x0000000000017941 */ /* 0x000fea0003800000 */
.L_x_1068:
[----:B------:R-:W-:Y:S05]  /*63e0*/  BSYNC B0 ;  /* 0x0000000000007941 */ /* 0x000fea0003800000 */
.L_x_1067:
[----:B------:R-:W-:Y:S01]  /*63f0*/  ISETP.GE.U32.AND P0, PT, R3, R6, PT ;  /* 0x000000060300720c */ /* 0x000fe20003f06070 */
[----:B------:R-:W-:-:S12]  /*6400*/  BSSY B0, `(.L_x_1074) ;  /* 0x0000466000007945 */ /* 0x000fd80003800000 */
[----:B------:R-:W-:Y:S05]  /*6410*/  @P0 BRA `(.L_x_1075) ;  /* 0x0000004400900947 */ /* 0x000fea0003800000 */
[----:B------:R-:W1:Y:S01]  /*6420*/  LDC R36, c[0x0][0x254] ;  /* 0x00009500ff247b82 */ /* 0x000e620000000800 */
[----:B------:R-:W-:Y:S01]  /*6430*/  HFMA2.MMA R37, -RZ, RZ, 0, 0 ;  /* 0x00000000ff257435 */ /* 0x000fe200000001ff */
        /* <DEDUP_REMOVED lines=275> */
.L_x_1076:
[----:B------:R-:W-:-:S04]  /*7570*/  LOP3.LUT R9, R37, 0xfffffff0, RZ, 0xc0, !PT ;  /* 0xfffffff025097812 */ /* 0x000fc800078ec0ff */
[----:B------:R-:W-:-:S05]  /*7580*/  IADD3 R8, P2, R28, R9, RZ ;  /* 0x000000091c087210 */ /* 0x000fca0007f5e0ff */
[----:B------:R-:W-:-:S06]  /*7590*/  IMAD.X R9, RZ, RZ, R29, P2 ;  /* 0x000000ffff097224 */ /* 0x000fcc00010e061d */
[----:B------:R-:W5:Y:S01]  /*75a0*/  LDG.E.128 R8, desc[UR58][R8.64] ;  /* 0x0000003a08087981 */ /* 0x000f62000c1e1d00 */
[----:B0-----:R-:W-:-:S05]  /*75b0*/  IMAD.IADD R33, R3, 0x1, R4 ;  /* 0x0000000103217824 */ /* 0x001fca00078e0204 */
[----:B------:R-:W-:-:S13]  /*75c0*/  ISETP.GE.U32.AND P2, PT, R33, R6, PT ;  /* 0x000000062100720c */ /* 0x000fda0003f46070 */
        /* <DEDUP_REMOVED lines=275> */
.L_x_1077:
[----:B------:R-:W-:-:S04]  /*8700*/  LOP3.LUT R13, R37, 0xfffffff0, RZ, 0xc0, !PT ;  /* 0xfffffff0250d7812 */ /* 0x000fc800078ec0ff */
[----:B------:R-:W-:-:S04]  /*8710*/  IADD3 R12, P2, R28, R13, RZ ;  /* 0x0000000d1c0c7210 */ /* 0x000fc80007f5e0ff */
[----:B------:R-:W-:-:S06]  /*8720*/  IADD3.X R13, RZ, R29, RZ, P2, !PT ;  /* 0x0000001dff0d7210 */ /* 0x000fcc00017fe4ff */
[----:B------:R-:W5:Y:S01]  /*8730*/  LDG.E.128 R12, desc[UR58][R12.64] ;  /* 0x0000003a0c0c7981 */ /* 0x000f62000c1e1d00 */
[----:B------:R-:W-:-:S05]  /*8740*/  IMAD.IADD R33, R33, 0x1, R4 ;  /* 0x0000000121217824 */ /* 0x000fca00078e0204 */
        /* <DEDUP_REMOVED lines=265> */
[----:B------:R-:W-:-:S06]  /*97e0*/  IADD3 R41, -R23, RZ, RZ ;  /* 0x000000ff17297210 */ /* 0x000fcc0007ffe1ff */
        /* <DEDUP_REMOVED lines=10> */
.L_x_1078:
[----:B------:R-:W-:-:S04]  /*9890*/  LOP3.LUT R21, R37, 0xfffffff0, RZ, 0xc0, !PT ;  /* 0xfffffff025157812 */ /* 0x000fc800078ec0ff */
[----:B------:R-:W-:-:S05]  /*98a0*/  IADD3 R20, P2, R28, R21, RZ ;  /* 0x000000151c147210 */ /* 0x000fca0007f5e0ff */
[----:B------:R-:W-:-:S06]  /*98b0*/  IMAD.X R21, RZ, RZ, R29, P2 ;  /* 0x000000ffff157224 */ /* 0x000fcc00010e061d */
[----:B------:R-:W5:Y:S01]  /*98c0*/  LDG.E.128 R20, desc[UR58][R20.64] ;  /* 0x0000003a14147981 */ /* 0x000f62000c1e1d00 */
[----:B------:R-:W-:-:S04]  /*98d0*/  IADD3 R33, R33, R4, RZ ;  /* 0x0000000421217210 */ /* 0x000fc80007ffe0ff */
[----:B------:R-:W-:-:S13]  /*98e0*/  ISETP.GE.U32.AND P2, PT, R33, R6, PT ;  /* 0x000000062100720c */ /* 0x000fda0003f46070 */
        /* <DEDUP_REMOVED lines=275> */
.L_x_1079:
[----:B------:R-:W-:-:S04]  /*aa20*/  LOP3.LUT R25, R37, 0xfffffff0, RZ, 0xc0, !PT ;  /* 0xfffffff025197812 */ /* 0x000fc800078ec0ff */
[----:B------:R-:W-:-:S05]  /*aa30*/  IADD3 R24, P1, R28, R25, RZ ;  /* 0x000000191c187210 */ /* 0x000fca0007f3e0ff */
[----:B------:R-:W-:-:S06]  /*aa40*/  IMAD.X R25, RZ, RZ, R29, P1 ;  /* 0x000000ffff197224 */ /* 0x000fcc00008e061d */
[----:B------:R-:W5:Y:S02]  /*aa50*/  LDG.E.128 R24, desc[UR58][R24.64] ;  /* 0x0000003a18187981 */ /* 0x000f64000c1e1d00 */
.L_x_1075:
[----:B------:R-:W-:Y:S05]  /*aa60*/  BSYNC B0 ;  /* 0x0000000000007941 */ /* 0x000fea0003800000 */
.L_x_1074:
[----:B------:R-:W-:Y:S04]  /*aa70*/  BSSY B0, `(.L_x_1080) ;  /* 0x0000033000007945 */ /* 0x000fe80003800000 */
[----:B------:R-:W-:Y:S05]  /*aa80*/  @P0 BRA `(.L_x_1081) ;  /* 0x0000000000c40947 */ /* 0x000fea0003800000 */
[----:B------:R-:W-:Y:S01]  /*aa90*/  LOP3.LUT P0, RZ, R31, 0xff, RZ, 0xc0, !PT ;  /* 0x000000ff1fff7812 */ /* 0x000fe2000780c0ff */
[----:B------:R-:W-:Y:S01]  /*aaa0*/  IMAD.IADD R3, R3, 0x1, R4 ;  /* 0x0000000103037824 */ /* 0x000fe200078e0204 */
[----:B-----5:R-:W-:Y:S02]  /*aab0*/  FSETP.NEU.FTZ.AND P1, PT, R9, RZ, PT ;  /* 0x000000ff0900720b */ /* 0x020fe40003f3d000 */
[----:B------:R-:W-:Y:S02]  /*aac0*/  FSETP.NEU.FTZ.AND P2, PT, R8, RZ, PT ;  /* 0x000000ff0800720b */ /* 0x000fe40003f5d000 */
[----:B------:R-:W-:Y:S02]  /*aad0*/  FSETP.NEU.FTZ.AND P3, PT, R11, RZ, PT ;  /* 0x000000ff0b00720b */ /* 0x000fe40003f7d000 */
[----:B------:R-:W-:Y:S02]  /*aae0*/  PLOP3.LUT P0, PT, P0, P2, P1, 0xfe, 0x0 ;  /* 0x000000000000781c */ /* 0x000fe40000705f16 */
[----:B------:R-:W-:-:S02]  /*aaf0*/  ISETP.GE.U32.AND P1, PT, R3, R6, PT ;  /* 0x000000060300720c */ /* 0x000fc40003f26070 */
[----:B------:R-:W-:Y:S02]  /*ab00*/  FSETP.NEU.FTZ.AND P4, PT, R10, RZ, PT ;  /* 0x000000ff0a00720b */ /* 0x000fe40003f9d000 */
[----:B------:R-:W-:Y:S02]  /*ab10*/  LOP3.LUT P5, RZ, R30, 0xff, RZ, 0xc0, !PT ;  /* 0x000000ff1eff7812 */ /* 0x000fe400078ac0ff */
[----:B------:R-:W-:Y:S02]  /*ab20*/  SEL R31, RZ, 0x1, !P0 ;  /* 0x00000001ff1f7807 */ /* 0x000fe40004000000 */
[----:B------:R-:W-:-:S04]  /*ab30*/  PLOP3.LUT P3, PT, P5, P4, P3, 0xfe, 0x0 ;  /* 0x000000000000781c */ /* 0x000fc80002f69f36 */
[----:B------:R-:W-:Y:S01]  /*ab40*/  SEL R30, RZ, 0x1, !P3 ;  /* 0x00000001ff1e7807 */ /* 0x000fe20005800000 */
[----:B------:R-:W-:Y:S08]  /*ab50*/  @P1 BRA `(.L_x_1081) ;  /* 0x0000000000901947 */ /* 0x000ff00003800000 */
[----:B------:R-:W-:Y:S02]  /*ab60*/  LOP3.LUT P0, RZ, R16, 0xff, RZ, 0xc0, !PT ;  /* 0x000000ff10ff7812 */ /* 0x000fe4000780c0ff */
[----:B------:R-:W-:Y:S02]  /*ab70*/  FSETP.NEU.FTZ.AND P1, PT, R13, RZ, PT ;  /* 0x000000ff0d00720b */ /* 0x000fe40003f3d000 */
[----:B------:R-:W-:Y:S02]  /*ab80*/  FSETP.NEU.FTZ.AND P2, PT, R12, RZ, PT ;  /* 0x000000ff0c00720b */ /* 0x000fe40003f5d000 */
[----:B------:R-:W-:Y:S02]  /*ab90*/  IADD3 R3, R3, R4, RZ ;  /* 0x0000000403037210 */ /* 0x000fe40007ffe0ff */
[----:B------:R-:W-:Y:S02]  /*aba0*/  PLOP3.LUT P0, PT, P0, P2, P1, 0xfe, 0x0 ;  /* 0x000000000000781c */ /* 0x000fe40000705f16 */
[----:B------:R-:W-:-:S02]  /*abb0*/  ISETP.GE.U32.AND P1, PT, R3, R6, PT ;  /* 0x000000060300720c */ /* 0x000fc40003f26070 */
[----:B------:R-:W-:Y:S02]  /*abc0*/  FSETP.NEU.FTZ.AND P3, PT, R15, RZ, PT ;  /* 0x000000ff0f00720b */ /* 0x000fe40003f7d000 */
[----:B------:R-:W-:Y:S02]  /*abd0*/  FSETP.NEU.FTZ.AND P4, PT, R14, RZ, PT ;  /* 0x000000ff0e00720b */ /* 0x000fe40003f9d000 */
[----:B------:R-:W-:Y:S02]  /*abe0*/  LOP3.LUT P5, RZ, R7, 0xff, RZ, 0xc0, !PT ;  /* 0x000000ff07ff7812 */ /* 0x000fe400078ac0ff */
[----:B------:R-:W-:Y:S02]  /*abf0*/  SEL R16, RZ, 0x1, !P0 ;  /* 0x00000001ff107807 */ /* 0x000fe40004000000 */
[----:B------:R-:W-:-:S04]  /*ac00*/  PLOP3.LUT P3, PT, P5, P4, P3, 0xfe, 0x0 ;  /* 0x000000000000781c */ /* 0x000fc80002f69f36 */
[----:B------:R-:W-:Y:S01]  /*ac10*/  SEL R7, RZ, 0x1, !P3 ;  /* 0x00000001ff077807 */ /* 0x000fe20005800000 */
[----:B------:R-:W-:Y:S08]  /*ac20*/  @P1 BRA `(.L_x_1081) ;  /* 0x00000000005c1947 */ /* 0x000ff00003800000 */
[----:B------:R-:W-:Y:S01]  /*ac30*/  LOP3.LUT P0, RZ, R5, 0xff, RZ, 0xc0, !PT ;  /* 0x000000ff05ff7812 */ /* 0x000fe2000780c0ff */
[----:B------:R-:W-:Y:S01]  /*ac40*/  IMAD.IADD R3, R3, 0x1, R4 ;  /* 0x0000000103037824 */ /* 0x000fe200078e0204 */
[----:B------:R-:W-:Y:S02]  /*ac50*/  FSETP.NEU.FTZ.AND P1, PT, R21, RZ, PT ;  /* 0x000000ff1500720b */ /* 0x000fe40003f3d000 */
        /* <DEDUP_REMOVED lines=13> */
[----:B------:R-:W-:Y:S02]  /*ad30*/  FSETP.NEU.FTZ.AND P3, PT, R27, RZ, PT ;  /* 0x000000ff1b00720b */ /* 0x000fe40003f7d000 */
[----:B------:R-:W-:Y:S02]  /*ad40*/  FSETP.NEU.FTZ.AND P4, PT, R26, RZ, PT ;  /* 0x000000ff1a00720b */ /* 0x000fe40003f9d000 */
[----:B------:R-:W-:-:S02]  /*ad50*/  LOP3.LUT P5, RZ, R35, 0xff, RZ, 0xc0, !PT ;  /* 0x000000ff23ff7812 */ /* 0x000fc400078ac0ff */
[----:B------:R-:W-:Y:S02]  /*ad60*/  PLOP3.LUT P0, PT, P0, P2, P1, 0xfe, 0x0 ;  /* 0x000000000000781c */ /* 0x000fe40000705f16 */
[----:B------:R-:W-:Y:S02]  /*ad70*/  PLOP3.LUT P3, PT, P5, P4, P3, 0xfe, 0x0 ;  /* 0x000000000000781c */ /* 0x000fe40002f69f36 */
[----:B------:R-:W-:Y:S02]  /*ad80*/  SEL R34, RZ, 0x1, !P0 ;  /* 0x00000001ff227807 */ /* 0x000fe40004000000 */
[----:B------:R-:W-:-:S09]  /*ad90*/  SEL R35, RZ, 0x1, !P3 ;  /* 0x00000001ff237807 */ /* 0x000fd20005800000 */
.L_x_1081:
[----:B------:R-:W-:Y:S05]  /*ada0*/  BSYNC B0 ;  /* 0x0000000000007941 */ /* 0x000fea0003800000 */
.L_x_1080:
[----:B------:R-:W-:Y:S02]  /*adb0*/  LOP3.LUT R0, R0, R7, R30, 0xfe, !PT ;  /* 0x0000000700007212 */ /* 0x000fe400078efe1e */
[----:B------:R-:W-:Y:S02]  /*adc0*/  LOP3.LUT R5, R5, R16, R31, 0xfe, !PT ;  /* 0x0000001005057212 */ /* 0x000fe400078efe1f */
[----:B------:R-:W-:Y:S02]  /*add0*/  LOP3.LUT P1, RZ, R35, 0xff, R0, 0xc8, !PT ;  /* 0x000000ff23ff7812 */ /* 0x000fe4000782c800 */
[----:B------:R-:W-:Y:S02]  /*ade0*/  LOP3.LUT P0, RZ, R34, 0xff, R5, 0xc8, !PT ;  /* 0x000000ff22ff7812 */ /* 0x000fe4000780c805 */
[----:B------:R-:W-:Y:S02]  /*adf0*/  SEL R16, RZ, 0x1, !P1 ;  /* 0x00000001ff107807 */ /* 0x000fe40004800000 */
[----:B-----5:R-:W-:Y:S01]  /*ae00*/  SEL R23, RZ, 0x1, !P0 ;  /* 0x00000001ff177807 */ /* 0x020fe20004000000 */
[----:B------:R-:W-:Y:S08]  /*ae10*/  BRA `(.L_x_1049) ;  /* 0x0000001400807947 */ /* 0x000ff00003800000 */
.L_x_1066:
        /* <DEDUP_REMOVED lines=26> */
.L_x_1084:
[----:B------:R-:W-:Y:S02]  /*afc0*/  IMAD R8, R34, R3, RZ ;  /* 0x0000000322087224 */ /* 0x000fe400078e02ff */
[----:B------:R-:W-:-:S03]  /*afd0*/  IMAD.IADD R3, R4, 0x1, R3 ;  /* 0x0000000104037824 */ /* 0x000fc600078e0203 */
[----:B------:R-:W-:Y:S01]  /*afe0*/  SHF.R.U32.HI R13, RZ, 0x1, R8 ;  /* 0x00000001ff0d7819 */ /* 0x000fe20000011608 */
[----:B------:R-:W-:Y:S01]  /*aff0*/  IMAD R8, R34, R3, RZ ;  /* 0x0000000322087224 */ /* 0x000fe200078e02ff */
[----:B------:R-:W-:-:S03]  /*b000*/  IADD3 R3, R3, R4, RZ ;  /* 0x0000000403037210 */ /* 0x000fc60007ffe0ff */
[----:B------:R-:W-:Y:S01]  /*b010*/  IMAD.WIDE.U32 R12, R13, 0x10, R28 ;  /* 0x000000100d0c7825 */ /* 0x000fe200078e001c */
[----:B------:R-:W-:-:S03]  /*b020*/  SHF.R.U32.HI R9, RZ, 0x1, R8 ;  /* 0x00000001ff097819 */ /* 0x000fc60000011608 */
[----:B------:R-:W-:Y:S02]  /*b030*/  IMAD R20, R34, R3, RZ ;  /* 0x0000000322147224 */ /* 0x000fe400078e02ff */
[----:B------:R-:W-:Y:S01]  /*b040*/  IMAD.WIDE.U32 R8, R9, 0x10, R28 ;  /* 0x0000001009087825 */ /* 0x000fe200078e001c */
[----:B------:R-:W2:Y:S02]  /*b050*/  LDG.E.128 R12, desc[UR58][R12.64] ;  /* 0x0000003a0c0c7981 */ /* 0x000ea4000c1e1d00 */
[----:B------:R-:W-:Y:S01]  /*b060*/  SHF.R.U32.HI R25, RZ, 0x1, R20 ;  /* 0x00000001ff197819 */ /* 0x000fe20000011614 */
[----:B------:R-:W-:Y:S02]  /*b070*/  IMAD.IADD R3, R3, 0x1, R4 ;  /* 0x0000000103037824 */ /* 0x000fe400078e0204 */
[----:B------:R-:W3:Y:S02]  /*b080*/  LDG.E.128 R8, desc[UR58][R8.64] ;  /* 0x0000003a08087981 */ /* 0x000ee4000c1e1d00 */
[----:B------:R-:W-:-:S04]  /*b090*/  IMAD.WIDE.U32 R24, R25, 0x10, R28 ;  /* 0x0000001019187825 */ /* 0x000fc800078e001c */
[----:B------:R-:W-:Y:S02]  /*b0a0*/  IMAD R20, R34, R3, RZ ;  /* 0x0000000322147224 */ /* 0x000fe400078e02ff */
[----:B------:R-:W4:Y:S03]  /*b0b0*/  LDG.E.128 R24, desc[UR58][R24.64] ;  /* 0x0000003a18187981 */ /* 0x000f26000c1e1d00 */
[----:B------:R-:W-:-:S05]  /*b0c0*/  SHF.R.U32.HI R21, RZ, 0x1, R20 ;  /* 0x00000001ff157819 */ /* 0x000fca0000011614 */
[----:B------:R-:W-:-:S06]  /*b0d0*/  IMAD.WIDE.U32 R20, R21, 0x10, R28 ;  /* 0x0000001015147825 */ /* 0x000fcc00078e001c */
[----:B------:R-:W5:Y:S01]  /*b0e0*/  LDG.E.128 R20, desc[UR58][R20.64] ;  /* 0x0000003a14147981 */ /* 0x000f62000c1e1d00 */
[----:B------:R-:W-:Y:S01]  /*b0f0*/  LOP3.LUT P5, RZ, R5, 0xff, RZ, 0xc0, !PT ;  /* 0x000000ff05ff7812 */ /* 0x000fe200078ac0ff */
[----:B------:R-:W-:Y:S01]  /*b100*/  IMAD.IADD R3, R3, 0x1, R4 ;  /* 0x0000000103037824 */ /* 0x000fe200078e0204 */
[----:B------:R-:W-:Y:S02]  /*b110*/  LOP3.LUT P6, RZ, R31, 0xff, RZ, 0xc0, !PT ;  /* 0x000000ff1fff7812 */ /* 0x000fe400078cc0ff */
[----:B------:R-:W-:Y:S02]  /*b120*/  LOP3.LUT P2, RZ, R30, 0xff, RZ, 0xc0, !PT ;  /* 0x000000ff1eff7812 */ /* 0x000fe4000784c0ff */
[----:B--2---:R-:W-:Y:S02]  /*b130*/  FSETP.NEU.FTZ.AND P1, PT, R12, RZ, PT ;  /* 0x000000ff0c00720b */ /* 0x004fe40003f3d000 */
[----:B------:R-:W-:Y:S02]  /*b140*/  FSETP.NEU.FTZ.AND P3, PT, R13, RZ, PT ;  /* 0x000000ff0d00720b */ /* 0x000fe40003f7d000 */
[----:B------:R-:W-:-:S02]  /*b150*/  FSETP.NEU.FTZ.AND P0, PT, R14, RZ, PT ;  /* 0x000000ff0e00720b */ /* 0x000fc40003f1d000 */
[----:B------:R-:W-:Y:S02]  /*b160*/  PLOP3.LUT P1, PT, P5, P1, P3, 0xfe, 0x0 ;  /* 0x000000000000781c */ /* 0x000fe40002f23f36 */
[----:B------:R-:W-:Y:S02]  /*b170*/  FSETP.NEU.FTZ.AND P4, PT, R15, RZ, PT ;  /* 0x000000ff0f00720b */ /* 0x000fe40003f9d000 */
[----:B---3--:R-:W-:Y:S02]  /*b180*/  FSETP.NEU.FTZ.AND P3, PT, R8, RZ, PT ;  /* 0x000000ff0800720b */ /* 0x008fe40003f7d000 */
[----:B------:R-:W-:Y:S02]  /*b190*/  FSETP.NEU.FTZ.AND P5, PT, R9, RZ, PT ;  /* 0x000000ff0900720b */ /* 0x000fe40003fbd000 */
[----:B------:R-:W-:Y:S02]  /*b1a0*/  PLOP3.LUT P6, PT, P6, P0, P4, 0xfe, 0x0 ;  /* 0x000000000000781c */ /* 0x000fe400037c1f46 */
[----:B------:R-:W-:-:S02]  /*b1b0*/  PLOP3.LUT P2, PT, P2, P3, P5, 0xfe, 0x0 ;  /* 0x000000000000781c */ /* 0x000fc40001747f56 */
[----:B------:R-:W-:Y:S02]  /*b1c0*/  LOP3.LUT P0, RZ, R32, 0xff, RZ, 0xc0, !PT ;  /* 0x000000ff20ff7812 */ /* 0x000fe4000780c0ff */
[----:B------:R-:W-:Y:S02]  /*b1d0*/  FSETP.NEU.FTZ.AND P4, PT, R10, RZ, PT ;  /* 0x000000ff0a00720b */ /* 0x000fe40003f9d000 */
[----:B------:R-:W-:Y:S02]  /*b1e0*/  FSETP.NEU.FTZ.AND P5, PT, R11, RZ, PT ;  /* 0x000000ff0b00720b */ /* 0x000fe40003fbd000 */
[----:B------:R-:W-:Y:S02]  /*b1f0*/  LOP3.LUT P3, RZ, R33, 0xff, RZ, 0xc0, !PT ;  /* 0x000000ff21ff7812 */ /* 0x000fe4000786c0ff */
[----:B------:R-:W-:Y:S02]  /*b200*/  PLOP3.LUT P0, PT, P0, P4, P5, 0xfe, 0x0 ;  /* 0x000000000000781c */ /* 0x000fe40000709f56 */
[----:B----4-:R-:W-:-:S02]  /*b210*/  FSETP.NEU.FTZ.AND P4, PT, R24, RZ, PT ;  /* 0x000000ff1800720b */ /* 0x010fc40003f9d000 */
[----:B------:R-:W-:Y:S02]  /*b220*/  FSETP.NEU.FTZ.AND P5, PT, R25, RZ, PT ;  /* 0x000000ff1900720b */ /* 0x000fe40003fbd000 */
[----:B------:R-:W-:Y:S02]  /*b230*/  SEL R31, RZ, 0x1, !P6 ;  /* 0x00000001ff1f7807 */ /* 0x000fe40007000000 */
[----:B------:R-:W-:Y:S01]  /*b240*/  LOP3.LUT P6, RZ, R7, 0xff, RZ, 0xc0, !PT ;  /* 0x000000ff07ff7812 */ /* 0x000fe200078cc0ff */
[----:B------:R-:W-:Y:S01]  /*b250*/  IMAD R7, R4, 0x3, R3 ;  /* 0x0000000304077824 */ /* 0x000fe200078e0203 */
[----:B------:R-:W-:Y:S02]  /*b260*/  SEL R5, RZ, 0x1, !P1 ;  /* 0x00000001ff057807 */ /* 0x000fe40004800000 */
[----:B------:R-:W-:Y:S02]  /*b270*/  PLOP3.LUT P3, PT, P3, P4, P5, 0xfe, 0x0 ;  /* 0x000000000000781c */ /* 0x000fe40001f69f56 */
[----:B------:R-:W-:-:S02]  /*b280*/  LOP3.LUT P1, RZ, R0, 0xff, RZ, 0xc0, !PT ;  /* 0x000000ff00ff7812 */ /* 0x000fc4000782c0ff */
[----:B------:R-:W-:Y:S02]  /*b290*/  FSETP.NEU.FTZ.AND P4, PT, R26, RZ, PT ;  /* 0x000000ff1a00720b */ /* 0x000fe40003f9d000 */
[----:B------:R-:W-:Y:S02]  /*b2a0*/  FSETP.NEU.FTZ.AND P5, PT, R27, RZ, PT ;  /* 0x000000ff1b00720b */ /* 0x000fe40003fbd000 */
[----:B------:R-:W-:Y:S02]  /*b2b0*/  SEL R32, RZ, 0x1, !P0 ;  /* 0x00000001ff207807 */ /* 0x000fe40004000000 */
[----:B------:R-:W-:Y:S02]  /*b2c0*/  ISETP.GE.U32.AND P0, PT, R7, R6, PT ;  /* 0x000000060700720c */ /* 0x000fe40003f06070 */
[----:B------:R-:W-:Y:S02]  /*b2d0*/  PLOP3.LUT P1, PT, P1, P4, P5, 0xfe, 0x0 ;  /* 0x000000000000781c */ /* 0x000fe40000f29f56 */
[----:B-----5:R-:W-:-:S02]  /*b2e0*/  FSETP.NEU.FTZ.AND P4, PT, R20, RZ, PT ;  /* 0x000000ff1400720b */ /* 0x020fc40003f9d000 */
[----:B------:R-:W-:Y:S02]  /*b2f0*/  FSETP.NEU.FTZ.AND P5, PT, R21, RZ, PT ;  /* 0x000000ff1500720b */ /* 0x000fe40003fbd000 */
[----:B------:R-:W-:Y:S02]  /*b300*/  SEL R30, RZ, 0x1, !P2 ;  /* 0x00000001ff1e7807 */ /* 0x000fe40005000000 */
[----:B------:R-:W-:Y:S02]  /*b310*/  PLOP3.LUT P4, PT, P6, P4, P5, 0xfe, 0x0 ;  /* 0x000000000000781c */ /* 0x000fe40003789f56 */
[----:B------:R-:W-:Y:S02]  /*b320*/  LOP3.LUT P2, RZ, R16, 0xff, RZ, 0xc0, !PT ;  /* 0x000000ff10ff7812 */ /* 0x000fe4000784c0ff */
[----:B------:R-:W-:Y:S02]  /*b330*/  FSETP.NEU.FTZ.AND P5, PT, R22, RZ, PT ;  /* 0x000000ff1600720b */ /* 0x000fe40003fbd000 */
[----:B------:R-:W-:-:S02]  /*b340*/  FSETP.NEU.FTZ.AND P6, PT, R23, RZ, PT ;  /* 0x000000ff1700720b */ /* 0x000fc40003fdd000 */
[----:B------:R-:W-:Y:S02]  /*b350*/  SEL R33, RZ, 0x1, !P3 ;  /* 0x00000001ff217807 */ /* 0x000fe40005800000 */
[----:B------:R-:W-:Y:S02]  /*b360*/  PLOP3.LUT P2, PT, P2, P5, P6, 0xfe, 0x0 ;  /* 0x000000000000781c */ /* 0x000fe4000174bf66 */
[----:B------:R-:W-:Y:S02]  /*b370*/  SEL R0, RZ, 0x1, !P1 ;  /* 0x00000001ff007807 */ /* 0x000fe40004800000 */
[----:B------:R-:W-:Y:S02]  /*b380*/  SEL R7, RZ, 0x1, !P4 ;  /* 0x00000001ff077807 */ /* 0x000fe40006000000 */
[----:B------:R-:W-:Y:S01]  /*b390*/  SEL R16, RZ, 0x1, !P2 ;  /* 0x00000001ff107807 */ /* 0x000fe20005000000 */
[----:B------:R-:W-:Y:S06]  /*b3a0*/  @!P0 BRA `(.L_x_1084) ;  /* 0xfffffffc00048947 */ /* 0x000fec000383ffff */
[----:B------:R-:W-:Y:S05]  /*b3b0*/  BSYNC B1 ;  /* 0x0000000000017941 */ /* 0x000fea0003800000 */
.L_x_1083:
[----:B------:R-:W-:Y:S05]  /*b3c0*/  BSYNC B0 ;  /* 0x0000000000007941 */ /* 0x000fea0003800000 */
.L_x_1082:
[----:B------:R-:W-:Y:S01]  /*b3d0*/  ISETP.GE.U32.AND P1, PT, R3, R6, PT ;  /* 0x000000060300720c */ /* 0x000fe20003f26070 */
[----:B------:R-:W-:-:S12]  /*b3e0*/  BSSY B0, `(.L_x_1085) ;  /* 0x000001a000007945 */ /* 0x000fd80003800000 */
[----:B------:R-:W-:Y:S05]  /*b3f0*/  @P1 BRA `(.L_x_1086) ;  /* 0x0000000000601947 */ /* 0x000fea0003800000 */
[----:B------:R-:W-:-:S05]  /*b400*/  IMAD R12, R34, R3, RZ ;  /* 0x00000003220c7224 */ /* 0x000fca00078e02ff */
[----:B------:R-:W-:-:S05]  /*b410*/  SHF.R.U32.HI R13, RZ, 0x1, R12 ;  /* 0x00000001ff0d7819 */ /* 0x000fca000001160c */
[----:B------:R-:W-:-:S06]  /*b420*/  IMAD.WIDE.U32 R12, R13, 0x10, R28 ;  /* 0x000000100d0c7825 */ /* 0x000fcc00078e001c */
[----:B------:R-:W5:Y:S01]  /*b430*/  LDG.E.128 R12, desc[UR58][R12.64] ;  /* 0x0000003a0c0c7981 */ /* 0x000f62000c1e1d00 */
[----:B------:R-:W-:-:S04]  /*b440*/  IADD3 R35, R3, R4, RZ ;  /* 0x0000000403237210 */ /* 0x000fc80007ffe0ff */
[----:B------:R-:W-:-:S13]  /*b450*/  ISETP.GE.U32.AND P0, PT, R35, R6, PT ;  /* 0x000000062300720c */ /* 0x000fda0003f06070 */
[----:B------:R-:W-:Y:S05]  /*b460*/  @P0 BRA `(.L_x_1086) ;  /* 0x0000000000440947 */ /* 0x000fea0003800000 */
[----:B------:R-:W-:-:S05]  /*b470*/  IMAD R8, R34, R35, RZ ;  /* 0x0000002322087224 */ /* 0x000fca00078e02ff */
[----:B------:R-:W-:-:S05]  /*b480*/  SHF.R.U32.HI R9, RZ, 0x1, R8 ;  /* 0x00000001ff097819 */ /* 0x000fca0000011608 */
[----:B------:R-:W-:-:S06]  /*b490*/  IMAD.WIDE.U32 R8, R9, 0x10, R28 ;  /* 0x0000001009087825 */ /* 0x000fcc00078e001c */
[----:B------:R-:W5:Y:S01]  /*b4a0*/  LDG.E.128 R8, desc[UR58][R8.64] ;  /* 0x0000003a08087981 */ /* 0x000f62000c1e1d00 */
[----:B------:R-:W-:-:S05]  /*b4b0*/  IMAD.IADD R35, R35, 0x1, R4 ;  /* 0x0000000123237824 */ /* 0x000fca00078e0204 */
[----:B------:R-:W-:-:S13]  /*b4c0*/  ISETP.GE.U32.AND P0, PT, R35, R6, PT ;  /* 0x000000062300720c */ /* 0x000fda0003f06070 */
        /* <DEDUP_REMOVED lines=9> */
[----:B------:R-:W5:Y:S04]  /*b560*/  LDG.E.128 R24, desc[UR58][R24.64] ;  /* 0x0000003a18187981 */ /* 0x000f68000c1e1d00 */
[----:B------:R0:W5:Y:S02]  /*b570*/  @!P0 LDG.E.128 R20, desc[UR58][R28.64] ;  /* 0x0000003a1c148981 */ /* 0x000164000c1e1d00 */
.L_x_1086:
[----:B------:R-:W-:Y:S05]  /*b580*/  BSYNC B0 ;  /* 0x0000000000007941 */ /* 0x000fea0003800000 */
.L_x_1085:
[----:B------:R-:W-:Y:S04]  /*b590*/  BSSY B0, `(.L_x_1087) ;  /* 0x0000033000007945 */ /* 0x000fe80003800000 */
[----:B------:R-:W-:Y:S05]  /*b5a0*/  @P1 BRA `(.L_x_1088) ;  /* 0x0000000000c41947 */ /* 0x000fea0003800000 */
[----:B------:R-:W-:Y:S02]  /*b5b0*/  LOP3.LUT P0, RZ, R5, 0xff, RZ, 0xc0, !PT ;  /* 0x000000ff05ff7812 */ /* 0x000fe4000780c0ff */
[----:B-----5:R-:W-:Y:S02]  /*b5c0*/  FSETP.NEU.FTZ.AND P1, PT, R13, RZ, PT ;  /* 0x000000ff0d00720b */ /* 0x020fe40003f3d000 */
        /* <DEDUP_REMOVED lines=47> */
.L_x_1088:
[----:B------:R-:W-:Y:S05]  /*b8c0*/  BSYNC B0 ;  /* 0x0000000000007941 */ /* 0x000fea0003800000 */
.L_x_1087:
[----:B------:R-:W-:Y:S02]  /*b8d0*/  LOP3.LUT R31, R0, R32, R31, 0xfe, !PT ;  /* 0x00000020001f7212 */ /* 0x000fe400078efe1f */
[----:B------:R-:W-:Y:S02]  /*b8e0*/  LOP3.LUT R30, R33, R30, R5, 0xfe, !PT ;  /* 0x0000001e211e7212 */ /* 0x000fe400078efe05 */
[----:B------:R-:W-:Y:S02]  /*b8f0*/  LOP3.LUT P1, RZ, R16, 0xff, R31, 0xc8, !PT ;  /* 0x000000ff10ff7812 */ /* 0x000fe4000782c81f */
[----:B------:R-:W-:Y:S02]  /*b900*/  LOP3.LUT P0, RZ, R7, 0xff, R30, 0xc8, !PT ;  /* 0x000000ff07ff7812 */ /* 0x000fe4000780c81e */
[----:B------:R-:W-:Y:S02]  /*b910*/  SEL R16, RZ, 0x1, !P1 ;  /* 0x00000001ff107807 */ /* 0x000fe40004800000 */
[----:B-----5:R-:W-:Y:S01]  /*b920*/  SEL R23, RZ, 0x1, !P0 ;  /* 0x00000001ff177807 */ /* 0x020fe20004000000 */
[----:B------:R-:W-:Y:S08]  /*b930*/  BRA `(.L_x_1049) ;  /* 0x0000000800b87947 */ /* 0x000ff00003800000 */
.L_x_1065:
[----:B------:R-:W0:Y:S01]  /*b940*/  LDC R0, c[0x0][0x220] ;  /* 0x00008800ff007b82 */ /* 0x000e220000000800 */
[----:B------:R-:W-:Y:S01]  /*b950*/  ULDC.U8 UR4, c[0x0][0x211] ;  /* 0x0000844000047ab9 */ /* 0x000fe20000000000 */
[----:B------:R-:W-:Y:S01]  /*b960*/  MOV R33, R3 ;  /* 0x0000000300217202 */ /* 0x000fe20000000f00 */
[----:B------:R-:W-:Y:S01]  /*b970*/  IMAD.U32 R32, RZ, RZ, UR4 ;  /* 0x00000004ff207e24 */ /* 0x000fe2000f8e00ff */
[----:B------:R-:W-:Y:S01]  /*b980*/  MOV R31, UR4 ;  /* 0x00000004001f7c02 */ /* 0x000fe20008000f00 */
[----:B------:R-:W-:Y:S01]  /*b990*/  IMAD.U32 R30, RZ, RZ, UR4 ;  /* 0x00000004ff1e7e24 */ /* 0x000fe2000f8e00ff */
[----:B------:R-:W-:Y:S01]  /*b9a0*/  MOV R16, UR4 ;  /* 0x0000000400107c02 */ /* 0x000fe20008000f00 */
[----:B------:R-:W-:Y:S01]  /*b9b0*/  IMAD.U32 R4, RZ, RZ, UR4 ;  /* 0x00000004ff047e24 */ /* 0x000fe2000f8e00ff */
[----:B------:R-:W-:Y:S01]  /*b9c0*/  BSSY B0, `(.L_x_1089) ;  /* 0x0000053000007945 */ /* 0x000fe20003800000 */
[----:B------:R-:W-:Y:S01]  /*b9d0*/  IMAD.U32 R7, RZ, RZ, UR4 ;  /* 0x00000004ff077e24 */ /* 0x000fe2000f8e00ff */
[----:B------:R-:W-:-:S02]  /*b9e0*/  CS2R R22, SRZ ;  /* 0x0000000000167805 */ /* 0x000fc4000001ff00 */
[----:B------:R-:W-:Y:S02]  /*b9f0*/  CS2R R20, SRZ ;  /* 0x0000000000147805 */ /* 0x000fe4000001ff00 */
[----:B------:R-:W-:Y:S02]  /*ba00*/  CS2R R26, SRZ ;  /* 0x00000000001a7805 */ /* 0x000fe4000001ff00 */
[----:B------:R-:W-:Y:S02]  /*ba10*/  CS2R R24, SRZ ;  /* 0x0000000000187805 */ /* 0x000fe4000001ff00 */
[----:B------:R-:W-:Y:S02]  /*ba20*/  CS2R R10, SRZ ;  /* 0x00000000000a7805 */ /* 0x000fe4000001ff00 */
[----:B------:R-:W-:Y:S02]  /*ba30*/  CS2R R8, SRZ ;  /* 0x0000000000087805 */ /* 0x000fe4000001ff00 */
[----:B------:R-:W-:-:S02]  /*ba40*/  CS2R R14, SRZ ;  /* 0x00000000000e7805 */ /* 0x000fc4000001ff00 */
[----:B------:R-:W-:Y:S01]  /*ba50*/  CS2R R12, SRZ ;  /* 0x00000000000c7805 */ /* 0x000fe2000001ff00 */
        /* <DEDUP_REMOVED lines=13> */
.L_x_1091:
[----:B------:R-:W-:Y:S02]  /*bb30*/  SHF.R.U32.HI R13, RZ, 0x1, R33 ;  /* 0x00000001ff0d7819 */ /* 0x000fe40000011621 */
[----:B------:R-:W-:-:S03]  /*bb40*/  IADD3 R33, R33, R0, RZ ;  /* 0x0000000021217210 */ /* 0x000fc60007ffe0ff */
[----:B------:R-:W-:Y:S01]  /*bb50*/  IMAD.WIDE.U32 R12, R13, 0x10, R28 ;  /* 0x000000100d0c7825 */ /* 0x000fe200078e001c */
[----:B------:R-:W-:-:S03]  /*bb60*/  SHF.R.U32.HI R9, RZ, 0x1, R33 ;  /* 0x00000001ff097819 */ /* 0x000fc60000011621 */
[----:B------:R-:W-:Y:S02]  /*bb70*/  IMAD.IADD R33, R33, 0x1, R0 ;  /* 0x0000000121217824 */ /* 0x000fe400078e0200 */
[----:B------:R-:W-:Y:S01]  /*bb80*/  IMAD.WIDE.U32 R8, R9, 0x10, R28 ;  /* 0x0000001009087825 */ /* 0x000fe200078e001c */
[----:B------:R-:W2:Y:S02]  /*bb90*/  LDG.E.128 R12, desc[UR58][R12.64] ;  /* 0x0000003a0c0c7981 */ /* 0x000ea4000c1e1d00 */
[----:B------:R-:W-:-:S03]  /*bba0*/  SHF.R.U32.HI R25, RZ, 0x1, R33 ;  /* 0x00000001ff197819 */ /* 0x000fc60000011621 */
[----:B------:R-:W3:Y:S01]  /*bbb0*/  LDG.E.128 R8, desc[UR58][R8.64] ;  /* 0x0000003a08087981 */ /* 0x000ee2000c1e1d00 */
[----:B------:R-:W-:Y:S02]  /*bbc0*/  IMAD.IADD R33, R33, 0x1, R0 ;  /* 0x0000000121217824 */ /* 0x000fe400078e0200 */
[----:B------:R-:W-:-:S03]  /*bbd0*/  IMAD.WIDE.U32 R24, R25, 0x10, R28 ;  /* 0x0000001019187825 */ /* 0x000fc600078e001c */
[----:B------:R-:W-:-:S03]  /*bbe0*/  SHF.R.U32.HI R21, RZ, 0x1, R33 ;  /* 0x00000001ff157819 */ /* 0x000fc60000011621 */
[----:B------:R-:W4:Y:S02]  /*bbf0*/  LDG.E.128 R24, desc[UR58][R24.64] ;  /* 0x0000003a18187981 */ /* 0x000f24000c1e1d00 */
[----:B------:R-:W-:-:S06]  /*bc00*/  IMAD.WIDE.U32 R20, R21, 0x10, R28 ;  /* 0x0000001015147825 */ /* 0x000fcc00078e001c */
[----:B------:R-:W5:Y:S01]  /*bc10*/  LDG.E.128 R20, desc[UR58][R20.64] ;  /* 0x0000003a14147981 */ /* 0x000f62000c1e1d00 */
[----:B------:R-:W-:Y:S02]  /*bc20*/  LOP3.LUT P5, RZ, R16, 0xff, RZ, 0xc0, !PT ;  /* 0x000000ff10ff7812 */ /* 0x000fe400078ac0ff */
[----:B------:R-:W-:Y:S02]  /*bc30*/  LOP3.LUT P6, RZ, R4, 0xff, RZ, 0xc0, !PT ;  /* 0x000000ff04ff7812 */ /* 0x000fe400078cc0ff */
[----:B------:R-:W-:Y:S02]  /*bc40*/  LOP3.LUT P2, RZ, R3, 0xff, RZ, 0xc0, !PT ;  /* 0x000000ff03ff7812 */ /* 0x000fe4000784c0ff */
[----:B------:R-:W-:Y:S02]  /*bc50*/  IADD3 R33, R33, R0, RZ ;  /* 0x0000000021217210 */ /* 0x000fe40007ffe0ff */
[----:B--2---:R-:W-:Y:S02]  /*bc60*/  FSETP.NEU.FTZ.AND P1, PT, R12, RZ, PT ;  /* 0x000000ff0c00720b */ /* 0x004fe40003f3d000 */
[----:B------:R-:W-:-:S02]  /*bc70*/  FSETP.NEU.FTZ.AND P3, PT, R13, RZ, PT ;  /* 0x000000ff0d00720b */ /* 0x000fc40003f7d000 */
[----:B------:R-:W-:Y:S02]  /*bc80*/  FSETP.NEU.FTZ.AND P0, PT, R14, RZ, PT ;  /* 0x000000ff0e00720b */ /* 0x000fe40003f1d000 */
[----:B------:R-:W-:Y:S02]  /*bc90*/  PLOP3.LUT P1, PT, P5, P1, P3, 0xfe, 0x0 ;  /* 0x000000000000781c */ /* 0x000fe40002f23f36 */
[----:B------:R-:W-:Y:S02]  /*bca0*/  FSETP.NEU.FTZ.AND P4, PT, R15, RZ, PT ;  /* 0x000000ff0f00720b */ /* 0x000fe40003f9d000 */
[----:B---3--:R-:W-:Y:S02]  /*bcb0*/  FSETP.NEU.FTZ.AND P3, PT, R8, RZ, PT ;  /* 0x000000ff0800720b */ /* 0x008fe40003f7d000 */
[----:B------:R-:W-:Y:S02]  /*bcc0*/  FSETP.NEU.FTZ.AND P5, PT, R9, RZ, PT ;  /* 0x000000ff0900720b */ /* 0x000fe40003fbd000 */
[----:B------:R-:W-:-:S02]  /*bcd0*/  PLOP3.LUT P6, PT, P6, P0, P4, 0xfe, 0x0 ;  /* 0x000000000000781c */ /* 0x000fc400037c1f46 */
[----:B------:R-:W-:Y:S02]  /*bce0*/  PLOP3.LUT P2, PT, P2, P3, P5, 0xfe, 0x0 ;  /* 0x000000000000781c */ /* 0x000fe40001747f56 */
[----:B------:R-:W-:Y:S02]  /*bcf0*/  LOP3.LUT P0, RZ, R31, 0xff, RZ, 0xc0, !PT ;  /* 0x000000ff1fff7812 */ /* 0x000fe4000780c0ff */
[----:B------:R-:W-:Y:S02]  /*bd00*/  FSETP.NEU.FTZ.AND P4, PT, R10, RZ, PT ;  /* 0x000000ff0a00720b */ /* 0x000fe40003f9d000 */
[----:B------:R-:W-:Y:S02]  /*bd10*/  FSETP.NEU.FTZ.AND P5, PT, R11, RZ, PT ;  /* 0x000000ff0b00720b */ /* 0x000fe40003fbd000 */
[----:B------:R-:W-:Y:S02]  /*bd20*/  LOP3.LUT P3, RZ, R30, 0xff, RZ, 0xc0, !PT ;  /* 0x000000ff1eff7812 */ /* 0x000fe4000786c0ff */
[----:B------:R-:W-:-:S02]  /*bd30*/  PLOP3.LUT P0, PT, P0, P4, P5, 0xfe, 0x0 ;  /* 0x000000000000781c */ /* 0x000fc40000709f56 */
[----:B----4-:R-:W-:Y:S02]  /*bd40*/  FSETP.NEU.FTZ.AND P4, PT, R24, RZ, PT ;  /* 0x000000ff1800720b */ /* 0x010fe40003f9d000 */
[----:B------:R-:W-:Y:S02]  /*bd50*/  FSETP.NEU.FTZ.AND P5, PT, R25, RZ, PT ;  /* 0x000000ff1900720b */ /* 0x000fe40003fbd000 */
[----:B------:R-:W-:Y:S02]  /*bd60*/  SEL R4, RZ, 0x1, !P6 ;  /* 0x00000001ff047807 */ /* 0x000fe40007000000 */
[----:B------:R-:W-:Y:S01]  /*bd70*/  LOP3.LUT P6, RZ, R5, 0xff, RZ, 0xc0, !PT ;  /* 0x000000ff05ff7812 */ /* 0x000fe200078cc0ff */
[----:B------:R-:W-:Y:S01]  /*bd80*/  IMAD R5, R0, 0x3, R33 ;  /* 0x0000000300057824 */ /* 0x000fe200078e0221 */
[----:B------:R-:W-:Y:S02]  /*bd90*/  SEL R16, RZ, 0x1, !P1 ;  /* 0x00000001ff107807 */ /* 0x000fe40004800000 */
[----:B------:R-:W-:-:S02]  /*bda0*/  PLOP3.LUT P3, PT, P3, P4, P5, 0xfe, 0x0 ;  /* 0x000000000000781c */ /* 0x000fc40001f69f56 */
[----:B------:R-:W-:Y:S02]  /*bdb0*/  LOP3.LUT P1, RZ, R32, 0xff, RZ, 0xc0, !PT ;  /* 0x000000ff20ff7812 */ /* 0x000fe4000782c0ff */
[----:B------:R-:W-:Y:S02]  /*bdc0*/  FSETP.NEU.FTZ.AND P4, PT, R26, RZ, PT ;  /* 0x000000ff1a00720b */ /* 0x000fe40003f9d000 */
[----:B------:R-:W-:Y:S02]  /*bdd0*/  FSETP.NEU.FTZ.AND P5, PT, R27, RZ, PT ;  /* 0x000000ff1b00720b */ /* 0x000fe40003fbd000 */
[----:B------:R-:W-:Y:S02]  /*bde0*/  SEL R31, RZ, 0x1, !P0 ;  /* 0x00000001ff1f7807 */ /* 0x000fe40004000000 */
[----:B------:R-:W-:Y:S02]  /*bdf0*/  ISETP.GE.U32.AND P0, PT, R5, R6, PT ;  /* 0x000000060500720c */ /* 0x000fe40003f06070 */
[----:B------:R-:W-:-:S02]  /*be00*/  PLOP3.LUT P1, PT, P1, P4, P5, 0xfe, 0x0 ;  /* 0x000000000000781c */ /* 0x000fc40000f29f56 */
[----:B-----5:R-:W-:Y:S02]  /*be10*/  FSETP.NEU.FTZ.AND P4, PT, R20, RZ, PT ;  /* 0x000000ff1400720b */ /* 0x020fe40003f9d000 */
[----:B------:R-:W-:Y:S02]  /*be20*/  FSETP.NEU.FTZ.AND P5, PT, R21, RZ, PT ;  /* 0x000000ff1500720b */ /* 0x000fe40003fbd000 */
[----:B------:R-:W-:Y:S02]  /*be30*/  SEL R3, RZ, 0x1, !P2 ;  /* 0x00000001ff037807 */ /* 0x000fe40005000000 */
[----:B------:R-:W-:Y:S02]  /*be40*/  PLOP3.LUT P4, PT, P6, P4, P5, 0xfe, 0x0 ;  /* 0x000000000000781c */ /* 0x000fe40003789f56 */
[----:B------:R-:W-:Y:S02]  /*be50*/  LOP3.LUT P2, RZ, R7, 0xff, RZ, 0xc0, !PT ;  /* 0x000000ff07ff7812 */ /* 0x000fe4000784c0ff */
[----:B------:R-:W-:-:S02]  /*be60*/  FSETP.NEU.FTZ.AND P5, PT, R22, RZ, PT ;  /* 0x000000ff1600720b */ /* 0x000fc40003fbd000 */
[----:B------:R-:W-:Y:S02]  /*be70*/  FSETP.NEU.FTZ.AND P6, PT, R23, RZ, PT ;  /* 0x000000ff1700720b */ /* 0x000fe40003fdd000 */
[----:B------:R-:W-:Y:S02]  /*be80*/  SEL R30, RZ, 0x1, !P3 ;  /* 0x00000001ff1e7807 */ /* 0x000fe40005800000 */
[----:B------:R-:W-:Y:S02]  /*be90*/  PLOP3.LUT P2, PT, P2, P5, P6, 0xfe, 0x0 ;  /* 0x000000000000781c */ /* 0x000fe4000174bf66 */
[----:B------:R-:W-:Y:S02]  /*bea0*/  SEL R32, RZ, 0x1, !P1 ;  /* 0x00000001ff207807 */ /* 0x000fe40004800000 */
[----:B------:R-:W-:Y:S02]  /*beb0*/  SEL R5, RZ, 0x1, !P4 ;  /* 0x00000001ff057807 */ /* 0x000fe40006000000 */
[----:B------:R-:W-:Y:S01]  /*bec0*/  SEL R7, RZ, 0x1, !P2 ;  /* 0x00000001ff077807 */ /* 0x000fe20005000000 */
[----:B------:R-:W-:Y:S06]  /*bed0*/  @!P0 BRA `(.L_x_1091) ;  /* 0xfffffffc00148947 */ /* 0x000fec000383ffff */
[----:B------:R-:W-:Y:S05]  /*bee0*/  BSYNC B1 ;  /* 0x0000000000017941 */ /* 0x000fea0003800000 */
.L_x_1090:
[----:B------:R-:W-:Y:S05]  /*bef0*/  BSYNC B0 ;  /* 0x0000000000007941 */ /* 0x000fea0003800000 */
.L_x_1089:
[----:B------:R-:W-:Y:S01]  /*bf00*/  ISETP.GE.U32.AND P1, PT, R33, R6, PT ;  /* 0x000000062100720c */ /* 0x000fe20003f26070 */
[----:B------:R-:W-:-:S12]  /*bf10*/  BSSY B0, `(.L_x_1092) ;  /* 0x0000016000007945 */ /* 0x000fd80003800000 */
[----:B------:R-:W-:Y:S05]  /*bf20*/  @P1 BRA `(.L_x_1093) ;  /* 0x0000000000501947 */ /* 0x000fea0003800000 */
[----:B------:R-:W-:-:S05]  /*bf30*/  SHF.R.U32.HI R13, RZ, 0x1, R33 ;  /* 0x00000001ff0d7819 */ /* 0x000fca0000011621 */
[----:B------:R-:W-:-:S06]  /*bf40*/  IMAD.WIDE.U32 R12, R13, 0x10, R28 ;  /* 0x000000100d0c7825 */ /* 0x000fcc00078e001c */
[----:B------:R-:W5:Y:S01]  /*bf50*/  LDG.E.128 R12, desc[UR58][R12.64] ;  /* 0x0000003a0c0c7981 */ /* 0x000f62000c1e1d00 */
[----:B------:R-:W-:-:S05]  /*bf60*/  IMAD.IADD R35, R33, 0x1, R0 ;  /* 0x0000000121237824 */ /* 0x000fca00078e0200 */
[----:B------:R-:W-:-:S13]  /*bf70*/  ISETP.GE.U32.AND P0, PT, R35, R6, PT ;  /* 0x000000062300720c */ /* 0x000fda0003f06070 */
[----:B------:R-:W-:Y:S05]  /*bf80*/  @P0 BRA `(.L_x_1093) ;  /* 0x0000000000380947 */ /* 0x000fea0003800000 */
[----:B------:R-:W-:-:S05]  /*bf90*/  SHF.R.U32.HI R9, RZ, 0x1, R35 ;  /* 0x00000001ff097819 */ /* 0x000fca0000011623 */
[----:B------:R-:W-:-:S06]  /*bfa0*/  IMAD.WIDE.U32 R8, R9, 0x10, R28 ;  /* 0x0000001009087825 */ /* 0x000fcc00078e001c */
[----:B------:R-:W5:Y:S01]  /*bfb0*/  LDG.E.128 R8, desc[UR58][R8.64] ;  /* 0x0000003a08087981 */ /* 0x000f62000c1e1d00 */
[----:B------:R-:W-:-:S05]  /*bfc0*/  IMAD.IADD R35, R35, 0x1, R0 ;  /* 0x0000000123237824 */ /* 0x000fca00078e0200 */
[----:B------:R-:W-:-:S13]  /*bfd0*/  ISETP.GE.U32.AND P0, PT, R35, R6, PT ;  /* 0x000000062300720c */ /* 0x000fda0003f06070 */
[----:B------:R-:W-:Y:S05]  /*bfe0*/  @P0 BRA `(.L_x_1093) ;  /* 0x0000000000200947 */ /* 0x000fea0003800000 */
[----:B------:R-:W-:Y:S02]  /*bff0*/  IADD3 R27, R35, R0, RZ ;  /* 0x00000000231b7210 */ /* 0x000fe40007ffe0ff */
[----:B------:R-:W-:Y:S02]  /*c000*/  SHF.R.U32.HI R25, RZ, 0x1, R35 ;  /* 0x00000001ff197819 */ /* 0x000fe40000011623 */
[----:B------:R-:W-:-:S03]  /*c010*/  ISETP.GE.U32.AND P0, PT, R27, R6, PT ;  /* 0x000000061b00720c */ /* 0x000fc60003f06070 */
[----:B------:R-:W-:-:S10]  /*c020*/  IMAD.WIDE.U32 R24, R25, 0x10, R28 ;  /* 0x0000001019187825 */ /* 0x000fd400078e001c */
[----:B------:R-:W-:-:S05]  /*c030*/  @!P0 SHF.R.U32.HI R27, RZ, 0x1, R27 ;  /* 0x00000001ff1b8819 */ /* 0x000fca000001161b */
[----:B------:R-:W-:Y:S02]  /*c040*/  @!P0 IMAD.WIDE.U32 R28, R27, 0x10, R28 ;  /* 0x000000101b1c8825 */ /* 0x000fe400078e001c */
[----:B------:R-:W5:Y:S04]  /*c050*/  LDG.E.128 R24, desc[UR58][R24.64] ;  /* 0x0000003a18187981 */ /* 0x000f68000c1e1d00 */
[----:B------:R0:W5:Y:S02]  /*c060*/  @!P0 LDG.E.128 R20, desc[UR58][R28.64] ;  /* 0x0000003a1c148981 */ /* 0x000164000c1e1d00 */
.L_x_1093:
[----:B------:R-:W-:Y:S05]  /*c070*/  BSYNC B0 ;  /* 0x0000000000007941 */ /* 0x000fea0003800000 */
.L_x_1092:
        /* <DEDUP_REMOVED lines=15> */
[----:B------:R-:W-:Y:S01]  /*c170*/  FSETP.NEU.FTZ.AND P1, PT, R9, RZ, PT ;  /* 0x000000ff0900720b */ /* 0x000fe20003f3d000 */
[----:B------:R-:W-:Y:S01]  /*c180*/  IMAD.IADD R9, R33, 0x1, R0 ;  /* 0x0000000121097824 */ /* 0x000fe200078e0200 */
[----:B------:R-:W-:Y:S02]  /*c190*/  LOP3.LUT P0, RZ, R3, 0xff, RZ, 0xc0, !PT ;  /* 0x000000ff03ff7812 */ /* 0x000fe4000780c0ff */
        /* <DEDUP_REMOVED lines=33> */
.L_x_1095:
[----:B------:R-:W-:Y:S05]  /*c3b0*/  BSYNC B0 ;  /* 0x0000000000007941 */ /* 0x000fea0003800000 */
.L_x_1094:
[----:B------:R-:W-:Y:S02]  /*c3c0*/  LOP3.LUT R4, R32, R31, R4, 0xfe, !PT ;  /* 0x0000001f20047212 */ /* 0x000fe400078efe04 */
[----:B------:R-:W-:Y:S02]  /*c3d0*/  LOP3.LUT R16, R30, R3, R16, 0xfe, !PT ;  /* 0x000000031e107212 */ /* 0x000fe400078efe10 */
[----:B------:R-:W-:Y:S02]  /*c3e0*/  LOP3.LUT P1, RZ, R7, 0xff, R4, 0xc8, !PT ;  /* 0x000000ff07ff7812 */ /* 0x000fe4000782c804 */
[----:B------:R-:W-:Y:S02]  /*c3f0*/  LOP3.LUT P0, RZ, R5, 0xff, R16, 0xc8, !PT ;  /* 0x000000ff05ff7812 */ /* 0x000fe4000780c810 */
[----:B------:R-:W-:Y:S02]  /*c400*/  SEL R16, RZ, 0x1, !P1 ;  /* 0x00000001ff107807 */ /* 0x000fe40004800000 */
[----:B-----5:R-:W-:-:S09]  /*c410*/  SEL R23, RZ, 0x1, !P0 ;  /* 0x00000001ff177807 */ /* 0x020fd20004000000 */
.L_x_1049:
[----:B------:R-:W-:Y:S05]  /*c420*/  BSYNC B6 ;  /* 0x0000000000067941 */ /* 0x000fea0003800000 */
.L_x_1048:
[----:B------:R-:W-:Y:S02]  /*c430*/  ULDC UR4, c[0x0][0x230] ;  /* 0x00008c0000047ab9 */ /* 0x000fe40000000800 */
[----:B------:R-:W-:-:S13]  /*c440*/  ISETP.NE.AND P0, PT, RZ, UR4, PT ;  /* 0x00000004ff007c0c */ /* 0x000fda000bf05270 */
[----:B------:R-:W-:Y:S05]  /*c450*/  @!P0 BRA `(.L_x_1096) ;  /* 0x0000000000908947 */ /* 0x000fea0003800000 */
[----:B------:R-:W1:Y:S01]  /*c460*/  S2R R4, SR_CgaCtaId ;  /* 0x0000000000047919 */ /* 0x000e620000008800 */
[----:B------:R-:W2:Y:S01]  /*c470*/  LDC R9, c[0x0][RZ] ;  /* 0x00000000ff097b82 */ /* 0x000ea20000000800 */
[----:B------:R-:W-:Y:S02]  /*c480*/  MOV R0, 0x400 ;  /* 0x0000040000007802 */ /* 0x000fe40000000f00 */
[----:B------:R-:W-:-:S03]  /*c490*/  PRMT R5, R16, 0x7604, R23 ;  /* 0x0000760410057816 */ /* 0x000fc60000000017 */
[----:B------:R-:W-:Y:S02]  /*c4a0*/  VIADD R3, R0, 0x10 ;  /* 0x0000001000037836 */ /* 0x000fe40000000000 */
[----:B------:R-:W3:Y:S01]  /*c4b0*/  LDC R8, c[0x0][0x4] ;  /* 0x00000100ff087b82 */ /* 0x000ee20000000800 */
[----:B--2---:R-:W-:Y:S02]  /*c4c0*/  IMAD R0, R17, R9, R2 ;  /* 0x0000000911007224 */ /* 0x004fe400078e0202 */
[----:B-1----:R-:W-:Y:S02]  /*c4d0*/  LEA R3, R4, R3, 0x18 ;  /* 0x0000000304037211 */ /* 0x002fe400078ec0ff */
[----:B---3--:R-:W-:-:S03]  /*c4e0*/  SHF.R.U32.HI R4, RZ, 0x1, R8 ;  /* 0x00000001ff047819 */ /* 0x008fc60000011608 */
[----:B------:R-:W-:Y:S01]  /*c4f0*/  IMAD R0, R0, 0x2, R3 ;  /* 0x0000000200007824 */ /* 0x000fe200078e0203 */
[----:B------:R-:W-:-:S04]  /*c500*/  ISETP.NE.AND P0, PT, R4, RZ, PT ;  /* 0x000000ff0400720c */ /* 0x000fc80003f05270 */
[----:B------:R1:W-:Y:S09]  /*c510*/  STS.U16 [R0], R5 ;  /* 0x0000000500007388 */ /* 0x0003f20000000400 */
[----:B-1----:R-:W-:Y:S05]  /*c520*/  @!P0 BRA `(.L_x_1096) ;  /* 0x00000000005c8947 */ /* 0x002fea0003800000 */
.L_x_1099:
[----:B-1----:R-:W-:Y:S01]  /*c530*/  IADD3 R5, R17, R4, RZ ;  /* 0x0000000411057210 */ /* 0x002fe20007ffe0ff */
        /* <DEDUP_REMOVED lines=10> */
[----:B------:R-:W1:Y:S02]  /*c5e0*/  LDS.U16 R4, [R4] ;  /* 0x0000000004047984 */ /* 0x000e640000000400 */
[C---:B-1----:R-:W-:Y:S02]  /*c5f0*/  PRMT R6, R4.reuse, 0x7770, RZ ;  /* 0x0000777004067816 */ /* 0x042fe400000000ff */
[----:B------:R-:W-:Y:S02]  /*c600*/  PRMT R5, R4, 0x7771, RZ ;  /* 0x0000777104057816 */ /* 0x000fe400000000ff */
[----:B------:R-:W-:Y:S02]  /*c610*/  LOP3.LUT P0, RZ, R6, 0xff, R23, 0xc8, !PT ;  /* 0x000000ff06ff7812 */ /* 0x000fe4000780c817 */
[----:B------:R-:W-:Y:S02]  /*c620*/  LOP3.LUT P1, RZ, R5, 0xff, R16, 0xc8, !PT ;  /* 0x000000ff05ff7812 */ /* 0x000fe4000782c810 */
[----:B------:R-:W-:-:S02]  /*c630*/  SEL R23, RZ, 0x1, !P0 ;  /* 0x00000001ff177807 */ /* 0x000fc40004000000 */
[----:B------:R-:W-:-:S04]  /*c640*/  SEL R16, RZ, 0x1, !P1 ;  /* 0x00000001ff107807 */ /* 0x000fc80004800000 */
[----:B------:R-:W-:-:S05]  /*c650*/  PRMT R5, R16, 0x7604, R23 ;  /* 0x0000760410057816 */ /* 0x000fca0000000017 */
[----:B------:R1:W-:Y:S02]  /*c660*/  STS.U16 [R0], R5 ;  /* 0x0000000500007388 */ /* 0x0003e40000000400 */
.L_x_1098:
[----:B------:R-:W-:Y:S05]  /*c670*/  BSYNC B0 ;  /* 0x0000000000007941 */ /* 0x000fea0003800000 */
.L_x_1097:
[----:B------:R-:W-:Y:S01]  /*c680*/  IMAD.MOV.U32 R4, RZ, RZ, R7 ;  /* 0x000000ffff047224 */ /* 0x000fe200078e0007 */
[----:B------:R-:W-:Y:S06]  /*c690*/  @P2 BRA `(.L_x_1099) ;  /* 0xfffffffc00a42947 */ /* 0x000fec000383ffff */
.L_x_1096:
[----:B------:R-:W-:Y:S02]  /*c6a0*/  ULDC UR4, c[0x0][0x22c] ;  /* 0x00008b0000047ab9 */ /* 0x000fe40000000800 */
[----:B------:R-:W-:-:S13]  /*c6b0*/  ISETP.NE.AND P0, PT, RZ, UR4, PT ;  /* 0x00000004ff007c0c */ /* 0x000fda000bf05270 */
[----:B------:R-:W-:Y:S05]  /*c6c0*/  @!P0 BRA `(.L_x_1100) ;  /* 0x0000000000ec8947 */ /* 0x000fea0003800000 */
[----:B------:R-:W2:Y:S02]  /*c6d0*/  LDC R7, c[0x0][RZ] ;  /* 0x00000000ff077b82 */ /* 0x000ea40000000800 */
[----:B--2---:R-:W-:Y:S02]  /*c6e0*/  ISETP.GT.AND P0, PT, R7, 0x20, PT ;  /* 0x000000200700780c */ /* 0x004fe40003f04270 */
[----:B-1----:R-:W-:-:S11]  /*c6f0*/  MOV R0, R7 ;  /* 0x0000000700007202 */ /* 0x002fd60000000f00 */
[----:B------:R-:W-:Y:S05]  /*c700*/  @!P0 BRA `(.L_x_1101) ;  /* 0x00000000008c8947 */ /* 0x000fea0003800000 */
[----:B------:R-:W1:Y:S01]  /*c710*/  S2UR UR5, SR_CgaCtaId ;  /* 0x00000000000579c3 */ /* 0x000e620000008800 */
[----:B------:R-:W-:Y:S01]  /*c720*/  UMOV UR4, 0x400 ;  /* 0x0000040000047882 */ /* 0x000fe20000000000 */
[----:B------:R-:W-:Y:S01]  /*c730*/  IMAD R0, R17, R7, R2 ;  /* 0x0000000711007224 */ /* 0x000fe200078e0202 */
[----:B------:R-:W-:Y:S01]  /*c740*/  UIADD3 UR4, UR4, 0x10, URZ ;  /* 0x0000001004047890 */ /* 0x000fe2000fffe03f */
[----:B------:R-:W-:-:S03]  /*c750*/  PRMT R6, R16, 0x7604, R23 ;  /* 0x0000760410067816 */ /* 0x000fc60000000017 */
[----:B-1----:R-:W-:-:S06]  /*c760*/  ULEA UR4, UR5, UR4, 0x18 ;  /* 0x0000000405047291 */ /* 0x002fcc000f8ec03f */
[----:B------:R-:W-:Y:S02]  /*c770*/  LEA R3, R0, UR4, 0x1 ;  /* 0x0000000400037c11 */ /* 0x000fe4000f8e08ff */
[----:B------:R-:W-:-:S03]  /*c780*/  LEA.HI R0, R7, R7, RZ, 0x1 ;  /* 0x0000000707007211 */ /* 0x000fc600078f08ff */
[----:B------:R1:W-:Y:S01]  /*c790*/  STS.U16 [R3], R6 ;  /* 0x0000000603007388 */ /* 0x0003e20000000400 */
[----:B------:R-:W-:Y:S01]  /*c7a0*/  SHF.R.S32.HI R4, RZ, 0x1, R0 ;  /* 0x00000001ff047819 */ /* 0x000fe20000011400 */
[----:B------:R-:W-:-:S03]  /*c7b0*/  IMAD.MOV.U32 R0, RZ, RZ, 0x20 ;  /* 0x00000020ff007424 */ /* 0x000fc600078e00ff */
[----:B------:R-:W-:-:S13]  /*c7c0*/  ISETP.GE.AND P0, PT, R4, 0x20, PT ;  /* 0x000000200400780c */ /* 0x000fda0003f06270 */
[----:B-1----:R-:W-:Y:S05]  /*c7d0*/  @!P0 BRA `(.L_x_1101) ;  /* 0x0000000000588947 */ /* 0x002fea0003800000 */
.L_x_1104:
[----:B------:R-:W-:Y:S01]  /*c7e0*/  IMAD.IADD R0, R2, 0x1, R4 ;  /* 0x0000000102007824 */ /* 0x000fe200078e0204 */
[----:B------:R-:W-:Y:S05]  /*c7f0*/  WARPSYNC.ALL ;  /* 0x0000000000007948 */ /* 0x000fea0003800000 */
[----:B------:R-:W-:Y:S01]  /*c800*/  BAR.SYNC.DEFER_BLOCKING 0x0 ;  /* 0x0000000000007b1d */ /* 0x000fe20000010000 */
[----:B------:R-:W-:-:S04]  /*c810*/  ISETP.GE.U32.AND P0, PT, R0, R7, PT ;  /* 0x000000070000720c */ /* 0x000fc80003f06070 */
[----:B------:R-:W-:Y:S01]  /*c820*/  ISETP.GE.U32.OR P0, PT, R2, R4, P0 ;  /* 0x000000040200720c */ /* 0x000fe20000706470 */
[----:B------:R-:W-:-:S12]  /*c830*/  BSSY B0, `(.L_x_1102) ;  /* 0x000000c000007945 */ /* 0x000fd80003800000 */
[----:B-1----:R-:W-:Y:S05]  /*c840*/  @P0 BRA `(.L_x_1103) ;  /* 0x0000000000280947 */ /* 0x002fea0003800000 */
[----:B------:R-:W-:-:S06]  /*c850*/  LEA R0, R4, R3, 0x1 ;  /* 0x0000000304007211 */ /* 0x000fcc00078e08ff */
        /* <DEDUP_REMOVED lines=9> */
.L_x_1103:
[----:B------:R-:W-:Y:S05]  /*c8f0*/  BSYNC B0 ;  /* 0x0000000000007941 */ /* 0x000fea0003800000 */
.L_x_1102:
[----:B------:R-:W-:-:S04]  /*c900*/  SHF.R.S32.HI R4, RZ, 0x1, R4 ;  /* 0x00000001ff047819 */ /* 0x000fc80000011404 */
[----:B------:R-:W-:-:S13]  /*c910*/  ISETP.GE.AND P0, PT, R4, 0x20, PT ;  /* 0x000000200400780c */ /* 0x000fda0003f06270 */
[----:B------:R-:W-:Y:S05]  /*c920*/  @P0 BRA `(.L_x_1104) ;  /* 0xfffffffc00ac0947 */ /* 0x000fea000383ffff */
[----:B------:R-:W-:-:S07]  /*c930*/  IMAD.MOV.U32 R0, RZ, RZ, 0x20 ;  /* 0x00000020ff007424 */ /* 0x000fce00078e00ff */
.L_x_1101:
[----:B------:R-:W-:Y:S01]  /*c940*/  ISETP.GE.AND P0, PT, R0, 0x2, PT ;  /* 0x000000020000780c */ /* 0x000fe20003f06270 */
[----:B------:R-:W-:Y:S05]  /*c950*/  WARPSYNC.ALL ;  /* 0x0000000000007948 */ /* 0x000fea0003800000 */
[----:B------:R-:W-:Y:S07]  /*c960*/  BAR.SYNC.DEFER_BLOCKING 0x0 ;  /* 0x0000000000007b1d */ /* 0x000fee0000010000 */
[----:B------:R-:W-:Y:S05]  /*c970*/  @!P0 BRA `(.L_x_1100) ;  /* 0x0000000000408947 */ /* 0x000fea0003800000 */
[----:B-1----:R-:W-:-:S07]  /*c980*/  IMAD.MOV.U32 R3, RZ, RZ, 0x1 ;  /* 0x00000001ff037424 */ /* 0x002fce00078e00ff */
.L_x_1105:
[----:B------:R-:W-:Y:S02]  /*c990*/  LOP3.LUT R4, R23, 0xffff, RZ, 0xc0, !PT ;  /* 0x0000ffff17047812 */ /* 0x000fe400078ec0ff */
[----:B------:R-:W-:Y:S02]  /*c9a0*/  LOP3.LUT R5, R16, 0xffff, RZ, 0xc0, !PT ;  /* 0x0000ffff10057812 */ /* 0x000fe400078ec0ff */
[----:B------:R-:W-:Y:S02]  /*c9b0*/  PRMT R4, R4, 0x8880, RZ ;  /* 0x0000888004047816 */ /* 0x000fe400000000ff */
[----:B------:R-:W-:Y:S02]  /*c9c0*/  PRMT R6, R5, 0x8880, RZ ;  /* 0x0000888005067816 */ /* 0x000fe400000000ff */
[----:B------:R-:W-:Y:S02]  /*c9d0*/  LOP3.LUT P0, RZ, R23, 0xff, RZ, 0xc0, !PT ;  /* 0x000000ff17ff7812 */ /* 0x000fe4000780c0ff */
[----:B------:R-:W1:Y:S01]  /*c9e0*/  SHFL.DOWN PT, R4, R4, R3, 0x1f ;  /* 0x08001f0304047589 */ /* 0x000e6200000e0000 */
[----:B------:R-:W-:-:S03]  /*c9f0*/  LOP3.LUT P1, RZ, R16, 0xff, RZ, 0xc0, !PT ;  /* 0x000000ff10ff7812 */ /* 0x000fc6000782c0ff */
[----:B------:R2:W3:Y:S02]  /*ca00*/  SHFL.DOWN PT, R6, R6, R3, 0x1f ;  /* 0x08001f0306067589 */ /* 0x0004e400000e0000 */
[----:B--2---:R-:W-:-:S04]  /*ca10*/  SHF.L.U32 R3, R3, 0x1, RZ ;  /* 0x0000000103037819 */ /* 0x004fc800000006ff */
[----:B------:R-:W-:Y:S02]  /*ca20*/  ISETP.GE.AND P2, PT, R3, R0, PT ;  /* 0x000000000300720c */ /* 0x000fe40003f46270 */
[----:B-1----:R-:W-:Y:S02]  /*ca30*/  ISETP.NE.OR P0, PT, R4, RZ, P0 ;  /* 0x000000ff0400720c */ /* 0x002fe40000705670 */
[----:B---3--:R-:W-:Y:S02]  /*ca40*/  ISETP.NE.OR P1, PT, R6, RZ, P1 ;  /* 0x000000ff0600720c */ /* 0x008fe40000f25670 */
[----:B------:R-:W-:Y:S02]  /*ca50*/  SEL R23, RZ, 0x1, !P0 ;  /* 0x00000001ff177807 */ /* 0x000fe40004000000 */
[----:B------:R-:W-:-:S05]  /*ca60*/  SEL R16, RZ, 0x1, !P1 ;  /* 0x00000001ff107807 */ /* 0x000fca0004800000 */
[----:B------:R-:W-:Y:S05]  /*ca70*/  @!P2 BRA `(.L_x_1105) ;  /* 0xfffffffc00c4a947 */ /* 0x000fea000383ffff */
.L_x_1100:
[----:B-1----:R-:W1:Y:S01]  /*ca80*/  LDC R3, c[0x0][0x3e8] ;  /* 0x0000fa00ff037b82 */ /* 0x002e620000000800 */
        /* <DEDUP_REMOVED lines=277> */
.L_x_1106:
[----:B------:R-:W-:Y:S05]  /*dbe0*/  @!P1 BRA `(.L_x_1107) ;  /* 0x0000001000489947 */ /* 0x000fea0003800000 */
        /* <DEDUP_REMOVED lines=274> */
.L_x_1107:
        /* <DEDUP_REMOVED lines=13> */
[----:B------:R-:W-:Y:S01]  /*ede0*/  CS2R R18, SRZ ;  /* 0x0000000000127805 */ /* 0x000fe2000001ff00 */
[----:B------:R-:W-:Y:S01]  /*edf0*/  IMAD R6, R2, UR4, RZ ;  /* 0x0000000402067c24 */ /* 0x000fe2000f8e02ff */
[----:B------:R-:W-:-:S03]  /*ee00*/  ULDC UR4, c[0x0][0x224] ;  /* 0x0000890000047ab9 */ /* 0x000fc60000000800 */
[----:B------:R-:W-:-:S04]  /*ee10*/  IMAD R7, R17, UR5, R6 ;  /* 0x0000000511077c24 */ /* 0x000fc8000f8e0206 */
[----:B-1----:R-:W-:-:S04]  /*ee20*/  IMAD R7, R0, UR4, R7 ;  /* 0x0000000400077c24 */ /* 0x002fc8000f8e0207 */
[----:B------:R-:W-:Y:S01]  /*ee30*/  IMAD.SHL.U32 R7, R7, 0x2, RZ ;  /* 0x0000000207077824 */ /* 0x000fe200078e00ff */
        /* <DEDUP_REMOVED lines=274> */
.L_x_1109:
        /* <DEDUP_REMOVED lines=275> */
.L_x_1110:
[----:B------:R-:W1:Y:S01]  /*11090*/  LDC R11, c[0x0][0x22c] ;  /* 0x00008b00ff0b7b82 */ /* 0x000e620000000800 */
[----:B------:R-:W-:Y:S01]  /*110a0*/  ULDC UR4, c[0x0][0x21c] ;  /* 0x0000870000047ab9 */ /* 0x000fe20000000800 */
[----:B------:R-:W-:Y:S01]  /*110b0*/  BSSY B0, `(.L_x_1111) ;  /* 0x000000c000007945 */ /* 0x000fe20003800000 */
[----:B------:R-:W-:Y:S02]  /*110c0*/  PRMT R3, RZ, 0x7610, R3 ;  /* 0x00007610ff037816 */ /* 0x000fe40000000003 */
[----:B-1----:R-:W-:-:S04]  /*110d0*/  ISETP.NE.AND P0, PT, R11, RZ, PT ;  /* 0x000000ff0b00720c */ /* 0x002fc80003f05270 */
        /* <DEDUP_REMOVED lines=9> */
.L_x_1112:
[----:B------:R-:W-:Y:S05]  /*11170*/  BSYNC B0 ;  /* 0x0000000000007941 */ /* 0x000fea0003800000 */
.L_x_1111:
[----:B------:R-:W-:Y:S01]  /*11180*/  PRMT R3, R3, 0x9910, RZ ;  /* 0x0000991003037816 */ /* 0x000fe200000000ff */
[----:B------:R-:W-:Y:S01]  /*11190*/  BSSY B0, `(.L_x_1113) ;  /* 0x000000e000007945 */ /* 0x000fe20003800000 */
[----:B------:R-:W-:Y:S02]  /*111a0*/  LOP3.LUT P0, RZ, R2, R17, RZ, 0xfc, !PT ;  /* 0x0000001102ff7212 */ /* 0x000fe4000780fcff */
[----:B------:R-:W-:-:S13]  /*111b0*/  ISETP.NE.AND P1, PT, R3, RZ, PT ;  /* 0x000000ff0300720c */ /* 0x000fda0003f25270 */
[----:B------:R-:W-:Y:S05]  /*111c0*/  @!P1 BRA `(.L_x_1114) ;  /* 0x0000000000289947 */ /* 0x000fea0003800000 */
[----:B------:R-:W1:Y:S01]  /*111d0*/  S2UR UR4, SR_CTAID.Y ;  /* 0x00000000000479c3 */ /* 0x000e620000002600 */
[----:B------:R-:W-:-:S07]  /*111e0*/  ISETP.NE.AND P2, PT, R11, RZ, PT ;  /* 0x000000ff0b00720c */ /* 0x000fce0003f45270 */
[----:B------:R-:W1:Y:S08]  /*111f0*/  LDC R3, c[0x0][0x10] ;  /* 0x00000400ff037b82 */ /* 0x000e700000000800 */
[----:B------:R-:W2:Y:S01]  /*11200*/  LDC.64 R6, c[0x0][0x600] ;  /* 0x00018000ff067b82 */ /* 0x000ea20000000a00 */
[----:B-1----:R-:W-:Y:S01]  /*11210*/  IMAD R3, R0, R3, UR4 ;  /* 0x0000000400037e24 */ /* 0x002fe2000f8e0203 */
[----:B------:R-:W-:-:S03]  /*11220*/  ULDC UR4, c[0x0][0x0] ;  /* 0x0000000000047ab9 */ /* 0x000fc60000000800 */
[----:B------:R-:W-:-:S04]  /*11230*/  @!P2 IMAD R3, R3, UR4, R2 ;  /* 0x000000040303ac24 */ /* 0x000fc8000f8e0202 */
[----:B--2---:R-:W-:-:S05]  /*11240*/  IMAD.WIDE.U32 R6, R3, 0x2, R6 ;  /* 0x0000000203067825 */ /* 0x004fca00078e0006 */
[----:B------:R1:W-:Y:S04]  /*11250*/  STG.E.U8 desc[UR58][R6.64], R23 ;  /* 0x0000001706007986 */ /* 0x0003e8000c10113a */
[----:B------:R1:W-:Y:S02]  /*11260*/  STG.E.U8 desc[UR58][R6.64+0x1], R16 ;  /* 0x0000011006007986 */ /* 0x0003e4000c10113a */
.L_x_1114:
[----:B------:R-:W-:Y:S05]  /*11270*/  BSYNC B0 ;  /* 0x0000000000007941 */ /* 0x000fea0003800000 */
.L_x_1113:
        /* <DEDUP_REMOVED lines=31> */
[----:B-1----:R-:W-:-:S04]  /*11470*/  IADD3 R3, R3, R10, RZ ;  /* 0x0000000a03037210 */ /* 0x002fc80007ffe0ff */
[----:B------:R-:W-:-:S04]  /*11480*/  ISETP.NE.AND P0, PT, R3, UR4, PT ;  /* 0x0000000403007c0c */ /* 0x000fc8000bf05270 */
[----:B------:R-:W-:-:S05]  /*11490*/  SEL R3, RZ, 0x1, P0 ;  /* 0x00000001ff037807 */ /* 0x000fca0000000000 */
[----:B------:R2:W-:Y:S04]  /*114a0*/  STS.U8 [UR5], R3 ;  /* 0x00000003ff007988 */ /* 0x0005e80008000005 */
.L_x_1116:
[----:B------:R-:W-:Y:S05]  /*114b0*/  BSYNC B0 ;  /* 0x0000000000007941 */ /* 0x000fea0003800000 */
.L_x_1115:
[----:B------:R-:W3:Y:S08]  /*114c0*/  S2UR UR5, SR_CgaCtaId ;  /* 0x00000000000579c3 */ /* 0x000ef00000008800 */
[----:B------:R-:W-:Y:S06]  /*114d0*/  BAR.SYNC.DEFER_BLOCKING 0x0 ;  /* 0x0000000000007b1d */ /* 0x000fec0000010000 */
[----:B------:R-:W-:-:S02]  /*114e0*/  UMOV UR4, 0x400 ;  /* 0x0000040000047882 */ /* 0x000fc40000000000 */
[----:B---3--:R-:W-:-:S09]  /*114f0*/  ULEA UR6, UR5, UR4, 0x18 ;  /* 0x0000000405067291 */ /* 0x008fd2000f8ec03f */
[----:B--2---:R-:W2:Y:S02]  /*11500*/  LDS.U8 R3, [UR6] ;  /* 0x00000006ff037984 */ /* 0x004ea40008000000 */
[----:B--2---:R-:W-:-:S13]  /*11510*/  ISETP.NE.AND P0, PT, R3, RZ, PT ;  /* 0x000000ff0300720c */ /* 0x004fda0003f05270 */
[----:B------:R-:W-:Y:S05]  /*11520*/  @!P0 EXIT ;  /* 0x000000000000894d */ /* 0x000fea0003800000 */
[----:B------:R-:W-:Y:S01]  /*11530*/  ISETP.NE.AND P0, PT, R11, RZ, PT ;  /* 0x000000ff0b00720c */ /* 0x000fe20003f05270 */
        /* <DEDUP_REMOVED lines=9> */
[----:B------:R-:W-:Y:S01]  /*115d0*/  ULDC.U8 UR6, c[0x0][0x211] ;  /* 0x0000844000067ab9 */ /* 0x000fe20000000000 */
[----:B------:R-:W-:Y:S01]  /*115e0*/  BSSY B0, `(.L_x_1117) ;  /* 0x0000034000007945 */ /* 0x000fe20003800000 */
[----:B-1----:R-:W-:-:S03]  /*115f0*/  IMAD.U32 R23, RZ, RZ, UR6 ;  /* 0x00000006ff177e24 */ /* 0x002fc6000f8e00ff */
        /* <DEDUP_REMOVED lines=8> */
[----:B------:R-:W1:Y:S01]  /*11680*/  LDC R10, c[0x0][0x4] ;  /* 0x00000100ff0a7b82 */ /* 0x000e620000000800 */
[----:B------:R-:W-:Y:S01]  /*11690*/  BSSY B1, `(.L_x_1120) ;  /* 0x0000010000017945 */ /* 0x000fe20003800000 */
[----:B------:R-:W-:Y:S01]  /*116a0*/  PRMT R16, R23, 0x7610, R16 ;  /* 0x0000761017107816 */ /* 0x000fe20000000010 */
[----:B------:R-:W-:-:S05]  /*116b0*/  IMAD R0, R0, UR7, RZ ;  /* 0x0000000700007c24 */ /* 0x000fca000f8e02ff */
[----:B------:R-:W2:Y:S01]  /*116c0*/  LDC.64 R8, c[0x0][0x600] ;  /* 0x00018000ff087b82 */ /* 0x000ea20000000a00 */
[----:B-1----:R-:W-:-:S07]  /*116d0*/  IMAD R10, R10, UR6, RZ ;  /* 0x000000060a0a7c24 */ /* 0x002fce000f8e02ff */
.L_x_1121:
[----:B------:R-:W-:-:S04]  /*116e0*/  IMAD.IADD R7, R0, 0x1, R3 ;  /* 0x0000000100077824 */ /* 0x000fc800078e0203 */
[----:B--2---:R-:W-:-:S05]  /*116f0*/  IMAD.WIDE.U32 R6, R7, 0x2, R8 ;  /* 0x0000000207067825 */ /* 0x004fca00078e0008 */
        /* <DEDUP_REMOVED lines=10> */
.L_x_1120:
[----:B------:R-:W-:Y:S05]  /*117a0*/  BRA `(.L_x_1119) ;  /* 0x00000000005c7947 */ /* 0x000fea0003800000 */
.L_x_1118:
[----:B------:R-:W-:Y:S01]  /*117b0*/  ULDC UR7, c[0x0][0x228] ;  /* 0x00008a0000077ab9 */ /* 0x000fe20000000800 */
[----:B------:R-:W-:Y:S02]  /*117c0*/  PRMT R16, R23, 0x7610, R16 ;  /* 0x0000761017107816 */ /* 0x000fe40000000010 */
[----:B------:R-:W-:-:S13]  /*117d0*/  ISETP.GE.U32.AND P0, PT, R17, UR7, PT ;  /* 0x0000000711007c0c */ /* 0x000fda000bf06070 */
[----:B------:R-:W-:Y:S05]  /*117e0*/  @P0 BRA `(.L_x_1119) ;  /* 0x00000000004c0947 */ /* 0x000fea0003800000 */
[----:B------:R-:W-:Y:S01]  /*117f0*/  ULDC UR6, c[0x0][0x10] ;  /* 0x0000040000067ab9 */ /* 0x000fe20000000800 */
[----:B------:R-:W1:Y:S01]  /*11800*/  LDC R13, c[0x0][RZ] ;  /* 0x00000000ff0d7b82 */ /* 0x000e620000000800 */
[----:B------:R-:W-:Y:S01]  /*11810*/  PRMT R16, R23, 0x7610, R16 ;  /* 0x0000761017107816 */ /* 0x000fe20000000010 */
[----:B------:R-:W-:Y:S02]  /*11820*/  IMAD.MOV.U32 R3, RZ, RZ, R17 ;  /* 0x000000ffff037224 */ /* 0x000fe400078e0011 */
[----:B------:R-:W-:-:S04]  /*11830*/  IMAD R0, R0, UR6, RZ ;  /* 0x0000000600007c24 */ /* 0x000fc8000f8e02ff */
[----:B------:R-:W2:Y:S08]  /*11840*/  LDC.64 R8, c[0x0][0x600] ;  /* 0x00018000ff087b82 */ /* 0x000eb00000000a00 */
[----:B------:R-:W3:Y:S02]  /*11850*/  LDC R14, c[0x0][0x4] ;  /* 0x00000100ff0e7b82 */ /* 0x000ee40000000800 */
.L_x_1122:
[----:B------:R-:W-:-:S04]  /*11860*/  IMAD.IADD R7, R0, 0x1, R3 ;  /* 0x0000000100077824 */ /* 0x000fc800078e0203 */
[----:B-1----:R-:W-:-:S04]  /*11870*/  IMAD R7, R7, R13, R2 ;  /* 0x0000000d07077224 */ /* 0x002fc800078e0202 */
[----:B--2---:R-:W-:-:S05]  /*11880*/  IMAD.WIDE.U32 R6, R7, 0x2, R8 ;  /* 0x0000000207067825 */ /* 0x004fca00078e0008 */
[----:B------:R-:W2:Y:S04]  /*11890*/  LDG.E.U8 R10, desc[UR58][R6.64] ;  /* 0x0000003a060a7981 */ /* 0x000ea8000c1e1100 */
[----:B------:R-:W4:Y:S01]  /*118a0*/  LDG.E.U8 R11, desc[UR58][R6.64+0x1] ;  /* 0x0000013a060b7981 */ /* 0x000f22000c1e1100 */
[----:B---3--:R-:W-:-:S04]  /*118b0*/  IADD3 R3, R14, R3, RZ ;  /* 0x000000030e037210 */ /* 0x008fc80007ffe0ff */
[----:B------:R-:W-:Y:S02]  /*118c0*/  ISETP.GE.U32.AND P3, PT, R3, UR7, PT ;  /* 0x0000000703007c0c */ /* 0x000fe4000bf66070 */
[----:B--2---:R-:W-:Y:S02]  /*118d0*/  LOP3.LUT P0, RZ, R10, 0xff, R23, 0xc8, !PT ;  /* 0x000000ff0aff7812 */ /* 0x004fe4000780c817 */
[----:B----4-:R-:W-:Y:S02]  /*118e0*/  LOP3.LUT P2, RZ, R11, 0xff, R16, 0xc8, !PT ;  /* 0x000000ff0bff7812 */ /* 0x010fe4000784c810 */
[----:B------:R-:W-:Y:S02]  /*118f0*/  SEL R23, RZ, 0x1, !P0 ;  /* 0x00000001ff177807 */ /* 0x000fe40004000000 */
[----:B------:R-:W-:-:S05]  /*11900*/  SEL R16, RZ, 0x1, !P2 ;  /* 0x00000001ff107807 */ /* 0x000fca0005000000 */
[----:B------:R-:W-:Y:S05]  /*11910*/  @!P3 BRA `(.L_x_1122) ;  /* 0xfffffffc00d0b947 */ /* 0x000fea000383ffff */
.L_x_1119:
[----:B------:R-:W-:Y:S05]  /*11920*/  BSYNC B0 ;  /* 0x0000000000007941 */ /* 0x000fea0003800000 */
.L_x_1117:
[----:B------:R-:W1:Y:S01]  /*11930*/  LDC R9, c[0x0][RZ] ;  /* 0x00000000ff097b82 */ /* 0x000e620000000800 */
[----:B------:R-:W-:Y:S01]  /*11940*/  UIADD3 UR4, UR4, 0x10, URZ ;  /* 0x0000001004047890 */ /* 0x000fe2000fffe03f */
[----:B------:R-:W-:Y:S01]  /*11950*/  PRMT R3, R16, 0x7604, R23 ;  /* 0x0000760410037816 */ /* 0x000fe20000000017 */
[----:B------:R-:W-:Y:S02]  /*11960*/  ULDC UR6, c[0x0][0x4] ;  /* 0x0000010000067ab9 */ /* 0x000fe40000000800 */
[----:B------:R-:W-:Y:S02]  /*11970*/  ULEA UR4, UR5, UR4, 0x18 ;  /* 0x0000000405047291 */ /* 0x000fe4000f8ec03f */
[----:B------:R-:W-:-:S06]  /*11980*/  USHF.R.U32.HI UR5, URZ, 0x1, UR6 ;  /* 0x000000013f057899 */ /* 0x000fcc0008011606 */
[----:B------:R-:W-:Y:S01]  /*11990*/  ISETP.NE.AND P0, PT, RZ, UR5, PT ;  /* 0x00000005ff007c0c */ /* 0x000fe2000bf05270 */
[----:B-1----:R-:W-:-:S05]  /*119a0*/  IMAD R0, R17, R9, R2 ;  /* 0x0000000911007224 */ /* 0x002fca00078e0202 */
[----:B------:R-:W-:-:S05]  /*119b0*/  LEA R0, R0, UR4, 0x1 ;  /* 0x0000000400007c11 */ /* 0x000fca000f8e08ff */
[----:B------:R1:W-:Y:S02]  /*119c0*/  STS.U16 [R0], R3 ;  /* 0x0000000300007388 */ /* 0x0003e40000000400 */
[----:B------:R-:W-:Y:S05]  /*119d0*/  @!P0 BRA `(.L_x_1123) ;  /* 0x00000000005c8947 */ /* 0x000fea0003800000 */
[----:B------:R-:W-:-:S07]  /*119e0*/  IMAD.U32 R6, RZ, RZ, UR5 ;  /* 0x00000005ff067e24 */ /* 0x000fce000f8e00ff */
.L_x_1126:
[--C-:B-1----:R-:W-:Y:S01]  /*119f0*/  IMAD.IADD R3, R17, 0x1, R6.reuse ;  /* 0x0000000111037824 */ /* 0x102fe200078e0206 */
        /* <DEDUP_REMOVED lines=18> */
.L_x_1125:
[----:B------:R-:W-:Y:S05]  /*11b20*/  BSYNC B0 ;  /* 0x0000000000007941 */ /* 0x000fea0003800000 */
.L_x_1124:
[----:B------:R-:W-:Y:S01]  /*11b30*/  MOV R6, R8 ;  /* 0x0000000800067202 */ /* 0x000fe20000000f00 */
[----:B------:R-:W-:Y:S06]  /*11b40*/  @P3 BRA `(.L_x_1126) ;  /* 0xfffffffc00a83947 */ /* 0x000fec000383ffff */
.L_x_1123:
[----:B------:R-:W-:Y:S02]  /*11b50*/  ULDC UR4, c[0x0][0x22c] ;  /* 0x00008b0000047ab9 */ /* 0x000fe40000000800 */
[----:B------:R-:W-:-:S13]  /*11b60*/  ISETP.NE.AND P0, PT, RZ, UR4, PT ;  /* 0x00000004ff007c0c */ /* 0x000fda000bf05270 */
[----:B------:R-:W-:Y:S05]  /*11b70*/  @!P0 BRA `(.L_x_1127) ;  /* 0x0000000000c88947 */ /* 0x000fea0003800000 */
[----:B------:R-:W-:Y:S01]  /*11b80*/  ISETP.GT.AND P0, PT, R9, 0x20, PT ;  /* 0x000000200900780c */ /* 0x000fe20003f04270 */
[----:B-1----:R-:W-:-:S12]  /*11b90*/  IMAD.MOV.U32 R3, RZ, RZ, R9 ;  /* 0x000000ffff037224 */ /* 0x002fd800078e0009 */
[----:B------:R-:W-:Y:S05]  /*11ba0*/  @!P0 BRA `(.L_x_1128) ;  /* 0x0000000000708947 */ /* 0x000fea0003800000 */
[----:B------:R-:W-:Y:S02]  /*11bb0*/  PRMT R7, R16, 0x7604, R23 ;  /* 0x0000760410077816 */ /* 0x000fe40000000017 */
[----:B------:R-:W-:-:S03]  /*11bc0*/  LEA.HI R3, R9, R9, RZ, 0x1 ;  /* 0x0000000909037211 */ /* 0x000fc600078f08ff */
[----:B------:R1:W-:Y:S01]  /*11bd0*/  STS.U16 [R0], R7 ;  /* 0x0000000700007388 */ /* 0x0003e20000000400 */
[----:B------:R-:W-:Y:S01]  /*11be0*/  SHF.R.S32.HI R6, RZ, 0x1, R3 ;  /* 0x00000001ff067819 */ /* 0x000fe20000011403 */
[----:B------:R-:W-:-:S03]  /*11bf0*/  IMAD.MOV.U32 R3, RZ, RZ, 0x20 ;  /* 0x00000020ff037424 */ /* 0x000fc600078e00ff */
[----:B------:R-:W-:-:S13]  /*11c00*/  ISETP.GE.AND P0, PT, R6, 0x20, PT ;  /* 0x000000200600780c */ /* 0x000fda0003f06270 */
[----:B-1----:R-:W-:Y:S05]  /*11c10*/  @!P0 BRA `(.L_x_1128) ;  /* 0x0000000000548947 */ /* 0x002fea0003800000 */
.L_x_1131:
[----:B------:R-:W-:Y:S01]  /*11c20*/  IADD3 R3, R2, R6, RZ ;  /* 0x0000000602037210 */ /* 0x000fe20007ffe0ff */
[----:B------:R-:W-:Y:S03]  /*11c30*/  BAR.SYNC.DEFER_BLOCKING 0x0 ;  /* 0x0000000000007b1d */ /* 0x000fe60000010000 */
[----:B------:R-:W-:-:S03]  /*11c40*/  ISETP.GE.U32.AND P0, PT, R3, R9, PT ;  /* 0x000000090300720c */ /* 0x000fc60003f06070 */
[----:B------:R-:W-:Y:S01]  /*11c50*/  BSSY B0, `(.L_x_1129) ;  /* 0x000000d000007945 */ /* 0x000fe20003800000 */
[----:B------:R-:W-:-:S13]  /*11c60*/  ISETP.GE.U32.OR P0, PT, R2, R6, P0 ;  /* 0x000000060200720c */ /* 0x000fda0000706470 */
[----:B-1----:R-:W-:Y:S05]  /*11c70*/  @P0 BRA `(.L_x_1130) ;  /* 0x0000000000280947 */ /* 0x002fea0003800000 */
        /* <DEDUP_REMOVED lines=10> */
.L_x_1130:
[----:B------:R-:W-:Y:S05]  /*11d20*/  BSYNC B0 ;  /* 0x0000000000007941 */ /* 0x000fea0003800000 */
.L_x_1129:
[----:B------:R-:W-:-:S04]  /*11d30*/  SHF.R.S32.HI R6, RZ, 0x1, R6 ;  /* 0x00000001ff067819 */ /* 0x000fc80000011406 */
[----:B------:R-:W-:-:S13]  /*11d40*/  ISETP.GE.AND P0, PT, R6, 0x20, PT ;  /* 0x000000200600780c */ /* 0x000fda0003f06270 */
[----:B------:R-:W-:Y:S05]  /*11d50*/  @P0 BRA `(.L_x_1131) ;  /* 0xfffffffc00b00947 */ /* 0x000fea000383ffff */
[----:B------:R-:W-:-:S07]  /*11d60*/  IMAD.MOV.U32 R3, RZ, RZ, 0x20 ;  /* 0x00000020ff037424 */ /* 0x000fce00078e00ff */
.L_x_1128:
[----:B------:R-:W-:Y:S01]  /*11d70*/  BAR.SYNC.DEFER_BLOCKING 0x0 ;  /* 0x0000000000007b1d */ /* 0x000fe20000010000 */
[----:B------:R-:W-:-:S13]  /*11d80*/  ISETP.GE.AND P0, PT, R3, 0x2, PT ;  /* 0x000000020300780c */ /* 0x000fda0003f06270 */
[----:B------:R-:W-:Y:S05]  /*11d90*/  @!P0 BRA `(.L_x_1127) ;  /* 0x0000000000408947 */ /* 0x000fea0003800000 */
[----:B-1----:R-:W-:-:S11]  /*11da0*/  HFMA2.MMA R0, -RZ, RZ, 0, 5.9604644775390625e-08 ;  /* 0x00000001ff007435 */ /* 0x002fd600000001ff */
.L_x_1132:
[C---:B------:R-:W-:Y:S02]  /*11db0*/  LOP3.LUT R2, R23.reuse, 0xffff, RZ, 0xc0, !PT ;  /* 0x0000ffff17027812 */ /* 0x040fe400078ec0ff */
[----:B------:R-:W-:Y:S02]  /*11dc0*/  LOP3.LUT R6, R16, 0xffff, RZ, 0xc0, !PT ;  /* 0x0000ffff10067812 */ /* 0x000fe400078ec0ff */
[----:B------:R-:W-:Y:S02]  /*11dd0*/  PRMT R7, R2, 0x8880, RZ ;  /* 0x0000888002077816 */ /* 0x000fe400000000ff */
[----:B------:R-:W-:Y:S02]  /*11de0*/  PRMT R9, R6, 0x8880, RZ ;  /* 0x0000888006097816 */ /* 0x000fe400000000ff */
[----:B------:R-:W-:Y:S02]  /*11df0*/  LOP3.LUT P0, RZ, R23, 0xff, RZ, 0xc0, !PT ;  /* 0x000000ff17ff7812 */ /* 0x000fe4000780c0ff */
[----:B------:R-:W1:Y:S01]  /*11e00*/  SHFL.DOWN PT, R7, R7, R0, 0x1f ;  /* 0x08001f0007077589 */ /* 0x000e6200000e0000 */
[----:B------:R-:W-:-:S03]  /*11e10*/  LOP3.LUT P2, RZ, R16, 0xff, RZ, 0xc0, !PT ;  /* 0x000000ff10ff7812 */ /* 0x000fc6000784c0ff */
[----:B------:R2:W3:Y:S02]  /*11e20*/  SHFL.DOWN PT, R9, R9, R0, 0x1f ;  /* 0x08001f0009097589 */ /* 0x0004e400000e0000 */
[----:B--2---:R-:W-:-:S05]  /*11e30*/  IMAD.SHL.U32 R0, R0, 0x2, RZ ;  /* 0x0000000200007824 */ /* 0x004fca00078e00ff */
[----:B------:R-:W-:Y:S02]  /*11e40*/  ISETP.GE.AND P3, PT, R0, R3, PT ;  /* 0x000000030000720c */ /* 0x000fe40003f66270 */
[----:B-1----:R-:W-:Y:S02]  /*11e50*/  ISETP.NE.OR P0, PT, R7, RZ, P0 ;  /* 0x000000ff0700720c */ /* 0x002fe40000705670 */
[----:B---3--:R-:W-:Y:S02]  /*11e60*/  ISETP.NE.OR P2, PT, R9, RZ, P2 ;  /* 0x000000ff0900720c */ /* 0x008fe40001745670 */
[----:B------:R-:W-:Y:S02]  /*11e70*/  SEL R23, RZ, 0x1, !P0 ;  /* 0x00000001ff177807 */ /* 0x000fe40004000000 */
[----:B------:R-:W-:-:S05]  /*11e80*/  SEL R16, RZ, 0x1, !P2 ;  /* 0x00000001ff107807 */ /* 0x000fca0005000000 */
[----:B------:R-:W-:Y:S05]  /*11e90*/  @!P3 BRA `(.L_x_1132) ;  /* 0xfffffffc00c4b947 */ /* 0x000fea000383ffff */
.L_x_1127:
        /* <DEDUP_REMOVED lines=9> */
[----:B-1----:R-:W2:Y:S04]  /*11f30*/  LDG.E.U8 R0, desc[UR58][R4.64] ;  /* 0x0000003a04007981 */ /* 0x002ea8000c1e1100 */
[----:B------:R-:W3:Y:S01]  /*11f40*/  LDG.E.U8 R3, desc[UR58][R4.64+0x1] ;  /* 0x0000013a04037981 */ /* 0x000ee2000c1e1100 */
[----:B--2---:R-:W-:Y:S02]  /*11f50*/  LOP3.LUT P0, RZ, R23, 0xff, R0, 0xc8, !PT ;  /* 0x000000ff17ff7812 */ /* 0x004fe4000780c800 */
[----:B---3--:R-:W-:Y:S02]  /*11f60*/  LOP3.LUT P1, RZ, R16, 0xff, R3, 0xc8, !PT ;  /* 0x000000ff10ff7812 */ /* 0x008fe4000782c803 */
[----:B------:R-:W-:Y:S02]  /*11f70*/  SEL R23, RZ, 0x1, !P0 ;  /* 0x00000001ff177807 */ /* 0x000fe40004000000 */
[----:B------:R-:W-:-:S09]  /*11f80*/  SEL R16, RZ, 0x1, !P1 ;  /* 0x00000001ff107807 */ /* 0x000fd20004800000 */
.L_x_1134:
[----:B------:R-:W-:Y:S05]  /*11f90*/  @!P2 BRA `(.L_x_1135) ;  /* 0x0000000000cca947 */ /* 0x000fea0003800000 */
[----:B------:R-:W2:Y:S02]  /*11fa0*/  LDC R17, c[0x0][0x61c] ;  /* 0x00018700ff117b82 */ /* 0x000ea40000000800 */
[----:B--2---:R-:W-:-:S04]  /*11fb0*/  ISETP.NE.AND P0, PT, R17, 0x1, PT ;  /* 0x000000011100780c */ /* 0x004fc80003f05270 */
[----:B-1----:R-:W-:-:S09]  /*11fc0*/  P2R R0, PR, RZ, 0x1 ;  /* 0x00000001ff007803 */ /* 0x002fd20000000000 */
        /* <DEDUP_REMOVED lines=14> */
[----:B-1----:R-:W-:-:S07]  /*120b0*/  IMAD.MOV.U32 R13, RZ, RZ, RZ ;  /* 0x000000ffff0d7224 */ /* 0x002fce00078e00ff */
[----:B------:R-:W-:-:S07]  /*120c0*/  LEPC R20, `(.L_x_1136) ;  /* 0x000000001014794e */ /* 0x000fce0000000000 */
[----:B0-2---:R-:W-:Y:S05]  /*120d0*/  CALL.ABS.NOINC R2 ;  /* 0x0000000002007343 */ /* 0x005fea0003c00000 */
.L_x_1136:
        /* <DEDUP_REMOVED lines=12> */
[----:B-1----:R1:W2:Y:S01]  /*121a0*/  LDC.64 R2, c[0x4][R0] ;  /* 0x0100000000027b82 */ /* 0x0022a20000000a00 */
        /* <DEDUP_REMOVED lines=11> */
.L_x_1137:
[----:B------:R-:W-:Y:S01]  /*12260*/  ULDC.64 UR4, c[0x0][0x5e8] ;  /* 0x00017a0000047ab9 */ /* 0x000fe20000000a00 */
[----:B------:R-:W-:Y:S02]  /*12270*/  LOP3.LUT P0, RZ, R16, 0xff, RZ, 0xc0, !PT ;  /* 0x000000ff10ff7812 */ /* 0x000fe4000780c0ff */
[----:B------:R-:W-:Y:S02]  /*12280*/  IADD3 R18, P1, R18, UR4, RZ ;  /* 0x0000000412127c10 */ /* 0x000fe4000ff3e0ff */
[----:B-1----:R-:W-:Y:S02]  /*12290*/  SEL R3, RZ, 0x1, !P0 ;  /* 0x00000001ff037807 */ /* 0x002fe40004000000 */
[----:B------:R-:W-:-:S05]  /*122a0*/  IADD3.X R19, RZ, UR5, RZ, P1, !PT ;  /* 0x00000005ff137c10 */ /* 0x000fca0008ffe4ff */
[----:B------:R-:W-:Y:S01]  /*122b0*/  STG.E.U8 desc[UR58][R18.64], R3 ;  /* 0x0000000312007986 */ /* 0x000fe2000c10113a */
[----:B------:R-:W-:Y:S05]  /*122c0*/  EXIT ;  /* 0x000000000000794d */ /* 0x000fea0003800000 */
.L_x_1135:
[----:B------:R-:W-:Y:S04]  /*122d0*/  STG.E.U8 desc[UR58][R4.64], R23 ;  /* 0x0000001704007986 */ /* 0x000fe8000c10113a */
[----:B------:R-:W-:Y:S01]  /*122e0*/  STG.E.U8 desc[UR58][R4.64+0x1], R16 ;  /* 0x0000011004007986 */ /* 0x000fe2000c10113a */
[----:B------:R-:W-:Y:S05]  /*122f0*/  EXIT ;  /* 0x000000000000794d */ /* 0x000fea0003800000 */
.L_x_1133:
[----:B------:R-:W-:Y:S01]  /*12300*/  ISETP.NE.AND P2, PT, RZ, UR36, PT ;  /* 0x00000024ff007c0c */ /* 0x000fe2000bf45270 */
[----:B------:R-:W-:Y:S02]  /*12310*/  ULDC.64 UR4, c[0x0][0x5e8] ;  /* 0x00017a0000047ab9 */ /* 0x000fe40000000a00 */
[----:B------:R-:W-:Y:S02]  /*12320*/  IADD3 R2, P0, R19, UR4, RZ ;  /* 0x0000000413027c10 */ /* 0x000fe4000ff1e0ff */
[----:B------:R-:W-:-:S03]  /*12330*/  IADD3 R4, P1, R18, UR4, RZ ;  /* 0x0000000412047c10 */ /* 0x000fc6000ff3e0ff */
[----:B-1----:R-:W-:Y:S02]  /*12340*/  IMAD.X R3, RZ, RZ, UR5, P0 ;  /* 0x00000005ff037e24 */ /* 0x002fe400080e06ff */
        /* <DEDUP_REMOVED lines=12> */
[----:B------:R-:W1:Y:S02]  /*12410*/  LDC R17, c[0x0][0x61c] ;  /* 0x00018700ff117b82 */ /* 0x000e640000000800 */
[----:B-1----:R-:W-:-:S04]  /*12420*/  ISETP.NE.AND P0, PT, R17, 0x1, PT ;  /* 0x000000011100780c */ /* 0x002fc80003f05270 */
[----:B------:R-:W-:-:S09]  /*12430*/  P2R R0, PR, RZ, 0x1 ;  /* 0x00000001ff007803 */ /* 0x000fd20000000000 */
[----:B------:R-:W-:Y:S05]  /*12440*/  @!P0 BRA `(.L_x_1139) ;  /* 0x0000000000408947 */ /* 0x000fea0003800000 */
[----:B------:R-:W-:Y:S01]  /*12450*/  MOV R0, 0x0 ;  /* 0x0000000000007802 */ /* 0x000fe20000000f00 */
[----:B------:R-:W-:Y:S01]  /*12460*/  ULDC.64 UR4, c[0x4][0x640] ;  /* 0x0101900000047ab9 */ /* 0x000fe20000000a00 */
[----:B------:R-:W-:Y:S01]  /*12470*/  ULDC.64 UR6, c[0x4][0x478] ;  /* 0x01011e0000067ab9 */ /* 0x000fe20000000a00 */
[----:B------:R-:W-:Y:S01]  /*12480*/  MOV R4, UR4 ;  /* 0x0000000400047c02 */ /* 0x000fe20008000f00 */
[----:B------:R1:W2:Y:S01]  /*12490*/  LDC.64 R2, c[0x4][R0] ;  /* 0x0100000000027b82 */ /* 0x0002a20000000a00 */
        /* <DEDUP_REMOVED lines=11> */
.L_x_1139:
        /* <DEDUP_REMOVED lines=15> */
[----:B------:R-:W-:Y:S01]  /*12640*/  HFMA2.MMA R12, -RZ, RZ, 0, 5.9604644775390625e-08 ;  /* 0x00000001ff0c7435 */ /* 0x000fe200000001ff */
[----:B------:R-:W-:Y:S01]  /*12650*/  IMAD.U32 R6, RZ, RZ, UR4 ;  /* 0x00000004ff067e24 */ /* 0x000fe2000f8e00ff */
[----:B------:R-:W-:Y:S01]  /*12660*/  MOV R7, UR5 ;  /* 0x0000000500077c02 */ /* 0x000fe20008000f00 */
[----:B------:R-:W-:Y:S01]  /*12670*/  IMAD.U32 R10, RZ, RZ, UR6 ;  /* 0x00000006ff0a7e24 */ /* 0x000fe2000f8e00ff */
[----:B------:R-:W-:Y:S01]  /*12680*/  MOV R11, UR7 ;  /* 0x00000007000b7c02 */ /* 0x000fe20008000f00 */
[----:B------:R-:W-:-:S02]  /*12690*/  IMAD.MOV.U32 R8, RZ, RZ, 0x2ef ;  /* 0x000002efff087424 */ /* 0x000fc400078e00ff */
[----:B-1----:R-:W-:-:S07]  /*126a0*/  IMAD.MOV.U32 R13, RZ, RZ, RZ ;  /* 0x000000ffff0d7224 */ /* 0x002fce00078e00ff */
[----:B------:R-:W-:-:S07]  /*126b0*/  LEPC R20, `(.L_x_1140) ;  /* 0x000000001014794e */ /* 0x000fce0000000000 */
[----:B0-2---:R-:W-:Y:S05]  /*126c0*/  CALL.ABS.NOINC R2 ;  /* 0x0000000002007343 */ /* 0x005fea0003c00000 */
.L_x_1140:
[----:B------:R-:W-:Y:S01]  /*126d0*/  ULDC.64 UR4, c[0x0][0x5e8] ;  /* 0x00017a0000047ab9 */ /* 0x000fe20000000a00 */
[----:B------:R-:W-:Y:S02]  /*126e0*/  LOP3.LUT P0, RZ, R16, 0xff, RZ, 0xc0, !PT ;  /* 0x000000ff10ff7812 */ /* 0x000fe4000780c0ff */
[----:B------:R-:W-:Y:S02]  /*126f0*/  IADD3 R18, P1, R18, UR4, RZ ;  /* 0x0000000412127c10 */ /* 0x000fe4000ff3e0ff */
[----:B-1----:R-:W-:Y:S02]  /*12700*/  SEL R3, RZ, 0x1, !P0 ;  /* 0x00000001ff037807 */ /* 0x002fe40004000000 */
[----:B------:R-:W-:-:S05]  /*12710*/  IADD3.X R19, RZ, UR5, RZ, P1, !PT ;  /* 0x00000005ff137c10 */ /* 0x000fca0008ffe4ff */
[----:B------:R-:W-:Y:S01]  /*12720*/  STG.E.U8 desc[UR58][R18.64], R3 ;  /* 0x0000000312007986 */ /* 0x000fe2000c10113a */
[----:B------:R-:W-:Y:S05]  /*12730*/  EXIT ;  /* 0x000000000000794d */ /* 0x000fea0003800000 */
.L_x_1138:
[----:B------:R-:W-:Y:S02]  /*12740*/  LOP3.LUT P0, RZ, R23, 0xff, RZ, 0xc0, !PT ;  /* 0x000000ff17ff7812 */ /* 0x000fe4000780c0ff */
[----:B------:R-:W-:Y:S02]  /*12750*/  LOP3.LUT P1, RZ, R16, 0xff, RZ, 0xc0, !PT ;  /* 0x000000ff10ff7812 */ /* 0x000fe4000782c0ff */
[----:B------:R-:W-:Y:S02]  /*12760*/  SEL R7, RZ, 0x1, !P0 ;  /* 0x00000001ff077807 */ /* 0x000fe40004000000 */
[----:B------:R-:W-:-:S03]  /*12770*/  SEL R9, RZ, 0x1, !P1 ;  /* 0x00000001ff097807 */ /* 0x000fc60004800000 */
[----:B------:R-:W-:Y:S04]  /*12780*/  STG.E.U8 desc[UR58][R2.64], R7 ;  /* 0x0000000702007986 */ /* 0x000fe8000c10113a */
[----:B------:R-:W-:Y:S01]  /*12790*/  STG.E.U8 desc[UR58][R4.64], R9 ;  /* 0x0000000904007986 */ /* 0x000fe2000c10113a */
[----:B------:R-:W-:Y:S05]  /*127a0*/  EXIT ;  /* 0x000000000000794d */ /* 0x000fea0003800000 */
.L_x_1108:
        /* <DEDUP_REMOVED lines=25> */
.L_x_1142:
        /* <DEDUP_REMOVED lines=21> */
.L_x_1144:
        /* <DEDUP_REMOVED lines=24> */
.L_x_1145:
[----:B------:R-:W-:Y:S01]  /*12c10*/  ULDC.64 UR4, c[0x0][0x5e8] ;  /* 0x00017a0000047ab9 */ /* 0x000fe20000000a00 */
[----:B------:R-:W-:Y:S02]  /*12c20*/  LOP3.LUT P0, RZ, R16, 0xff, RZ, 0xc0, !PT ;  /* 0x000000ff10ff7812 */ /* 0x000fe4000780c0ff */
[----:B------:R-:W-:Y:S02]  /*12c30*/  IADD3 R22, P1, R22, UR4, RZ ;  /* 0x0000000416167c10 */ /* 0x000fe4000ff3e0ff */
[----:B-1----:R-:W-:Y:S02]  /*12c40*/  SEL R3, RZ, 0x1, !P0 ;  /* 0x00000001ff037807 */ /* 0x002fe40004000000 */
[----:B------:R-:W-:-:S05]  /*12c50*/  IADD3.X R23, RZ, UR5, RZ, P1, !PT ;  /* 0x00000005ff177c10 */ /* 0x000fca0008ffe4ff */
[----:B------:R-:W-:Y:S01]  /*12c60*/  STG.E.U8 desc[UR58][R22.64], R3 ;  /* 0x0000000316007986 */ /* 0x000fe2000c10113a */
[----:B------:R-:W-:Y:S05]  /*12c70*/  EXIT ;  /* 0x000000000000794d */ /* 0x000fea0003800000 */
.L_x_1143:
[----:B------:R-:W-:Y:S04]  /*12c80*/  STG.E.U8 desc[UR58][R4.64], R23 ;  /* 0x0000001704007986 */ /* 0x000fe8000c10113a */
[----:B------:R-:W-:Y:S01]  /*12c90*/  STG.E.U8 desc[UR58][R4.64+0x1], R16 ;  /* 0x0000011004007986 */ /* 0x000fe2000c10113a */
[----:B------:R-:W-:Y:S05]  /*12ca0*/  EXIT ;  /* 0x000000000000794d */ /* 0x000fea0003800000 */
.L_x_1141:
[----:B-1----:R-:W-:Y:S01]  /*12cb0*/  ISETP.NE.AND P2, PT, R0, RZ, PT ;  /* 0x000000ff0000720c */ /* 0x002fe20003f45270 */
[----:B------:R-:W-:Y:S02]  /*12cc0*/  ULDC.64 UR4, c[0x0][0x5e8] ;  /* 0x00017a0000047ab9 */ /* 0x000fe40000000a00 */
[----:B------:R-:W-:Y:S02]  /*12cd0*/  IADD3 R2, P0, R24, UR4, RZ ;  /* 0x0000000418027c10 */ /* 0x000fe4000ff1e0ff */
[----:B------:R-:W-:-:S03]  /*12ce0*/  IADD3 R4, P1, R22, UR4, RZ ;  /* 0x0000000416047c10 */ /* 0x000fc6000ff3e0ff */
[----:B------:R-:W-:Y:S01]  /*12cf0*/  IMAD.X R3, RZ, RZ, UR5, P0 ;  /* 0x00000005ff037e24 */ /* 0x000fe200080e06ff */
[----:B------:R-:W-:-:S04]  /*12d00*/  IADD3.X R5, RZ, UR5, RZ, P1, !PT ;  /* 0x00000005ff057c10 */ /* 0x000fc80008ffe4ff */
        /* <DEDUP_REMOVED lines=31> */
.L_x_1147:
        /* <DEDUP_REMOVED lines=24> */
.L_x_1148:
[----:B------:R-:W-:Y:S01]  /*13080*/  ULDC.64 UR4, c[0x0][0x5e8] ;  /* 0x00017a0000047ab9 */ /* 0x000fe20000000a00 */
[----:B------:R-:W-:Y:S02]  /*13090*/  LOP3.LUT P0, RZ, R16, 0xff, RZ, 0xc0, !PT ;  /* 0x000000ff10ff7812 */ /* 0x000fe4000780c0ff */
[----:B------:R-:W-:Y:S02]  /*130a0*/  IADD3 R22, P1, R22, UR4, RZ ;  /* 0x0000000416167c10 */ /* 0x000fe4000ff3e0ff */
[----:B-1----:R-:W-:Y:S02]  /*130b0*/  SEL R3, RZ, 0x1, !P0 ;  /* 0x00000001ff037807 */ /* 0x002fe40004000000 */
[----:B------:R-:W-:-:S05]  /*130c0*/  IADD3.X R23, RZ, UR5, RZ, P1, !PT ;  /* 0x00000005ff177c10 */ /* 0x000fca0008ffe4ff */
[----:B------:R-:W-:Y:S01]  /*130d0*/  STG.E.U8 desc[UR58][R22.64], R3 ;  /* 0x0000000316007986 */ /* 0x000fe2000c10113a */
[----:B------:R-:W-:Y:S05]  /*130e0*/  EXIT ;  /* 0x000000000000794d */ /* 0x000fea0003800000 */
.L_x_1146:
[----:B------:R-:W-:Y:S02]  /*130f0*/  LOP3.LUT P0, RZ, R23, 0xff, RZ, 0xc0, !PT ;  /* 0x000000ff17ff7812 */ /* 0x000fe4000780c0ff */
[----:B------:R-:W-:Y:S02]  /*13100*/  LOP3.LUT P1, RZ, R16, 0xff, RZ, 0xc0, !PT ;  /* 0x000000ff10ff7812 */ /* 0x000fe4000782c0ff */
[----:B------:R-:W-:Y:S02]  /*13110*/  SEL R7, RZ, 0x1, !P0 ;  /* 0x00000001ff077807 */ /* 0x000fe40004000000 */
[----:B------:R-:W-:-:S03]  /*13120*/  SEL R9, RZ, 0x1, !P1 ;  /* 0x00000001ff097807 */ /* 0x000fc60004800000 */
[----:B------:R-:W-:Y:S04]  /*13130*/  STG.E.U8 desc[UR58][R2.64], R7 ;  /* 0x0000000702007986 */ /* 0x000fe8000c10113a */
[----:B------:R-:W-:Y:S01]  /*13140*/  STG.E.U8 desc[UR58][R4.64], R9 ;  /* 0x0000000904007986 */ /* 0x000fe2000c10113a */
[----:B------:R-:W-:Y:S05]  /*13150*/  EXIT ;  /* 0x000000000000794d */ /* 0x000fea0003800000 */
.L_x_1149:
        /* <DEDUP_REMOVED lines=10> */
.L_x_7546:


//--------------------- .text._ZN2at6native13reduce_kernelILi128ELi4ENS0_8ReduceOpIN3c107complexIfEENS0_14func_wrapper_tIbZZZNS0_14or_kernel_cudaERNS_14TensorIteratorEENKUlvE_clEvENKUlvE7_clEvEUlbS5_E_EEjbLi4ELi4EEEEEvT1_ --------------------------
	.section	.text._ZN2at6native13reduce_kernelILi128ELi4ENS0_8ReduceOpIN3c107complexIfEENS0_14func_wrapper_tIbZZZNS0_14or_kernel_cudaERNS_14TensorIteratorEENKUlvE_clEvENKUlvE7_clEvEUlbS5_E_EEjbLi4ELi4EEEEEvT1_,"ax",@progbits
	.align	128
        .global         _ZN2at6native13reduce_kernelILi128ELi4ENS0_8ReduceOpIN3c107complexIfEENS0_14func_wrapper_tIbZZZNS0_14or_kernel_cudaERNS_14TensorIteratorEENKUlvE_clEvENKUlvE7_clEvEUlbS5_E_EEjbLi4ELi4EEEEEvT1_
        .type           _ZN2at6native13reduce_kernelILi128ELi4ENS0_8ReduceOpIN3c107complexIfEENS0_14func_wrapper_tIbZZZNS0_14or_kernel_cudaERNS_14TensorIteratorEENKUlvE_clEvENKUlvE7_clEvEUlbS5_E_EEjbLi4ELi4EEEEEvT1_,@function
        .size           _ZN2at6native13reduce_kernelILi128ELi4ENS0_8ReduceOpIN3c107complexIfEENS0_14func_wrapper_tIbZZZNS0_14or_kernel_cudaERNS_14TensorIteratorEENKUlvE_clEvENKUlvE7_clEvEUlbS5_E_EEjbLi4ELi4EEEEEvT1_,(.L_x_7547 - _ZN2at6native13reduce_kernelILi128ELi4ENS0_8ReduceOpIN3c107complexIfEENS0_14func_wrapper_tIbZZZNS0_14or_kernel_cudaERNS_14TensorIteratorEENKUlvE_clEvENKUlvE7_clEvEUlbS5_E_EEjbLi4ELi4EEEEEvT1_)
        .other          _ZN2at6native13reduce_kernelILi128ELi4ENS0_8ReduceOpIN3c107complexIfEENS0_14func_wrapper_tIbZZZNS0_14or_kernel_cudaERNS_14TensorIteratorEENKUlvE_clEvENKUlvE7_clEvEUlbS5_E_EEjbLi4ELi4EEEEEvT1_,@"STO_CUDA_ENTRY STV_DEFAULT"
_ZN2at6native13reduce_kernelILi128ELi4ENS0_8ReduceOpIN3c107complexIfEENS0_14func_wrapper_tIbZZZNS0_14or_kernel_cudaERNS_14TensorIteratorEENKUlvE_clEvENKUlvE7_clEvEUlbS5_E_EEjbLi4ELi4EEEEEvT1_:
.text._ZN2at6native13reduce_kernelILi128ELi4ENS0_8ReduceOpIN3c107complexIfEENS0_14func_wrapper_tIbZZZNS0_14or_kernel_cudaERNS_14TensorIteratorEENKUlvE_clEvENKUlvE7_clEvEUlbS5_E_EEjbLi4ELi4EEEEEvT1_:
        /* <DEDUP_REMOVED lines=293> */
.L_x_1150:
        /* <DEDUP_REMOVED lines=20> */
[----:B------:R-:W-:Y:S01]  /*1390*/  HFMA2.MMA R13, -RZ, RZ, 0, 0 ;  /* 0x00000000ff0d7435 */ /* 0x000fe200000001ff */
[----:B------:R-:W-:Y:S02]  /*13a0*/  IMAD.U32 R6, RZ, RZ, UR4 ;  /* 0x00000004ff067e24 */ /* 0x000fe4000f8e00ff */
[----:B------:R-:W-:-:S02]  /*13b0*/  IMAD.U32 R7, RZ, RZ, UR5 ;  /* 0x00000005ff077e24 */ /* 0x000fc4000f8e00ff */
[----:B------:R-:W-:Y:S02]  /*13c0*/  IMAD.U32 R10, RZ, RZ, UR6 ;  /* 0x00000006ff0a7e24 */ /* 0x000fe4000f8e00ff */
[----:B------:R-:W-:Y:S02]  /*13d0*/  IMAD.U32 R11, RZ, RZ, UR7 ;  /* 0x00000007ff0b7e24 */ /* 0x000fe4000f8e00ff */
[----:B------:R-:W-:Y:S02]  /*13e0*/  IMAD.MOV.U32 R8, RZ, RZ, 0x1e3 ;  /* 0x000001e3ff087424 */ /* 0x000fe400078e00ff */
[----:B0-----:R-:W-:-:S07]  /*13f0*/  IMAD.MOV.U32 R12, RZ, RZ, 0x1 ;  /* 0x00000001ff0c7424 */ /* 0x001fce00078e00ff */
[----:B------:R-:W-:-:S07]  /*1400*/  LEPC R20, `(.L_x_1154) ;  /* 0x000000001014794e */ /* 0x000fce0000000000 */
[----:B-1----:R-:W-:Y:S05]  /*1410*/  CALL.ABS.NOINC R14 ;  /* 0x000000000e007343 */ /* 0x002fea0003c00000 */
.L_x_1154:
[----:B------:R-:W0:Y:S01]  /*1420*/  LDC.U8 R9, c[0x0][0x211] ;  /* 0x00008440ff097b82 */ /* 0x000e220000000000 */
[----:B------:R-:W-:Y:S01]  /*1430*/  SHF.R.U64 R0, R44, 0x3, R45 ;  /* 0x000000032c007819 */ /* 0x000fe2000000122d */
[----:B------:R-:W-:Y:S01]  /*1440*/  ULDC UR4, c[0x0][0x218] ;  /* 0x0000860000047ab9 */ /* 0x000fe20000000800 */
[----:B------:R-:W-:Y:S02]  /*1450*/  BSSY B0, `(.L_x_1155) ;  /* 0x000002e000007945 */ /* 0x000fe40003800000 */
[----:B------:R-:W-:Y:S01]  /*1460*/  LOP3.LUT R7, R0, 0x3, RZ, 0xc0, !PT ;  /* 0x0000000300077812 */ /* 0x000fe200078ec0ff */
[----:B------:R-:W-:-:S03]  /*1470*/  IMAD.U32 R0, RZ, RZ, UR4 ;  /* 0x00000004ff007e24 */ /* 0x000fc6000f8e00ff */
        /* <DEDUP_REMOVED lines=19> */
.L_x_1160:
[----:B------:R-:W-:Y:S05]  /*15b0*/  BSYNC B2 ;  /* 0x0000000000027941 */ /* 0x000fea0003800000 */
.L_x_1159:
[----:B------:R-:W-:-:S04]  /*15c0*/  PRMT R0, R0, 0x9910, RZ ;  /* 0x0000991000007816 */ /* 0x000fc800000000ff */
[----:B------:R-:W-:-:S13]  /*15d0*/  ISETP.NE.AND P0, PT, R0, RZ, PT ;  /* 0x000000ff0000720c */ /* 0x000fda0003f05270 */
[----:B------:R-:W-:Y:S05]  /*15e0*/  @!P0 BRA `(.L_x_1158) ;  /* 0x0000000000348947 */ /* 0x000fea0003800000 */
[----:B------:R-:W-:Y:S01]  /*15f0*/  PRMT R0, R3, 0x9910, RZ ;  /* 0x0000991003007816 */ /* 0x000fe200000000ff */
[----:B------:R-:W-:-:S03]  /*1600*/  IMAD.MOV.U32 R3, RZ, RZ, 0x1 ;  /* 0x00000001ff037424 */ /* 0x000fc600078e00ff */
[----:B------:R-:W-:-:S13]  /*1610*/  ISETP.NE.AND P0, PT, R0, RZ, PT ;  /* 0x000000ff0000720c */ /* 0x000fda0003f05270 */
        /* <DEDUP_REMOVED lines=10> */
.L_x_1158:
[----:B------:R-:W-:Y:S05]  /*16c0*/  BSYNC B1 ;  /* 0x0000000000017941 */ /* 0x000fea0003800000 */
.L_x_1157:
[----:B------:R-:W0:Y:S01]  /*16d0*/  LDC R0, c[0x0][0x218] ;  /* 0x00008600ff007b82 */ /* 0x000e220000000800 */
[----:B------:R-:W-:-:S04]  /*16e0*/  IADD3 R5, P0, -R7, 0x4, RZ ;  /* 0x0000000407057810 */ /* 0x000fc80007f1e1ff */
[----:B------:R-:W-:Y:S01]  /*16f0*/  LEA R44, P1, R5, R44, 0x3 ;  /* 0x0000002c052c7211 */ /* 0x000fe200078218ff */
[----:B------:R-:W-:-:S05]  /*1700*/  IMAD.X R4, RZ, RZ, -0x1, P0 ;  /* 0xffffffffff047424 */ /* 0x000fca00000e06ff */
[----:B------:R-:W-:Y:S02]  /*1710*/  LEA.HI.X R45, R5, R45, R4, 0x3, P1 ;  /* 0x0000002d052d7211 */ /* 0x000fe400008f1c04 */
[----:B0-----:R-:W-:-:S07]  /*1720*/  IADD3 R0, R7, -0x4, R0 ;  /* 0xfffffffc07007810 */ /* 0x001fce0007ffe000 */
.L_x_1156:
[----:B------:R-:W-:Y:S05]  /*1730*/  BSYNC B0 ;  /* 0x0000000000007941 */ /* 0x000fea0003800000 */
.L_x_1155:
        /* <DEDUP_REMOVED lines=14> */
.L_x_1163:
        /* <DEDUP_REMOVED lines=28> */
.L_x_1162:
[----:B------:R-:W-:Y:S05]  /*19e0*/  BSYNC B0 ;  /* 0x0000000000007941 */ /* 0x000fea0003800000 */
.L_x_1161:
[----:B------:R-:W-:Y:S01]  /*19f0*/  ISETP.NE.AND P0, PT, R10, RZ, PT ;  /* 0x000000ff0a00720c */ /* 0x000fe20003f05270 */
[----:B------:R-:W-:Y:S01]  /*1a00*/  BSSY B0, `(.L_x_1164) ;  /* 0x0000008000007945 */ /* 0x000fe20003800000 */
[----:B------:R-:W-:-:S11]  /*1a10*/  PRMT R4, RZ, 0x7610, R4 ;  /* 0x00007610ff047816 */ /* 0x000fd60000000004 */
[----:B------:R-:W-:Y:S05]  /*1a20*/  @P0 BRA P6, `(.L_x_1165) ;  /* 0x0000000000140947 */ /* 0x000fea0003000000 */
[----:B------:R-:W-:Y:S01]  /*1a30*/  ISETP.NE.AND P0, PT, R11, RZ, PT ;  /* 0x000000ff0b00720c */ /* 0x000fe20003f05270 */
[----:B------:R-:W-:-:S12]  /*1a40*/  HFMA2.MMA R4, -RZ, RZ, 0, 5.9604644775390625e-08 ;  /* 0x00000001ff047435 */ /* 0x000fd800000001ff */
[----:B------:R-:W-:-:S04]  /*1a50*/  @P0 ISETP.NE.AND P1, PT, R22, RZ, PT ;  /* 0x000000ff1600020c */ /* 0x000fc80003f25270 */
[----:B------:R-:W-:-:S04]  /*1a60*/  @P0 SEL R5, RZ, 0x1, P1 ;  /* 0x00000001ff050807 */ /* 0x000fc80000800000 */
[----:B------:R-:W-:-:S07]  /*1a70*/  @P0 PRMT R4, R5, 0x7610, R4 ;  /* 0x0000761005040816 */ /* 0x000fce0000000004 */
.L_x_1165:
[----:B------:R-:W-:Y:S05]  /*1a80*/  BSYNC B0 ;  /* 0x0000000000007941 */ /* 0x000fea0003800000 */
.L_x_1164:
        /* <DEDUP_REMOVED lines=15> */
.L_x_1167:
[----:B------:R-:W-:Y:S05]  /*1b80*/  BSYNC B0 ;  /* 0x0000000000007941 */ /* 0x000fea0003800000 */
.L_x_1166:
[----:B------:R-:W-:Y:S02]  /*1b90*/  LOP3.LUT R3, R8, R9, R3, 0xfe, !PT ;  /* 0x0000000908037212 */ /* 0x000fe400078efe03 */
[----:B------:R-:W-:Y:S02]  /*1ba0*/  PRMT R25, RZ, 0x7610, R25 ;  /* 0x00007610ff197816 */ /* 0x000fe40000000019 */
[----:B------:R-:W-:Y:S02]  /*1bb0*/  LOP3.LUT P0, RZ, R6, 0xff, R3, 0xc8, !PT ;  /* 0x000000ff06ff7812 */ /* 0x000fe4000780c803 */
[----:B------:R-:W-:Y:S02]  /*1bc0*/  PRMT R22, RZ, 0x7610, R22 ;  /* 0x00007610ff167816 */ /* 0x000fe40000000016 */
[----:B------:R-:W-:Y:S02]  /*1bd0*/  SEL R26, RZ, 0x1, !P0 ;  /* 0x00000001ff1a7807 */ /* 0x000fe40004000000 */
[----:B------:R-:W-:Y:S01]  /*1be0*/  PRMT R17, RZ, 0x7610, R17 ;  /* 0x00007610ff117816 */ /* 0x000fe20000000011 */
[----:B------:R-:W-:Y:S06]  /*1bf0*/  BRA `(.L_x_1152) ;  /* 0x000000c400647947 */ /* 0x000fec0003800000 */
.L_x_1153:
        /* <DEDUP_REMOVED lines=55> */
[C---:B------:R-:W-:Y:S02]  /*1f70*/  PRMT R53, R0.reuse, 0x7610, R53 ;  /* 0x0000761000357816 */ /* 0x040fe40000000035 */
[----:B------:R-:W-:Y:S02]  /*1f80*/  @P0 LOP3.LUT R59, R59, 0x800, RZ, 0xfc, !PT ;  /* 0x000008003b3b0812 */ /* 0x000fe400078efcff */
        /* <DEDUP_REMOVED lines=9> */
[----:B------:R-:W-:-:S07]  /*2020*/  PRMT R51, R0, 0x7610, R51 ;  /* 0x0000761000337816 */ /* 0x000fce0000000033 */
.L_x_1176:
        /* <DEDUP_REMOVED lines=50> */
[----:B------:R-:W-:Y:S01]  /*2350*/  CS2R R4, SRZ ;  /* 0x0000000000047805 */ /* 0x000fe2000001ff00 */
[----:B------:R-:W-:Y:S06]  /*2360*/  @!P1 BRA `(.L_x_1172) ;  /* 0x0000000c00cc9947 */ /* 0x000fec0003800000 */
[----:B------:R-:W-:Y:S01]  /*2370*/  IMAD.MOV.U32 R8, RZ, RZ, RZ ;  /* 0x000000ffff087224 */ /* 0x000fe200078e00ff */
[----:B------:R-:W-:Y:S01]  /*2380*/  ULDC.64 UR36, c[0x0][0x260] ;  /* 0x0000980000247ab9 */ /* 0x000fe20000000a00 */
[----:B------:R-:W-:Y:S01]  /*2390*/  IMAD.MOV.U32 R9, RZ, RZ, R3 ;  /* 0x000000ffff097224 */ /* 0x000fe200078e0003 */
[----:B0-----:R-:W-:Y:S01]  /*23a0*/  ISETP.NE.AND P0, PT, R58, 0x2, PT ;  /* 0x000000023a00780c */ /* 0x001fe20003f05270 */
        /* <DEDUP_REMOVED lines=239> */
.L_x_1172:
[----:B------:R-:W-:Y:S01]  /*32a0*/  LOP3.LUT R9, R4, 0xffffffe0, RZ, 0xc0, !PT ;  /* 0xffffffe004097812 */ /* 0x000fe200078ec0ff */
[----:B------:R-:W-:-:S03]  /*32b0*/  ULDC UR36, c[0x0][0x220] ;  /* 0x0000880000247ab9 */ /* 0x000fc60000000800 */
[----:B------:R-:W-:-:S05]  /*32c0*/  IADD3 R8, P0, R44, R9, RZ ;  /* 0x000000092c087210 */ /* 0x000fca0007f1e0ff */
[----:B------:R-:W-:-:S05]  /*32d0*/  IMAD.X R9, RZ, RZ, R45, P0 ;  /* 0x000000ffff097224 */ /* 0x000fca00000e062d */
[----:B------:R1:W5:Y:S04]  /*32e0*/  LDG.E.128 R36, desc[UR58][R8.64] ;  /* 0x0000003a08247981 */ /* 0x000368000c1e1d00 */
[----:B------:R1:W5:Y:S01]  /*32f0*/  LDG.E.128 R32, desc[UR58][R8.64+0x10] ;  /* 0x0000103a08207981 */ /* 0x000362000c1e1d00 */
[----:B------:R-:W-:-:S05]  /*3300*/  MOV R4, UR36 ;  /* 0x0000002400047c02 */ /* 0x000fca0008000f00 */
[----:B------:R-:W-:Y:S01]  /*3310*/  IMAD.IADD R3, R3, 0x1, R4 ;  /* 0x0000000103037824 */ /* 0x000fe200078e0204 */
[----:B------:R-:W-:Y:S06]  /*3320*/  @!P1 BRA `(.L_x_1173) ;  /* 0x0000000c00a49947 */ /* 0x000fec0003800000 */
[----:B-1----:R-:W-:Y:S01]  /*3330*/  IMAD.MOV.U32 R8, RZ, RZ, RZ ;  /* 0x000000ffff087224 */ /* 0x002fe200078e00ff */
        /* <DEDUP_REMOVED lines=220> */
[----:B------:R-:W-:Y:S01]  /*4100*/  SHF.R.U32.HI R11, RZ, UR37, R10 ;  /* 0x00000025ff0b7c19 */ /* 0x000fe2000801160a */
[----:B------:R-:W-:-:S04]  /*4110*/  @P0 IMAD.MOV.U32 R10, RZ, RZ, RZ ;  /* 0x000000ffff0a0224 */ /* 0x000fc800078e00ff */
        /* <DEDUP_REMOVED lines=10> */
.L_x_1173:
[----:B------:R-:W-:-:S04]  /*41c0*/  LOP3.LUT R5, R5, 0xffffffe0, RZ, 0xc0, !PT ;  /* 0xffffffe005057812 */ /* 0x000fc800078ec0ff */
[----:B------:R-:W-:-:S05]  /*41d0*/  IADD3 R24, P0, R44, R5, RZ ;  /* 0x000000052c187210 */ /* 0x000fca0007f1e0ff */
[----:B------:R-:W-:-:S05]  /*41e0*/  IMAD.X R25, RZ, RZ, R45, P0 ;  /* 0x000000ffff197224 */ /* 0x000fca00000e062d */
[----:B------:R2:W5:Y:S04]  /*41f0*/  LDG.E.128 R28, desc[UR58][R24.64] ;  /* 0x0000003a181c7981 */ /* 0x000568000c1e1d00 */
[----:B------:R-:W5:Y:S01]  /*4200*/  LDG.E.128 R24, desc[UR58][R24.64+0x10] ;  /* 0x0000103a18187981 */ /* 0x000f62000c1e1d00 */
[----:B------:R-:W-:Y:S01]  /*4210*/  IADD3 R3, R3, R4, RZ ;  /* 0x0000000403037210 */ /* 0x000fe20007ffe0ff */
[----:B------:R-:W-:Y:S02]  /*4220*/  IMAD.MOV.U32 R5, RZ, RZ, RZ ;  /* 0x000000ffff057224 */ /* 0x000fe400078e00ff */
[----:B------:R-:W-:Y:S01]  /*4230*/  IMAD.MOV.U32 R12, RZ, RZ, RZ ;  /* 0x000000ffff0c7224 */ /* 0x000fe200078e00ff */
[----:B--2---:R-:W-:Y:S06]  /*4240*/  @!P1 BRA `(.L_x_1174) ;  /* 0x0000000c00cc9947 */ /* 0x004fec0003800000 */
[----:B-1----:R-:W-:Y:S01]  /*4250*/  IMAD.MOV.U32 R8, RZ, RZ, RZ ;  /* 0x000000ffff087224 */ /* 0x002fe200078e00ff */
        /* <DEDUP_REMOVED lines=242> */
.L_x_1174:
[----:B------:R-:W-:-:S04]  /*5180*/  LOP3.LUT R13, R12, 0xffffffe0, RZ, 0xc0, !PT ;  /* 0xffffffe00c0d7812 */ /* 0x000fc800078ec0ff */
[----:B------:R-:W-:-:S05]  /*5190*/  IADD3 R12, P0, R44, R13, RZ ;  /* 0x0000000d2c0c7210 */ /* 0x000fca0007f1e0ff */
[----:B------:R-:W-:-:S05]  /*51a0*/  IMAD.X R13, RZ, RZ, R45, P0 ;  /* 0x000000ffff0d7224 */ /* 0x000fca00000e062d */
[----:B------:R2:W5:Y:S04]  /*51b0*/  LDG.E.128 R20, desc[UR58][R12.64] ;  /* 0x0000003a0c147981 */ /* 0x000568000c1e1d00 */
[----:B------:R-:W5:Y:S01]  /*51c0*/  LDG.E.128 R12, desc[UR58][R12.64+0x10] ;  /* 0x0000103a0c0c7981 */ /* 0x000f62000c1e1d00 */
[----:B------:R-:W-:Y:S01]  /*51d0*/  IMAD.IADD R3, R3, 0x1, R4 ;  /* 0x0000000103037824 */ /* 0x000fe200078e0204 */
[----:B--2---:R-:W-:Y:S06]  /*51e0*/  @!P1 BRA `(.L_x_1175) ;  /* 0x0000000c00a49947 */ /* 0x004fec0003800000 */
[----:B-1----:R-:W-:Y:S01]  /*51f0*/  HFMA2.MMA R8, -RZ, RZ, 0, 0 ;  /* 0x00000000ff087435 */ /* 0x002fe200000001ff */
        /* <DEDUP_REMOVED lines=232> */
.L_x_1175:
[----:B------:R-:W-:Y:S02]  /*6080*/  LOP3.LUT P5, RZ, R51, 0xff, RZ, 0xc0, !PT ;  /* 0x000000ff33ff7812 */ /* 0x000fe400078ac0ff */
[----:B-----5:R-:W-:Y:S02]  /*6090*/  FSETP.NEU.FTZ.AND P0, PT, R36, RZ, PT ;  /* 0x000000ff2400720b */ /* 0x020fe40003f1d000 */
[----:B------:R-:W-:Y:S02]  /*60a0*/  FSETP.NEU.FTZ.AND P1, PT, R37, RZ, PT ;  /* 0x000000ff2500720b */ /* 0x000fe40003f3d000 */
[----:B------:R-:W-:Y:S02]  /*60b0*/  LOP3.LUT P2, RZ, R50, 0xff, RZ, 0xc0, !PT ;  /* 0x000000ff32ff7812 */ /* 0x000fe4000784c0ff */
[----:B------:R-:W-:Y:S02]  /*60c0*/  FSETP.NEU.FTZ.AND P3, PT, R38, RZ, PT ;  /* 0x000000ff2600720b */ /* 0x000fe40003f7d000 */
[----:B------:R-:W-:-:S02]  /*60d0*/  FSETP.NEU.FTZ.AND P4, PT, R39, RZ, PT ;  /* 0x000000ff2700720b */ /* 0x000fc40003f9d000 */
[----:B------:R-:W-:Y:S02]  /*60e0*/  LOP3.LUT R59, R59, 0xfffffbff, RZ, 0xc0, !PT ;  /* 0xfffffbff3b3b7812 */ /* 0x000fe400078ec0ff */
[----:B------:R-:W-:Y:S01]  /*60f0*/  LOP3.LUT R5, R5, 0xffffffe0, RZ, 0xc0, !PT ;  /* 0xffffffe005057812 */ /* 0x000fe200078ec0ff */
[----:B------:R-:W-:Y:S01]  /*6100*/  IMAD.IADD R3, R3, 0x1, R4 ;  /* 0x0000000103037824 */ /* 0x000fe200078e0204 */
[----:B------:R-:W-:Y:S01]  /*6110*/  PLOP3.LUT P5, PT, P5, P0, P1, 0xfe, 0x0 ;  /* 0x000000000000781c */ /* 0x000fe20002fa1f16 */
[----:B------:R-:W-:Y:S01]  /*6120*/  ULDC UR4, c[0x0][0x218] ;  /* 0x0000860000047ab9 */ /* 0x000fe20000000800 */
[----:B------:R-:W-:Y:S02]  /*6130*/  PLOP3.LUT P4, PT, P2, P3, P4, 0xfe, 0x0 ;  /* 0x000000000000781c */ /* 0x000fe40001787f46 */
[----:B------:R-:W-:Y:S02]  /*6140*/  LOP3.LUT P0, RZ, R49, 0xff, RZ, 0xc0, !PT ;  /* 0x000000ff31ff7812 */ /* 0x000fe4000780c0ff */
[----:B------:R-:W-:-:S02]  /*6150*/  FSETP.NEU.FTZ.AND P1, PT, R32, RZ, PT ;  /* 0x000000ff2000720b */ /* 0x000fc40003f3d000 */
[----:B------:R-:W-:Y:S02]  /*6160*/  FSETP.NEU.FTZ.AND P3, PT, R33, RZ, PT ;  /* 0x000000ff2100720b */ /* 0x000fe40003f7d000 */
[----:B------:R-:W-:Y:S02]  /*6170*/  LOP3.LUT P2, RZ, R48, 0xff, RZ, 0xc0, !PT ;  /* 0x000000ff30ff7812 */ /* 0x000fe4000784c0ff */
[----:B------:R-:W-:Y:S02]  /*6180*/  PLOP3.LUT P3, PT, P0, P1, P3, 0xfe, 0x0 ;  /* 0x000000000000781c */ /* 0x000fe40000763f36 */
[----:B------:R-:W-:Y:S02]  /*6190*/  @P5 LOP3.LUT R59, R59, 0x400, RZ, 0xfc, !PT ;  /* 0x000004003b3b5812 */ /* 0x000fe400078efcff */
[----:B------:R-:W-:Y:S02]  /*61a0*/  FSETP.NEU.FTZ.AND P0, PT, R34, RZ, PT ;  /* 0x000000ff2200720b */ /* 0x000fe40003f1d000 */
[----:B------:R-:W-:-:S02]  /*61b0*/  LOP3.LUT R59, R59, 0xfffffdff, RZ, 0xc0, !PT ;  /* 0xfffffdff3b3b7812 */ /* 0x000fc400078ec0ff */
[----:B------:R-:W-:Y:S02]  /*61c0*/  FSETP.NEU.FTZ.AND P1, PT, R35, RZ, PT ;  /* 0x000000ff2300720b */ /* 0x000fe40003f3d000 */
[----:B------:R-:W-:Y:S02]  /*61d0*/  @P4 LOP3.LUT R59, R59, 0x200, RZ, 0xfc, !PT ;  /* 0x000002003b3b4812 */ /* 0x000fe400078efcff */
[----:B------:R-:W-:Y:S02]  /*61e0*/  PLOP3.LUT P2, PT, P2, P0, P1, 0xfe, 0x0 ;  /* 0x000000000000781c */ /* 0x000fe40001741f16 */
[----:B------:R-:W-:Y:S02]  /*61f0*/  LOP3.LUT R59, R59, 0xfffffeff, RZ, 0xc0, !PT ;  /* 0xfffffeff3b3b7812 */ /* 0x000fe400078ec0ff */
[----:B------:R-:W-:Y:S02]  /*6200*/  LOP3.LUT P0, RZ, R47, 0xff, RZ, 0xc0, !PT ;  /* 0x000000ff2fff7812 */ /* 0x000fe4000780c0ff */
[----:B------:R-:W-:-:S02]  /*6210*/  @P3 LOP3.LUT R59, R59, 0x100, RZ, 0xfc, !PT ;  /* 0x000001003b3b3812 */ /* 0x000fc400078efcff */
[----:B------:R-:W-:Y:S02]  /*6220*/  FSETP.NEU.FTZ.AND P1, PT, R28, RZ, PT ;  /* 0x000000ff1c00720b */ /* 0x000fe40003f3d000 */
[----:B------:R-:W-:Y:S02]  /*6230*/  LOP3.LUT R59, R59, 0xffffff7f, RZ, 0xc0, !PT ;  /* 0xffffff7f3b3b7812 */ /* 0x000fe400078ec0ff */
[----:B------:R-:W-:Y:S02]  /*6240*/  LOP3.LUT P4, RZ, R53, 0xff, RZ, 0xc0, !PT ;  /* 0x000000ff35ff7812 */ /* 0x000fe4000788c0ff */
[----:B------:R-:W-:Y:S02]  /*6250*/  @P2 LOP3.LUT R59, R59, 0x80, RZ, 0xfc, !PT ;  /* 0x000000803b3b2812 */ /* 0x000fe400078efcff */
[----:B------:R-:W-:Y:S02]  /*6260*/  FSETP.NEU.FTZ.AND P2, PT, R29, RZ, PT ;  /* 0x000000ff1d00720b */ /* 0x000fe40003f5d000 */
[----:B------:R-:W-:-:S02]  /*6270*/  LOP3.LUT R59, R59, 0xffffffbf, RZ, 0xc0, !PT ;  /* 0xffffffbf3b3b7812 */ /* 0x000fc400078ec0ff */
[----:B------:R-:W-:Y:S02]  /*6280*/  PLOP3.LUT P2, PT, P0, P1, P2, 0xfe, 0x0 ;  /* 0x000000000000781c */ /* 0x000fe40000743f26 */
[----:B------:R-:W-:Y:S02]  /*6290*/  LOP3.LUT P0, RZ, R46, 0xff, RZ, 0xc0, !PT ;  /* 0x000000ff2eff7812 */ /* 0x000fe4000780c0ff */
[----:B------:R-:W-:-:S09]  /*62a0*/  FSETP.NEU.FTZ.AND P1, PT, R30, RZ, PT ;  /* 0x000000ff1e00720b */ /* 0x000fd20003f3d000 */
[----:B------:R-:W-:Y:S02]  /*62b0*/  @P2 LOP3.LUT R59, R59, 0x40, RZ, 0xfc, !PT ;  /* 0x000000403b3b2812 */ /* 0x000fe400078efcff */
[----:B------:R-:W-:Y:S02]  /*62c0*/  FSETP.NEU.FTZ.AND P2, PT, R31, RZ, PT ;  /* 0x000000ff1f00720b */ /* 0x000fe40003f5d000 */
[----:B------:R-:W-:Y:S02]  /*62d0*/  LOP3.LUT R59, R59, 0xffffffdf, RZ, 0xc0, !PT ;  /* 0xffffffdf3b3b7812 */ /* 0x000fe400078ec0ff */
        /* <DEDUP_REMOVED lines=25> */
[----:B------:R-:W-:Y:S02]  /*6470*/  FSETP.NEU.FTZ.AND P0, PT, R12, RZ, PT ;  /* 0x000000ff0c00720b */ /* 0x000fe40003f1d000 */
[----:B------:R-:W-:-:S09]  /*6480*/  FSETP.NEU.FTZ.AND P2, PT, R15, RZ, PT ;  /* 0x000000ff0f00720b */ /* 0x000fd20003f5d000 */
[----:B------:R-:W-:Y:S02]  /*6490*/  @P1 LOP3.LUT R59, R59, 0x2, RZ, 0xfc, !PT ;  /* 0x000000023b3b1812 */ /* 0x000fe400078efcff */
[----:B------:R-:W-:-:S04]  /*64a0*/  FSETP.NEU.FTZ.AND P1, PT, R13, RZ, PT ;  /* 0x000000ff0d00720b */ /* 0x000fc80003f3d000 */
[----:B------:R-:W-:Y:S02]  /*64b0*/  PLOP3.LUT P4, PT, P4, P0, P1, 0xfe, 0x0 ;  /* 0x000000000000781c */ /* 0x000fe40002781f16 */
[----:B------:R-:W-:Y:S02]  /*64c0*/  LOP3.LUT P0, RZ, R54, 0xff, RZ, 0xc0, !PT ;  /* 0x000000ff36ff7812 */ /* 0x000fe4000780c0ff */
[----:B------:R-:W-:Y:S02]  /*64d0*/  FSETP.NEU.FTZ.AND P1, PT, R14, RZ, PT ;  /* 0x000000ff0e00720b */ /* 0x000fe40003f3d000 */
[----:B------:R-:W-:Y:S02]  /*64e0*/  P2R R52, PR, RZ, 0x10 ;  /* 0x00000010ff347803 */ /* 0x000fe40000000000 */
[----:B------:R-:W-:Y:S02]  /*64f0*/  PLOP3.LUT P0, PT, P0, P1, P2, 0xfe, 0x0 ;  /* 0x000000000000781c */ /* 0x000fe40000703f26 */
[----:B------:R-:W-:-:S02]  /*6500*/  IADD3 R6, P1, R44, R5, RZ ;  /* 0x000000052c067210 */ /* 0x000fc40007f3e0ff */
[----:B------:R-:W-:-:S03]  /*6510*/  LOP3.LUT P4, RZ, R59, 0x4, RZ, 0xc0, !PT ;  /* 0x000000043bff7812 */ /* 0x000fc6000788c0ff */
[----:B------:R-:W-:Y:S01]  /*6520*/  IMAD.X R7, RZ, RZ, R45, P1 ;  /* 0x000000ffff077224 */ /* 0x000fe200008e062d */
[----:B------:R-:W-:Y:S02]  /*6530*/  P2R R53, PR, RZ, 0x10 ;  /* 0x00000010ff357803 */ /* 0x000fe40000000000 */
[C---:B------:R-:W-:Y:S02]  /*6540*/  LOP3.LUT P4, RZ, R59.reuse, 0x8, RZ, 0xc0, !PT ;  /* 0x000000083bff7812 */ /* 0x040fe4000788c0ff */
[----:B-1----:R-:W2:Y:S02]  /*6550*/  LDG.E.128 R8, desc[UR58][R6.64] ;  /* 0x0000003a06087981 */ /* 0x002ea4000c1e1d00 */
[----:B------:R-:W-:Y:S02]  /*6560*/  P2R R61, PR, RZ, 0x10 ;  /* 0x00000010ff3d7803 */ /* 0x000fe40000000000 */
[----:B------:R-:W3:Y:S01]  /*6570*/  LDG.E.128 R40, desc[UR58][R6.64+0x10] ;  /* 0x0000103a06287981 */ /* 0x000ee2000c1e1d00 */
[----:B------:R-:W-:-:S04]  /*6580*/  LOP3.LUT P4, RZ, R59, 0x10, RZ, 0xc0, !PT ;  /* 0x000000103bff7812 */ /* 0x000fc8000788c0ff */
[----:B------:R-:W-:Y:S02]  /*6590*/  P2R R17, PR, RZ, 0x10 ;  /* 0x00000010ff117803 */ /* 0x000fe40000000000 */
[----:B------:R-:W-:-:S04]  /*65a0*/  LOP3.LUT P4, RZ, R59, 0x20, RZ, 0xc0, !PT ;  /* 0x000000203bff7812 */ /* 0x000fc8000788c0ff */
[----:B------:R-:W-:Y:S02]  /*65b0*/  P2R R46, PR, RZ, 0x10 ;  /* 0x00000010ff2e7803 */ /* 0x000fe40000000000 */
[----:B------:R-:W-:-:S04]  /*65c0*/  LOP3.LUT P4, RZ, R59, 0x40, RZ, 0xc0, !PT ;  /* 0x000000403bff7812 */ /* 0x000fc8000788c0ff */
[----:B------:R-:W-:Y:S02]  /*65d0*/  P2R R47, PR, RZ, 0x10 ;  /* 0x00000010ff2f7803 */ /* 0x000fe40000000000 */
[----:B------:R-:W-:Y:S02]  /*65e0*/  LOP3.LUT P4, RZ, R59, 0x80, RZ, 0xc0, !PT ;  /* 0x000000803bff7812 */ /* 0x000fe4000788c0ff */
[----:B------:R-:W-:Y:S02]  /*65f0*/  LOP3.LUT P3, RZ, R55, 0xff, RZ, 0xc0, !PT ;  /* 0x000000ff37ff7812 */ /* 0x000fe4000786c0ff */
[----:B------:R-:W-:Y:S02]  /*6600*/  P2R R48, PR, RZ, 0x10 ;  /* 0x00000010ff307803 */ /* 0x000fe40000000000 */
[----:B------:R-:W-:-:S04]  /*6610*/  LOP3.LUT P4, RZ, R59, 0x100, RZ, 0xc0, !PT ;  /* 0x000001003bff7812 */ /* 0x000fc8000788c0ff */
[----:B------:R-:W-:Y:S02]  /*6620*/  P2R R49, PR, RZ, 0x10 ;  /* 0x00000010ff317803 */ /* 0x000fe40000000000 */
[----:B------:R-:W-:-:S04]  /*6630*/  LOP3.LUT P4, RZ, R59, 0x200, RZ, 0xc0, !PT ;  /* 0x000002003bff7812 */ /* 0x000fc8000788c0ff */
[----:B------:R-:W-:Y:S02]  /*6640*/  P2R R50, PR, RZ, 0x10 ;  /* 0x00000010ff327803 */ /* 0x000fe40000000000 */
[----:B------:R-:W-:-:S04]  /*6650*/  LOP3.LUT P4, RZ, R59, 0x400, RZ, 0xc0, !PT ;  /* 0x000004003bff7812 */ /* 0x000fc8000788c0ff */
[----:B------:R-:W-:Y:S01]  /*6660*/  P2R R51, PR, RZ, 0x10 ;  /* 0x00000010ff337803 */ /* 0x000fe20000000000 */
[----:B------:R-:W-:Y:S01]  /*6670*/  IMAD.U32 R5, RZ, RZ, UR4 ;  /* 0x00000004ff057e24 */ /* 0x000fe2000f8e00ff */
[----:B------:R-:W-:Y:S02]  /*6680*/  SEL R54, RZ, 0x1, !P0 ;  /* 0x00000001ff367807 */ /* 0x000fe40004000000 */
[----:B--2---:R-:W-:Y:S02]  /*6690*/  FSETP.NEU.FTZ.AND P1, PT, R8, RZ, PT ;  /* 0x000000ff0800720b */ /* 0x004fe40003f3d000 */
[----:B------:R-:W-:Y:S02]  /*66a0*/  FSETP.NEU.FTZ.AND P2, PT, R9, RZ, PT ;  /* 0x000000ff0900720b */ /* 0x000fe40003f5d000 */
[----:B------:R-:W-:Y:S02]  /*66b0*/  FSETP.NEU.FTZ.AND P5, PT, R11, RZ, PT ;  /* 0x000000ff0b00720b */ /* 0x000fe40003fbd000 */
[----:B------:R-:W-:-:S02]  /*66c0*/  PLOP3.LUT P3, PT, P3, P1, P2, 0xfe, 0x0 ;  /* 0x000000000000781c */ /* 0x000fc40001f63f26 */
[----:B------:R-:W-:Y:S02]  /*66d0*/  LOP3.LUT P2, RZ, R56, 0xff, RZ, 0xc0, !PT ;  /* 0x000000ff38ff7812 */ /* 0x000fe4000784c0ff */
[----:B------:R-:W-:Y:S02]  /*66e0*/  FSETP.NEU.FTZ.AND P1, PT, R10, RZ, PT ;  /* 0x000000ff0a00720b */ /* 0x000fe40003f3d000 */
[----:B---3--:R-:W-:Y:S02]  /*66f0*/  FSETP.NEU.FTZ.AND P6, PT, R41, RZ, PT ;  /* 0x000000ff2900720b */ /* 0x008fe40003fdd000 */
[----:B------:R-:W-:Y:S02]  /*6700*/  PLOP3.LUT P2, PT, P2, P1, P5, 0xfe, 0x0 ;  /* 0x000000000000781c */ /* 0x000fe40001743f56 */
[----:B------:R-:W-:Y:S02]  /*6710*/  LOP3.LUT P1, RZ, R57, 0xff, RZ, 0xc0, !PT ;  /* 0x000000ff39ff7812 */ /* 0x000fe4000782c0ff */
[----:B------:R-:W-:-:S02]  /*6720*/  FSETP.NEU.FTZ.AND P5, PT, R40, RZ, PT ;  /* 0x000000ff2800720b */ /* 0x000fc40003fbd000 */
[----:B------:R-:W-:Y:S02]  /*6730*/  FSETP.NEU.FTZ.AND P4, PT, R42, RZ, PT ;  /* 0x000000ff2a00720b */ /* 0x000fe40003f9d000 */
[----:B------:R-:W-:Y:S02]  /*6740*/  PLOP3.LUT P1, PT, P1, P5, P6, 0xfe, 0x0 ;  /* 0x000000000000781c */ /* 0x000fe40000f2bf66 */
[----:B------:R-:W-:Y:S02]  /*6750*/  LOP3.LUT P5, RZ, R0, 0xff, RZ, 0xc0, !PT ;  /* 0x000000ff00ff7812 */ /* 0x000fe400078ac0ff */
[----:B------:R-:W-:-:S04]  /*6760*/  FSETP.NEU.FTZ.AND P6, PT, R43, RZ, PT ;  /* 0x000000ff2b00720b */ /* 0x000fc80003fdd000 */
[----:B------:R-:W-:Y:S02]  /*6770*/  PLOP3.LUT P5, PT, P5, P4, P6, 0xfe, 0x0 ;  /* 0x000000000000781c */ /* 0x000fe40002fa9f66 */
[----:B------:R-:W-:-:S04]  /*6780*/  ISETP.NE.AND P4, PT, R51, RZ, PT ;  /* 0x000000ff3300720c */ /* 0x000fc80003f85270 */
[----:B------:R-:W-:Y:S02]  /*6790*/  SEL R51, RZ, 0x1, !P4 ;  /* 0x00000001ff337807 */ /* 0x000fe40006000000 */
        /* <DEDUP_REMOVED lines=14> */
[----:B------:R-:W-:Y:S01]  /*6880*/  ISETP.NE.AND P4, PT, R53, RZ, PT ;  /* 0x000000ff3500720c */ /* 0x000fe20003f85270 */
[----:B------:R-:W-:-:S03]  /*6890*/  IMAD R0, R4, 0x3, R3 ;  /* 0x0000000304007824 */ /* 0x000fc600078e0203 */
[----:B------:R-:W-:Y:S02]  /*68a0*/  SEL R6, RZ, 0x1, !P4 ;  /* 0x00000001ff067807 */ /* 0x000fe40006000000 */
[----:B------:R-:W-:-:S04]  /*68b0*/  ISETP.NE.AND P4, PT, R52, RZ, PT ;  /* 0x000000ff3400720c */ /* 0x000fc80003f85270 */
[----:B------:R-:W-:Y:S02]  /*68c0*/  SEL R53, RZ, 0x1, !P4 ;  /* 0x00000001ff357807 */ /* 0x000fe40006000000 */
[----:B------:R-:W-:Y:S02]  /*68d0*/  ISETP.GE.U32.AND P4, PT, R0, R5, PT ;  /* 0x000000050000720c */ /* 0x000fe40003f86070 */
[----:B------:R-:W-:Y:S02]  /*68e0*/  LOP3.LUT P6, RZ, R59, 0x2, RZ, 0xc0, !PT ;  /* 0x000000023bff7812 */ /* 0x000fe400078cc0ff */
[----:B------:R-:W-:Y:S02]  /*68f0*/  SEL R55, RZ, 0x1, !P3 ;  /* 0x00000001ff377807 */ /* 0x000fe40005800000 */
[----:B------:R-:W-:Y:S02]  /*6900*/  SEL R52, RZ, 0x1, !P6 ;  /* 0x00000001ff347807 */ /* 0x000fe40007000000 */
[----:B------:R-:W-:-:S02]  /*6910*/  SEL R56, RZ, 0x1, !P2 ;  /* 0x00000001ff387807 */ /* 0x000fc40005000000 */
[----:B------:R-:W-:Y:S02]  /*6920*/  SEL R57, RZ, 0x1, !P1 ;  /* 0x00000001ff397807 */ /* 0x000fe40004800000 */
[----:B------:R-:W-:Y:S01]  /*6930*/  SEL R0, RZ, 0x1, !P5 ;  /* 0x00000001ff007807 */ /* 0x000fe20006800000 */
[----:B------:R-:W-:Y:S06]  /*6940*/  @!P4 BRA `(.L_x_1176) ;  /* 0xffffffb400b8c947 */ /* 0x000fec000383ffff */
[----:B------:R-:W-:Y:S05]  /*6950*/  BSYNC B1 ;  /* 0x0000000000017941 */ /* 0x000fea0003800000 */
.L_x_1171:
[----:B------:R-:W-:Y:S05]  /*6960*/  BSYNC B0 ;  /* 0x0000000000007941 */ /* 0x000fea0003800000 */
.L_x_1170:
[----:B------:R-:W-:Y:S01]  /*6970*/  ISETP.GE.U32.AND P0, PT, R3, R5, PT ;  /* 0x000000050300720c */ /* 0x000fe20003f06070 */
[----:B------:R-:W-:-:S12]  /*6980*/  BSSY B0, `(.L_x_1177) ;  /* 0x000046a000007945 */ /* 0x000fd80003800000 */
[----:B------:R-:W-:Y:S05]  /*6990*/  @P0 BRA `(.L_x_1178) ;  /* 0x0000004400a00947 */ /* 0x000fea0003800000 */
[----:B0-----:R-:W0:Y:S01]  /*69a0*/  LDC R58, c[0x0][0x254] ;  /* 0x00009500ff3a7b82 */ /* 0x001e220000000800 */
        /* <DEDUP_REMOVED lines=276> */
.L_x_1179:
[----:B------:R-:W-:-:S04]  /*7af0*/  LOP3.LUT R33, R38, 0xffffffe0, RZ, 0xc0, !PT ;  /* 0xffffffe026217812 */ /* 0x000fc800078ec0ff */
[----:B------:R-:W-:-:S05]  /*7b00*/  IADD3 R32, P2, R44, R33, RZ ;  /* 0x000000212c207210 */ /* 0x000fca0007f5e0ff */
[----:B------:R-:W-:-:S05]  /*7b10*/  IMAD.X R33, RZ, RZ, R45, P2 ;  /* 0x000000ffff217224 */ /* 0x000fca00010e062d */
[----:B------:R1:W5:Y:S04]  /*7b20*/  LDG.E.128 R36, desc[UR58][R32.64] ;  /* 0x0000003a20247981 */ /* 0x000368000c1e1d00 */
[----:B------:R-:W5:Y:S01]  /*7b30*/  LDG.E.128 R32, desc[UR58][R32.64+0x10] ;  /* 0x0000103a20207981 */ /* 0x000f62000c1e1d00 */
        /* <DEDUP_REMOVED lines=277> */
.L_x_1180:
        /* <DEDUP_REMOVED lines=282> */
.L_x_1181:
        /* <DEDUP_REMOVED lines=282> */
.L_x_1182:
[----:B------:R-:W-:-:S04]  /*afd0*/  LOP3.LUT R41, R40, 0xffffffe0, RZ, 0xc0, !PT ;  /* 0xffffffe028297812 */ /* 0x000fc800078ec0ff */
[----:B------:R-:W-:-:S05]  /*afe0*/  IADD3 R40, P1, R44, R41, RZ ;  /* 0x000000292c287210 */ /* 0x000fca0007f3e0ff */
[----:B------:R-:W-:-:S05]  /*aff0*/  IMAD.X R41, RZ, RZ, R45, P1 ;  /* 0x000000ffff297224 */ /* 0x000fca00008e062d */
[----:B------:R1:W5:Y:S04]  /*b000*/  LDG.E.128 R8, desc[UR58][R40.64] ;  /* 0x0000003a28087981 */ /* 0x000368000c1e1d00 */
[----:B-1----:R-:W5:Y:S02]  /*b010*/  LDG.E.128 R40, desc[UR58][R40.64+0x10] ;  /* 0x0000103a28287981 */ /* 0x002f64000c1e1d00 */
.L_x_1178:
[----:B------:R-:W-:Y:S05]  /*b020*/  BSYNC B0 ;  /* 0x0000000000007941 */ /* 0x000fea0003800000 */
.L_x_1177:
        /* <DEDUP_REMOVED lines=8> */
[----:B------:R-:W-:-:S02]  /*b0b0*/  FSETP.NEU.FTZ.AND P2, PT, R32, RZ, PT ;  /* 0x000000ff2000720b */ /* 0x000fc40003f5d000 */
[----:B------:R-:W-:Y:S02]  /*b0c0*/  LOP3.LUT P3, RZ, R49, 0xff, RZ, 0xc0, !PT ;  /* 0x000000ff31ff7812 */ /* 0x000fe4000786c0ff */
[----:B------:R-:W-:Y:S02]  /*b0d0*/  FSETP.NEU.FTZ.AND P4, PT, R39, RZ, PT ;  /* 0x000000ff2700720b */ /* 0x000fe40003f9d000 */
[----:B------:R-:W-:Y:S02]  /*b0e0*/  PLOP3.LUT P0, PT, P3, P2, P0, 0xfe, 0x0 ;  /* 0x000000000000781c */ /* 0x000fe40001f05f06 */
[----:B------:R-:W-:Y:S02]  /*b0f0*/  ISETP.GE.U32.AND P3, PT, R3, R5, PT ;  /* 0x000000050300720c */ /* 0x000fe40003f66070 */
[----:B------:R-:W-:Y:S02]  /*b100*/  FSETP.NEU.FTZ.AND P5, PT, R38, RZ, PT ;  /* 0x000000ff2600720b */ /* 0x000fe40003fbd000 */
[----:B------:R-:W-:-:S02]  /*b110*/  LOP3.LUT P6, RZ, R50, 0xff, RZ, 0xc0, !PT ;  /* 0x000000ff32ff7812 */ /* 0x000fc400078cc0ff */
[----:B------:R-:W-:Y:S02]  /*b120*/  LOP3.LUT P2, RZ, R48, 0xff, RZ, 0xc0, !PT ;  /* 0x000000ff30ff7812 */ /* 0x000fe4000784c0ff */
[----:B------:R-:W-:Y:S02]  /*b130*/  PLOP3.LUT P4, PT, P6, P5, P4, 0xfe, 0x0 ;  /* 0x000000000000781c */ /* 0x000fe4000378bf46 */
[----:B------:R-:W-:Y:S02]  /*b140*/  FSETP.NEU.FTZ.AND P5, PT, R35, RZ, PT ;  /* 0x000000ff2300720b */ /* 0x000fe40003fbd000 */
[----:B------:R-:W-:Y:S02]  /*b150*/  FSETP.NEU.FTZ.AND P6, PT, R34, RZ, PT ;  /* 0x000000ff2200720b */ /* 0x000fe40003fdd000 */
[----:B------:R-:W-:Y:S02]  /*b160*/  SEL R51, RZ, 0x1, !P1 ;  /* 0x00000001ff337807 */ /* 0x000fe40004800000 */
[----:B------:R-:W-:-:S02]  /*b170*/  PLOP3.LUT P2, PT, P2, P6, P5, 0xfe, 0x0 ;  /* 0x000000000000781c */ /* 0x000fc4000174df56 */
[----:B------:R-:W-:Y:S02]  /*b180*/  SEL R50, RZ, 0x1, !P4 ;  /* 0x00000001ff327807 */ /* 0x000fe40006000000 */
[----:B------:R-:W-:Y:S02]  /*b190*/  SEL R49, RZ, 0x1, !P0 ;  /* 0x00000001ff317807 */ /* 0x000fe40004000000 */
[----:B------:R-:W-:Y:S01]  /*b1a0*/  SEL R48, RZ, 0x1, !P2 ;  /* 0x00000001ff307807 */ /* 0x000fe20005000000 */
[----:B------:R-:W-:Y:S06]  /*b1b0*/  @P3 BRA `(.L_x_1184) ;  /* 0x0000000400083947 */ /* 0x000fec0003800000 */
[----:B------:R-:W-:Y:S01]  /*b1c0*/  LOP3.LUT P1, RZ, R47, 0xff, RZ, 0xc0, !PT ;  /* 0x000000ff2fff7812 */ /* 0x000fe2000782c0ff */
[----:B------:R-:W-:Y:S01]  /*b1d0*/  IMAD.IADD R3, R3, 0x1, R4 ;  /* 0x0000000103037824 */ /* 0x000fe200078e0204 */
[----:B------:R-:W-:Y:S02]  /*b1e0*/  FSETP.NEU.FTZ.AND P2, PT, R29, RZ, PT ;  /* 0x000000ff1d00720b */ /* 0x000fe40003f5d000 */
        /* <DEDUP_REMOVED lines=43> */
[----:B------:R-:W-:Y:S02]  /*b4a0*/  LOP3.LUT P0, RZ, R55, 0xff, RZ, 0xc0, !PT ;  /* 0x000000ff37ff7812 */ /* 0x000fe4000780c0ff */
[----:B------:R-:W-:Y:S02]  /*b4b0*/  FSETP.NEU.FTZ.AND P2, PT, R9, RZ, PT ;  /* 0x000000ff0900720b */ /* 0x000fe40003f5d000 */
[----:B------:R-:W-:Y:S02]  /*b4c0*/  FSETP.NEU.FTZ.AND P3, PT, R8, RZ, PT ;  /* 0x000000ff0800720b */ /* 0x000fe40003f7d000 */
[----:B------:R-:W-:Y:S02]  /*b4d0*/  FSETP.NEU.FTZ.AND P4, PT, R11, RZ, PT ;  /* 0x000000ff0b00720b */ /* 0x000fe40003f9d000 */
[----:B------:R-:W-:Y:S02]  /*b4e0*/  PLOP3.LUT P0, PT, P0, P3, P2, 0xfe, 0x0 ;  /* 0x000000000000781c */ /* 0x000fe40000707f26 */
[----:B------:R-:W-:-:S02]  /*b4f0*/  FSETP.NEU.FTZ.AND P5, PT, R10, RZ, PT ;  /* 0x000000ff0a00720b */ /* 0x000fc40003fbd000 */
[----:B------:R-:W-:Y:S02]  /*b500*/  LOP3.LUT P6, RZ, R56, 0xff, RZ, 0xc0, !PT ;  /* 0x000000ff38ff7812 */ /* 0x000fe400078cc0ff */
[----:B------:R-:W-:Y:S02]  /*b510*/  FSETP.NEU.FTZ.AND P1, PT, R41, RZ, PT ;  /* 0x000000ff2900720b */ /* 0x000fe40003f3d000 */
[----:B------:R-:W-:Y:S02]  /*b520*/  FSETP.NEU.FTZ.AND P2, PT, R40, RZ, PT ;  /* 0x000000ff2800720b */ /* 0x000fe40003f5d000 */
[----:B------:R-:W-:Y:S02]  /*b530*/  LOP3.LUT P3, RZ, R57, 0xff, RZ, 0xc0, !PT ;  /* 0x000000ff39ff7812 */ /* 0x000fe4000786c0ff */
[----:B------:R-:W-:Y:S02]  /*b540*/  PLOP3.LUT P4, PT, P6, P5, P4, 0xfe, 0x0 ;  /* 0x000000000000781c */ /* 0x000fe4000378bf46 */
[----:B------:R-:W-:-:S02]  /*b550*/  PLOP3.LUT P1, PT, P3, P2, P1, 0xfe, 0x0 ;  /* 0x000000000000781c */ /* 0x000fc40001f25f16 */
[----:B------:R-:W-:Y:S02]  /*b560*/  FSETP.NEU.FTZ.AND P5, PT, R43, RZ, PT ;  /* 0x000000ff2b00720b */ /* 0x000fe40003fbd000 */
[----:B------:R-:W-:Y:S02]  /*b570*/  FSETP.NEU.FTZ.AND P6, PT, R42, RZ, PT ;  /* 0x000000ff2a00720b */ /* 0x000fe40003fdd000 */
[----:B------:R-:W-:Y:S02]  /*b580*/  LOP3.LUT P2, RZ, R0, 0xff, RZ, 0xc0, !PT ;  /* 0x000000ff00ff7812 */ /* 0x000fe4000784c0ff */
[----:B------:R-:W-:Y:S02]  /*b590*/  SEL R55, RZ, 0x1, !P0 ;  /* 0x00000001ff377807 */ /* 0x000fe40004000000 */
[----:B------:R-:W-:Y:S02]  /*b5a0*/  PLOP3.LUT P2, PT, P2, P6, P5, 0xfe, 0x0 ;  /* 0x000000000000781c */ /* 0x000fe4000174df56 */
[----:B------:R-:W-:-:S02]  /*b5b0*/  SEL R56, RZ, 0x1, !P4 ;  /* 0x00000001ff387807 */ /* 0x000fc40006000000 */
[----:B------:R-:W-:Y:S02]  /*b5c0*/  SEL R57, RZ, 0x1, !P1 ;  /* 0x00000001ff397807 */ /* 0x000fe40004800000 */
[----:B------:R-:W-:-:S07]  /*b5d0*/  SEL R0, RZ, 0x1, !P2 ;  /* 0x00000001ff007807 */ /* 0x000fce0005000000 */
.L_x_1184:
[----:B------:R-:W-:Y:S05]  /*b5e0*/  BSYNC B0 ;  /* 0x0000000000007941 */ /* 0x000fea0003800000 */
.L_x_1183:
[----:B------:R-:W-:Y:S02]  /*b5f0*/  LOP3.LUT R7, R54, R7, R48, 0xfe, !PT ;  /* 0x0000000736077212 */ /* 0x000fe400078efe30 */
[----:B------:R-:W-:Y:S02]  /*b600*/  LOP3.LUT R4, R53, R17, R49, 0xfe, !PT ;  /* 0x0000001135047212 */ /* 0x000fe400078efe31 */
[----:B------:R-:W-:Y:S02]  /*b610*/  LOP3.LUT R3, R52, R46, R50, 0xfe, !PT ;  /* 0x0000002e34037212 */ /* 0x000fe400078efe32 */
[----:B------:R-:W-:Y:S02]  /*b620*/  LOP3.LUT R6, R6, R47, R51, 0xfe, !PT ;  /* 0x0000002f06067212 */ /* 0x000fe400078efe33 */
[----:B------:R-:W-:Y:S02]  /*b630*/  LOP3.LUT P3, RZ, R0, 0xff, R7, 0xc8, !PT ;  /* 0x000000ff00ff7812 */ /* 0x000fe4000786c807 */
[----:B------:R-:W-:-:S02]  /*b640*/  LOP3.LUT P2, RZ, R57, 0xff, R4, 0xc8, !PT ;  /* 0x000000ff39ff7812 */ /* 0x000fc4000784c804 */
[----:B------:R-:W-:Y:S02]  /*b650*/  LOP3.LUT P1, RZ, R56, 0xff, R3, 0xc8, !PT ;  /* 0x000000ff38ff7812 */ /* 0x000fe4000782c803 */
[----:B------:R-:W-:Y:S02]  /*b660*/  LOP3.LUT P0, RZ, R55, 0xff, R6, 0xc8, !PT ;  /* 0x000000ff37ff7812 */ /* 0x000fe4000780c806 */
[----:B------:R-:W-:Y:S02]  /*b670*/  SEL R17, RZ, 0x1, !P3 ;  /* 0x00000001ff117807 */ /* 0x000fe40005800000 */
[----:B-----5:R-:W-:Y:S02]  /*b680*/  SEL R22, RZ, 0x1, !P2 ;  /* 0x00000001ff167807 */ /* 0x020fe40005000000 */
[----:B------:R-:W-:Y:S02]  /*b690*/  SEL R25, RZ, 0x1, !P1 ;  /* 0x00000001ff197807 */ /* 0x000fe40004800000 */
[----:B------:R-:W-:Y:S01]  /*b6a0*/  SEL R26, RZ, 0x1, !P0 ;  /* 0x00000001ff1a7807 */ /* 0x000fe20004000000 */
[----:B------:R-:W-:Y:S06]  /*b6b0*/  BRA `(.L_x_1152) ;  /* 0x0000002800b47947 */ /* 0x000fec0003800000 */
.L_x_1169:
        /* <DEDUP_REMOVED lines=50> */
.L_x_1187:
[----:B------:R-:W-:Y:S02]  /*b9e0*/  IMAD R8, R58, R3, RZ ;  /* 0x000000033a087224 */ /* 0x000fe400078e02ff */
[----:B------:R-:W-:-:S03]  /*b9f0*/  IMAD.IADD R3, R4, 0x1, R3 ;  /* 0x0000000104037824 */ /* 0x000fc600078e0203 */
[----:B------:R-:W-:-:S05]  /*ba00*/  SHF.R.U32.HI R11, RZ, 0x2, R8 ;  /* 0x00000002ff0b7819 */ /* 0x000fca0000011608 */
[----:B------:R-:W-:-:S05]  /*ba10*/  IMAD.WIDE.U32 R10, R11, 0x20, R44 ;  /* 0x000000200b0a7825 */ /* 0x000fca00078e002c */
[----:B------:R-:W2:Y:S01]  /*ba20*/  LDG.E.128 R24, desc[UR58][R10.64] ;  /* 0x0000003a0a187981 */ /* 0x000ea2000c1e1d00 */
[----:B------:R-:W-:-:S03]  /*ba30*/  IMAD R8, R58, R3, RZ ;  /* 0x000000033a087224 */ /* 0x000fc600078e02ff */
[----:B------:R-:W3:Y:S02]  /*ba40*/  LDG.E.128 R20, desc[UR58][R10.64+0x10] ;  /* 0x0000103a0a147981 */ /* 0x000ee4000c1e1d00 */
[----:B------:R-:W-:-:S05]  /*ba50*/  SHF.R.U32.HI R9, RZ, 0x2, R8 ;  /* 0x00000002ff097819 */ /* 0x000fca0000011608 */
[----:B------:R-:W-:-:S05]  /*ba60*/  IMAD.WIDE.U32 R8, R9, 0x20, R44 ;  /* 0x0000002009087825 */ /* 0x000fca00078e002c */
[----:B------:R-:W4:Y:S01]  /*ba70*/  LDG.E.128 R12, desc[UR58][R8.64] ;  /* 0x0000003a080c7981 */ /* 0x000f22000c1e1d00 */
[----:B------:R-:W-:Y:S02]  /*ba80*/  LOP3.LUT P6, RZ, R6, 0xff, RZ, 0xc0, !PT ;  /* 0x000000ff06ff7812 */ /* 0x000fe400078cc0ff */
[----:B------:R-:W-:Y:S02]  /*ba90*/  LOP3.LUT P0, RZ, R7, 0xff, RZ, 0xc0, !PT ;  /* 0x000000ff07ff7812 */ /* 0x000fe4000780c0ff */
[----:B------:R-:W-:Y:S02]  /*baa0*/  LOP3.LUT P2, RZ, R17, 0xff, RZ, 0xc0, !PT ;  /* 0x000000ff11ff7812 */ /* 0x000fe4000784c0ff */
[----:B------:R-:W-:Y:S01]  /*bab0*/  LOP3.LUT R59, R59, 0xfffffdff, RZ, 0xc0, !PT ;  /* 0xfffffdff3b3b7812 */ /* 0x000fe200078ec0ff */
[----:B------:R-:W5:Y:S01]  /*bac0*/  LDG.E.128 R8, desc[UR58][R8.64+0x10] ;  /* 0x0000103a08087981 */ /* 0x000f62000c1e1d00 */
[----:B------:R-:W-:-:S05]  /*bad0*/  IADD3 R3, R3, R4, RZ ;  /* 0x0000000403037210 */ /* 0x000fca0007ffe0ff */
[----:B------:R-:W-:-:S05]  /*bae0*/  IMAD R6, R58, R3, RZ ;  /* 0x000000033a067224 */ /* 0x000fca00078e02ff */
[----:B------:R-:W-:-:S05]  /*baf0*/  SHF.R.U32.HI R7, RZ, 0x2, R6 ;  /* 0x00000002ff077819 */ /* 0x000fca0000011606 */
[----:B------:R-:W-:-:S05]  /*bb00*/  IMAD.WIDE.U32 R6, R7, 0x20, R44 ;  /* 0x0000002007067825 */ /* 0x000fca00078e002c */
[----:B------:R-:W5:Y:S04]  /*bb10*/  LDG.E.128 R40, desc[UR58][R6.64] ;  /* 0x0000003a06287981 */ /* 0x000f68000c1e1d00 */
[----:B------:R0:W5:Y:S01]  /*bb20*/  LDG.E.128 R28, desc[UR58][R6.64+0x10] ;  /* 0x0000103a061c7981 */ /* 0x000162000c1e1d00 */
[----:B------:R-:W-:-:S04]  /*bb30*/  IMAD.IADD R3, R3, 0x1, R4 ;  /* 0x0000000103037824 */ /* 0x000fc800078e0204 */
[----:B------:R-:W-:-:S05]  /*bb40*/  IMAD R17, R58, R3, RZ ;  /* 0x000000033a117224 */ /* 0x000fca00078e02ff */
[----:B0-----:R-:W-:-:S05]  /*bb50*/  SHF.R.U32.HI R7, RZ, 0x2, R17 ;  /* 0x00000002ff077819 */ /* 0x001fca0000011611 */
[----:B------:R-:W-:-:S05]  /*bb60*/  IMAD.WIDE.U32 R6, R7, 0x20, R44 ;  /* 0x0000002007067825 */ /* 0x000fca00078e002c */
[----:B------:R-:W5:Y:S04]  /*bb70*/  LDG.E.128 R32, desc[UR58][R6.64] ;  /* 0x0000003a06207981 */ /* 0x000f68000c1e1d00 */
[----:B------:R-:W5:Y:S01]  /*bb80*/  LDG.E.128 R36, desc[UR58][R6.64+0x10] ;  /* 0x0000103a06247981 */ /* 0x000f62000c1e1d00 */
[----:B------:R-:W-:Y:S01]  /*bb90*/  IMAD.IADD R3, R3, 0x1, R4 ;  /* 0x0000000103037824 */ /* 0x000fe200078e0204 */
[----:B--2---:R-:W-:Y:S02]  /*bba0*/  FSETP.NEU.FTZ.AND P3, PT, R24, RZ, PT ;  /* 0x000000ff1800720b */ /* 0x004fe40003f7d000 */
[----:B------:R-:W-:Y:S02]  /*bbb0*/  FSETP.NEU.FTZ.AND P4, PT, R25, RZ, PT ;  /* 0x000000ff1900720b */ /* 0x000fe40003f9d000 */
[----:B------:R-:W-:-:S02]  /*bbc0*/  FSETP.NEU.FTZ.AND P1, PT, R26, RZ, PT ;  /* 0x000000ff1a00720b */ /* 0x000fc40003f3d000 */
[----:B------:R-:W-:Y:S02]  /*bbd0*/  PLOP3.LUT P6, PT, P6, P3, P4, 0xfe, 0x0 ;  /* 0x000000000000781c */ /* 0x000fe400037c7f46 */
[----:B------:R-:W-:Y:S02]  /*bbe0*/  FSETP.NEU.FTZ.AND P5, PT, R27, RZ, PT ;  /* 0x000000ff1b00720b */ /* 0x000fe40003fbd000 */
[----:B---3--:R-:W-:Y:S02]  /*bbf0*/  FSETP.NEU.FTZ.AND P3, PT, R20, RZ, PT ;  /* 0x000000ff1400720b */ /* 0x008fe40003f7d000 */
[----:B------:R-:W-:Y:S02]  /*bc00*/  PLOP3.LUT P5, PT, P0, P1, P5, 0xfe, 0x0 ;  /* 0x000000000000781c */ /* 0x000fe400007a3f56 */
[----:B------:R-:W-:Y:S02]  /*bc10*/  FSETP.NEU.FTZ.AND P4, PT, R21, RZ, PT ;  /* 0x000000ff1500720b */ /* 0x000fe40003f9d000 */
[----:B------:R-:W-:-:S02]  /*bc20*/  LOP3.LUT P0, RZ, R46, 0xff, RZ, 0xc0, !PT ;  /* 0x000000ff2eff7812 */ /* 0x000fc4000780c0ff */
[----:B------:R-:W-:Y:S02]  /*bc30*/  PLOP3.LUT P4, PT, P2, P3, P4, 0xfe, 0x0 ;  /* 0x000000000000781c */ /* 0x000fe40001787f46 */
[----:B------:R-:W-:Y:S02]  /*bc40*/  @P6 LOP3.LUT R59, R59, 0x200, RZ, 0xfc, !PT ;  /* 0x000002003b3b6812 */ /* 0x000fe400078efcff */
[----:B------:R-:W-:Y:S02]  /*bc50*/  FSETP.NEU.FTZ.AND P1, PT, R22, RZ, PT ;  /* 0x000000ff1600720b */ /* 0x000fe40003f3d000 */
[----:B------:R-:W-:Y:S02]  /*bc60*/  LOP3.LUT R59, R59, 0xfffffeff, RZ, 0xc0, !PT ;  /* 0xfffffeff3b3b7812 */ /* 0x000fe400078ec0ff */
[----:B------:R-:W-:Y:S02]  /*bc70*/  FSETP.NEU.FTZ.AND P3, PT, R23, RZ, PT ;  /* 0x000000ff1700720b */ /* 0x000fe40003f7d000 */
[----:B------:R-:W-:-:S02]  /*bc80*/  @P5 LOP3.LUT R59, R59, 0x100, RZ, 0xfc, !PT ;  /* 0x000001003b3b5812 */ /* 0x000fc400078efcff */
[----:B------:R-:W-:Y:S02]  /*bc90*/  PLOP3.LUT P3, PT, P0, P1, P3, 0xfe, 0x0 ;  /* 0x000000000000781c */ /* 0x000fe40000763f36 */
[----:B------:R-:W-:Y:S02]  /*bca0*/  LOP3.LUT R59, R59, 0xffffff7f, RZ, 0xc0, !PT ;  /* 0xffffff7f3b3b7812 */ /* 0x000fe400078ec0ff */
[----:B------:R-:W-:Y:S02]  /*bcb0*/  LOP3.LUT P2, RZ, R47, 0xff, RZ, 0xc0, !PT ;  /* 0x000000ff2fff7812 */ /* 0x000fe4000784c0ff */
[----:B----4-:R-:W-:Y:S02]  /*bcc0*/  FSETP.NEU.FTZ.AND P0, PT, R12, RZ, PT ;  /* 0x000000ff0c00720b */ /* 0x010fe40003f1d000 */
[----:B------:R-:W-:Y:S02]  /*bcd0*/  FSETP.NEU.FTZ.AND P1, PT, R13, RZ, PT ;  /* 0x000000ff0d00720b */ /* 0x000fe40003f3d000 */
[----:B------:R-:W-:-:S02]  /*bce0*/  @P4 LOP3.LUT R59, R59, 0x80, RZ, 0xfc, !PT ;  /* 0x000000803b3b4812 */ /* 0x000fc400078efcff */
[----:B------:R-:W-:Y:S02]  /*bcf0*/  PLOP3.LUT P2, PT, P2, P0, P1, 0xfe, 0x0 ;  /* 0x000000000000781c */ /* 0x000fe40001741f16 */
[----:B------:R-:W-:Y:S02]  /*bd00*/  LOP3.LUT R59, R59, 0xffffffbf, RZ, 0xc0, !PT ;  /* 0xffffffbf3b3b7812 */ /* 0x000fe400078ec0ff */
[----:B------:R-:W-:Y:S02]  /*bd10*/  LOP3.LUT P0, RZ, R48, 0xff, RZ, 0xc0, !PT ;  /* 0x000000ff30ff7812 */ /* 0x000fe4000780c0ff */
[----:B------:R-:W-:Y:S02]  /*bd20*/  @P3 LOP3.LUT R59, R59, 0x40, RZ, 0xfc, !PT ;  /* 0x000000403b3b3812 */ /* 0x000fe400078efcff */
[----:B------:R-:W-:Y:S02]  /*bd30*/  FSETP.NEU.FTZ.AND P1, PT, R14, RZ, PT ;  /* 0x000000ff0e00720b */ /* 0x000fe40003f3d000 */
[----:B------:R-:W-:-:S04]  /*bd40*/  LOP3.LUT R59, R59, 0xffffffdf, RZ, 0xc0, !PT ;  /* 0xffffffdf3b3b7812 */ /* 0x000fc800078ec0ff */
[----:B------:R-:W-:Y:S02]  /*bd50*/  @P2 LOP3.LUT R59, R59, 0x20, RZ, 0xfc, !PT ;  /* 0x000000203b3b2812 */ /* 0x000fe400078efcff */
[----:B------:R-:W-:-:S04]  /*bd60*/  FSETP.NEU.FTZ.AND P2, PT, R15, RZ, PT ;  /* 0x000000ff0f00720b */ /* 0x000fc80003f5d000 */
[----:B------:R-:W-:Y:S02]  /*bd70*/  PLOP3.LUT P1, PT, P0, P1, P2, 0xfe, 0x0 ;  /* 0x000000000000781c */ /* 0x000fe40000723f26 */
[----:B------:R-:W-:Y:S02]  /*bd80*/  LOP3.LUT R59, R59, 0xffffffef, RZ, 0xc0, !PT ;  /* 0xffffffef3b3b7812 */ /* 0x000fe400078ec0ff */
[----:B------:R-:W-:Y:S02]  /*bd90*/  LOP3.LUT P0, RZ, R49, 0xff, RZ, 0xc0, !PT ;  /* 0x000000ff31ff7812 */ /* 0x000fe4000780c0ff */
[----:B-----5:R-:W-:-:S07]  /*bda0*/  FSETP.NEU.FTZ.AND P2, PT, R9, RZ, PT ;  /* 0x000000ff0900720b */ /* 0x020fce0003f5d000 */
[----:B------:R-:W-:Y:S02]  /*bdb0*/  @P1 LOP3.LUT R59, R59, 0x10, RZ, 0xfc, !PT ;  /* 0x000000103b3b1812 */ /* 0x000fe400078efcff */
[----:B------:R-:W-:-:S04]  /*bdc0*/  FSETP.NEU.FTZ.AND P1, PT, R8, RZ, PT ;  /* 0x000000ff0800720b */ /* 0x000fc80003f3d000 */
[----:B------:R-:W-:Y:S02]  /*bdd0*/  PLOP3.LUT P2, PT, P0, P1, P2, 0xfe, 0x0 ;  /* 0x000000000000781c */ /* 0x000fe40000743f26 */
[----:B------:R-:W-:Y:S02]  /*bde0*/  LOP3.LUT R59, R59, 0xfffffff7, RZ, 0xc0, !PT ;  /* 0xfffffff73b3b7812 */ /* 0x000fe400078ec0ff */
[----:B------:R-:W-:Y:S02]  /*bdf0*/  LOP3.LUT P0, RZ, R50, 0xff, RZ, 0xc0, !PT ;  /* 0x000000ff32ff7812 */ /* 0x000fe4000780c0ff */
[----:B------:R-:W-:-:S07]  /*be00*/  FSETP.NEU.FTZ.AND P1, PT, R10, RZ, PT ;  /* 0x000000ff0a00720b */ /* 0x000fce0003f3d000 */
[----:B------:R-:W-:Y:S02]  /*be10*/  @P2 LOP3.LUT R59, R59, 0x8, RZ, 0xfc, !PT ;  /* 0x000000083b3b2812 */ /* 0x000fe400078efcff */
[----:B------:R-:W-:-:S04]  /*be20*/  FSETP.NEU.FTZ.AND P2, PT, R11, RZ, PT ;  /* 0x000000ff0b00720b */ /* 0x000fc80003f5d000 */
[----:B------:R-:W-:Y:S02]  /*be30*/  PLOP3.LUT P0, PT, P0, P1, P2, 0xfe, 0x0 ;  /* 0x000000000000781c */ /* 0x000fe40000703f26 */
[----:B------:R-:W-:Y:S02]  /*be40*/  LOP3.LUT R59, R59, 0xfffffffb, RZ, 0xc0, !PT ;  /* 0xfffffffb3b3b7812 */ /* 0x000fe400078ec0ff */
[----:B------:R-:W-:Y:S02]  /*be50*/  FSETP.NEU.FTZ.AND P1, PT, R40, RZ, PT ;  /* 0x000000ff2800720b */ /* 0x000fe40003f3d000 */
[----:B------:R-:W-:-:S07]  /*be60*/  FSETP.NEU.FTZ.AND P2, PT, R41, RZ, PT ;  /* 0x000000ff2900720b */ /* 0x000fce0003f5d000 */
[----:B------:R-:W-:Y:S02]  /*be70*/  @P0 LOP3.LUT R59, R59, 0x4, RZ, 0xfc, !PT ;  /* 0x000000043b3b0812 */ /* 0x000fe400078efcff */
[----:B------:R-:W-:-:S04]  /*be80*/  LOP3.LUT P0, RZ, R51, 0xff, RZ, 0xc0, !PT ;  /* 0x000000ff33ff7812 */ /* 0x000fc8000780c0ff */
        /* <DEDUP_REMOVED lines=12> */
[----:B------:R-:W-:-:S04]  /*bf50*/  PLOP3.LUT P0, PT, P0, P1, P2, 0xfe, 0x0 ;  /* 0x000000000000781c */ /* 0x000fc80000703f26 */
[----:B------:R-:W-:Y:S02]  /*bf60*/  P2R R51, PR, RZ, 0x1 ;  /* 0x00000001ff337803 */ /* 0x000fe40000000000 */
[----:B------:R-:W-:-:S04]  /*bf70*/  LOP3.LUT P0, RZ, R59, 0x4, RZ, 0xc0, !PT ;  /* 0x000000043bff7812 */ /* 0x000fc8000780c0ff */
        /* <DEDUP_REMOVED lines=15> */
[----:B------:R-:W-:Y:S02]  /*c070*/  SEL R54, RZ, 0x1, !P0 ;  /* 0x00000001ff367807 */ /* 0x000fe40004000000 */
[----:B------:R-:W-:-:S04]  /*c080*/  ISETP.NE.AND P0, PT, R53, RZ, PT ;  /* 0x000000ff3500720c */ /* 0x000fc80003f05270 */
[----:B------:R-:W-:Y:S02]  /*c090*/  SEL R53, RZ, 0x1, !P0 ;  /* 0x00000001ff357807 */ /* 0x000fe40004000000 */
[----:B------:R-:W-:Y:S02]  /*c0a0*/  ISETP.NE.AND P0, PT, R52, RZ, PT ;  /* 0x000000ff3400720c */ /* 0x000fe40003f05270 */
[----:B------:R-:W-:Y:S02]  /*c0b0*/  FSETP.NEU.FTZ.AND P2, PT, R30, RZ, PT ;  /* 0x000000ff1e00720b */ /* 0x000fe40003f5d000 */
[----:B------:R-:W-:Y:S02]  /*c0c0*/  FSETP.NEU.FTZ.AND P3, PT, R31, RZ, PT ;  /* 0x000000ff1f00720b */ /* 0x000fe40003f7d000 */
[----:B------:R-:W-:Y:S02]  /*c0d0*/  SEL R17, RZ, 0x1, !P0 ;  /* 0x00000001ff117807 */ /* 0x000fe40004000000 */
[----:B------:R-:W-:-:S02]  /*c0e0*/  ISETP.NE.AND P0, PT, R46, RZ, PT ;  /* 0x000000ff2e00720c */ /* 0x000fc40003f05270 */
[----:B------:R-:W-:Y:S02]  /*c0f0*/  PLOP3.LUT P1, PT, P1, P2, P3, 0xfe, 0x0 ;  /* 0x000000000000781c */ /* 0x000fe40000f25f36 */
[----:B------:R-:W-:Y:S02]  /*c100*/  LOP3.LUT P2, RZ, R55, 0xff, RZ, 0xc0, !PT ;  /* 0x000000ff37ff7812 */ /* 0x000fe4000784c0ff */
        /* <DEDUP_REMOVED lines=15> */
[----:B------:R-:W-:Y:S01]  /*c200*/  ISETP.NE.AND P0, PT, R49, RZ, PT ;  /* 0x000000ff3100720c */ /* 0x000fe20003f05270 */
[----:B------:R-:W-:Y:S01]  /*c210*/  IMAD R6, R4, 0x3, R3 ;  /* 0x0000000304067824 */ /* 0x000fe200078e0203 */
[----:B------:R-:W-:-:S02]  /*c220*/  PLOP3.LUT P4, PT, P4, P5, P6, 0xfe, 0x0 ;  /* 0x000000000000781c */ /* 0x000fc4000278bf66 */
[----:B------:R-:W-:Y:S02]  /*c230*/  LOP3.LUT P6, RZ, R59, 0x1, RZ, 0xc0, !PT ;  /* 0x000000013bff7812 */ /* 0x000fe400078cc0ff */
[----:B------:R-:W-:Y:S02]  /*c240*/  SEL R49, RZ, 0x1, !P0 ;  /* 0x00000001ff317807 */ /* 0x000fe40004000000 */
[----:B------:R-:W-:Y:S02]  /*c250*/  ISETP.NE.AND P0, PT, R50, RZ, PT ;  /* 0x000000ff3200720c */ /* 0x000fe40003f05270 */
[----:B------:R-:W-:Y:S02]  /*c260*/  SEL R52, RZ, 0x1, !P6 ;  /* 0x00000001ff347807 */ /* 0x000fe40007000000 */
[----:B------:R-:W-:Y:S02]  /*c270*/  ISETP.GE.U32.AND P6, PT, R6, R5, PT ;  /* 0x000000050600720c */ /* 0x000fe40003fc6070 */
[----:B------:R-:W-:-:S02]  /*c280*/  SEL R50, RZ, 0x1, !P0 ;  /* 0x00000001ff327807 */ /* 0x000fc40004000000 */
[----:B------:R-:W-:Y:S02]  /*c290*/  LOP3.LUT P5, RZ, R59, 0x2, RZ, 0xc0, !PT ;  /* 0x000000023bff7812 */ /* 0x000fe400078ac0ff */
[----:B------:R-:W-:Y:S02]  /*c2a0*/  ISETP.NE.AND P0, PT, R51, RZ, PT ;  /* 0x000000ff3300720c */ /* 0x000fe40003f05270 */
[----:B------:R-:W-:Y:S02]  /*c2b0*/  PRMT R6, R54, 0x7610, R6 ;  /* 0x0000761036067816 */ /* 0x000fe40000000006 */
[----:B------:R-:W-:Y:S02]  /*c2c0*/  PRMT R7, R53, 0x7610, R7 ;  /* 0x0000761035077816 */ /* 0x000fe40000000007 */
[----:B------:R-:W-:Y:S02]  /*c2d0*/  SEL R51, RZ, 0x1, !P5 ;  /* 0x00000001ff337807 */ /* 0x000fe40006800000 */
[----:B------:R-:W-:-:S02]  /*c2e0*/  SEL R53, RZ, 0x1, !P0 ;  /* 0x00000001ff357807 */ /* 0x000fc40004000000 */
[----:B------:R-:W-:Y:S02]  /*c2f0*/  SEL R54, RZ, 0x1, !P1 ;  /* 0x00000001ff367807 */ /* 0x000fe40004800000 */
[----:B------:R-:W-:Y:S02]  /*c300*/  LOP3.LUT P5, RZ, R0, 0xff, RZ, 0xc0, !PT ;  /* 0x000000ff00ff7812 */ /* 0x000fe400078ac0ff */
[----:B------:R-:W-:Y:S02]  /*c310*/  FSETP.NEU.FTZ.AND P0, PT, R38, RZ, PT ;  /* 0x000000ff2600720b */ /* 0x000fe40003f1d000 */
        /* <DEDUP_REMOVED lines=8> */
.L_x_1186:
[----:B------:R-:W-:Y:S05]  /*c3a0*/  BSYNC B0 ;  /* 0x0000000000007941 */ /* 0x000fea0003800000 */
.L_x_1185:
[----:B------:R-:W-:Y:S01]  /*c3b0*/  ISETP.GE.U32.AND P1, PT, R3, R5, PT ;  /* 0x000000050300720c */ /* 0x000fe20003f26070 */
[----:B------:R-:W-:-:S12]  /*c3c0*/  BSSY B0, `(.L_x_1188) ;  /* 0x000001e000007945 */ /* 0x000fd80003800000 */
[----:B------:R-:W-:Y:S05]  /*c3d0*/  @P1 BRA `(.L_x_1189) ;  /* 0x0000000000701947 */ /* 0x000fea0003800000 */
[----:B------:R-:W-:-:S05]  /*c3e0*/  IMAD R20, R58, R3, RZ ;  /* 0x000000033a147224 */ /* 0x000fca00078e02ff */
[----:B------:R-:W-:-:S05]  /*c3f0*/  SHF.R.U32.HI R21, RZ, 0x2, R20 ;  /* 0x00000002ff157819 */ /* 0x000fca0000011614 */
[----:B------:R-:W-:-:S05]  /*c400*/  IMAD.WIDE.U32 R20, R21, 0x20, R44 ;  /* 0x0000002015147825 */ /* 0x000fca00078e002c */
[----:B------:R0:W5:Y:S04]  /*c410*/  LDG.E.128 R24, desc[UR58][R20.64] ;  /* 0x0000003a14187981 */ /* 0x000168000c1e1d00 */
[----:B------:R-:W5:Y:S01]  /*c420*/  LDG.E.128 R20, desc[UR58][R20.64+0x10] ;  /* 0x0000103a14147981 */ /* 0x000f62000c1e1d00 */
[----:B------:R-:W-:-:S05]  /*c430*/  IMAD.IADD R59, R3, 0x1, R4 ;  /* 0x00000001033b7824 */ /* 0x000fca00078e0204 */
[----:B------:R-:W-:-:S13]  /*c440*/  ISETP.GE.U32.AND P0, PT, R59, R5, PT ;  /* 0x000000053b00720c */ /* 0x000fda0003f06070 */
[----:B0-----:R-:W-:Y:S05]  /*c450*/  @P0 BRA `(.L_x_1189) ;  /* 0x0000000000500947 */ /* 0x001fea0003800000 */
        /* <DEDUP_REMOVED lines=8> */
[----:B------:R-:W-:Y:S02]  /*c4e0*/  IMAD.IADD R29, R59, 0x1, R4 ;  /* 0x000000013b1d7824 */ /* 0x000fe400078e0204 */
[----:B------:R-:W-:-:S03]  /*c4f0*/  IMAD R28, R58, R59, RZ ;  /* 0x0000003b3a1c7224 */ /* 0x000fc600078e02ff */
[----:B------:R-:W-:-:S13]  /*c500*/  ISETP.GE.U32.AND P0, PT, R29, R5, PT ;  /* 0x000000051d00720c */ /* 0x000fda0003f06070 */
[----:B------:R-:W-:Y:S01]  /*c510*/  @!P0 IMAD R58, R58, R29, RZ ;  /* 0x0000001d3a3a8224 */ /* 0x000fe200078e02ff */
[----:B------:R-:W-:-:S04]  /*c520*/  SHF.R.U32.HI R29, RZ, 0x2, R28 ;  /* 0x00000002ff1d7819 */ /* 0x000fc8000001161c */
[----:B------:R-:W-:Y:S01]  /*c530*/  @!P0 SHF.R.U32.HI R31, RZ, 0x2, R58 ;  /* 0x00000002ff1f8819 */ /* 0x000fe2000001163a */
[----:B------:R-:W-:-:S04]  /*c540*/  IMAD.WIDE.U32 R28, R29, 0x20, R44 ;  /* 0x000000201d1c7825 */ /* 0x000fc800078e002c */
[----:B------:R-:W-:Y:S01]  /*c550*/  @!P0 IMAD.WIDE.U32 R44, R31, 0x20, R44 ;  /* 0x000000201f2c8825 */ /* 0x000fe200078e002c */
[----:B------:R0:W5:Y:S04]  /*c560*/  LDG.E.128 R40, desc[UR58][R28.64] ;  /* 0x0000003a1c287981 */ /* 0x000168000c1e1d00 */
[----:B------:R0:W5:Y:S04]  /*c570*/  @!P0 LDG.E.128 R32, desc[UR58][R44.64] ;  /* 0x0000003a2c208981 */ /* 0x000168000c1e1d00 */
[----:B------:R0:W5:Y:S04]  /*c580*/  @!P0 LDG.E.128 R36, desc[UR58][R44.64+0x10] ;  /* 0x0000103a2c248981 */ /* 0x000168000c1e1d00 */
[----:B------:R-:W5:Y:S02]  /*c590*/  LDG.E.128 R28, desc[UR58][R28.64+0x10] ;  /* 0x0000103a1c1c7981 */ /* 0x000f64000c1e1d00 */
.L_x_1189:
[----:B------:R-:W-:Y:S05]  /*c5a0*/  BSYNC B0 ;  /* 0x0000000000007941 */ /* 0x000fea0003800000 */
.L_x_1188:
[----:B------:R-:W-:Y:S04]  /*c5b0*/  BSSY B0, `(.L_x_1190) ;  /* 0x000005b000007945 */ /* 0x000fe80003800000 */
[----:B------:R-:W-:Y:S05]  /*c5c0*/  @P1 BRA `(.L_x_1191) ;  /* 0x0000000400641947 */ /* 0x000fea0003800000 */
[----:B------:R-:W-:Y:S02]  /*c5d0*/  LOP3.LUT P1, RZ, R6, 0xff, RZ, 0xc0, !PT ;  /* 0x000000ff06ff7812 */ /* 0x000fe4000782c0ff */
[----:B-----5:R-:W-:Y:S02]  /*c5e0*/  FSETP.NEU.FTZ.AND P2, PT, R25, RZ, PT ;  /* 0x000000ff1900720b */ /* 0x020fe40003f5d000 */
[----:B------:R-:W-:Y:S02]  /*c5f0*/  FSETP.NEU.FTZ.AND P3, PT, R24, RZ, PT ;  /* 0x000000ff1800720b */ /* 0x000fe40003f7d000 */
[----:B------:R-:W-:Y:S02]  /*c600*/  FSETP.NEU.FTZ.AND P0, PT, R21, RZ, PT ;  /* 0x000000ff1500720b */ /* 0x000fe40003f1d000 */
[----:B------:R-:W-:Y:S02]  /*c610*/  PLOP3.LUT P1, PT, P1, P3, P2, 0xfe, 0x0 ;  /* 0x000000000000781c */ /* 0x000fe40000f27f26 */
[----:B------:R-:W-:-:S02]  /*c620*/  FSETP.NEU.FTZ.AND P2, PT, R20, RZ, PT ;  /* 0x000000ff1400720b */ /* 0x000fc40003f5d000 */
[----:B------:R-:W-:Y:S02]  /*c630*/  LOP3.LUT P3, RZ, R17, 0xff, RZ, 0xc0, !PT ;  /* 0x000000ff11ff7812 */ /* 0x000fe4000786c0ff */
[----:B------:R-:W-:Y:S02]  /*c640*/  IADD3 R3, R3, R4, RZ ;  /* 0x0000000403037210 */ /* 0x000fe40007ffe0ff */
[----:B------:R-:W-:Y:S02]  /*c650*/  PLOP3.LUT P0, PT, P3, P2, P0, 0xfe, 0x0 ;  /* 0x000000000000781c */ /* 0x000fe40001f05f06 */
[----:B------:R-:W-:Y:S02]  /*c660*/  ISETP.GE.U32.AND P3, PT, R3, R5, PT ;  /* 0x000000050300720c */ /* 0x000fe40003f66070 */
[----:B------:R-:W-:Y:S02]  /*c670*/  FSETP.NEU.FTZ.AND P4, PT, R27, RZ, PT ;  /* 0x000000ff1b00720b */ /* 0x000fe40003f9d000 */
[----:B------:R-:W-:-:S02]  /*c680*/  FSETP.NEU.FTZ.AND P5, PT, R26, RZ, PT ;  /* 0x000000ff1a00720b */ /* 0x000fc40003fbd000 */
[----:B------:R-:W-:Y:S02]  /*c690*/  LOP3.LUT P6, RZ, R7, 0xff, RZ, 0xc0, !PT ;  /* 0x000000ff07ff7812 */ /* 0x000fe400078cc0ff */
[----:B------:R-:W-:Y:S02]  /*c6a0*/  LOP3.LUT P2, RZ, R46, 0xff, RZ, 0xc0, !PT ;  /* 0x000000ff2eff7812 */ /* 0x000fe4000784c0ff */
[----:B------:R-:W-:Y:S02]  /*c6b0*/  PLOP3.LUT P4, PT, P6, P5, P4, 0xfe, 0x0 ;  /* 0x000000000000781c */ /* 0x000fe4000378bf46 */
[----:B------:R-:W-:Y:S02]  /*c6c0*/  FSETP.NEU.FTZ.AND P5, PT, R23, RZ, PT ;  /* 0x000000ff1700720b */ /* 0x000fe40003fbd000 */
[----:B------:R-:W-:Y:S02]  /*c6d0*/  FSETP.NEU.FTZ.AND P6, PT, R22, RZ, PT ;  /* 0x000000ff1600720b */ /* 0x000fe40003fdd000 */
[----:B------:R-:W-:-:S02]  /*c6e0*/  SEL R6, RZ, 0x1, !P1 ;  /* 0x00000001ff067807 */ /* 0x000fc40004800000 */
[----:B------:R-:W-:Y:S02]  /*c6f0*/  PLOP3.LUT P2, PT, P2, P6, P5, 0xfe, 0x0 ;  /* 0x000000000000781c */ /* 0x000fe4000174df56 */
        /* <DEDUP_REMOVED lines=70> */
.L_x_1191:
[----:B------:R-:W-:Y:S05]  /*cb60*/  BSYNC B0 ;  /* 0x0000000000007941 */ /* 0x000fea0003800000 */
.L_x_1190:
        /* <DEDUP_REMOVED lines=13> */
.L_x_1168:
[----:B------:R-:W0:Y:S01]  /*cc40*/  LDC R0, c[0x0][0x220] ;  /* 0x00008800ff007b82 */ /* 0x000e220000000800 */
[----:B------:R-:W-:Y:S01]  /*cc50*/  ULDC.U8 UR4, c[0x0][0x211] ;  /* 0x0000844000047ab9 */ /* 0x000fe20000000000 */
[--C-:B------:R-:W-:Y:S01]  /*cc60*/  IMAD.MOV.U32 R56, RZ, RZ, R3.reuse ;  /* 0x000000ffff387224 */ /* 0x100fe200078e0003 */
[----:B------:R-:W-:Y:S01]  /*cc70*/  MOV R54, UR4 ;  /* 0x0000000400367c02 */ /* 0x000fe20008000f00 */
[----:B------:R-:W-:Y:S01]  /*cc80*/  IMAD.U32 R57, RZ, RZ, UR4 ;  /* 0x00000004ff397e24 */ /* 0x000fe2000f8e00ff */
[----:B------:R-:W-:Y:S01]  /*cc90*/  MOV R48, UR4 ;  /* 0x0000000400307c02 */ /* 0x000fe20008000f00 */
[----:B------:R-:W-:Y:S01]  /*cca0*/  IMAD.U32 R55, RZ, RZ, UR4 ;  /* 0x00000004ff377e24 */ /* 0x000fe2000f8e00ff */
[----:B------:R-:W-:Y:S01]  /*ccb0*/  BSSY B0, `(.L_x_1192) ;  /* 0x00000c9000007945 */ /* 0x000fe20003800000 */
[----:B------:R-:W-:Y:S01]  /*ccc0*/  IMAD.U32 R53, RZ, RZ, UR4 ;  /* 0x00000004ff357e24 */ /* 0x000fe2000f8e00ff */
[----:B------:R-:W-:Y:S01]  /*ccd0*/  CS2R R42, SRZ ;  /* 0x00000000002a7805 */ /* 0x000fe2000001ff00 */
        /* <DEDUP_REMOVED lines=14> */
[----:B0-----:R-:W-:Y:S01]  /*cdc0*/  IMAD R4, R0, 0x3, R3 ;  /* 0x0000000300047824 */ /* 0x001fe200078e0203 */
[----:B------:R-:W-:Y:S01]  /*cdd0*/  CS2R R26, SRZ ;  /* 0x00000000001a7805 */ /* 0x000fe2000001ff00 */
[----:B------:R-:W-:Y:S01]  /*cde0*/  IMAD.U32 R7, RZ, RZ, UR4 ;  /* 0x00000004ff077e24 */ /* 0x000fe2000f8e00ff */
[----:B------:R-:W-:Y:S01]  /*cdf0*/  CS2R R24, SRZ ;  /* 0x0000000000187805 */ /* 0x000fe2000001ff00 */
[----:B------:R-:W-:Y:S01]  /*ce00*/  IMAD.U32 R6, RZ, RZ, UR4 ;  /* 0x00000004ff067e24 */ /* 0x000fe2000f8e00ff */
[----:B------:R-:W-:Y:S01]  /*ce10*/  ISETP.GE.U32.AND P0, PT, R4, R5, PT ;  /* 0x000000050400720c */ /* 0x000fe20003f06070 */
[----:B------:R-:W-:Y:S01]  /*ce20*/  IMAD.U32 R3, RZ, RZ, UR4 ;  /* 0x00000004ff037e24 */ /* 0x000fe2000f8e00ff */
[----:B------:R-:W-:-:S02]  /*ce30*/  MOV R4, UR4 ;  /* 0x0000000400047c02 */ /* 0x000fc40008000f00 */
[----:B------:R-:W-:Y:S02]  /*ce40*/  CS2R R22, SRZ ;  /* 0x0000000000167805 */ /* 0x000fe4000001ff00 */
[----:B------:R-:W-:Y:S02]  /*ce50*/  CS2R R20, SRZ ;  /* 0x0000000000147805 */ /* 0x000fe4000001ff00 */
[----:B------:R-:W-:Y:S02]  /*ce60*/  CS2R R14, SRZ ;  /* 0x00000000000e7805 */ /* 0x000fe4000001ff00 */
[----:B------:R-:W-:Y:S02]  /*ce70*/  CS2R R12, SRZ ;  /* 0x00000000000c7805 */ /* 0x000fe4000001ff00 */
        /* <DEDUP_REMOVED lines=19> */
.L_x_1194:
[----:B------:R-:W-:-:S05]  /*cfb0*/  SHF.R.U32.HI R27, RZ, 0x2, R56 ;  /* 0x00000002ff1b7819 */ /* 0x000fca0000011638 */
[----:B------:R-:W-:-:S05]  /*cfc0*/  IMAD.WIDE.U32 R26, R27, 0x20, R44 ;  /* 0x000000201b1a7825 */ /* 0x000fca00078e002c */
[----:B------:R-:W2:Y:S01]  /*cfd0*/  LDG.E.128 R8, desc[UR58][R26.64] ;  /* 0x0000003a1a087981 */ /* 0x000ea2000c1e1d00 */
[----:B------:R-:W-:-:S03]  /*cfe0*/  IMAD.IADD R29, R56, 0x1, R0 ;  /* 0x00000001381d7824 */ /* 0x000fc600078e0200 */
        /* <DEDUP_REMOVED lines=9> */
[----:B------:R-:W-:Y:S01]  /*d080*/  IMAD.IADD R3, R29, 0x1, R0 ;  /* 0x000000011d037824 */ /* 0x000fe200078e0200 */
[----:B--2---:R-:W-:-:S02]  /*d090*/  FSETP.NEU.FTZ.AND P1, PT, R10, RZ, PT ;  /* 0x000000ff0a00720b */ /* 0x004fc40003f3d000 */
[----:B------:R-:W-:Y:S02]  /*d0a0*/  FSETP.NEU.FTZ.AND P5, PT, R11, RZ, PT ;  /* 0x000000ff0b00720b */ /* 0x000fe40003fbd000 */
[----:B------:R-:W-:Y:S02]  /*d0b0*/  FSETP.NEU.FTZ.AND P3, PT, R8, RZ, PT ;  /* 0x000000ff0800720b */ /* 0x000fe40003f7d000 */
[----:B------:R-:W-:Y:S02]  /*d0c0*/  PLOP3.LUT P5, PT, P0, P1, P5, 0xfe, 0x0 ;  /* 0x000000000000781c */ /* 0x000fe400007a3f56 */
[----:B------:R-:W-:Y:S02]  /*d0d0*/  LOP3.LUT P0, RZ, R7, 0xff, RZ, 0xc0, !PT ;  /* 0x000000ff07ff7812 */ /* 0x000fe4000780c0ff */
[----:B------:R-:W-:Y:S02]  /*d0e0*/  SHF.R.U32.HI R7, RZ, 0x2, R3 ;  /* 0x00000002ff077819 */ /* 0x000fe40000011603 */
[----:B------:R-:W-:-:S02]  /*d0f0*/  FSETP.NEU.FTZ.AND P4, PT, R9, RZ, PT ;  /* 0x000000ff0900720b */ /* 0x000fc40003f9d000 */
[----:B---3--:R-:W-:Y:S01]  /*d100*/  FSETP.NEU.FTZ.AND P1, PT, R14, RZ, PT ;  /* 0x000000ff0e00720b */ /* 0x008fe20003f3d000 */
[----:B------:R-:W-:Y:S01]  /*d110*/  IMAD.WIDE.U32 R6, R7, 0x20, R44 ;  /* 0x0000002007067825 */ /* 0x000fe200078e002c */
[----:B------:R-:W-:Y:S02]  /*d120*/  PLOP3.LUT P6, PT, P6, P3, P4, 0xfe, 0x0 ;  /* 0x000000000000781c */ /* 0x000fe400037c7f46 */
[----:B------:R-:W-:Y:S02]  /*d130*/  FSETP.NEU.FTZ.AND P3, PT, R12, RZ, PT ;  /* 0x000000ff0c00720b */ /* 0x000fe40003f7d000 */
[----:B------:R-:W2:Y:S01]  /*d140*/  LDG.E.128 R28, desc[UR58][R6.64] ;  /* 0x0000003a061c7981 */ /* 0x000ea2000c1e1d00 */
[----:B------:R-:W-:-:S03]  /*d150*/  FSETP.NEU.FTZ.AND P4, PT, R13, RZ, PT ;  /* 0x000000ff0d00720b */ /* 0x000fc60003f9d000 */
[----:B------:R0:W3:Y:S01]  /*d160*/  LDG.E.128 R32, desc[UR58][R6.64+0x10] ;  /* 0x0000103a06207981 */ /* 0x0000e2000c1e1d00 */
[----:B------:R-:W-:Y:S01]  /*d170*/  IMAD.IADD R3, R3, 0x1, R0 ;  /* 0x0000000103037824 */ /* 0x000fe200078e0200 */
[----:B------:R-:W-:Y:S02]  /*d180*/  PLOP3.LUT P4, PT, P2, P3, P4, 0xfe, 0x0 ;  /* 0x000000000000781c */ /* 0x000fe40001787f46 */
[----:B------:R-:W-:Y:S02]  /*d190*/  LOP3.LUT P2, RZ, R17, 0xff, RZ, 0xc0, !PT ;  /* 0x000000ff11ff7812 */ /* 0x000fe4000784c0ff */
[----:B------:R-:W-:Y:S02]  /*d1a0*/  SHF.R.U32.HI R17, RZ, 0x2, R3 ;  /* 0x00000002ff117819 */ /* 0x000fe40000011603 */
[----:B------:R-:W-:Y:S02]  /*d1b0*/  @P6 LOP3.LUT R59, R59, 0x200, RZ, 0xfc, !PT ;  /* 0x000002003b3b6812 */ /* 0x000fe400078efcff */
[----:B------:R-:W-:Y:S01]  /*d1c0*/  FSETP.NEU.FTZ.AND P3, PT, R15, RZ, PT ;  /* 0x000000ff0f00720b */ /* 0x000fe20003f7d000 */
[----:B0-----:R-:W-:Y:S01]  /*d1d0*/  IMAD.WIDE.U32 R6, R17, 0x20, R44 ;  /* 0x0000002011067825 */ /* 0x001fe200078e002c */
[----:B------:R-:W-:-:S02]  /*d1e0*/  LOP3.LUT R59, R59, 0xfffffeff, RZ, 0xc0, !PT ;  /* 0xfffffeff3b3b7812 */ /* 0x000fc400078ec0ff */
[----:B------:R-:W-:Y:S02]  /*d1f0*/  PLOP3.LUT P3, PT, P0, P1, P3, 0xfe, 0x0 ;  /* 0x000000000000781c */ /* 0x000fe40000763f36 */
[----:B------:R-:W3:Y:S01]  /*d200*/  LDG.E.128 R36, desc[UR58][R6.64] ;  /* 0x0000003a06247981 */ /* 0x000ee2000c1e1d00 */
[----:B------:R-:W-:Y:S02]  /*d210*/  @P5 LOP3.LUT R59, R59, 0x100, RZ, 0xfc, !PT ;  /* 0x000001003b3b5812 */ /* 0x000fe400078efcff */
[----:B----4-:R-:W-:Y:S01]  /*d220*/  FSETP.NEU.FTZ.AND P0, PT, R20, RZ, PT ;  /* 0x000000ff1400720b */ /* 0x010fe20003f1d000 */
[----:B------:R-:W4:Y:S01]  /*d230*/  LDG.E.128 R40, desc[UR58][R6.64+0x10] ;  /* 0x0000103a06287981 */ /* 0x000f22000c1e1d00 */
[----:B------:R-:W-:Y:S02]  /*d240*/  LOP3.LUT R59, R59, 0xffffff7f, RZ, 0xc0, !PT ;  /* 0xffffff7f3b3b7812 */ /* 0x000fe400078ec0ff */
        /* <DEDUP_REMOVED lines=23> */
[----:B------:R-:W-:-:S11]  /*d3c0*/  LOP3.LUT R59, R59, 0xfffffffb, RZ, 0xc0, !PT ;  /* 0xfffffffb3b3b7812 */ /* 0x000fd600078ec0ff */
[----:B------:R-:W-:Y:S02]  /*d3d0*/  @P0 LOP3.LUT R59, R59, 0x4, RZ, 0xfc, !PT ;  /* 0x000000043b3b0812 */ /* 0x000fe400078efcff */
[----:B------:R-:W-:Y:S02]  /*d3e0*/  LOP3.LUT P0, RZ, R49, 0xff, RZ, 0xc0, !PT ;  /* 0x000000ff31ff7812 */ /* 0x000fe4000780c0ff */
[----:B------:R-:W-:Y:S02]  /*d3f0*/  LOP3.LUT R59, R59, 0xfffffffd, RZ, 0xc0, !PT ;  /* 0xfffffffd3b3b7812 */ /* 0x000fe400078ec0ff */
[----:B--2---:R-:W-:Y:S02]  /*d400*/  FSETP.NEU.FTZ.AND P1, PT, R28, RZ, PT ;  /* 0x000000ff1c00720b */ /* 0x004fe40003f3d000 */
[----:B------:R-:W-:-:S04]  /*d410*/  FSETP.NEU.FTZ.AND P2, PT, R29, RZ, PT ;  /* 0x000000ff1d00720b */ /* 0x000fc80003f5d000 */
[----:B------:R-:W-:Y:S02]  /*d420*/  PLOP3.LUT P2, PT, P0, P1, P2, 0xfe, 0x0 ;  /* 0x000000000000781c */ /* 0x000fe40000743f26 */
[----:B------:R-:W-:Y:S02]  /*d430*/  LOP3.LUT P0, RZ, R50, 0xff, RZ, 0xc0, !PT ;  /* 0x000000ff32ff7812 */ /* 0x000fe4000780c0ff */
[----:B------:R-:W-:-:S09]  /*d440*/  FSETP.NEU.FTZ.AND P1, PT, R30, RZ, PT ;  /* 0x000000ff1e00720b */ /* 0x000fd20003f3d000 */
[----:B------:R-:W-:Y:S02]  /*d450*/  @P2 LOP3.LUT R59, R59, 0x2, RZ, 0xfc, !PT ;  /* 0x000000023b3b2812 */ /* 0x000fe400078efcff */
[----:B------:R-:W-:-:S04]  /*d460*/  FSETP.NEU.FTZ.AND P2, PT, R31, RZ, PT ;  /* 0x000000ff1f00720b */ /* 0x000fc80003f5d000 */
[----:B------:R-:W-:Y:S02]  /*d470*/  PLOP3.LUT P1, PT, P0, P1, P2, 0xfe, 0x0 ;  /* 0x000000000000781c */ /* 0x000fe40000723f26 */
[----:B------:R-:W-:Y:S02]  /*d480*/  LOP3.LUT R59, R59, 0xfffffffe, RZ, 0xc0, !PT ;  /* 0xfffffffe3b3b7812 */ /* 0x000fe400078ec0ff */
[----:B------:R-:W-:Y:S02]  /*d490*/  LOP3.LUT P0, RZ, R51, 0xff, RZ, 0xc0, !PT ;  /* 0x000000ff33ff7812 */ /* 0x000fe4000780c0ff */
[----:B---3--:R-:W-:-:S07]  /*d4a0*/  FSETP.NEU.FTZ.AND P2, PT, R33, RZ, PT ;  /* 0x000000ff2100720b */ /* 0x008fce0003f5d000 */
        /* <DEDUP_REMOVED lines=18> */
[----:B------:R-:W-:Y:S02]  /*d5d0*/  FSETP.NEU.FTZ.AND P2, PT, R34, RZ, PT ;  /* 0x000000ff2200720b */ /* 0x000fe40003f5d000 */
[----:B------:R-:W-:Y:S02]  /*d5e0*/  FSETP.NEU.FTZ.AND P3, PT, R35, RZ, PT ;  /* 0x000000ff2300720b */ /* 0x000fe40003f7d000 */
[----:B------:R-:W-:-:S02]  /*d5f0*/  P2R R4, PR, RZ, 0x1 ;  /* 0x00000001ff047803 */ /* 0x000fc40000000000 */
[----:B------:R-:W-:Y:S02]  /*d600*/  LOP3.LUT P0, RZ, R59, 0x200, RZ, 0xc0, !PT ;  /* 0x000002003bff7812 */ /* 0x000fe4000780c0ff */
[----:B------:R-:W-:Y:S02]  /*d610*/  PLOP3.LUT P1, PT, P1, P2, P3, 0xfe, 0x0 ;  /* 0x000000000000781c */ /* 0x000fe40000f25f36 */
[----:B------:R-:W-:Y:S02]  /*d620*/  LOP3.LUT P2, RZ, R53, 0xff, RZ, 0xc0, !PT ;  /* 0x000000ff35ff7812 */ /* 0x000fe4000784c0ff */
[----:B------:R-:W-:Y:S02]  /*d630*/  SEL R53, RZ, 0x1, !P0 ;  /* 0x00000001ff357807 */ /* 0x000fe40004000000 */
[----:B------:R-:W-:-:S04]  /*d640*/  ISETP.NE.AND P0, PT, R4, RZ, PT ;  /* 0x000000ff0400720c */ /* 0x000fc80003f05270 */
        /* <DEDUP_REMOVED lines=14> */
[----:B------:R-:W-:Y:S01]  /*d730*/  PLOP3.LUT P3, PT, P3, P4, P5, 0xfe, 0x0 ;  /* 0x000000000000781c */ /* 0x000fe20001f69f56 */
[----:B------:R-:W-:Y:S01]  /*d740*/  IMAD.IADD R56, R3, 0x1, R0 ;  /* 0x0000000103387824 */ /* 0x000fe200078e0200 */
[----:B------:R-:W-:Y:S02]  /*d750*/  LOP3.LUT P4, RZ, R55, 0xff, RZ, 0xc0, !PT ;  /* 0x000000ff37ff7812 */ /* 0x000fe4000788c0ff */
[----:B----4-:R-:W-:Y:S02]  /*d760*/  FSETP.NEU.FTZ.AND P5, PT, R40, RZ, PT ;  /* 0x000000ff2800720b */ /* 0x010fe40003fbd000 */
        /* <DEDUP_REMOVED lines=22> */
[----:B------:R-:W-:Y:S02]  /*d8d0*/  PRMT R3, R53, 0x7610, R3 ;  /* 0x0000761035037816 */ /* 0x000fe40000000003 */
[----:B------:R-:W-:Y:S02]  /*d8e0*/  SEL R53, RZ, 0x1, !P2 ;  /* 0x00000001ff357807 */ /* 0x000fe40005000000 */
[----:B------:R-:W-:Y:S02]  /*d8f0*/  SEL R54, RZ, 0x1, !P3 ;  /* 0x00000001ff367807 */ /* 0x000fe40005800000 */
[----:B------:R-:W-:Y:S02]  /*d900*/  SEL R55, RZ, 0x1, !P4 ;  /* 0x00000001ff377807 */ /* 0x000fe40006000000 */
[----:B------:R-:W-:Y:S01]  /*d910*/  SEL R57, RZ, 0x1, !P0 ;  /* 0x00000001ff397807 */ /* 0x000fe20004000000 */
[----:B------:R-:W-:Y:S06]  /*d920*/  @!P6 BRA `(.L_x_1194) ;  /* 0xfffffff400a0e947 */ /* 0x000fec000383ffff */
[----:B------:R-:W-:Y:S05]  /*d930*/  BSYNC B1 ;  /* 0x0000000000017941 */ /* 0x000fea0003800000 */
.L_x_1193:
[----:B------:R-:W-:Y:S05]  /*d940*/  BSYNC B0 ;  /* 0x0000000000007941 */ /* 0x000fea0003800000 */
.L_x_1192:
[----:B------:R-:W-:Y:S01]  /*d950*/  ISETP.GE.U32.AND P1, PT, R56, R5, PT ;  /* 0x000000053800720c */ /* 0x000fe20003f26070 */
[----:B------:R-:W-:-:S12]  /*d960*/  BSSY B0, `(.L_x_1195) ;  /* 0x000001a000007945 */ /* 0x000fd80003800000 */
[----:B------:R-:W-:Y:S05]  /*d970*/  @P1 BRA `(.L_x_1196) ;  /* 0x0000000000601947 */ /* 0x000fea0003800000 */
[----:B------:R-:W-:-:S05]  /*d980*/  SHF.R.U32.HI R13, RZ, 0x2, R56 ;  /* 0x00000002ff0d7819 */ /* 0x000fca0000011638 */
[----:B------:R-:W-:-:S05]  /*d990*/  IMAD.WIDE.U32 R12, R13, 0x20, R44 ;  /* 0x000000200d0c7825 */ /* 0x000fca00078e002c */
[----:B------:R0:W5:Y:S04]  /*d9a0*/  LDG.E.128 R8, desc[UR58][R12.64] ;  /* 0x0000003a0c087981 */ /* 0x000168000c1e1d00 */
[----:B------:R-:W5:Y:S01]  /*d9b0*/  LDG.E.128 R12, desc[UR58][R12.64+0x10] ;  /* 0x0000103a0c0c7981 */ /* 0x000f62000c1e1d00 */
[----:B------:R-:W-:-:S04]  /*d9c0*/  IADD3 R58, R56, R0, RZ ;  /* 0x00000000383a7210 */ /* 0x000fc80007ffe0ff */
[----:B------:R-:W-:-:S13]  /*d9d0*/  ISETP.GE.U32.AND P0, PT, R58, R5, PT ;  /* 0x000000053a00720c */ /* 0x000fda0003f06070 */
[----:B0-----:R-:W-:Y:S05]  /*d9e0*/  @P0 BRA `(.L_x_1196) ;  /* 0x0000000000440947 */ /* 0x001fea0003800000 */
[----:B------:R-:W-:-:S05]  /*d9f0*/  SHF.R.U32.HI R25, RZ, 0x2, R58 ;  /* 0x00000002ff197819 */ /* 0x000fca000001163a */
[----:B------:R-:W-:-:S05]  /*da00*/  IMAD.WIDE.U32 R24, R25, 0x20, R44 ;  /* 0x0000002019187825 */ /* 0x000fca00078e002c */
[----:B------:R0:W5:Y:S04]  /*da10*/  LDG.E.128 R20, desc[UR58][R24.64] ;  /* 0x0000003a18147981 */ /* 0x000168000c1e1d00 */
[----:B------:R-:W5:Y:S01]  /*da20*/  LDG.E.128 R24, desc[UR58][R24.64+0x10] ;  /* 0x0000103a18187981 */ /* 0x000f62000c1e1d00 */
[----:B------:R-:W-:-:S05]  /*da30*/  IMAD.IADD R58, R58, 0x1, R0 ;  /* 0x000000013a3a7824 */ /* 0x000fca00078e0200 */
[----:B------:R-:W-:-:S13]  /*da40*/  ISETP.GE.U32.AND P0, PT, R58, R5, PT ;  /* 0x000000053a00720c */ /* 0x000fda0003f06070 */
[----:B0-----:R-:W-:Y:S05]  /*da50*/  @P0 BRA `(.L_x_1196) ;  /* 0x0000000000280947 */ /* 0x001fea0003800000 */
[----:B------:R-:W-:Y:S01]  /*da60*/  IMAD.IADD R28, R58, 0x1, R0 ;  /* 0x000000013a1c7824 */ /* 0x000fe200078e0200 */
[----:B------:R-:W-:-:S04]  /*da70*/  SHF.R.U32.HI R33, RZ, 0x2, R58 ;  /* 0x00000002ff217819 */ /* 0x000fc8000001163a */
[----:B------:R-:W-:Y:S01]  /*da80*/  ISETP.GE.U32.AND P0, PT, R28, R5, PT ;  /* 0x000000051c00720c */ /* 0x000fe20003f06070 */
[----:B------:R-:W-:-:S12]  /*da90*/  IMAD.WIDE.U32 R32, R33, 0x20, R44 ;  /* 0x0000002021207825 */ /* 0x000fd800078e002c */
[----:B------:R-:W-:-:S05]  /*daa0*/  @!P0 SHF.R.U32.HI R29, RZ, 0x2, R28 ;  /* 0x00000002ff1d8819 */ /* 0x000fca000001161c */
[----:B------:R-:W-:Y:S02]  /*dab0*/  @!P0 IMAD.WIDE.U32 R44, R29, 0x20, R44 ;  /* 0x000000201d2c8825 */ /* 0x000fe400078e002c */
[----:B------:R0:W5:Y:S04]  /*dac0*/  LDG.E.128 R28, desc[UR58][R32.64] ;  /* 0x0000003a201c7981 */ /* 0x000168000c1e1d00 */
[----:B------:R0:W5:Y:S04]  /*dad0*/  @!P0 LDG.E.128 R36, desc[UR58][R44.64] ;  /* 0x0000003a2c248981 */ /* 0x000168000c1e1d00 */
[----:B------:R0:W5:Y:S04]  /*dae0*/  @!P0 LDG.E.128 R40, desc[UR58][R44.64+0x10] ;  /* 0x0000103a2c288981 */ /* 0x000168000c1e1d00 */
[----:B------:R-:W5:Y:S02]  /*daf0*/  LDG.E.128 R32, desc[UR58][R32.64+0x10] ;  /* 0x0000103a20207981 */ /* 0x000f64000c1e1d00 */
.L_x_1196:
[----:B------:R-:W-:Y:S05]  /*db00*/  BSYNC B0 ;  /* 0x0000000000007941 */ /* 0x000fea0003800000 */
.L_x_1195:
[----:B------:R-:W-:Y:S04]  /*db10*/  BSSY B0, `(.L_x_1197) ;  /* 0x000005b000007945 */ /* 0x000fe80003800000 */
[----:B------:R-:W-:Y:S05]  /*db20*/  @P1 BRA `(.L_x_1198) ;  /* 0x0000000400641947 */ /* 0x000fea0003800000 */
[----:B------:R-:W-:Y:S02]  /*db30*/  LOP3.LUT P1, RZ, R3, 0xff, RZ, 0xc0, !PT ;  /* 0x000000ff03ff7812 */ /* 0x000fe4000782c0ff */
[----:B-----5:R-:W-:Y:S02]  /*db40*/  FSETP.NEU.FTZ.AND P2, PT, R9, RZ, PT ;  /* 0x000000ff0900720b */ /* 0x020fe40003f5d000 */
[----:B------:R-:W-:Y:S01]  /*db50*/  FSETP.NEU.FTZ.AND P3, PT, R8, RZ, PT ;  /* 0x000000ff0800720b */ /* 0x000fe20003f7d000 */
[----:B------:R-:W-:Y:S01]  /*db60*/  IMAD.IADD R8, R56, 0x1, R0 ;  /* 0x0000000138087824 */ /* 0x000fe200078e0200 */
        /* <DEDUP_REMOVED lines=85> */
.L_x_1198:
[----:B------:R-:W-:Y:S05]  /*e0c0*/  BSYNC B0 ;  /* 0x0000000000007941 */ /* 0x000fea0003800000 */
.L_x_1197:
        /* <DEDUP_REMOVED lines=11> */
[----:B------:R-:W-:-:S07]  /*e180*/  SEL R26, RZ, 0x1, !P0 ;  /* 0x00000001ff1a7807 */ /* 0x000fce0004000000 */
.L_x_1152:
[----:B------:R-:W-:Y:S05]  /*e190*/  BSYNC B6 ;  /* 0x0000000000067941 */ /* 0x000fea0003800000 */
.L_x_1151:
        /* <DEDUP_REMOVED lines=18> */
.L_x_1202:
[--C-:B-1----:R-:W-:Y:S01]  /*e2c0*/  IMAD.IADD R5, R2, 0x1, R4.reuse ;  /* 0x0000000102057824 */ /* 0x102fe200078e0204 */
        /* <DEDUP_REMOVED lines=10> */
[----:B------:R-:W1:Y:S02]  /*e370*/  LDS R4, [R4] ;  /* 0x0000000004047984 */ /* 0x000e640000000800 */
[C---:B-1----:R-:W-:Y:S02]  /*e380*/  PRMT R5, R4.reuse, 0x7770, RZ ;  /* 0x0000777004057816 */ /* 0x042fe400000000ff */
        /* <DEDUP_REMOVED lines=15> */
.L_x_1201:
[----:B------:R-:W-:Y:S05]  /*e480*/  BSYNC B0 ;  /* 0x0000000000007941 */ /* 0x000fea0003800000 */
.L_x_1200:
[----:B------:R-:W-:Y:S01]  /*e490*/  IMAD.MOV.U32 R4, RZ, RZ, R8 ;  /* 0x000000ffff047224 */ /* 0x000fe200078e0008 */
[----:B------:R-:W-:Y:S06]  /*e4a0*/  @P3 BRA `(.L_x_1202) ;  /* 0xfffffffc00843947 */ /* 0x000fec000383ffff */
.L_x_1199:
[----:B------:R-:W-:Y:S02]  /*e4b0*/  ULDC UR4, c[0x0][0x22c] ;  /* 0x00008b0000047ab9 */ /* 0x000fe40000000800 */
[----:B------:R-:W-:-:S13]  /*e4c0*/  ISETP.NE.AND P0, PT, RZ, UR4, PT ;  /* 0x00000004ff007c0c */ /* 0x000fda000bf05270 */
[----:B------:R-:W-:Y:S05]  /*e4d0*/  @!P0 BRA `(.L_x_1203) ;  /* 0x0000000400488947 */ /* 0x000fea0003800000 */
[----:B------:R-:W2:Y:S02]  /*e4e0*/  LDC R9, c[0x0][RZ] ;  /* 0x00000000ff097b82 */ /* 0x000ea40000000800 */
[----:B--2---:R-:W-:Y:S01]  /*e4f0*/  ISETP.GT.AND P0, PT, R9, 0x20, PT ;  /* 0x000000200900780c */ /* 0x004fe20003f04270 */
[----:B-1----:R-:W-:-:S12]  /*e500*/  IMAD.MOV.U32 R0, RZ, RZ, R9 ;  /* 0x000000ffff007224 */ /* 0x002fd800078e0009 */
        /* <DEDUP_REMOVED lines=13> */
[----:B------:R-:W-:-:S03]  /*e5e0*/  HFMA2.MMA R0, -RZ, RZ, 0, 1.9073486328125e-06 ;  /* 0x00000020ff007435 */ /* 0x000fc600000001ff */
[----:B------:R-:W-:-:S13]  /*e5f0*/  ISETP.GE.AND P0, PT, R4, 0x20, PT ;  /* 0x000000200400780c */ /* 0x000fda0003f06270 */
[----:B-1----:R-:W-:Y:S05]  /*e600*/  @!P0 BRA `(.L_x_1204) ;  /* 0x0000000000788947 */ /* 0x002fea0003800000 */
.L_x_1207:
[----:B-1----:R-:W-:Y:S01]  /*e610*/  IMAD.IADD R0, R16, 0x1, R4 ;  /* 0x0000000110007824 */ /* 0x002fe200078e0204 */
[----:B------:R-:W-:Y:S05]  /*e620*/  WARPSYNC.ALL ;  /* 0x0000000000007948 */ /* 0x000fea0003800000 */
[----:B------:R-:W-:Y:S01]  /*e630*/  BAR.SYNC.DEFER_BLOCKING 0x0 ;  /* 0x0000000000007b1d */ /* 0x000fe20000010000 */
[----:B------:R-:W-:-:S04]  /*e640*/  ISETP.GE.U32.AND P0, PT, R0, R9, PT ;  /* 0x000000090000720c */ /* 0x000fc80003f06070 */
[----:B------:R-:W-:Y:S01]  /*e650*/  ISETP.GE.U32.OR P0, PT, R16, R4, P0 ;  /* 0x000000041000720c */ /* 0x000fe20000706470 */
[----:B------:R-:W-:-:S12]  /*e660*/  BSSY B0, `(.L_x_1205) ;  /* 0x0000014000007945 */ /* 0x000fd80003800000 */
[----:B------:R-:W-:Y:S05]  /*e670*/  @P0 BRA `(.L_x_1206) ;  /* 0x0000000000480947 */ /* 0x000fea0003800000 */
        /* <DEDUP_REMOVED lines=18> */
.L_x_1206:
[----:B------:R-:W-:Y:S05]  /*e7a0*/  BSYNC B0 ;  /* 0x0000000000007941 */ /* 0x000fea0003800000 */
.L_x_1205:
[----:B------:R-:W-:-:S04]  /*e7b0*/  SHF.R.S32.HI R4, RZ, 0x1, R4 ;  /* 0x00000001ff047819 */ /* 0x000fc80000011404 */
[----:B------:R-:W-:-:S13]  /*e7c0*/  ISETP.GE.AND P0, PT, R4, 0x20, PT ;  /* 0x000000200400780c */ /* 0x000fda0003f06270 */
[----:B------:R-:W-:Y:S05]  /*e7d0*/  @P0 BRA `(.L_x_1207) ;  /* 0xfffffffc008c0947 */ /* 0x000fea000383ffff */
[----:B-1----:R-:W-:-:S07]  /*e7e0*/  IMAD.MOV.U32 R0, RZ, RZ, 0x20 ;  /* 0x00000020ff007424 */ /* 0x002fce00078e00ff */
.L_x_1204:
[----:B------:R-:W-:Y:S01]  /*e7f0*/  ISETP.GE.AND P0, PT, R0, 0x2, PT ;  /* 0x000000020000780c */ /* 0x000fe20003f06270 */
[----:B------:R-:W-:Y:S05]  /*e800*/  WARPSYNC.ALL ;  /* 0x0000000000007948 */ /* 0x000fea0003800000 */
[----:B------:R-:W-:Y:S07]  /*e810*/  BAR.SYNC.DEFER_BLOCKING 0x0 ;  /* 0x0000000000007b1d */ /* 0x000fee0000010000 */
[----:B------:R-:W-:Y:S05]  /*e820*/  @!P0 BRA `(.L_x_1203) ;  /* 0x0000000000748947 */ /* 0x000fea0003800000 */
[----:B------:R-:W-:-:S07]  /*e830*/  IMAD.MOV.U32 R3, RZ, RZ, 0x1 ;  /* 0x00000001ff037424 */ /* 0x000fce00078e00ff */
.L_x_1208:
[----:B------:R-:W-:Y:S02]  /*e840*/  LOP3.LUT R5, R25, 0xffff, RZ, 0xc0, !PT ;  /* 0x0000ffff19057812 */ /* 0x000fe400078ec0ff */
[----:B------:R-:W-:Y:S02]  /*e850*/  LOP3.LUT R6, R22, 0xffff, RZ, 0xc0, !PT ;  /* 0x0000ffff16067812 */ /* 0x000fe400078ec0ff */
[----:B------:R-:W-:Y:S02]  /*e860*/  PRMT R5, R5, 0x8880, RZ ;  /* 0x0000888005057816 */ /* 0x000fe400000000ff */
[----:B------:R-:W-:Y:S02]  /*e870*/  LOP3.LUT R4, R26, 0xffff, RZ, 0xc0, !PT ;  /* 0x0000ffff1a047812 */ /* 0x000fe400078ec0ff */
[----:B------:R-:W-:Y:S02]  /*e880*/  LOP3.LUT R7, R17, 0xffff, RZ, 0xc0, !PT ;  /* 0x0000ffff11077812 */ /* 0x000fe400078ec0ff */
[----:B------:R-:W-:Y:S01]  /*e890*/  PRMT R8, R6, 0x8880, RZ ;  /* 0x0000888006087816 */ /* 0x000fe200000000ff */
[----:B------:R-:W-:Y:S01]  /*e8a0*/  IMAD.MOV.U32 R6, RZ, RZ, R5 ;  /* 0x000000ffff067224 */ /* 0x000fe200078e0005 */
[----:B------:R-:W-:-:S02]  /*e8b0*/  PRMT R4, R4, 0x8880, RZ ;  /* 0x0000888004047816 */ /* 0x000fc400000000ff */
[----:B------:R-:W-:Y:S02]  /*e8c0*/  PRMT R10, R7, 0x8880, RZ ;  /* 0x00008880070a7816 */ /* 0x000fe400000000ff */
[----:B------:R-:W1:Y:S01]  /*e8d0*/  SHFL.DOWN PT, R8, R8, R3, 0x1f ;  /* 0x08001f0308087589 */ /* 0x000e6200000e0000 */
[----:B------:R-:W-:Y:S02]  /*e8e0*/  LOP3.LUT P0, RZ, R26, 0xff, RZ, 0xc0, !PT ;  /* 0x000000ff1aff7812 */ /* 0x000fe4000780c0ff */
[----:B------:R-:W-:Y:S01]  /*e8f0*/  LOP3.LUT P1, RZ, R25, 0xff, RZ, 0xc0, !PT ;  /* 0x000000ff19ff7812 */ /* 0x000fe2000782c0ff */
[----:B------:R-:W2:Y:S01]  /*e900*/  SHFL.DOWN PT, R4, R4, R3, 0x1f ;  /* 0x08001f0304047589 */ /* 0x000ea200000e0000 */
[----:B------:R-:W-:Y:S02]  /*e910*/  LOP3.LUT P2, RZ, R22, 0xff, RZ, 0xc0, !PT ;  /* 0x000000ff16ff7812 */ /* 0x000fe4000784c0ff */
[----:B------:R-:W-:Y:S01]  /*e920*/  LOP3.LUT P3, RZ, R17, 0xff, RZ, 0xc0, !PT ;  /* 0x000000ff11ff7812 */ /* 0x000fe2000786c0ff */
[----:B------:R-:W3:Y:S04]  /*e930*/  SHFL.DOWN PT, R6, R6, R3, 0x1f ;  /* 0x08001f0306067589 */ /* 0x000ee800000e0000 */
[----:B------:R4:W5:Y:S02]  /*e940*/  SHFL.DOWN PT, R10, R10, R3, 0x1f ;  /* 0x08001f030a0a7589 */ /* 0x00096400000e0000 */
[----:B----4-:R-:W-:-:S02]  /*e950*/  SHF.L.U32 R3, R3, 0x1, RZ ;  /* 0x0000000103037819 */ /* 0x010fc400000006ff */
[----:B-1----:R-:W-:Y:S02]  /*e960*/  ISETP.NE.OR P2, PT, R8, RZ, P2 ;  /* 0x000000ff0800720c */ /* 0x002fe40001745670 */
[----:B------:R-:W-:Y:S02]  /*e970*/  ISETP.GE.AND P4, PT, R3, R0, PT ;  /* 0x000000000300720c */ /* 0x000fe40003f86270 */
[----:B--2---:R-:W-:Y:S02]  /*e980*/  ISETP.NE.OR P0, PT, R4, RZ, P0 ;  /* 0x000000ff0400720c */ /* 0x004fe40000705670 */
[----:B------:R-:W-:Y:S02]  /*e990*/  SEL R22, RZ, 0x1, !P2 ;  /* 0x00000001ff167807 */ /* 0x000fe40005000000 */
[----:B---3--:R-:W-:Y:S02]  /*e9a0*/  ISETP.NE.OR P1, PT, R6, RZ, P1 ;  /* 0x000000ff0600720c */ /* 0x008fe40000f25670 */
[----:B------:R-:W-:-:S02]  /*e9b0*/  SEL R26, RZ, 0x1, !P0 ;  /* 0x00000001ff1a7807 */ /* 0x000fc40004000000 */
[----:B-----5:R-:W-:Y:S02]  /*e9c0*/  ISETP.NE.OR P3, PT, R10, RZ, P3 ;  /* 0x000000ff0a00720c */ /* 0x020fe40001f65670 */
[----:B------:R-:W-:Y:S02]  /*e9d0*/  SEL R25, RZ, 0x1, !P1 ;  /* 0x00000001ff197807 */ /* 0x000fe40004800000 */
[----:B------:R-:W-:Y:S01]  /*e9e0*/  SEL R17, RZ, 0x1, !P3 ;  /* 0x00000001ff117807 */ /* 0x000fe20005800000 */
[----:B------:R-:W-:Y:S08]  /*e9f0*/  @!P4 BRA `(.L_x_1208) ;  /* 0xfffffffc0090c947 */ /* 0x000ff0000383ffff */
.L_x_1203:
[----:B------:R-:W2:Y:S01]  /*ea00*/  LDC R3, c[0x0][0x3e8] ;  /* 0x0000fa00ff037b82 */ /* 0x000ea20000000800 */
[----:B------:R-:W-:Y:S02]  /*ea10*/  IMAD.MOV.U32 R27, RZ, RZ, RZ ;  /* 0x000000ffff1b7224 */ /* 0x000fe400078e00ff */
[----:B0-----:R-:W-:Y:S01]  /*ea20*/  IMAD.MOV.U32 R28, RZ, RZ, RZ ;  /* 0x000000ffff1c7224 */ /* 0x001fe200078e00ff */
[----:B--2---:R-:W-:-:S13]  /*ea30*/  ISETP.NE.AND P1, PT, R3, RZ, PT ;  /* 0x000000ff0300720c */ /* 0x004fda0003f25270 */
[----:B------:R-:W-:Y:S05]  /*ea40*/  @!P1 BRA `(.L_x_1209) ;  /* 0x0000001000489947 */ /* 0x000fea0003800000 */
[----:B------:R-:W-:Y:S01]  /*ea50*/  IMAD.MOV.U32 R4, RZ, RZ, RZ ;  /* 0x000000ffff047224 */ /* 0x000fe200078e00ff */
[----:B------:R-:W-:Y:S01]  /*ea60*/  ULDC.64 UR4, c[0x0][0x3f0] ;  /* 0x0000fc0000047ab9 */ /* 0x000fe20000000a00 */
[----:B-1----:R-:W-:Y:S01]  /*ea70*/  IMAD.MOV.U32 R5, RZ, RZ, R19 ;  /* 0x000000ffff057224 */ /* 0x002fe200078e0013 */
        /* <DEDUP_REMOVED lines=271> */
.L_x_1209:
[----:B------:R-:W-:Y:S05]  /*fb70*/  @!P1 BRA `(.L_x_1210) ;  /* 0x0000001000489947 */ /* 0x000fea0003800000 */
[----:B-1----:R-:W-:Y:S01]  /*fb80*/  IADD3 R5, R19, 0x1, RZ ;  /* 0x0000000113057810 */ /* 0x002fe20007ffe0ff */
        /* <DEDUP_REMOVED lines=273> */
.L_x_1210:
[----:B------:R-:W-:Y:S02]  /*10ca0*/  IMAD.MOV.U32 R23, RZ, RZ, RZ ;  /* 0x000000ffff177224 */ /* 0x000fe400078e00ff */
[----:B------:R-:W-:Y:S01]  /*10cb0*/  IMAD.MOV.U32 R24, RZ, RZ, RZ ;  /* 0x000000ffff187224 */ /* 0x000fe200078e00ff */
[----:B------:R-:W-:Y:S06]  /*10cc0*/  @!P1 BRA `(.L_x_1211) ;  /* 0x0000001000489947 */ /* 0x000fec0003800000 */
[----:B------:R-:W-:Y:S01]  /*10cd0*/  MOV R4, RZ ;  /* 0x000000ff00047202 */ /* 0x000fe20000000f00 */
[----:B-1----:R-:W-:Y:S01]  /*10ce0*/  VIADD R5, R19, 0x2 ;  /* 0x0000000213057836 */ /* 0x002fe20000000000 */
        /* <DEDUP_REMOVED lines=272> */
.L_x_1211:
[----:B------:R-:W-:Y:S05]  /*11df0*/  @!P1 BRA `(.L_x_1212) ;  /* 0x0000001000489947 */ /* 0x000fea0003800000 */
[----:B-1----:R-:W-:Y:S01]  /*11e00*/  VIADD R5, R19, 0x3 ;  /* 0x0000000313057836 */ /* 0x002fe20000000000 */
        /* <DEDUP_REMOVED lines=273> */
.L_x_1212:
        /* <DEDUP_REMOVED lines=294> */
.L_x_1214:
        /* <DEDUP_REMOVED lines=275> */
.L_x_1215:
[----:B------:R-:W-:Y:S01]  /*152b0*/  CS2R R18, SRZ ;  /* 0x0000000000127805 */ /* 0x000fe2000001ff00 */
        /* <DEDUP_REMOVED lines=275> */
.L_x_1216:
        /* <DEDUP_REMOVED lines=275> */
.L_x_1217:
        /* <DEDUP_REMOVED lines=14> */
.L_x_1219:
[----:B------:R-:W-:Y:S05]  /*17600*/  BSYNC B0 ;  /* 0x0000000000007941 */ /* 0x000fea0003800000 */
.L_x_1218:
        /* <DEDUP_REMOVED lines=17> */
.L_x_1221:
[----:B------:R-:W-:Y:S05]  /*17720*/  BSYNC B0 ;  /* 0x0000000000007941 */ /* 0x000fea0003800000 */
.L_x_1220:
        /* <DEDUP_REMOVED lines=35> */
.L_x_1223:
[----:B------:R-:W-:Y:S05]  /*17960*/  BSYNC B0 ;  /* 0x0000000000007941 */ /* 0x000fea0003800000 */
.L_x_1222:
        /* <DEDUP_REMOVED lines=19> */
[----:B0-----:R-:W-:-:S03]  /*17aa0*/  MOV R26, UR6 ;  /* 0x00000006001a7c02 */ /* 0x001fc60008000f00 */
        /* <DEDUP_REMOVED lines=18> */
.L_x_1228:
[----:B------:R-:W-:-:S04]  /*17bd0*/  IMAD.IADD R7, R0, 0x1, R3 ;  /* 0x0000000100077824 */ /* 0x000fc800078e0203 */
[----:B-1----:R-:W-:-:S05]  /*17be0*/  IMAD.WIDE.U32 R6, R7, 0x4, R8 ;  /* 0x0000000407067825 */ /* 0x002fca00078e0008 */
[----:B------:R-:W2:Y:S04]  /*17bf0*/  LDG.E.U8 R11, desc[UR58][R6.64] ;  /* 0x0000003a060b7981 */ /* 0x000ea8000c1e1100 */
[----:B------:R-:W3:Y:S04]  /*17c00*/  LDG.E.U8 R14, desc[UR58][R6.64+0x1] ;  /* 0x0000013a060e7981 */ /* 0x000ee8000c1e1100 */
[----:B------:R-:W4:Y:S04]  /*17c10*/  LDG.E.U8 R13, desc[UR58][R6.64+0x2] ;  /* 0x0000023a060d7981 */ /* 0x000f28000c1e1100 */
[----:B------:R-:W5:Y:S01]  /*17c20*/  LDG.E.U8 R20, desc[UR58][R6.64+0x3] ;  /* 0x0000033a06147981 */ /* 0x000f62000c1e1100 */
[----:B------:R-:W-:-:S05]  /*17c30*/  IMAD.IADD R3, R10, 0x1, R3 ;  /* 0x000000010a037824 */ /* 0x000fca00078e0203 */
        /* <DEDUP_REMOVED lines=11> */
.L_x_1227:
[----:B------:R-:W-:Y:S05]  /*17cf0*/  BRA `(.L_x_1226) ;  /* 0x0000000000847947 */ /* 0x000fea0003800000 */
.L_x_1225:
[----:B------:R-:W-:Y:S01]  /*17d00*/  ULDC UR7, c[0x0][0x228] ;  /* 0x00008a0000077ab9 */ /* 0x000fe20000000800 */
[----:B------:R-:W-:Y:S02]  /*17d10*/  PRMT R25, R26, 0x7610, R25 ;  /* 0x000076101a197816 */ /* 0x000fe40000000019 */
        /* <DEDUP_REMOVED lines=13> */
.L_x_1229:
        /* <DEDUP_REMOVED lines=18> */
.L_x_1226:
[----:B------:R-:W-:Y:S05]  /*17f10*/  BSYNC B0 ;  /* 0x0000000000007941 */ /* 0x000fea0003800000 */
.L_x_1224:
        /* <DEDUP_REMOVED lines=13> */
[----:B0-----:R-:W-:-:S07]  /*17ff0*/  MOV R3, UR5 ;  /* 0x0000000500037c02 */ /* 0x001fce0008000f00 */
.L_x_1233:
[--C-:B------:R-:W-:Y:S01]  /*18000*/  IMAD.IADD R6, R2, 0x1, R3.reuse ;  /* 0x0000000102067824 */ /* 0x100fe200078e0203 */
        /* <DEDUP_REMOVED lines=26> */
.L_x_1232:
[----:B------:R-:W-:Y:S05]  /*181b0*/  BSYNC B0 ;  /* 0x0000000000007941 */ /* 0x000fea0003800000 */
.L_x_1231:
[----:B0-----:R-:W-:Y:S01]  /*181c0*/  IMAD.MOV.U32 R3, RZ, RZ, R8 ;  /* 0x000000ffff037224 */ /* 0x001fe200078e0008 */
[----:B------:R-:W-:Y:S06]  /*181d0*/  @P4 BRA `(.L_x_1233) ;  /* 0xfffffffc00884947 */ /* 0x000fec000383ffff */
.L_x_1230:
[----:B------:R-:W-:Y:S02]  /*181e0*/  ULDC UR4, c[0x0][0x22c] ;  /* 0x00008b0000047ab9 */ /* 0x000fe40000000800 */
[----:B------:R-:W-:-:S13]  /*181f0*/  ISETP.NE.AND P0, PT, RZ, UR4, PT ;  /* 0x00000004ff007c0c */ /* 0x000fda000bf05270 */
[----:B------:R-:W-:Y:S05]  /*18200*/  @!P0 BRA `(.L_x_1234) ;  /* 0x0000000400248947 */ /* 0x000fea0003800000 */
[----:B------:R-:W-:Y:S01]  /*18210*/  ISETP.GT.AND P0, PT, R11, 0x20, PT ;  /* 0x000000200b00780c */ /* 0x000fe20003f04270 */
[----:B------:R-:W-:-:S12]  /*18220*/  IMAD.MOV.U32 R2, RZ, RZ, R11 ;  /* 0x000000ffff027224 */ /* 0x000fd800078e000b */
[----:B------:R-:W-:Y:S05]  /*18230*/  @!P0 BRA `(.L_x_1235) ;  /* 0x0000000000988947 */ /* 0x000fea0003800000 */
[----:B0-----:R-:W-:-:S04]  /*18240*/  PRMT R3, R25, 0x7604, R26 ;  /* 0x0000760419037816 */ /* 0x001fc8000000001a */
[----:B------:R-:W-:-:S04]  /*18250*/  PRMT R2, R22, 0x7054, R3 ;  /* 0x0000705416027816 */ /* 0x000fc80000000003 */
[----:B------:R-:W-:Y:S02]  /*18260*/  PRMT R7, R17, 0x654, R2 ;  /* 0x0000065411077816 */ /* 0x000fe40000000002 */
[----:B------:R-:W-:-:S03]  /*18270*/  LEA.HI R2, R11, R11, RZ, 0x1 ;  /* 0x0000000b0b027211 */ /* 0x000fc600078f08ff */
[----:B------:R1:W-:Y:S01]  /*18280*/  STS [R0], R7 ;  /* 0x0000000700007388 */ /* 0x0003e20000000800 */
[----:B------:R-:W-:Y:S01]  /*18290*/  SHF.R.S32.HI R3, RZ, 0x1, R2 ;  /* 0x00000001ff037819 */ /* 0x000fe20000011402 */
[----:B------:R-:W-:-:S03]  /*182a0*/  IMAD.MOV.U32 R2, RZ, RZ, 0x20 ;  /* 0x00000020ff027424 */ /* 0x000fc600078e00ff */
[----:B------:R-:W-:-:S13]  /*182b0*/  ISETP.GE.AND P0, PT, R3, 0x20, PT ;  /* 0x000000200300780c */ /* 0x000fda0003f06270 */
[----:B-1----:R-:W-:Y:S05]  /*182c0*/  @!P0 BRA `(.L_x_1235) ;  /* 0x0000000000748947 */ /* 0x002fea0003800000 */
.L_x_1238:
[----:B------:R-:W-:Y:S01]  /*182d0*/  IMAD.IADD R2, R16, 0x1, R3 ;  /* 0x0000000110027824 */ /* 0x000fe200078e0203 */
[----:B------:R-:W-:Y:S04]  /*182e0*/  BAR.SYNC.DEFER_BLOCKING 0x0 ;  /* 0x0000000000007b1d */ /* 0x000fe80000010000 */
[----:B------:R-:W-:Y:S02]  /*182f0*/  ISETP.GE.U32.AND P0, PT, R2, R11, PT ;  /* 0x0000000b0200720c */ /* 0x000fe40003f06070 */
[----:B------:R-:W-:Y:S02]  /*18300*/  BSSY B0, `(.L_x_1236) ;  /* 0x0000015000007945 */ /* 0x000fe40003800000 */
[----:B------:R-:W-:-:S13]  /*18310*/  ISETP.GE.U32.OR P0, PT, R16, R3, P0 ;  /* 0x000000031000720c */ /* 0x000fda0000706470 */
[----:B0-----:R-:W-:Y:S05]  /*18320*/  @P0 BRA `(.L_x_1237) ;  /* 0x0000000000480947 */ /* 0x001fea0003800000 */
        /* <DEDUP_REMOVED lines=18> */
.L_x_1237:
[----:B------:R-:W-:Y:S05]  /*18450*/  BSYNC B0 ;  /* 0x0000000000007941 */ /* 0x000fea0003800000 */
.L_x_1236:
[----:B------:R-:W-:-:S04]  /*18460*/  SHF.R.S32.HI R3, RZ, 0x1, R3 ;  /* 0x00000001ff037819 */ /* 0x000fc80000011403 */
[----:B------:R-:W-:-:S13]  /*18470*/  ISETP.GE.AND P0, PT, R3, 0x20, PT ;  /* 0x000000200300780c */ /* 0x000fda0003f06270 */
[----:B------:R-:W-:Y:S05]  /*18480*/  @P0 BRA `(.L_x_1238) ;  /* 0xfffffffc00900947 */ /* 0x000fea000383ffff */
[----:B------:R-:W-:-:S07]  /*18490*/  IMAD.MOV.U32 R2, RZ, RZ, 0x20 ;  /* 0x00000020ff027424 */ /* 0x000fce00078e00ff */
.L_x_1235:
[----:B------:R-:W-:Y:S01]  /*184a0*/  BAR.SYNC.DEFER_BLOCKING 0x0 ;  /* 0x0000000000007b1d */ /* 0x000fe20000010000 */
[----:B------:R-:W-:-:S13]  /*184b0*/  ISETP.GE.AND P0, PT, R2, 0x2, PT ;  /* 0x000000020200780c */ /* 0x000fda0003f06270 */
[----:B------:R-:W-:Y:S05]  /*184c0*/  @!P0 BRA `(.L_x_1234) ;  /* 0x0000000000748947 */ /* 0x000fea0003800000 */
[----:B0-----:R-:W-:-:S07]  /*184d0*/  IMAD.MOV.U32 R3, RZ, RZ, 0x1 ;  /* 0x00000001ff037424 */ /* 0x001fce00078e00ff */
.L_x_1239:
        /* <DEDUP_REMOVED lines=9> */
[----:B------:R-:W0:Y:S01]  /*18570*/  SHFL.DOWN PT, R10, R10, R3, 0x1f ;  /* 0x08001f030a0a7589 */ /* 0x000e2200000e0000 */
[----:B------:R-:W-:Y:S02]  /*18580*/  LOP3.LUT P1, RZ, R26, 0xff, RZ, 0xc0, !PT ;  /* 0x000000ff1aff7812 */ /* 0x000fe4000782c0ff */
[----:B------:R-:W-:Y:S01]  /*18590*/  LOP3.LUT P2, RZ, R25, 0xff, RZ, 0xc0, !PT ;  /* 0x000000ff19ff7812 */ /* 0x000fe2000784c0ff */
[----:B------:R-:W1:Y:S01]  /*185a0*/  SHFL.DOWN PT, R0, R0, R3, 0x1f ;  /* 0x08001f0300007589 */ /* 0x000e6200000e0000 */
[----:B------:R-:W-:Y:S02]  /*185b0*/  LOP3.LUT P4, RZ, R22, 0xff, RZ, 0xc0, !PT ;  /* 0x000000ff16ff7812 */ /* 0x000fe4000788c0ff */
[----:B------:R-:W-:Y:S01]  /*185c0*/  LOP3.LUT P0, RZ, R17, 0xff, RZ, 0xc0, !PT ;  /* 0x000000ff11ff7812 */ /* 0x000fe2000780c0ff */
[----:B------:R-:W2:Y:S04]  /*185d0*/  SHFL.DOWN PT, R6, R6, R3, 0x1f ;  /* 0x08001f0306067589 */ /* 0x000ea800000e0000 */
[----:B------:R3:W4:Y:S02]  /*185e0*/  SHFL.DOWN PT, R8, R8, R3, 0x1f ;  /* 0x08001f0308087589 */ /* 0x00072400000e0000 */
[----:B---3--:R-:W-:Y:S01]  /*185f0*/  IMAD.SHL.U32 R3, R3, 0x2, RZ ;  /* 0x0000000203037824 */ /* 0x008fe200078e00ff */
[----:B0-----:R-:W-:-:S04]  /*18600*/  ISETP.NE.OR P0, PT, R10, RZ, P0 ;  /* 0x000000ff0a00720c */ /* 0x001fc80000705670 */
[----:B------:R-:W-:Y:S02]  /*18610*/  ISETP.GE.AND P5, PT, R3, R2, PT ;  /* 0x000000020300720c */ /* 0x000fe40003fa6270 */
[----:B-1----:R-:W-:Y:S02]  /*18620*/  ISETP.NE.OR P1, PT, R0, RZ, P1 ;  /* 0x000000ff0000720c */ /* 0x002fe40000f25670 */
[----:B------:R-:W-:Y:S02]  /*18630*/  SEL R17, RZ, 0x1, !P0 ;  /* 0x00000001ff117807 */ /* 0x000fe40004000000 */
[----:B--2---:R-:W-:Y:S02]  /*18640*/  ISETP.NE.OR P2, PT, R6, RZ, P2 ;  /* 0x000000ff0600720c */ /* 0x004fe40001745670 */
[----:B------:R-:W-:Y:S02]  /*18650*/  SEL R26, RZ, 0x1, !P1 ;  /* 0x00000001ff1a7807 */ /* 0x000fe40004800000 */
[----:B----4-:R-:W-:-:S02]  /*18660*/  ISETP.NE.OR P4, PT, R8, RZ, P4 ;  /* 0x000000ff0800720c */ /* 0x010fc40002785670 */
[----:B------:R-:W-:Y:S02]  /*18670*/  SEL R25, RZ, 0x1, !P2 ;  /* 0x00000001ff197807 */ /* 0x000fe40005000000 */
[----:B------:R-:W-:Y:S01]  /*18680*/  SEL R22, RZ, 0x1, !P4 ;  /* 0x00000001ff167807 */ /* 0x000fe20006000000 */
[----:B------:R-:W-:Y:S08]  /*18690*/  @!P5 BRA `(.L_x_1239) ;  /* 0xfffffffc0090d947 */ /* 0x000ff0000383ffff */
.L_x_1234:
        /* <DEDUP_REMOVED lines=9> */
[----:B0-----:R-:W2:Y:S04]  /*18730*/  LDG.E.U8 R3, desc[UR58][R4.64] ;  /* 0x0000003a04037981 */ /* 0x001ea8000c1e1100 */
        /* <DEDUP_REMOVED lines=11> */
.L_x_1241:
        /* <DEDUP_REMOVED lines=21> */
.L_x_1243:
        /* <DEDUP_REMOVED lines=24> */
.L_x_1244:
        /* <DEDUP_REMOVED lines=24> */
.L_x_1245:
        /* <DEDUP_REMOVED lines=24> */
.L_x_1246:
[----:B------:R-:W-:Y:S01]  /*18dc0*/  ULDC.64 UR4, c[0x0][0x5e8] ;  /* 0x00017a0000047ab9 */ /* 0x000fe20000000a00 */
[----:B------:R-:W-:Y:S02]  /*18dd0*/  LOP3.LUT P0, RZ, R17, 0xff, RZ, 0xc0, !PT ;  /* 0x000000ff11ff7812 */ /* 0x000fe4000780c0ff */
[----:B------:R-:W-:Y:S02]  /*18de0*/  IADD3 R18, P1, R18, UR4, RZ ;  /* 0x0000000412127c10 */ /* 0x000fe4000ff3e0ff */
[----:B0-----:R-:W-:-:S03]  /*18df0*/  SEL R3, RZ, 0x1, !P0 ;  /* 0x00000001ff037807 */ /* 0x001fc60004000000 */
[----:B------:R-:W-:-:S05]  /*18e00*/  IMAD.X R19, RZ, RZ, UR5, P1 ;  /* 0x00000005ff137e24 */ /* 0x000fca00088e06ff */
[----:B------:R-:W-:Y:S01]  /*18e10*/  STG.E.U8 desc[UR58][R18.64], R3 ;  /* 0x0000000312007986 */ /* 0x000fe2000c10113a */
[----:B------:R-:W-:Y:S05]  /*18e20*/  EXIT ;  /* 0x000000000000794d */ /* 0x000fea0003800000 */
.L_x_1242:
[----:B------:R-:W-:Y:S04]  /*18e30*/  STG.E.U8 desc[UR58][R4.64], R26 ;  /* 0x0000001a04007986 */ /* 0x000fe8000c10113a */
[----:B------:R-:W-:Y:S04]  /*18e40*/  STG.E.U8 desc[UR58][R4.64+0x1], R25 ;  /* 0x0000011904007986 */ /* 0x000fe8000c10113a */
[----:B------:R-:W-:Y:S04]  /*18e50*/  STG.E.U8 desc[UR58][R4.64+0x2], R22 ;  /* 0x0000021604007986 */ /* 0x000fe8000c10113a */
[----:B------:R-:W-:Y:S01]  /*18e60*/  STG.E.U8 desc[UR58][R4.64+0x3], R17 ;  /* 0x0000031104007986 */ /* 0x000fe2000c10113a */
[----:B------:R-:W-:Y:S05]  /*18e70*/  EXIT ;  /* 0x000000000000794d */ /* 0x000fea0003800000 */
.L_x_1240:
[----:B------:R-:W-:Y:S01]  /*18e80*/  ISETP.NE.AND P0, PT, RZ, UR36, PT ;  /* 0x00000024ff007c0c */ /* 0x000fe2000bf05270 */
[----:B------:R-:W-:Y:S02]  /*18e90*/  ULDC.64 UR4, c[0x0][0x5e8] ;  /* 0x00017a0000047ab9 */ /* 0x000fe40000000a00 */
[----:B------:R-:W-:Y:S02]  /*18ea0*/  IADD3 R2, P1, R24, UR4, RZ ;  /* 0x0000000418027c10 */ /* 0x000fe4000ff3e0ff */
[----:B------:R-:W-:Y:S02]  /*18eb0*/  IADD3 R4, P2, R23, UR4, RZ ;  /* 0x0000000417047c10 */ /* 0x000fe4000ff5e0ff */
[----:B------:R-:W-:Y:S01]  /*18ec0*/  IADD3 R6, P3, R19, UR4, RZ ;  /* 0x0000000413067c10 */ /* 0x000fe2000ff7e0ff */
[----:B0-----:R-:W-:Y:S01]  /*18ed0*/  IMAD.X R3, RZ, RZ, UR5, P1 ;  /* 0x00000005ff037e24 */ /* 0x001fe200088e06ff */
        /* <DEDUP_REMOVED lines=14> */
[----:B------:R-:W-:-:S02]  /*18fc0*/  @P0 PRMT R26, R0, 0x7610, R26 ;  /* 0x00007610001a0816 */ /* 0x000fc4000000001a */
[----:B-----5:R-:W-:Y:S02]  /*18fd0*/  @P0 LOP3.LUT P4, RZ, R17, 0xff, R10, 0xc8, !PT ;  /* 0x000000ff11ff0812 */ /* 0x020fe4000788c80a */
[----:B------:R-:W-:Y:S02]  /*18fe0*/  @P0 SEL R10, RZ, 0x1, !P2 ;  /* 0x00000001ff0a0807 */ /* 0x000fe40005000000 */
[----:B------:R-:W-:Y:S02]  /*18ff0*/  @P0 SEL R11, RZ, 0x1, !P3 ;  /* 0x00000001ff0b0807 */ /* 0x000fe40005800000 */
[----:B------:R-:W-:Y:S02]  /*19000*/  @P0 SEL R12, RZ, 0x1, !P4 ;  /* 0x00000001ff0c0807 */ /* 0x000fe40006000000 */
        /* <DEDUP_REMOVED lines=24> */
.L_x_1248:
        /* <DEDUP_REMOVED lines=24> */
.L_x_1249:
        /* <DEDUP_REMOVED lines=24> */
.L_x_1250:
        /* <DEDUP_REMOVED lines=24> */
.L_x_1251:
[----:B------:R-:W-:Y:S01]  /*19610*/  ULDC.64 UR4, c[0x0][0x5e8] ;  /* 0x00017a0000047ab9 */ /* 0x000fe20000000a00 */
[----:B------:R-:W-:Y:S02]  /*19620*/  LOP3.LUT P0, RZ, R17, 0xff, RZ, 0xc0, !PT ;  /* 0x000000ff11ff7812 */ /* 0x000fe4000780c0ff */
[----:B------:R-:W-:Y:S02]  /*19630*/  IADD3 R18, P1, R18, UR4, RZ ;  /* 0x0000000412127c10 */ /* 0x000fe4000ff3e0ff */
[----:B0-----:R-:W-:-:S03]  /*19640*/  SEL R3, RZ, 0x1, !P0 ;  /* 0x00000001ff037807 */ /* 0x001fc60004000000 */
[----:B------:R-:W-:-:S05]  /*19650*/  IMAD.X R19, RZ, RZ, UR5, P1 ;  /* 0x00000005ff137e24 */ /* 0x000fca00088e06ff */
[----:B------:R-:W-:Y:S01]  /*19660*/  STG.E.U8 desc[UR58][R18.64], R3 ;  /* 0x0000000312007986 */ /* 0x000fe2000c10113a */
[----:B------:R-:W-:Y:S05]  /*19670*/  EXIT ;  /* 0x000000000000794d */ /* 0x000fea0003800000 */
.L_x_1247:
        /* <DEDUP_REMOVED lines=13> */
.L_x_1213:
        /* <DEDUP_REMOVED lines=31> */
.L_x_1253:
        /* <DEDUP_REMOVED lines=21> */
.L_x_1255:
        /* <DEDUP_REMOVED lines=24> */
.L_x_1256:
        /* <DEDUP_REMOVED lines=24> */
.L_x_1257:
        /* <DEDUP_REMOVED lines=24> */
.L_x_1258:
[----:B------:R-:W-:Y:S01]  /*19f10*/  ULDC.64 UR4, c[0x0][0x5e8] ;  /* 0x00017a0000047ab9 */ /* 0x000fe20000000a00 */
[----:B------:R-:W-:Y:S02]  /*19f20*/  LOP3.LUT P0, RZ, R17, 0xff, RZ, 0xc0, !PT ;  /* 0x000000ff11ff7812 */ /* 0x000fe4000780c0ff */
[----:B------:R-:W-:Y:S02]  /*19f30*/  IADD3 R2, P1, R23, UR4, RZ ;  /* 0x0000000417027c10 */ /* 0x000fe4000ff3e0ff */
[----:B------:R-:W-:-:S03]  /*19f40*/  SEL R5, RZ, 0x1, !P0 ;  /* 0x00000001ff057807 */ /* 0x000fc60004000000 */
[----:B0-----:R-:W-:-:S05]  /*19f50*/  IMAD.X R3, RZ, RZ, UR5, P1 ;  /* 0x00000005ff037e24 */ /* 0x001fca00088e06ff */
[----:B------:R-:W-:Y:S01]  /*19f60*/  STG.E.U8 desc[UR58][R2.64], R5 ;  /* 0x0000000502007986 */ /* 0x000fe2000c10113a */
[----:B------:R-:W-:Y:S05]  /*19f70*/  EXIT ;  /* 0x000000000000794d */ /* 0x000fea0003800000 */
.L_x_1254:
[----:B------:R-:W-:Y:S04]  /*19f80*/  STG.E.U8 desc[UR58][R4.64], R26 ;  /* 0x0000001a04007986 */ /* 0x000fe8000c10113a */
[----:B------:R-:W-:Y:S04]  /*19f90*/  STG.E.U8 desc[UR58][R4.64+0x1], R25 ;  /* 0x0000011904007986 */ /* 0x000fe8000c10113a */
[----:B------:R-:W-:Y:S04]  /*19fa0*/  STG.E.U8 desc[UR58][R4.64+0x2], R22 ;  /* 0x0000021604007986 */ /* 0x000fe8000c10113a */
[----:B------:R-:W-:Y:S01]  /*19fb0*/  STG.E.U8 desc[UR58][R4.64+0x3], R17 ;  /* 0x0000031104007986 */ /* 0x000fe2000c10113a */
[----:B------:R-:W-:Y:S05]  /*19fc0*/  EXIT ;  /* 0x000000000000794d */ /* 0x000fea0003800000 */
.L_x_1252:
        /* <DEDUP_REMOVED lines=49> */
.L_x_1260:
        /* <DEDUP_REMOVED lines=24> */
.L_x_1261:
        /* <DEDUP_REMOVED lines=24> */
.L_x_1262:
        /* <DEDUP_REMOVED lines=24> */
.L_x_1263:
[----:B------:R-:W-:Y:S01]  /*1a760*/  ULDC.64 UR4, c[0x0][0x5e8] ;  /* 0x00017a0000047ab9 */ /* 0x000fe20000000a00 */
[----:B------:R-:W-:Y:S02]  /*1a770*/  LOP3.LUT P0, RZ, R17, 0xff, RZ, 0xc0, !PT ;  /* 0x000000ff11ff7812 */ /* 0x000fe4000780c0ff */
[----:B------:R-:W-:Y:S02]  /*1a780*/  IADD3 R2, P1, R23, UR4, RZ ;  /* 0x0000000417027c10 */ /* 0x000fe4000ff3e0ff */
[----:B------:R-:W-:-:S03]  /*1a790*/  SEL R5, RZ, 0x1, !P0 ;  /* 0x00000001ff057807 */ /* 0x000fc60004000000 */
[----:B0-----:R-:W-:-:S05]  /*1a7a0*/  IMAD.X R3, RZ, RZ, UR5, P1 ;  /* 0x00000005ff037e24 */ /* 0x001fca00088e06ff */
[----:B------:R-:W-:Y:S01]  /*1a7b0*/  STG.E.U8 desc[UR58][R2.64], R5 ;  /* 0x0000000502007986 */ /* 0x000fe2000c10113a */
[----:B------:R-:W-:Y:S05]  /*1a7c0*/  EXIT ;  /* 0x000000000000794d */ /* 0x000fea0003800000 */
.L_x_1259:
        /* <DEDUP_REMOVED lines=13> */
.L_x_1264:
        /* <DEDUP_REMOVED lines=14> */
.L_x_7547:


//--------------------- .text._ZN2at6native13reduce_kernelILi256ELi1ENS0_8ReduceOpIN3c107complexIdEENS0_14func_wrapper_tIbZZZNS0_14or_kernel_cudaERNS_14TensorIteratorEENKUlvE_clEvENKUlvE6_clEvEUlbS5_E_EEjbLi4ELi4EEEEEvT1_ --------------------------
	.section	.text._ZN2at6native13reduce_kernelILi256ELi1ENS0_8ReduceOpIN3c107complexIdEENS0_14func_wrapper_tIbZZZNS0_14or_kernel_cudaERNS_14TensorIteratorEENKUlvE_clEvENKUlvE6_clEvEUlbS5_E_EEjbLi4ELi4EEEEEvT1_,"ax",@progbits
	.align	128
        .global         _ZN2at6native13reduce_kernelILi256ELi1ENS0_8ReduceOpIN3c107complexIdEENS0_14func_wrapper_tIbZZZNS0_14or_kernel_cudaERNS_14TensorIteratorEENKUlvE_clEvENKUlvE6_clEvEUlbS5_E_EEjbLi4ELi4EEEEEvT1_
        .type           _ZN2at6native13reduce_kernelILi256ELi1ENS0_8ReduceOpIN3c107complexIdEENS0_14func_wrapper_tIbZZZNS0_14or_kernel_cudaERNS_14TensorIteratorEENKUlvE_clEvENKUlvE6_clEvEUlbS5_E_EEjbLi4ELi4EEEEEvT1_,@function
        .size           _ZN2at6native13reduce_kernelILi256ELi1ENS0_8ReduceOpIN3c107complexIdEENS0_14func_wrapper_tIbZZZNS0_14or_kernel_cudaERNS_14TensorIteratorEENKUlvE_clEvENKUlvE6_clEvEUlbS5_E_EEjbLi4ELi4EEEEEvT1_,(.L_x_7548 - _ZN2at6native13reduce_kernelILi256ELi1ENS0_8ReduceOpIN3c107complexIdEENS0_14func_wrapper_tIbZZZNS0_14or_kernel_cudaERNS_14TensorIteratorEENKUlvE_clEvENKUlvE6_clEvEUlbS5_E_EEjbLi4ELi4EEEEEvT1_)
        .other          _ZN2at6native13reduce_kernelILi256ELi1ENS0_8ReduceOpIN3c107complexIdEENS0_14func_wrapper_tIbZZZNS0_14or_kernel_cudaERNS_14TensorIteratorEENKUlvE_clEvENKUlvE6_clEvEUlbS5_E_EEjbLi4ELi4EEEEEvT1_,@"STO_CUDA_ENTRY STV_DEFAULT"
_ZN2at6native13reduce_kernelILi256ELi1ENS0_8ReduceOpIN3c107complexIdEENS0_14func_wrapper_tIbZZZNS0_14or_kernel_cudaERNS_14TensorIteratorEENKUlvE_clEvENKUlvE6_clEvEUlbS5_E_EEjbLi4ELi4EEEEEvT1_:
.text._ZN2at6native13reduce_kernelILi256ELi1ENS0_8ReduceOpIN3c107complexIdEENS0_14func_wrapper_tIbZZZNS0_14or_kernel_cudaERNS_14TensorIteratorEENKUlvE_clEvENKUlvE6_clEvEUlbS5_E_EEjbLi4ELi4EEEEEvT1_:
        /* <DEDUP_REMOVED lines=286> */
.L_x_1265:
        /* <DEDUP_REMOVED lines=49> */
.L_x_1274:
[----:B------:R-:W-:Y:S05]  /*14f0*/  BSYNC B3 ;  /* 0x0000000000037941 */ /* 0x000fea0003800000 */
.L_x_1273:
        /* <DEDUP_REMOVED lines=11> */
[----:B------:R-:W2:Y:S02]  /*15b0*/  LDG.E.128 R8, desc[UR36][R8.64] ;  /* 0x0000002408087981 */ /* 0x000ea4000c1e1d00 */
[----:B--2---:R-:W-:-:S06]  /*15c0*/  DSETP.NEU.AND P0, PT, R10, RZ, PT ;  /* 0x000000ff0a00722a */ /* 0x004fcc0003f0d000 */
[----:B------:R-:W-:-:S06]  /*15d0*/  DSETP.NEU.OR P0, PT, R8, RZ, P0 ;  /* 0x000000ff0800722a */ /* 0x000fcc000070d400 */
[----:B------:R-:W-:-:S08]  /*15e0*/  SEL R6, RZ, 0x1, !P0 ;  /* 0x00000001ff067807 */ /* 0x000fd00004000000 */
.L_x_1272:
[----:B------:R-:W-:Y:S05]  /*15f0*/  BSYNC B2 ;  /* 0x0000000000027941 */ /* 0x000fea0003800000 */
.L_x_1271:
[C---:B------:R-:W-:Y:S02]  /*1600*/  IADD3 R5, P0, -R13.reuse, 0x4, RZ ;  /* 0x000000040d057810 */ /* 0x040fe40007f1e1ff */
[----:B------:R-:W-:Y:S02]  /*1610*/  IADD3 R28, R13, -0x4, R2 ;  /* 0xfffffffc0d1c7810 */ /* 0x000fe40007ffe002 */
[----:B------:R-:W-:Y:S01]  /*1620*/  LEA R26, P1, R5, R26, 0x4 ;  /* 0x0000001a051a7211 */ /* 0x000fe200078220ff */
[----:B------:R-:W-:-:S05]  /*1630*/  IMAD.X R8, RZ, RZ, -0x1, P0 ;  /* 0xffffffffff087424 */ /* 0x000fca00000e06ff */
[----:B------:R-:W-:-:S07]  /*1640*/  LEA.HI.X R27, R5, R27, R8, 0x4, P1 ;  /* 0x0000001b051b7211 */ /* 0x000fce00008f2408 */
.L_x_1270:
[----:B------:R-:W-:Y:S05]  /*1650*/  BSYNC B1 ;  /* 0x0000000000017941 */ /* 0x000fea0003800000 */
.L_x_1269:
[----:B------:R-:W-:Y:S01]  /*1660*/  LEA R5, R29, 0x3, 0x2 ;  /* 0x000000031d057811 */ /* 0x000fe200078e10ff */
[----:B------:R-:W-:Y:S01]  /*1670*/  BSSY B1, `(.L_x_1275) ;  /* 0x0000027000017945 */ /* 0x000fe20003800000 */
[----:B------:R-:W-:Y:S02]  /*1680*/  ISETP.NE.AND P5, PT, RZ, UR28, PT ;  /* 0x0000001cff007c0c */ /* 0x000fe4000bfa5270 */
[----:B------:R-:W-:Y:S02]  /*1690*/  ISETP.GE.U32.AND P0, PT, R5, R28, PT ;  /* 0x0000001c0500720c */ /* 0x000fe40003f06070 */
[----:B------:R-:W-:Y:S02]  /*16a0*/  ISETP.NE.AND P6, PT, R3, RZ, PT ;  /* 0x000000ff0300720c */ /* 0x000fe40003fc5270 */
[C---:B------:R-:W-:Y:S02]  /*16b0*/  PRMT R2, R7.reuse, 0x7610, R2 ;  /* 0x0000761007027816 */ /* 0x040fe40000000002 */
[----:B------:R-:W-:-:S07]  /*16c0*/  PRMT R5, R7, 0x7610, R5 ;  /* 0x0000761007057816 */ /* 0x000fce0000000005 */
[----:B------:R-:W-:Y:S05]  /*16d0*/  @P0 BRA `(.L_x_1276) ;  /* 0x0000000000800947 */ /* 0x000fea0003800000 */
[C---:B------:R-:W-:Y:S02]  /*16e0*/  PRMT R5, R2.reuse, 0x7610, R5 ;  /* 0x0000761002057816 */ /* 0x040fe40000000005 */
[----:B------:R-:W-:-:S07]  /*16f0*/  PRMT R7, R2, 0x7610, R7 ;  /* 0x0000761002077816 */ /* 0x000fce0000000007 */
.L_x_1277:
[----:B------:R-:W-:Y:S01]  /*1700*/  IMAD.WIDE.U32 R30, R29, 0x40, R26 ;  /* 0x000000401d1e7825 */ /* 0x000fe200078e001a */
[----:B------:R-:W-:-:S04]  /*1710*/  ULDC UR4, c[0x0][0x220] ;  /* 0x0000880000047ab9 */ /* 0x000fc80000000800 */
[----:B------:R-:W2:Y:S04]  /*1720*/  LDG.E.128 R8, desc[UR36][R30.64+0x10] ;  /* 0x000010241e087981 */ /* 0x000ea8000c1e1d00 */
[----:B------:R-:W3:Y:S04]  /*1730*/  LDG.E.128 R20, desc[UR36][R30.64] ;  /* 0x000000241e147981 */ /* 0x000ee8000c1e1d00 */
[----:B------:R-:W4:Y:S04]  /*1740*/  LDG.E.128 R12, desc[UR36][R30.64+0x20] ;  /* 0x000020241e0c7981 */ /* 0x000f28000c1e1d00 */
[----:B------:R-:W5:Y:S01]  /*1750*/  LDG.E.128 R16, desc[UR36][R30.64+0x30] ;  /* 0x000030241e107981 */ /* 0x000f62000c1e1d00 */
[----:B------:R-:W-:Y:S01]  /*1760*/  LOP3.LUT P4, RZ, R7, 0xff, RZ, 0xc0, !PT ;  /* 0x000000ff07ff7812 */ /* 0x000fe2000788c0ff */
[----:B------:R-:W-:Y:S01]  /*1770*/  VIADD R29, R29, UR4 ;  /* 0x000000041d1d7c36 */ /* 0x000fe20008000000 */
[----:B------:R-:W-:Y:S01]  /*1780*/  LOP3.LUT P2, RZ, R6, 0xff, RZ, 0xc0, !PT ;  /* 0x000000ff06ff7812 */ /* 0x000fe2000784c0ff */
[----:B--2---:R-:W-:-:S02]  /*1790*/  DSETP.NEU.AND P3, PT, R10, RZ, PT ;  /* 0x000000ff0a00722a */ /* 0x004fc40003f6d000 */
[----:B---3--:R-:W-:-:S04]  /*17a0*/  DSETP.NEU.AND P0, PT, R22, RZ, PT ;  /* 0x000000ff1600722a */ /* 0x008fc80003f0d000 */
[----:B------:R-:W-:Y:S02]  /*17b0*/  DSETP.NEU.OR P3, PT, R8, RZ, P3 ;  /* 0x000000ff0800722a */ /* 0x000fe40001f6d400 */
[----:B------:R-:W-:Y:S02]  /*17c0*/  DSETP.NEU.OR P0, PT, R20, RZ, P0 ;  /* 0x000000ff1400722a */ /* 0x000fe4000070d400 */
[----:B----4-:R-:W-:Y:S02]  /*17d0*/  DSETP.NEU.AND P1, PT, R14, RZ, PT ;  /* 0x000000ff0e00722a */ /* 0x010fe40003f2d000 */
[----:B------:R-:W-:Y:S02]  /*17e0*/  PLOP3.LUT P3, PT, P4, P3, PT, 0xa8, 0x0 ;  /* 0x000000000000781c */ /* 0x000fe40002767570 */
[----:B------:R-:W-:Y:S02]  /*17f0*/  LOP3.LUT P4, RZ, R5, 0xff, RZ, 0xc0, !PT ;  /* 0x000000ff05ff7812 */ /* 0x000fe4000788c0ff */
[----:B------:R-:W-:-:S02]  /*1800*/  PLOP3.LUT P0, PT, P2, P0, PT, 0xa8, 0x0 ;  /* 0x000000000000781c */ /* 0x000fc40001701570 */
[----:B------:R-:W-:Y:S01]  /*1810*/  LEA R5, R29, 0x3, 0x2 ;  /* 0x000000031d057811 */ /* 0x000fe200078e10ff */
[----:B-----5:R-:W-:Y:S01]  /*1820*/  DSETP.NEU.AND P2, PT, R18, RZ, PT ;  /* 0x000000ff1200722a */ /* 0x020fe20003f4d000 */
[----:B------:R-:W-:Y:S01]  /*1830*/  SEL R6, RZ, 0x1, !P0 ;  /* 0x00000001ff067807 */ /* 0x000fe20004000000 */
[----:B------:R-:W-:Y:S01]  /*1840*/  DSETP.NEU.OR P1, PT, R12, RZ, P1 ;  /* 0x000000ff0c00722a */ /* 0x000fe20000f2d400 */
[----:B------:R-:W-:-:S03]  /*1850*/  ISETP.GE.U32.AND P0, PT, R5, R28, PT ;  /* 0x0000001c0500720c */ /* 0x000fc60003f06070 */
[----:B------:R-:W-:Y:S02]  /*1860*/  DSETP.NEU.OR P2, PT, R16, RZ, P2 ;  /* 0x000000ff1000722a */ /* 0x000fe4000174d400 */
[----:B------:R-:W-:Y:S02]  /*1870*/  PLOP3.LUT P1, PT, P4, P1, PT, 0xa8, 0x0 ;  /* 0x000000000000781c */ /* 0x000fe40002723570 */
[----:B------:R-:W-:-:S04]  /*1880*/  LOP3.LUT P4, RZ, R2, 0xff, RZ, 0xc0, !PT ;  /* 0x000000ff02ff7812 */ /* 0x000fc8000788c0ff */
[----:B------:R-:W-:Y:S02]  /*1890*/  PLOP3.LUT P2, PT, P4, P2, PT, 0xa8, 0x0 ;  /* 0x000000000000781c */ /* 0x000fe40002745570 */
[----:B------:R-:W-:Y:S02]  /*18a0*/  SEL R7, RZ, 0x1, !P3 ;  /* 0x00000001ff077807 */ /* 0x000fe40005800000 */
[----:B------:R-:W-:Y:S02]  /*18b0*/  SEL R5, RZ, 0x1, !P1 ;  /* 0x00000001ff057807 */ /* 0x000fe40004800000 */
[----:B------:R-:W-:Y:S01]  /*18c0*/  SEL R2, RZ, 0x1, !P2 ;  /* 0x00000001ff027807 */ /* 0x000fe20005000000 */
[----:B------:R-:W-:Y:S06]  /*18d0*/  @!P0 BRA `(.L_x_1277) ;  /* 0xfffffffc00888947 */ /* 0x000fec000383ffff */
.L_x_1276:
[----:B------:R-:W-:Y:S05]  /*18e0*/  BSYNC B1 ;  /* 0x0000000000017941 */ /* 0x000fea0003800000 */
.L_x_1275:
[----:B------:R-:W-:Y:S01]  /*18f0*/  BSSY B1, `(.L_x_1278) ;  /* 0x0000008000017945 */ /* 0x000fe20003800000 */
[----:B------:R-:W-:-:S03]  /*1900*/  PRMT R8, RZ, 0x7610, R8 ;  /* 0x00007610ff087816 */ /* 0x000fc60000000008 */
[----:B------:R-:W-:Y:S05]  /*1910*/  @P5 BRA P6, `(.L_x_1279) ;  /* 0x0000000000145947 */ /* 0x000fea0003000000 */
[----:B------:R-:W-:Y:S02]  /*1920*/  ISETP.NE.AND P0, PT, RZ, UR29, PT ;  /* 0x0000001dff007c0c */ /* 0x000fe4000bf05270 */
[----:B------:R-:W-:-:S11]  /*1930*/  MOV R8, 0x1 ;  /* 0x0000000100087802 */ /* 0x000fd60000000f00 */
[----:B------:R-:W-:-:S04]  /*1940*/  @P0 ISETP.NE.AND P1, PT, R0, RZ, PT ;  /* 0x000000ff0000020c */ /* 0x000fc80003f25270 */
[----:B------:R-:W-:-:S04]  /*1950*/  @P0 SEL R0, RZ, 0x1, P1 ;  /* 0x00000001ff000807 */ /* 0x000fc80000800000 */
[----:B------:R-:W-:-:S07]  /*1960*/  @P0 PRMT R8, R0, 0x7610, R8 ;  /* 0x0000761000080816 */ /* 0x000fce0000000008 */
.L_x_1279:
[----:B------:R-:W-:Y:S05]  /*1970*/  BSYNC B1 ;  /* 0x0000000000017941 */ /* 0x000fea0003800000 */
.L_x_1278:
        /* <DEDUP_REMOVED lines=8> */
[----:B------:R-:W-:-:S05]  /*1a00*/  IMAD.WIDE R26, R9, 0x10, R26 ;  /* 0x00000010091a7825 */ /* 0x000fca00078e021a */
[----:B------:R-:W2:Y:S01]  /*1a10*/  LDG.E.128 R8, desc[UR36][R26.64] ;  /* 0x000000241a087981 */ /* 0x000ea2000c1e1d00 */
[----:B------:R-:W-:Y:S01]  /*1a20*/  LOP3.LUT P1, RZ, R6, 0xff, RZ, 0xc0, !PT ;  /* 0x000000ff06ff7812 */ /* 0x000fe2000782c0ff */
[----:B--2---:R-:W-:-:S06]  /*1a30*/  DSETP.NEU.AND P0, PT, R10, RZ, PT ;  /* 0x000000ff0a00722a */ /* 0x004fcc0003f0d000 */
[----:B------:R-:W-:-:S06]  /*1a40*/  DSETP.NEU.OR P0, PT, R8, RZ, P0 ;  /* 0x000000ff0800722a */ /* 0x000fcc000070d400 */
[----:B------:R-:W-:-:S04]  /*1a50*/  PLOP3.LUT P0, PT, P1, P0, PT, 0xa8, 0x0 ;  /* 0x000000000000781c */ /* 0x000fc80000f01570 */
[----:B------:R-:W-:-:S09]  /*1a60*/  SEL R6, RZ, 0x1, !P0 ;  /* 0x00000001ff067807 */ /* 0x000fd20004000000 */
.L_x_1281:
[----:B------:R-:W-:Y:S05]  /*1a70*/  BSYNC B1 ;  /* 0x0000000000017941 */ /* 0x000fea0003800000 */
.L_x_1280:
[----:B------:R-:W-:-:S04]  /*1a80*/  LOP3.LUT R5, R5, R7, R6, 0xfe, !PT ;  /* 0x0000000705057212 */ /* 0x000fc800078efe06 */
[----:B------:R-:W-:-:S04]  /*1a90*/  LOP3.LUT P0, RZ, R2, 0xff, R5, 0xc8, !PT ;  /* 0x000000ff02ff7812 */ /* 0x000fc8000780c805 */
[----:B------:R-:W-:Y:S01]  /*1aa0*/  SEL R17, RZ, 0x1, !P0 ;  /* 0x00000001ff117807 */ /* 0x000fe20004000000 */
[----:B------:R-:W-:Y:S08]  /*1ab0*/  BRA `(.L_x_1267) ;  /* 0x0000009c00347947 */ /* 0x000ff00003800000 */
.L_x_1268:
        /* <DEDUP_REMOVED lines=22> */
[----:B------:R-:W-:Y:S02]  /*1c20*/  CS2R R16, SRZ ;  /* 0x0000000000107805 */ /* 0x000fe4000001ff00 */
[----:B------:R-:W-:Y:S02]  /*1c30*/  CS2R R14, SRZ ;  /* 0x00000000000e7805 */ /* 0x000fe4000001ff00 */
[----:B------:R-:W-:Y:S02]  /*1c40*/  CS2R R12, SRZ ;  /* 0x00000000000c7805 */ /* 0x000fe4000001ff00 */
[----:B------:R-:W-:Y:S02]  /*1c50*/  CS2R R10, SRZ ;  /* 0x00000000000a7805 */ /* 0x000fe4000001ff00 */
[----:B------:R-:W-:Y:S01]  /*1c60*/  CS2R R8, SRZ ;  /* 0x0000000000087805 */ /* 0x000fe2000001ff00 */
[----:B------:R-:W-:Y:S06]  /*1c70*/  @P0 BRA `(.L_x_1285) ;  /* 0x0000004000ec0947 */ /* 0x000fec0003800000 */
[----:B------:R-:W0:Y:S01]  /*1c80*/  LDC R30, c[0x0][0x254] ;  /* 0x00009500ff1e7b82 */ /* 0x000e220000000800 */
[----:B------:R-:W-:Y:S01]  /*1c90*/  BSSY B2, `(.L_x_1285) ;  /* 0x0000439000027945 */ /* 0x000fe20003800000 */
[----:B------:R-:W-:Y:S02]  /*1ca0*/  ISETP.NE.AND P6, PT, R31, RZ, PT ;  /* 0x000000ff1f00720c */ /* 0x000fe40003fc5270 */
[C---:B------:R-:W-:Y:S02]  /*1cb0*/  PRMT R7, R6.reuse, 0x7610, R7 ;  /* 0x0000761006077816 */ /* 0x040fe40000000007 */
[C---:B------:R-:W-:Y:S02]  /*1cc0*/  PRMT R28, R6.reuse, 0x7610, R28 ;  /* 0x00007610061c7816 */ /* 0x040fe4000000001c */
[----:B------:R-:W-:-:S07]  /*1cd0*/  PRMT R29, R6, 0x7610, R29 ;  /* 0x00007610061d7816 */ /* 0x000fce000000001d */
.L_x_1290:
        /* <DEDUP_REMOVED lines=58> */
[----:B------:R-:W-:-:S05]  /*2080*/  MOV R8, RZ ;  /* 0x000000ff00087202 */ /* 0x000fca0000000f00 */
        /* <DEDUP_REMOVED lines=236> */
.L_x_1286:
[----:B------:R-:W-:Y:S01]  /*2f50*/  LOP3.LUT R9, R0, 0xfffffff0, RZ, 0xc0, !PT ;  /* 0xfffffff000097812 */ /* 0x000fe200078ec0ff */
[----:B------:R-:W-:-:S03]  /*2f60*/  ULDC UR38, c[0x0][0x220] ;  /* 0x0000880000267ab9 */ /* 0x000fc60000000800 */
[----:B------:R-:W-:-:S05]  /*2f70*/  IADD3 R8, P0, R26, R9, RZ ;  /* 0x000000091a087210 */ /* 0x000fca0007f1e0ff */
[----:B------:R-:W-:-:S06]  /*2f80*/  IMAD.X R9, RZ, RZ, R27, P0 ;  /* 0x000000ffff097224 */ /* 0x000fcc00000e061b */
[----:B------:R-:W5:Y:S01]  /*2f90*/  LDG.E.128 R8, desc[UR36][R8.64] ;  /* 0x0000002408087981 */ /* 0x000f62000c1e1d00 */
[----:B------:R-:W-:-:S05]  /*2fa0*/  MOV R0, UR38 ;  /* 0x0000002600007c02 */ /* 0x000fca0008000f00 */
[----:B------:R-:W-:Y:S01]  /*2fb0*/  IMAD.IADD R5, R5, 0x1, R0 ;  /* 0x0000000105057824 */ /* 0x000fe200078e0200 */
[----:B------:R-:W-:Y:S06]  /*2fc0*/  @!P6 BRA `(.L_x_1287) ;  /* 0x0000000c00cce947 */ /* 0x000fec0003800000 */
[----:B------:R-:W-:Y:S01]  /*2fd0*/  HFMA2.MMA R12, -RZ, RZ, 0, 0 ;  /* 0x00000000ff0c7435 */ /* 0x000fe200000001ff */
[----:B------:R-:W-:Y:S01]  /*2fe0*/  IMAD.MOV.U32 R13, RZ, RZ, R5 ;  /* 0x000000ffff0d7224 */ /* 0x000fe200078e0005 */
[----:B------:R-:W-:Y:S01]  /*2ff0*/  ULDC.64 UR38, c[0x0][0x260] ;  /* 0x0000980000267ab9 */ /* 0x000fe20000000a00 */
[----:B0-----:R-:W-:-:S07]  /*3000*/  ISETP.NE.AND P0, PT, R30, 0x2, PT ;  /* 0x000000021e00780c */ /* 0x001fce0003f05270 */
[----:B------:R-:W-:-:S05]  /*3010*/  IMAD.HI.U32 R12, R5, UR31, R12 ;  /* 0x0000001f050c7c27 */ /* 0x000fca000f8e000c */
[----:B------:R-:W-:Y:S02]  /*3020*/  SHF.R.U32.HI R13, RZ, UR38, R12 ;  /* 0x00000026ff0d7c19 */ /* 0x000fe4000801160c */
[----:B------:R-:W-:-:S05]  /*3030*/  MOV R12, RZ ;  /* 0x000000ff000c7202 */ /* 0x000fca0000000f00 */
        /* <DEDUP_REMOVED lines=226> */
[----:B------:R-:W1:Y:S01]  /*3e60*/  @P0 LDC R18, c[0x0][0x380] ;  /* 0x0000e000ff120b82 */ /* 0x000e620000000800 */
[----:B------:R-:W-:-:S07]  /*3e70*/  IMAD.MOV R16, RZ, RZ, -R15 ;  /* 0x000000ffff107224 */ /* 0x000fce00078e0a0f */
        /* <DEDUP_REMOVED lines=8> */
.L_x_1287:
[----:B------:R-:W-:-:S04]  /*3f00*/  LOP3.LUT R13, R2, 0xfffffff0, RZ, 0xc0, !PT ;  /* 0xfffffff0020d7812 */ /* 0x000fc800078ec0ff */
[----:B------:R-:W-:-:S05]  /*3f10*/  IADD3 R12, P0, R26, R13, RZ ;  /* 0x0000000d1a0c7210 */ /* 0x000fca0007f1e0ff */
[----:B------:R-:W-:-:S06]  /*3f20*/  IMAD.X R13, RZ, RZ, R27, P0 ;  /* 0x000000ffff0d7224 */ /* 0x000fcc00000e061b */
[----:B------:R-:W5:Y:S01]  /*3f30*/  LDG.E.128 R12, desc[UR36][R12.64] ;  /* 0x000000240c0c7981 */ /* 0x000f62000c1e1d00 */
[----:B------:R-:W-:Y:S01]  /*3f40*/  IADD3 R5, R5, R0, RZ ;  /* 0x0000000005057210 */ /* 0x000fe20007ffe0ff */
[----:B------:R-:W-:Y:S01]  /*3f50*/  IMAD.MOV.U32 R2, RZ, RZ, RZ ;  /* 0x000000ffff027224 */ /* 0x000fe200078e00ff */
[----:B------:R-:W-:Y:S01]  /*3f60*/  MOV R20, RZ ;  /* 0x000000ff00147202 */ /* 0x000fe20000000f00 */
[----:B------:R-:W-:Y:S06]  /*3f70*/  @!P6 BRA `(.L_x_1288) ;  /* 0x0000000c00cce947 */ /* 0x000fec0003800000 */
[----:B------:R-:W-:Y:S01]  /*3f80*/  MOV R17, R5 ;  /* 0x0000000500117202 */ /* 0x000fe20000000f00 */
        /* <DEDUP_REMOVED lines=242> */
.L_x_1288:
[----:B------:R-:W-:-:S04]  /*4eb0*/  LOP3.LUT R17, R20, 0xfffffff0, RZ, 0xc0, !PT ;  /* 0xfffffff014117812 */ /* 0x000fc800078ec0ff */
[----:B------:R-:W-:-:S04]  /*4ec0*/  IADD3 R16, P0, R26, R17, RZ ;  /* 0x000000111a107210 */ /* 0x000fc80007f1e0ff */
[----:B------:R-:W-:-:S06]  /*4ed0*/  IADD3.X R17, RZ, R27, RZ, P0, !PT ;  /* 0x0000001bff117210 */ /* 0x000fcc00007fe4ff */
[----:B------:R-:W5:Y:S01]  /*4ee0*/  LDG.E.128 R16, desc[UR36][R16.64] ;  /* 0x0000002410107981 */ /* 0x000f62000c1e1d00 */
[----:B------:R-:W-:Y:S01]  /*4ef0*/  IMAD.IADD R5, R5, 0x1, R0 ;  /* 0x0000000105057824 */ /* 0x000fe200078e0200 */
[----:B------:R-:W-:Y:S06]  /*4f00*/  @!P6 BRA `(.L_x_1289) ;  /* 0x0000000c00cce947 */ /* 0x000fec0003800000 */
[----:B------:R-:W-:Y:S01]  /*4f10*/  MOV R20, RZ ;  /* 0x000000ff00147202 */ /* 0x000fe20000000f00 */
[----:B------:R-:W-:Y:S01]  /*4f20*/  IMAD.MOV.U32 R21, RZ, RZ, R5 ;  /* 0x000000ffff157224 */ /* 0x000fe200078e0005 */
        /* <DEDUP_REMOVED lines=241> */
.L_x_1289:
[----:B------:R-:W-:Y:S01]  /*5e40*/  LOP3.LUT R21, R2, 0xfffffff0, RZ, 0xc0, !PT ;  /* 0xfffffff002157812 */ /* 0x000fe200078ec0ff */
[----:B-----5:R-:W-:Y:S01]  /*5e50*/  DSETP.NEU.AND P1, PT, R18, RZ, PT ;  /* 0x000000ff1200722a */ /* 0x020fe20003f2d000 */
[----:B------:R-:W-:Y:S01]  /*5e60*/  LOP3.LUT P2, RZ, R6, 0xff, RZ, 0xc0, !PT ;  /* 0x000000ff06ff7812 */ /* 0x000fe2000784c0ff */
[----:B------:R-:W-:Y:S01]  /*5e70*/  ULDC UR4, c[0x0][0x218] ;  /* 0x0000860000047ab9 */ /* 0x000fe20000000800 */
[----:B------:R-:W-:-:S05]  /*5e80*/  IADD3 R20, P0, R26, R21, RZ ;  /* 0x000000151a147210 */ /* 0x000fca0007f1e0ff */
[----:B------:R-:W-:-:S06]  /*5e90*/  IMAD.X R21, RZ, RZ, R27, P0 ;  /* 0x000000ffff157224 */ /* 0x000fcc00000e061b */
[----:B------:R-:W2:Y:S01]  /*5ea0*/  LDG.E.128 R20, desc[UR36][R20.64] ;  /* 0x0000002414147981 */ /* 0x000ea2000c1e1d00 */
[----:B------:R-:W-:Y:S01]  /*5eb0*/  DSETP.NEU.AND P0, PT, R10, RZ, PT ;  /* 0x000000ff0a00722a */ /* 0x000fe20003f0d000 */
[----:B------:R-:W-:Y:S01]  /*5ec0*/  IADD3 R5, R5, R0, RZ ;  /* 0x0000000005057210 */ /* 0x000fe20007ffe0ff */
[----:B------:R-:W-:Y:S01]  /*5ed0*/  DSETP.NEU.OR P1, PT, R16, RZ, P1 ;  /* 0x000000ff1000722a */ /* 0x000fe20000f2d400 */
[----:B------:R-:W-:Y:S01]  /*5ee0*/  LOP3.LUT P3, RZ, R7, 0xff, RZ, 0xc0, !PT ;  /* 0x000000ff07ff7812 */ /* 0x000fe2000786c0ff */
[----:B------:R-:W-:Y:S01]  /*5ef0*/  DSETP.NEU.AND P4, PT, R14, RZ, PT ;  /* 0x000000ff0e00722a */ /* 0x000fe20003f8d000 */
[----:B------:R-:W-:Y:S01]  /*5f00*/  IMAD.U32 R2, RZ, RZ, UR4 ;  /* 0x00000004ff027e24 */ /* 0x000fe2000f8e00ff */
[----:B------:R-:W-:Y:S01]  /*5f10*/  DSETP.NEU.OR P0, PT, R8, RZ, P0 ;  /* 0x000000ff0800722a */ /* 0x000fe2000070d400 */
[----:B------:R-:W-:-:S03]  /*5f20*/  IMAD R7, R0, 0x3, R5 ;  /* 0x0000000300077824 */ /* 0x000fc600078e0205 */
[----:B------:R-:W-:Y:S02]  /*5f30*/  DSETP.NEU.OR P4, PT, R12, RZ, P4 ;  /* 0x000000ff0c00722a */ /* 0x000fe4000278d400 */
[----:B------:R-:W-:Y:S02]  /*5f40*/  PLOP3.LUT P0, PT, P2, P0, PT, 0xa8, 0x0 ;  /* 0x000000000000781c */ /* 0x000fe40001701570 */
[----:B------:R-:W-:Y:S02]  /*5f50*/  LOP3.LUT P2, RZ, R28, 0xff, RZ, 0xc0, !PT ;  /* 0x000000ff1cff7812 */ /* 0x000fe4000784c0ff */
[----:B------:R-:W-:Y:S02]  /*5f60*/  PLOP3.LUT P3, PT, P3, P4, PT, 0xa8, 0x0 ;  /* 0x000000000000781c */ /* 0x000fe40001f69570 */
[----:B------:R-:W-:Y:S02]  /*5f70*/  PLOP3.LUT P1, PT, P2, P1, PT, 0xa8, 0x0 ;  /* 0x000000000000781c */ /* 0x000fe40001723570 */
[----:B------:R-:W-:-:S02]  /*5f80*/  ISETP.GE.U32.AND P2, PT, R7, R2, PT ;  /* 0x000000020700720c */ /* 0x000fc40003f46070 */
[----:B------:R-:W-:Y:S02]  /*5f90*/  LOP3.LUT P4, RZ, R29, 0xff, RZ, 0xc0, !PT ;  /* 0x000000ff1dff7812 */ /* 0x000fe4000788c0ff */
[----:B------:R-:W-:Y:S02]  /*5fa0*/  SEL R6, RZ, 0x1, !P0 ;  /* 0x00000001ff067807 */ /* 0x000fe40004000000 */
[----:B------:R-:W-:Y:S02]  /*5fb0*/  SEL R7, RZ, 0x1, !P3 ;  /* 0x00000001ff077807 */ /* 0x000fe40005800000 */
[----:B------:R-:W-:Y:S01]  /*5fc0*/  SEL R28, RZ, 0x1, !P1 ;  /* 0x00000001ff1c7807 */ /* 0x000fe20004800000 */
[----:B--2---:R-:W-:-:S06]  /*5fd0*/  DSETP.NEU.AND P5, PT, R22, RZ, PT ;  /* 0x000000ff1600722a */ /* 0x004fcc0003fad000 */
[----:B------:R-:W-:-:S06]  /*5fe0*/  DSETP.NEU.OR P5, PT, R20, RZ, P5 ;  /* 0x000000ff1400722a */ /* 0x000fcc0002fad400 */
[----:B------:R-:W-:-:S04]  /*5ff0*/  PLOP3.LUT P4, PT, P4, P5, PT, 0xa8, 0x0 ;  /* 0x000000000000781c */ /* 0x000fc8000278b570 */
[----:B------:R-:W-:Y:S01]  /*6000*/  SEL R29, RZ, 0x1, !P4 ;  /* 0x00000001ff1d7807 */ /* 0x000fe20006000000 */
[----:B------:R-:W-:Y:S08]  /*6010*/  @!P2 BRA `(.L_x_1290) ;  /* 0xffffffbc0030a947 */ /* 0x000ff0000383ffff */
[----:B------:R-:W-:Y:S05]  /*6020*/  BSYNC B2 ;  /* 0x0000000000027941 */ /* 0x000fea0003800000 */
.L_x_1285:
[----:B------:R-:W-:Y:S05]  /*6030*/  BSYNC B1 ;  /* 0x0000000000017941 */ /* 0x000fea0003800000 */
.L_x_1284:
[----:B------:R-:W-:Y:S01]  /*6040*/  ISETP.GE.U32.AND P0, PT, R5, R2, PT ;  /* 0x000000020500720c */ /* 0x000fe20003f06070 */
[----:B------:R-:W-:-:S12]  /*6050*/  BSSY B1, `(.L_x_1291) ;  /* 0x0000466000017945 */ /* 0x000fd80003800000 */
[----:B------:R-:W-:Y:S05]  /*6060*/  @P0 BRA `(.L_x_1292) ;  /* 0x0000004400900947 */ /* 0x000fea0003800000 */
[----:B0-----:R-:W0:Y:S01]  /*6070*/  LDC R30, c[0x0][0x254] ;  /* 0x00009500ff1e7b82 */ /* 0x001e220000000800 */
[----:B------:R-:W-:Y:S02]  /*6080*/  MOV R31, RZ ;  /* 0x000000ff001f7202 */ /* 0x000fe40000000f00 */
[----:B0-----:R-:W-:-:S13]  /*6090*/  ISETP.NE.AND P1, PT, R30, RZ, PT ;  /* 0x000000ff1e00720c */ /* 0x001fda0003f25270 */
[----:B------:R-:W-:Y:S05]  /*60a0*/  @!P1 BRA `(.L_x_1293) ;  /* 0x0000001000449947 */ /* 0x000fea0003800000 */
[----:B------:R-:W-:Y:S01]  /*60b0*/  MOV R9, R5 ;  /* 0x0000000500097202 */ /* 0x000fe20000000f00 */
        /* <DEDUP_REMOVED lines=272> */
.L_x_1293:
[----:B------:R-:W-:-:S04]  /*71c0*/  LOP3.LUT R9, R31, 0xfffffff0, RZ, 0xc0, !PT ;  /* 0xfffffff01f097812 */ /* 0x000fc800078ec0ff */
[----:B------:R-:W-:-:S04]  /*71d0*/  IADD3 R8, P2, R26, R9, RZ ;  /* 0x000000091a087210 */ /* 0x000fc80007f5e0ff */
[----:B------:R-:W-:-:S06]  /*71e0*/  IADD3.X R9, RZ, R27, RZ, P2, !PT ;  /* 0x0000001bff097210 */ /* 0x000fcc00017fe4ff */
[----:B------:R-:W5:Y:S01]  /*71f0*/  LDG.E.128 R8, desc[UR36][R8.64] ;  /* 0x0000002408087981 */ /* 0x000f62000c1e1d00 */
[----:B------:R-:W-:-:S05]  /*7200*/  IMAD.IADD R33, R5, 0x1, R0 ;  /* 0x0000000105217824 */ /* 0x000fca00078e0200 */
        /* <DEDUP_REMOVED lines=276> */
.L_x_1294:
        /* <DEDUP_REMOVED lines=281> */
.L_x_1295:
[----:B------:R-:W-:-:S04]  /*94e0*/  LOP3.LUT R17, R31, 0xfffffff0, RZ, 0xc0, !PT ;  /* 0xfffffff01f117812 */ /* 0x000fc800078ec0ff */
[----:B------:R-:W-:-:S04]  /*94f0*/  IADD3 R16, P2, R26, R17, RZ ;  /* 0x000000111a107210 */ /* 0x000fc80007f5e0ff */
[----:B------:R-:W-:-:S06]  /*9500*/  IADD3.X R17, RZ, R27, RZ, P2, !PT ;  /* 0x0000001bff117210 */ /* 0x000fcc00017fe4ff */
[----:B------:R-:W5:Y:S01]  /*9510*/  LDG.E.128 R16, desc[UR36][R16.64] ;  /* 0x0000002410107981 */ /* 0x000f62000c1e1d00 */
        /* <DEDUP_REMOVED lines=277> */
.L_x_1296:
[----:B------:R-:W-:-:S04]  /*a670*/  LOP3.LUT R21, R31, 0xfffffff0, RZ, 0xc0, !PT ;  /* 0xfffffff01f157812 */ /* 0x000fc800078ec0ff */
[----:B------:R-:W-:-:S05]  /*a680*/  IADD3 R20, P1, R26, R21, RZ ;  /* 0x000000151a147210 */ /* 0x000fca0007f3e0ff */
[----:B------:R-:W-:-:S06]  /*a690*/  IMAD.X R21, RZ, RZ, R27, P1 ;  /* 0x000000ffff157224 */ /* 0x000fcc00008e061b */
[----:B------:R-:W5:Y:S02]  /*a6a0*/  LDG.E.128 R20, desc[UR36][R20.64] ;  /* 0x0000002414147981 */ /* 0x000f64000c1e1d00 */
.L_x_1292:
[----:B------:R-:W-:Y:S05]  /*a6b0*/  BSYNC B1 ;  /* 0x0000000000017941 */ /* 0x000fea0003800000 */
.L_x_1291:
[----:B------:R-:W-:Y:S04]  /*a6c0*/  BSSY B1, `(.L_x_1297) ;  /* 0x000001f000017945 */ /* 0x000fe80003800000 */
[----:B------:R-:W-:Y:S05]  /*a6d0*/  @P0 BRA `(.L_x_1298) ;  /* 0x0000000000740947 */ /* 0x000fea0003800000 */
[----:B-----5:R-:W-:Y:S01]  /*a6e0*/  DSETP.NEU.AND P0, PT, R10, RZ, PT ;  /* 0x000000ff0a00722a */ /* 0x020fe20003f0d000 */
[----:B------:R-:W-:-:S05]  /*a6f0*/  IADD3 R5, R5, R0, RZ ;  /* 0x0000000005057210 */ /* 0x000fca0007ffe0ff */
[----:B------:R-:W-:Y:S01]  /*a700*/  DSETP.NEU.OR P1, PT, R8, RZ, P0 ;  /* 0x000000ff0800722a */ /* 0x000fe2000072d400 */
[----:B------:R-:W-:-:S05]  /*a710*/  LOP3.LUT P0, RZ, R6, 0xff, RZ, 0xc0, !PT ;  /* 0x000000ff06ff7812 */ /* 0x000fca000780c0ff */
[----:B------:R-:W-:Y:S02]  /*a720*/  PLOP3.LUT P0, PT, P0, P1, PT, 0xa8, 0x0 ;  /* 0x000000000000781c */ /* 0x000fe40000703570 */
[----:B------:R-:W-:Y:S02]  /*a730*/  ISETP.GE.U32.AND P1, PT, R5, R2, PT ;  /* 0x000000020500720c */ /* 0x000fe40003f26070 */
[----:B------:R-:W-:-:S11]  /*a740*/  SEL R6, RZ, 0x1, !P0 ;  /* 0x00000001ff067807 */ /* 0x000fd60004000000 */
[----:B------:R-:W-:Y:S05]  /*a750*/  @P1 BRA `(.L_x_1298) ;  /* 0x0000000000541947 */ /* 0x000fea0003800000 */
[----:B------:R-:W-:Y:S01]  /*a760*/  DSETP.NEU.AND P0, PT, R14, RZ, PT ;  /* 0x000000ff0e00722a */ /* 0x000fe20003f0d000 */
[----:B------:R-:W-:-:S05]  /*a770*/  IMAD.IADD R5, R5, 0x1, R0 ;  /* 0x0000000105057824 */ /* 0x000fca00078e0200 */
[----:B------:R-:W-:Y:S01]  /*a780*/  DSETP.NEU.OR P1, PT, R12, RZ, P0 ;  /* 0x000000ff0c00722a */ /* 0x000fe2000072d400 */
[----:B------:R-:W-:-:S05]  /*a790*/  LOP3.LUT P0, RZ, R7, 0xff, RZ, 0xc0, !PT ;  /* 0x000000ff07ff7812 */ /* 0x000fca000780c0ff */
[----:B------:R-:W-:Y:S02]  /*a7a0*/  PLOP3.LUT P0, PT, P0, P1, PT, 0xa8, 0x0 ;  /* 0x000000000000781c */ /* 0x000fe40000703570 */
[----:B------:R-:W-:Y:S02]  /*a7b0*/  ISETP.GE.U32.AND P1, PT, R5, R2, PT ;  /* 0x000000020500720c */ /* 0x000fe40003f26070 */
[----:B------:R-:W-:-:S11]  /*a7c0*/  SEL R7, RZ, 0x1, !P0 ;  /* 0x00000001ff077807 */ /* 0x000fd60004000000 */
[----:B------:R-:W-:Y:S05]  /*a7d0*/  @P1 BRA `(.L_x_1298) ;  /* 0x0000000000341947 */ /* 0x000fea0003800000 */
[----:B------:R-:W-:Y:S01]  /*a7e0*/  IADD3 R5, R5, R0, RZ ;  /* 0x0000000005057210 */ /* 0x000fe20007ffe0ff */
[----:B------:R-:W-:-:S03]  /*a7f0*/  DSETP.NEU.AND P0, PT, R18, RZ, PT ;  /* 0x000000ff1200722a */ /* 0x000fc60003f0d000 */
[----:B------:R-:W-:-:S03]  /*a800*/  ISETP.GE.U32.AND P3, PT, R5, R2, PT ;  /* 0x000000020500720c */ /* 0x000fc60003f66070 */
[----:B------:R-:W-:Y:S01]  /*a810*/  DSETP.NEU.OR P1, PT, R16, RZ, P0 ;  /* 0x000000ff1000722a */ /* 0x000fe2000072d400 */
[----:B------:R-:W-:-:S05]  /*a820*/  LOP3.LUT P0, RZ, R28, 0xff, RZ, 0xc0, !PT ;  /* 0x000000ff1cff7812 */ /* 0x000fca000780c0ff */
[----:B------:R-:W-:-:S04]  /*a830*/  PLOP3.LUT P0, PT, P0, P1, PT, 0xa8, 0x0 ;  /* 0x000000000000781c */ /* 0x000fc80000703570 */
[----:B------:R-:W-:Y:S01]  /*a840*/  @!P3 DSETP.NEU.AND P2, PT, R22, RZ, PT ;  /* 0x000000ff1600b22a */ /* 0x000fe20003f4d000 */
[----:B------:R-:W-:-:S05]  /*a850*/  SEL R28, RZ, 0x1, !P0 ;  /* 0x00000001ff1c7807 */ /* 0x000fca0004000000 */
[----:B------:R-:W-:Y:S01]  /*a860*/  @!P3 DSETP.NEU.OR P4, PT, R20, RZ, P2 ;  /* 0x000000ff1400b22a */ /* 0x000fe2000178d400 */
[----:B------:R-:W-:-:S05]  /*a870*/  @!P3 LOP3.LUT P2, RZ, R29, 0xff, RZ, 0xc0, !PT ;  /* 0x000000ff1dffb812 */ /* 0x000fca000784c0ff */
[----:B------:R-:W-:-:S04]  /*a880*/  @!P3 PLOP3.LUT P2, PT, P2, P4, PT, 0xa8, 0x0 ;  /* 0x000000000000b81c */ /* 0x000fc80001749570 */
[----:B------:R-:W-:-:S04]  /*a890*/  @!P3 SEL R0, RZ, 0x1, !P2 ;  /* 0x00000001ff00b807 */ /* 0x000fc80005000000 */
[----:B------:R-:W-:-:S07]  /*a8a0*/  @!P3 PRMT R29, R0, 0x7610, R29 ;  /* 0x00007610001db816 */ /* 0x000fce000000001d */
.L_x_1298:
[----:B------:R-:W-:Y:S05]  /*a8b0*/  BSYNC B1 ;  /* 0x0000000000017941 */ /* 0x000fea0003800000 */
.L_x_1297:
[----:B------:R-:W-:-:S04]  /*a8c0*/  LOP3.LUT R6, R28, R7, R6, 0xfe, !PT ;  /* 0x000000071c067212 */ /* 0x000fc800078efe06 */
[----:B------:R-:W-:-:S04]  /*a8d0*/  LOP3.LUT P0, RZ, R29, 0xff, R6, 0xc8, !PT ;  /* 0x000000ff1dff7812 */ /* 0x000fc8000780c806 */
[----:B-----5:R-:W-:Y:S01]  /*a8e0*/  SEL R17, RZ, 0x1, !P0 ;  /* 0x00000001ff117807 */ /* 0x020fe20004000000 */
[----:B------:R-:W-:Y:S08]  /*a8f0*/  BRA `(.L_x_1267) ;  /* 0x0000000c00a47947 */ /* 0x000ff00003800000 */
.L_x_1283:
        /* <DEDUP_REMOVED lines=17> */
[----:B------:R-:W-:-:S07]  /*aa10*/  PRMT R7, R6, 0x7610, R7 ;  /* 0x0000761006077816 */ /* 0x000fce0000000007 */
.L_x_1301:
[----:B------:R-:W-:Y:S02]  /*aa20*/  IMAD.IADD R9, R0, 0x1, R5 ;  /* 0x0000000100097824 */ /* 0x000fe400078e0205 */
[----:B------:R-:W-:-:S03]  /*aa30*/  IMAD R13, R30, R5, RZ ;  /* 0x000000051e0d7224 */ /* 0x000fc600078e02ff */
[----:B------:R-:W-:Y:S01]  /*aa40*/  IADD3 R11, R9, R0, RZ ;  /* 0x00000000090b7210 */ /* 0x000fe20007ffe0ff */
[----:B------:R-:W-:Y:S02]  /*aa50*/  IMAD R9, R30, R9, RZ ;  /* 0x000000091e097224 */ /* 0x000fe400078e02ff */
[----:B------:R-:W-:-:S04]  /*aa60*/  IMAD.WIDE.U32 R12, R13, 0x10, R26 ;  /* 0x000000100d0c7825 */ /* 0x000fc800078e001a */
[----:B------:R-:W-:Y:S02]  /*aa70*/  IMAD.WIDE.U32 R8, R9, 0x10, R26 ;  /* 0x0000001009087825 */ /* 0x000fe400078e001a */
[----:B------:R-:W2:Y:S02]  /*aa80*/  LDG.E.128 R12, desc[UR36][R12.64] ;  /* 0x000000240c0c7981 */ /* 0x000ea4000c1e1d00 */
[----:B------:R-:W-:Y:S02]  /*aa90*/  IMAD.IADD R5, R11, 0x1, R0 ;  /* 0x000000010b057824 */ /* 0x000fe400078e0200 */
[C---:B------:R-:W-:Y:S02]  /*aaa0*/  IMAD R21, R30.reuse, R11, RZ ;  /* 0x0000000b1e157224 */ /* 0x040fe400078e02ff */
[----:B------:R-:W3:Y:S01]  /*aab0*/  LDG.E.128 R8, desc[UR36][R8.64] ;  /* 0x0000002408087981 */ /* 0x000ee2000c1e1d00 */
[----:B------:R-:W-:Y:S02]  /*aac0*/  IMAD R17, R30, R5, RZ ;  /* 0x000000051e117224 */ /* 0x000fe400078e02ff */
[----:B------:R-:W-:-:S04]  /*aad0*/  IMAD.WIDE.U32 R20, R21, 0x10, R26 ;  /* 0x0000001015147825 */ /* 0x000fc800078e001a */
[----:B------:R-:W-:Y:S02]  /*aae0*/  IMAD.WIDE.U32 R16, R17, 0x10, R26 ;  /* 0x0000001011107825 */ /* 0x000fe400078e001a */
[----:B------:R-:W4:Y:S04]  /*aaf0*/  LDG.E.128 R20, desc[UR36][R20.64] ;  /* 0x0000002414147981 */ /* 0x000f28000c1e1d00 */
[----:B------:R-:W5:Y:S01]  /*ab00*/  LDG.E.128 R16, desc[UR36][R16.64] ;  /* 0x0000002410107981 */ /* 0x000f62000c1e1d00 */
[----:B------:R-:W-:Y:S02]  /*ab10*/  IADD3 R5, R5, R0, RZ ;  /* 0x0000000005057210 */ /* 0x000fe40007ffe0ff */
[----:B------:R-:W-:Y:S02]  /*ab20*/  LOP3.LUT P4, RZ, R29, 0xff, RZ, 0xc0, !PT ;  /* 0x000000ff1dff7812 */ /* 0x000fe4000788c0ff */
[----:B------:R-:W-:Y:S01]  /*ab30*/  LOP3.LUT P2, RZ, R28, 0xff, RZ, 0xc0, !PT ;  /* 0x000000ff1cff7812 */ /* 0x000fe2000784c0ff */
[----:B------:R-:W-:Y:S01]  /*ab40*/  IMAD R29, R0, 0x3, R5 ;  /* 0x00000003001d7824 */ /* 0x000fe200078e0205 */
[----:B------:R-:W-:Y:S01]  /*ab50*/  LOP3.LUT P1, RZ, R6, 0xff, RZ, 0xc0, !PT ;  /* 0x000000ff06ff7812 */ /* 0x000fe2000782c0ff */
[----:B---3--:R-:W-:-:S02]  /*ab60*/  DSETP.NEU.AND P3, PT, R10, RZ, PT ;  /* 0x000000ff0a00722a */ /* 0x008fc40003f6d000 */
[----:B--2---:R-:W-:-:S04]  /*ab70*/  DSETP.NEU.AND P0, PT, R14, RZ, PT ;  /* 0x000000ff0e00722a */ /* 0x004fc80003f0d000 */
[----:B------:R-:W-:Y:S02]  /*ab80*/  DSETP.NEU.OR P3, PT, R8, RZ, P3 ;  /* 0x000000ff0800722a */ /* 0x000fe40001f6d400 */
[----:B------:R-:W-:Y:S02]  /*ab90*/  DSETP.NEU.OR P0, PT, R12, RZ, P0 ;  /* 0x000000ff0c00722a */ /* 0x000fe4000070d400 */
[----:B----4-:R-:W-:Y:S02]  /*aba0*/  DSETP.NEU.AND P5, PT, R22, RZ, PT ;  /* 0x000000ff1600722a */ /* 0x010fe40003fad000 */
[----:B------:R-:W-:Y:S01]  /*abb0*/  PLOP3.LUT P2, PT, P2, P3, PT, 0xa8, 0x0 ;  /* 0x000000000000781c */ /* 0x000fe20001747570 */
[----:B-----5:R-:W-:Y:S01]  /*abc0*/  DSETP.NEU.AND P6, PT, R18, RZ, PT ;  /* 0x000000ff1200722a */ /* 0x020fe20003fcd000 */
[----:B------:R-:W-:Y:S02]  /*abd0*/  ISETP.GE.U32.AND P3, PT, R29, R2, PT ;  /* 0x000000021d00720c */ /* 0x000fe40003f66070 */
[----:B------:R-:W-:Y:S01]  /*abe0*/  DSETP.NEU.OR P5, PT, R20, RZ, P5 ;  /* 0x000000ff1400722a */ /* 0x000fe20002fad400 */
[----:B------:R-:W-:-:S02]  /*abf0*/  PLOP3.LUT P0, PT, P1, P0, PT, 0xa8, 0x0 ;  /* 0x000000000000781c */ /* 0x000fc40000f01570 */
[----:B------:R-:W-:Y:S01]  /*ac00*/  DSETP.NEU.OR P6, PT, R16, RZ, P6 ;  /* 0x000000ff1000722a */ /* 0x000fe200037cd400 */
[----:B------:R-:W-:Y:S02]  /*ac10*/  LOP3.LUT P1, RZ, R7, 0xff, RZ, 0xc0, !PT ;  /* 0x000000ff07ff7812 */ /* 0x000fe4000782c0ff */
[----:B------:R-:W-:-:S03]  /*ac20*/  PLOP3.LUT P4, PT, P4, P5, PT, 0xa8, 0x0 ;  /* 0x000000000000781c */ /* 0x000fc6000278b570 */
[----:B------:R-:W-:Y:S02]  /*ac30*/  PLOP3.LUT P1, PT, P1, P6, PT, 0xa8, 0x0 ;  /* 0x000000000000781c */ /* 0x000fe40000f2d570 */
[----:B------:R-:W-:Y:S02]  /*ac40*/  SEL R6, RZ, 0x1, !P0 ;  /* 0x00000001ff067807 */ /* 0x000fe40004000000 */
[----:B------:R-:W-:Y:S02]  /*ac50*/  SEL R28, RZ, 0x1, !P2 ;  /* 0x00000001ff1c7807 */ /* 0x000fe40005000000 */
[----:B------:R-:W-:Y:S02]  /*ac60*/  SEL R29, RZ, 0x1, !P4 ;  /* 0x00000001ff1d7807 */ /* 0x000fe40006000000 */
[----:B------:R-:W-:Y:S01]  /*ac70*/  SEL R7, RZ, 0x1, !P1 ;  /* 0x00000001ff077807 */ /* 0x000fe20004800000 */
[----:B------:R-:W-:Y:S06]  /*ac80*/  @!P3 BRA `(.L_x_1301) ;  /* 0xfffffffc0064b947 */ /* 0x000fec000383ffff */
[----:B------:R-:W-:Y:S05]  /*ac90*/  BSYNC B2 ;  /* 0x0000000000027941 */ /* 0x000fea0003800000 */
.L_x_1300:
[----:B------:R-:W-:Y:S05]  /*aca0*/  BSYNC B1 ;  /* 0x0000000000017941 */ /* 0x000fea0003800000 */
.L_x_1299:
[----:B------:R-:W-:Y:S01]  /*acb0*/  ISETP.GE.U32.AND P1, PT, R5, R2, PT ;  /* 0x000000020500720c */ /* 0x000fe20003f26070 */
[----:B------:R-:W-:-:S12]  /*acc0*/  BSSY B1, `(.L_x_1302) ;  /* 0x0000016000017945 */ /* 0x000fd80003800000 */
[----:B------:R-:W-:Y:S05]  /*acd0*/  @P1 BRA `(.L_x_1303) ;  /* 0x0000000000501947 */ /* 0x000fea0003800000 */
[----:B------:R-:W-:-:S04]  /*ace0*/  IMAD R13, R30, R5, RZ ;  /* 0x000000051e0d7224 */ /* 0x000fc800078e02ff */
[----:B------:R-:W-:-:S06]  /*acf0*/  IMAD.WIDE.U32 R12, R13, 0x10, R26 ;  /* 0x000000100d0c7825 */ /* 0x000fcc00078e001a */
[----:B------:R-:W5:Y:S01]  /*ad00*/  LDG.E.128 R12, desc[UR36][R12.64] ;  /* 0x000000240c0c7981 */ /* 0x000f62000c1e1d00 */
[----:B------:R-:W-:-:S05]  /*ad10*/  IMAD.IADD R31, R5, 0x1, R0 ;  /* 0x00000001051f7824 */ /* 0x000fca00078e0200 */
[----:B------:R-:W-:-:S13]  /*ad20*/  ISETP.GE.U32.AND P0, PT, R31, R2, PT ;  /* 0x000000021f00720c */ /* 0x000fda0003f06070 */
[----:B------:R-:W-:Y:S05]  /*ad30*/  @P0 BRA `(.L_x_1303) ;  /* 0x0000000000380947 */ /* 0x000fea0003800000 */
[----:B------:R-:W-:-:S04]  /*ad40*/  IMAD R9, R30, R31, RZ ;  /* 0x0000001f1e097224 */ /* 0x000fc800078e02ff */
[----:B------:R-:W-:-:S06]  /*ad50*/  IMAD.WIDE.U32 R8, R9, 0x10, R26 ;  /* 0x0000001009087825 */ /* 0x000fcc00078e001a */
[----:B------:R-:W5:Y:S01]  /*ad60*/  LDG.E.128 R8, desc[UR36][R8.64] ;  /* 0x0000002408087981 */ /* 0x000f62000c1e1d00 */
[----:B------:R-:W-:-:S04]  /*ad70*/  IADD3 R31, R31, R0, RZ ;  /* 0x000000001f1f7210 */ /* 0x000fc80007ffe0ff */
[----:B------:R-:W-:-:S13]  /*ad80*/  ISETP.GE.U32.AND P0, PT, R31, R2, PT ;  /* 0x000000021f00720c */ /* 0x000fda0003f06070 */
[----:B------:R-:W-:Y:S05]  /*ad90*/  @P0 BRA `(.L_x_1303) ;  /* 0x0000000000200947 */ /* 0x000fea0003800000 */
[----:B------:R-:W-:Y:S02]  /*ada0*/  IMAD.IADD R23, R31, 0x1, R0 ;  /* 0x000000011f177824 */ /* 0x000fe400078e0200 */
[----:B------:R-:W-:-:S03]  /*adb0*/  IMAD R21, R30, R31, RZ ;  /* 0x0000001f1e157224 */ /* 0x000fc600078e02ff */
[----:B------:R-:W-:Y:S01]  /*adc0*/  ISETP.GE.U32.AND P0, PT, R23, R2, PT ;  /* 0x000000021700720c */ /* 0x000fe20003f06070 */
[----:B------:R-:W-:-:S12]  /*add0*/  IMAD.WIDE.U32 R20, R21, 0x10, R26 ;  /* 0x0000001015147825 */ /* 0x000fd800078e001a */
[----:B------:R-:W-:-:S04]  /*ade0*/  @!P0 IMAD R23, R30, R23, RZ ;  /* 0x000000171e178224 */ /* 0x000fc800078e02ff */
[----:B------:R-:W-:Y:S02]  /*adf0*/  @!P0 IMAD.WIDE.U32 R26, R23, 0x10, R26 ;  /* 0x00000010171a8825 */ /* 0x000fe400078e001a */
[----:B------:R-:W5:Y:S04]  /*ae00*/  LDG.E.128 R20, desc[UR36][R20.64] ;  /* 0x0000002414147981 */ /* 0x000f68000c1e1d00 */
[----:B------:R0:W5:Y:S02]  /*ae10*/  @!P0 LDG.E.128 R16, desc[UR36][R26.64] ;  /* 0x000000241a108981 */ /* 0x000164000c1e1d00 */
.L_x_1303:
[----:B------:R-:W-:Y:S05]  /*ae20*/  BSYNC B1 ;  /* 0x0000000000017941 */ /* 0x000fea0003800000 */
.L_x_1302:
[----:B------:R-:W-:Y:S04]  /*ae30*/  BSSY B1, `(.L_x_1304) ;  /* 0x000001f000017945 */ /* 0x000fe80003800000 */
[----:B------:R-:W-:Y:S05]  /*ae40*/  @P1 BRA `(.L_x_1305) ;  /* 0x0000000000741947 */ /* 0x000fea0003800000 */
[----:B-----5:R-:W-:Y:S01]  /*ae50*/  DSETP.NEU.AND P0, PT, R14, RZ, PT ;  /* 0x000000ff0e00722a */ /* 0x020fe20003f0d000 */
[----:B------:R-:W-:Y:S02]  /*ae60*/  LOP3.LUT P1, RZ, R6, 0xff, RZ, 0xc0, !PT ;  /* 0x000000ff06ff7812 */ /* 0x000fe4000782c0ff */
[----:B------:R-:W-:-:S03]  /*ae70*/  IADD3 R5, R5, R0, RZ ;  /* 0x0000000005057210 */ /* 0x000fc60007ffe0ff */
[----:B------:R-:W-:-:S06]  /*ae80*/  DSETP.NEU.OR P0, PT, R12, RZ, P0 ;  /* 0x000000ff0c00722a */ /* 0x000fcc000070d400 */
        /* <DEDUP_REMOVED lines=25> */
.L_x_1305:
[----:B------:R-:W-:Y:S05]  /*b020*/  BSYNC B1 ;  /* 0x0000000000017941 */ /* 0x000fea0003800000 */
.L_x_1304:
[----:B------:R-:W-:-:S04]  /*b030*/  LOP3.LUT R6, R29, R28, R6, 0xfe, !PT ;  /* 0x0000001c1d067212 */ /* 0x000fc800078efe06 */
[----:B------:R-:W-:-:S04]  /*b040*/  LOP3.LUT P0, RZ, R7, 0xff, R6, 0xc8, !PT ;  /* 0x000000ff07ff7812 */ /* 0x000fc8000780c806 */
[----:B-----5:R-:W-:Y:S01]  /*b050*/  SEL R17, RZ, 0x1, !P0 ;  /* 0x00000001ff117807 */ /* 0x020fe20004000000 */
[----:B------:R-:W-:Y:S08]  /*b060*/  BRA `(.L_x_1267) ;  /* 0x0000000400c87947 */ /* 0x000ff00003800000 */
.L_x_1282:
        /* <DEDUP_REMOVED lines=9> */
[----:B------:R-:W-:Y:S02]  /*b100*/  CS2R R20, SRZ ;  /* 0x0000000000147805 */ /* 0x000fe4000001ff00 */
[----:B------:R-:W-:Y:S02]  /*b110*/  CS2R R10, SRZ ;  /* 0x00000000000a7805 */ /* 0x000fe4000001ff00 */
[----:B------:R-:W-:Y:S02]  /*b120*/  CS2R R8, SRZ ;  /* 0x0000000000087805 */ /* 0x000fe4000001ff00 */
[----:B------:R-:W-:Y:S02]  /*b130*/  CS2R R14, SRZ ;  /* 0x00000000000e7805 */ /* 0x000fe4000001ff00 */
        /* <DEDUP_REMOVED lines=9> */
.L_x_1308:
[C---:B------:R-:W-:Y:S02]  /*b1d0*/  IMAD.IADD R9, R29.reuse, 0x1, R0 ;  /* 0x000000011d097824 */ /* 0x040fe400078e0200 */
[----:B------:R-:W-:-:S03]  /*b1e0*/  IMAD.WIDE.U32 R12, R29, 0x10, R26 ;  /* 0x000000101d0c7825 */ /* 0x000fc600078e001a */
[C---:B------:R-:W-:Y:S01]  /*b1f0*/  IADD3 R21, R9.reuse, R0, RZ ;  /* 0x0000000009157210 */ /* 0x040fe20007ffe0ff */
[----:B------:R-:W-:Y:S02]  /*b200*/  IMAD.WIDE.U32 R8, R9, 0x10, R26 ;  /* 0x0000001009087825 */ /* 0x000fe400078e001a */
[----:B------:R-:W2:Y:S02]  /*b210*/  LDG.E.128 R12, desc[UR36][R12.64] ;  /* 0x000000240c0c7981 */ /* 0x000ea4000c1e1d00 */
[C---:B------:R-:W-:Y:S02]  /*b220*/  IMAD.IADD R29, R21.reuse, 0x1, R0 ;  /* 0x00000001151d7824 */ /* 0x040fe400078e0200 */
[----:B------:R-:W3:Y:S01]  /*b230*/  LDG.E.128 R8, desc[UR36][R8.64] ;  /* 0x0000002408087981 */ /* 0x000ee2000c1e1d00 */
[----:B------:R-:W-:-:S04]  /*b240*/  IMAD.WIDE.U32 R20, R21, 0x10, R26 ;  /* 0x0000001015147825 */ /* 0x000fc800078e001a */
[C---:B------:R-:W-:Y:S02]  /*b250*/  IMAD.WIDE.U32 R16, R29.reuse, 0x10, R26 ;  /* 0x000000101d107825 */ /* 0x040fe400078e001a */
[----:B------:R-:W4:Y:S04]  /*b260*/  LDG.E.128 R20, desc[UR36][R20.64] ;  /* 0x0000002414147981 */ /* 0x000f28000c1e1d00 */
[----:B------:R-:W5:Y:S01]  /*b270*/  LDG.E.128 R16, desc[UR36][R16.64] ;  /* 0x0000002410107981 */ /* 0x000f62000c1e1d00 */
[----:B------:R-:W-:Y:S02]  /*b280*/  IADD3 R29, R29, R0, RZ ;  /* 0x000000001d1d7210 */ /* 0x000fe40007ffe0ff */
[----:B------:R-:W-:-:S03]  /*b290*/  LOP3.LUT P2, RZ, R7, 0xff, RZ, 0xc0, !PT ;  /* 0x000000ff07ff7812 */ /* 0x000fc6000784c0ff */
[----:B------:R-:W-:Y:S01]  /*b2a0*/  IMAD R7, R0, 0x3, R29 ;  /* 0x0000000300077824 */ /* 0x000fe200078e021d */
[----:B------:R-:W-:Y:S02]  /*b2b0*/  LOP3.LUT P1, RZ, R28, 0xff, RZ, 0xc0, !PT ;  /* 0x000000ff1cff7812 */ /* 0x000fe4000782c0ff */
[----:B------:R-:W-:Y:S01]  /*b2c0*/  LOP3.LUT P4, RZ, R6, 0xff, RZ, 0xc0, !PT ;  /* 0x000000ff06ff7812 */ /* 0x000fe2000788c0ff */
[----:B---3--:R-:W-:Y:S02]  /*b2d0*/  DSETP.NEU.AND P3, PT, R10, RZ, PT ;  /* 0x000000ff0a00722a */ /* 0x008fe40003f6d000 */
[----:B--2---:R-:W-:-:S04]  /*b2e0*/  DSETP.NEU.AND P0, PT, R14, RZ, PT ;  /* 0x000000ff0e00722a */ /* 0x004fc80003f0d000 */
[----:B------:R-:W-:Y:S02]  /*b2f0*/  DSETP.NEU.OR P3, PT, R8, RZ, P3 ;  /* 0x000000ff0800722a */ /* 0x000fe40001f6d400 */
[----:B----4-:R-:W-:Y:S02]  /*b300*/  DSETP.NEU.AND P5, PT, R22, RZ, PT ;  /* 0x000000ff1600722a */ /* 0x010fe40003fad000 */
[----:B------:R-:W-:Y:S02]  /*b310*/  DSETP.NEU.OR P0, PT, R12, RZ, P0 ;  /* 0x000000ff0c00722a */ /* 0x000fe4000070d400 */
[----:B-----5:R-:W-:Y:S01]  /*b320*/  DSETP.NEU.AND P6, PT, R18, RZ, PT ;  /* 0x000000ff1200722a */ /* 0x020fe20003fcd000 */
[----:B------:R-:W-:Y:S02]  /*b330*/  PLOP3.LUT P2, PT, P2, P3, PT, 0xa8, 0x0 ;  /* 0x000000000000781c */ /* 0x000fe40001747570 */
[----:B------:R-:W-:Y:S01]  /*b340*/  ISETP.GE.U32.AND P3, PT, R7, R2, PT ;  /* 0x000000020700720c */ /* 0x000fe20003f66070 */
[----:B------:R-:W-:Y:S01]  /*b350*/  DSETP.NEU.OR P5, PT, R20, RZ, P5 ;  /* 0x000000ff1400722a */ /* 0x000fe20002fad400 */
[----:B------:R-:W-:Y:S01]  /*b360*/  PLOP3.LUT P0, PT, P1, P0, PT, 0xa8, 0x0 ;  /* 0x000000000000781c */ /* 0x000fe20000f01570 */
[----:B------:R-:W-:Y:S01]  /*b370*/  DSETP.NEU.OR P6, PT, R16, RZ, P6 ;  /* 0x000000ff1000722a */ /* 0x000fe200037cd400 */
[----:B------:R-:W-:-:S03]  /*b380*/  LOP3.LUT P1, RZ, R5, 0xff, RZ, 0xc0, !PT ;  /* 0x000000ff05ff7812 */ /* 0x000fc6000782c0ff */
[----:B------:R-:W-:Y:S02]  /*b390*/  PLOP3.LUT P4, PT, P4, P5, PT, 0xa8, 0x0 ;  /* 0x000000000000781c */ /* 0x000fe4000278b570 */
[----:B------:R-:W-:Y:S02]  /*b3a0*/  PLOP3.LUT P1, PT, P1, P6, PT, 0xa8, 0x0 ;  /* 0x000000000000781c */ /* 0x000fe40000f2d570 */
[----:B------:R-:W-:Y:S02]  /*b3b0*/  SEL R28, RZ, 0x1, !P0 ;  /* 0x00000001ff1c7807 */ /* 0x000fe40004000000 */
[----:B------:R-:W-:Y:S02]  /*b3c0*/  SEL R7, RZ, 0x1, !P2 ;  /* 0x00000001ff077807 */ /* 0x000fe40005000000 */
[----:B------:R-:W-:Y:S02]  /*b3d0*/  SEL R6, RZ, 0x1, !P4 ;  /* 0x00000001ff067807 */ /* 0x000fe40006000000 */
[----:B------:R-:W-:Y:S01]  /*b3e0*/  SEL R5, RZ, 0x1, !P1 ;  /* 0x00000001ff057807 */ /* 0x000fe20004800000 */
[----:B------:R-:W-:Y:S06]  /*b3f0*/  @!P3 BRA `(.L_x_1308) ;  /* 0xfffffffc0074b947 */ /* 0x000fec000383ffff */
[----:B------:R-:W-:Y:S05]  /*b400*/  BSYNC B2 ;  /* 0x0000000000027941 */ /* 0x000fea0003800000 */
.L_x_1307:
[----:B------:R-:W-:Y:S05]  /*b410*/  BSYNC B1 ;  /* 0x0000000000017941 */ /* 0x000fea0003800000 */
.L_x_1306:
[----:B------:R-:W-:Y:S01]  /*b420*/  ISETP.GE.U32.AND P1, PT, R29, R2, PT ;  /* 0x000000021d00720c */ /* 0x000fe20003f26070 */
[----:B------:R-:W-:-:S12]  /*b430*/  BSSY B1, `(.L_x_1309) ;  /* 0x0000012000017945 */ /* 0x000fd80003800000 */
[----:B------:R-:W-:Y:S05]  /*b440*/  @P1 BRA `(.L_x_1310) ;  /* 0x0000000000401947 */ /* 0x000fea0003800000 */
[----:B------:R-:W-:-:S06]  /*b450*/  IMAD.WIDE.U32 R12, R29, 0x10, R26 ;  /* 0x000000101d0c7825 */ /* 0x000fcc00078e001a */
[----:B------:R-:W5:Y:S01]  /*b460*/  LDG.E.128 R12, desc[UR36][R12.64] ;  /* 0x000000240c0c7981 */ /* 0x000f62000c1e1d00 */
[----:B------:R-:W-:-:S05]  /*b470*/  IMAD.IADD R31, R29, 0x1, R0 ;  /* 0x000000011d1f7824 */ /* 0x000fca00078e0200 */
[----:B------:R-:W-:-:S13]  /*b480*/  ISETP.GE.U32.AND P0, PT, R31, R2, PT ;  /* 0x000000021f00720c */ /* 0x000fda0003f06070 */
[----:B------:R-:W-:Y:S05]  /*b490*/  @P0 BRA `(.L_x_1310) ;  /* 0x00000000002c0947 */ /* 0x000fea0003800000 */
[----:B------:R-:W-:-:S06]  /*b4a0*/  IMAD.WIDE.U32 R8, R31, 0x10, R26 ;  /* 0x000000101f087825 */ /* 0x000fcc00078e001a */
[----:B------:R-:W5:Y:S01]  /*b4b0*/  LDG.E.128 R8, desc[UR36][R8.64] ;  /* 0x0000002408087981 */ /* 0x000f62000c1e1d00 */
[----:B------:R-:W-:-:S04]  /*b4c0*/  IADD3 R31, R31, R0, RZ ;  /* 0x000000001f1f7210 */ /* 0x000fc80007ffe0ff */
[----:B------:R-:W-:-:S13]  /*b4d0*/  ISETP.GE.U32.AND P0, PT, R31, R2, PT ;  /* 0x000000021f00720c */ /* 0x000fda0003f06070 */
[----:B------:R-:W-:Y:S05]  /*b4e0*/  @P0 BRA `(.L_x_1310) ;  /* 0x0000000000180947 */ /* 0x000fea0003800000 */
[C---:B------:R-:W-:Y:S02]  /*b4f0*/  IMAD.IADD R23, R31.reuse, 0x1, R0 ;  /* 0x000000011f177824 */ /* 0x040fe400078e0200 */
[----:B------:R-:W-:-:S03]  /*b500*/  IMAD.WIDE.U32 R20, R31, 0x10, R26 ;  /* 0x000000101f147825 */ /* 0x000fc600078e001a */
[----:B------:R-:W-:-:S13]  /*b510*/  ISETP.GE.U32.AND P0, PT, R23, R2, PT ;  /* 0x000000021700720c */ /* 0x000fda0003f06070 */
[----:B------:R-:W-:Y:S02]  /*b520*/  @!P0 IMAD.WIDE.U32 R26, R23, 0x10, R26 ;  /* 0x00000010171a8825 */ /* 0x000fe400078e001a */
[----:B------:R-:W5:Y:S04]  /*b530*/  LDG.E.128 R20, desc[UR36][R20.64] ;  /* 0x0000002414147981 */ /* 0x000f68000c1e1d00 */
[----:B------:R0:W5:Y:S02]  /*b540*/  @!P0 LDG.E.128 R16, desc[UR36][R26.64] ;  /* 0x000000241a108981 */ /* 0x000164000c1e1d00 */
.L_x_1310:
[----:B------:R-:W-:Y:S05]  /*b550*/  BSYNC B1 ;  /* 0x0000000000017941 */ /* 0x000fea0003800000 */
.L_x_1309:
        /* <DEDUP_REMOVED lines=10> */
[----:B------:R-:W-:-:S06]  /*b600*/  DSETP.NEU.AND P0, PT, R10, RZ, PT ;  /* 0x000000ff0a00722a */ /* 0x000fcc0003f0d000 */
[----:B------:R-:W-:Y:S01]  /*b610*/  DSETP.NEU.OR P1, PT, R8, RZ, P0 ;  /* 0x000000ff0800722a */ /* 0x000fe2000072d400 */
[----:B------:R-:W-:Y:S01]  /*b620*/  LOP3.LUT P0, RZ, R7, 0xff, RZ, 0xc0, !PT ;  /* 0x000000ff07ff7812 */ /* 0x000fe2000780c0ff */
[----:B------:R-:W-:-:S04]  /*b630*/  IMAD.IADD R9, R29, 0x1, R0 ;  /* 0x000000011d097824 */ /* 0x000fc800078e0200 */
        /* <DEDUP_REMOVED lines=17> */
.L_x_1312:
[----:B------:R-:W-:Y:S05]  /*b750*/  BSYNC B1 ;  /* 0x0000000000017941 */ /* 0x000fea0003800000 */
.L_x_1311:
[----:B------:R-:W-:-:S04]  /*b760*/  LOP3.LUT R6, R6, R7, R28, 0xfe, !PT ;  /* 0x0000000706067212 */ /* 0x000fc800078efe1c */
[----:B------:R-:W-:-:S04]  /*b770*/  LOP3.LUT P0, RZ, R5, 0xff, R6, 0xc8, !PT ;  /* 0x000000ff05ff7812 */ /* 0x000fc8000780c806 */
[----:B-----5:R-:W-:-:S09]  /*b780*/  SEL R17, RZ, 0x1, !P0 ;  /* 0x00000001ff117807 */ /* 0x020fd20004000000 */
.L_x_1267:
[----:B------:R-:W-:Y:S05]  /*b790*/  BSYNC B0 ;  /* 0x0000000000007941 */ /* 0x000fea0003800000 */
.L_x_1266:
        /* <DEDUP_REMOVED lines=14> */
[----:B------:R-:W-:-:S07]  /*b880*/  IMAD.U32 R2, RZ, RZ, UR5 ;  /* 0x00000005ff027e24 */ /* 0x000fce000f8e00ff */
.L_x_1314:
[----:B------:R-:W-:Y:S01]  /*b890*/  IADD3 R5, R3, R2, RZ ;  /* 0x0000000203057210 */ /* 0x000fe20007ffe0ff */
[----:B------:R-:W-:Y:S03]  /*b8a0*/  BAR.SYNC.DEFER_BLOCKING 0x0 ;  /* 0x0000000000007b1d */ /* 0x000fe60000010000 */
        /* <DEDUP_REMOVED lines=11> */
.L_x_1313:
        /* <DEDUP_REMOVED lines=8> */
[-C--:B------:R-:W-:Y:S01]  /*b9e0*/  LEA.HI R0, R9, R9.reuse, RZ, 0x1 ;  /* 0x0000000909007211 */ /* 0x080fe200078f08ff */
[----:B------:R-:W-:Y:S01]  /*b9f0*/  UMOV UR4, 0x400 ;  /* 0x0000040000047882 */ /* 0x000fe20000000000 */
[----:B------:R-:W-:Y:S01]  /*ba00*/  IMAD R2, R3, R9, R4 ;  /* 0x0000000903027224 */ /* 0x000fe200078e0204 */
[----:B------:R-:W-:Y:S01]  /*ba10*/  UIADD3 UR4, UR4, 0x10, URZ ;  /* 0x0000001004047890 */ /* 0x000fe2000fffe03f */
[----:B------:R-:W-:Y:S02]  /*ba20*/  SHF.R.S32.HI R6, RZ, 0x1, R0 ;  /* 0x00000001ff067819 */ /* 0x000fe40000011400 */
[----:B------:R-:W-:Y:S02]  /*ba30*/  MOV R0, 0x20 ;  /* 0x0000002000007802 */ /* 0x000fe40000000f00 */
[----:B------:R-:W-:Y:S01]  /*ba40*/  ISETP.GE.AND P0, PT, R6, 0x20, PT ;  /* 0x000000200600780c */ /* 0x000fe20003f06270 */
[----:B-1----:R-:W-:-:S06]  /*ba50*/  ULEA UR4, UR5, UR4, 0x18 ;  /* 0x0000000405047291 */ /* 0x002fcc000f8ec03f */
[----:B------:R-:W-:-:S03]  /*ba60*/  VIADD R5, R2, UR4 ;  /* 0x0000000402057c36 */ /* 0x000fc60008000000 */
[----:B------:R1:W-:Y:S03]  /*ba70*/  STS.U8 [R2+UR4], R17 ;  /* 0x0000001102007988 */ /* 0x0003e60008000004 */
[----:B------:R-:W-:Y:S05]  /*ba80*/  @!P0 BRA `(.L_x_1316) ;  /* 0x0000000000388947 */ /* 0x000fea0003800000 */
.L_x_1317:
        /* <DEDUP_REMOVED lines=14> */
.L_x_1316:
[----:B------:R-:W-:Y:S01]  /*bb70*/  BAR.SYNC.DEFER_BLOCKING 0x0 ;  /* 0x0000000000007b1d */ /* 0x000fe20000010000 */
[----:B------:R-:W-:-:S13]  /*bb80*/  ISETP.GE.AND P0, PT, R0, 0x2, PT ;  /* 0x000000020000780c */ /* 0x000fda0003f06270 */
[----:B------:R-:W-:Y:S05]  /*bb90*/  @!P0 BRA `(.L_x_1315) ;  /* 0x0000000000288947 */ /* 0x000fea0003800000 */
[----:B------:R-:W-:-:S07]  /*bba0*/  IMAD.MOV.U32 R5, RZ, RZ, 0x1 ;  /* 0x00000001ff057424 */ /* 0x000fce00078e00ff */
.L_x_1318:
        /* <DEDUP_REMOVED lines=9> */
.L_x_1315:
[----:B-1----:R-:W1:Y:S01]  /*bc40*/  LDC R2, c[0x0][0x3e8] ;  /* 0x0000fa00ff027b82 */ /* 0x002e620000000800 */
        /* <DEDUP_REMOVED lines=276> */
.L_x_1319:
[----:B------:R-:W-:Y:S01]  /*cd90*/  ULDC.64 UR4, c[0x0][0x5f8] ;  /* 0x00017e0000047ab9 */ /* 0x000fe20000000a00 */
[----:B------:R-:W-:Y:S01]  /*cda0*/  ULDC UR6, c[0x0][0x234] ;  /* 0x00008d0000067ab9 */ /* 0x000fe20000000800 */
[----:B------:R-:W-:Y:S02]  /*cdb0*/  ISETP.NE.U32.AND P0, PT, RZ, UR4, PT ;  /* 0x00000004ff007c0c */ /* 0x000fe4000bf05070 */
[----:B------:R-:W-:Y:S02]  /*cdc0*/  CS2R R6, SRZ ;  /* 0x0000000000067805 */ /* 0x000fe4000001ff00 */
[----:B------:R-:W-:Y:S02]  /*cdd0*/  ISETP.NE.AND P3, PT, RZ, UR6, PT ;  /* 0x00000006ff007c0c */ /* 0x000fe4000bf65270 */
[----:B------:R-:W-:Y:S02]  /*cde0*/  ISETP.NE.AND.EX P0, PT, RZ, UR5, PT, P0 ;  /* 0x00000005ff007c0c */ /* 0x000fe4000bf05300 */
[----:B------:R-:W-:-:S11]  /*cdf0*/  MOV R5, RZ ;  /* 0x000000ff00057202 */ /* 0x000fd60000000f00 */
[----:B------:R-:W-:-:S05]  /*ce00*/  @P0 IADD3 R6, P2, R16, UR4, RZ ;  /* 0x0000000410060c10 */ /* 0x000fca000ff5e0ff */
[----:B------:R-:W-:-:S05]  /*ce10*/  @P0 IMAD.X R7, RZ, RZ, UR5, P2 ;  /* 0x00000005ff070e24 */ /* 0x000fca00090e06ff */
[----:B------:R-:W-:Y:S01]  /*ce20*/  @P0 MOV R5, R7 ;  /* 0x0000000700050202 */ /* 0x000fe20000000f00 */
[----:B------:R-:W-:Y:S06]  /*ce30*/  @!P3 BRA `(.L_x_1320) ;  /* 0x0000002000acb947 */ /* 0x000fec0003800000 */
[----:B------:R-:W1:Y:S01]  /*ce40*/  S2R R0, SR_CTAID.X ;  /* 0x0000000000007919 */ /* 0x000e620000002500 */
[----:B------:R-:W-:Y:S01]  /*ce50*/  ULDC.64 UR4, c[0x0][0x238] ;  /* 0x00008e0000047ab9 */ /* 0x000fe20000000a00 */
[----:B------:R-:W-:Y:S02]  /*ce60*/  IMAD.MOV.U32 R16, RZ, RZ, RZ ;  /* 0x000000ffff107224 */ /* 0x000fe400078e00ff */
[----:B------:R-:W-:Y:S01]  /*ce70*/  IMAD R8, R4, UR4, RZ ;  /* 0x0000000404087c24 */ /* 0x000fe2000f8e02ff */
[----:B------:R-:W-:-:S03]  /*ce80*/  ULDC UR4, c[0x0][0x224] ;  /* 0x0000890000047ab9 */ /* 0x000fc60000000800 */
[----:B------:R-:W-:-:S04]  /*ce90*/  IMAD R9, R3, UR5, R8 ;  /* 0x0000000503097c24 */ /* 0x000fc8000f8e0208 */
[----:B-1----:R-:W-:Y:S01]  /*cea0*/  IMAD R9, R0, UR4, R9 ;  /* 0x0000000400097c24 */ /* 0x002fe2000f8e0209 */
        /* <DEDUP_REMOVED lines=274> */
.L_x_1321:
        /* <DEDUP_REMOVED lines=15> */
.L_x_1323:
[----:B-1----:R-:W-:Y:S05]  /*e0c0*/  BSYNC B0 ;  /* 0x0000000000007941 */ /* 0x002fea0003800000 */
.L_x_1322:
        /* <DEDUP_REMOVED lines=12> */
[----:B------:R-:W-:-:S05]  /*e190*/  IADD3 R8, P2, R9, UR4, RZ ;  /* 0x0000000409087c10 */ /* 0x000fca000ff5e0ff */
[----:B------:R-:W-:-:S05]  /*e1a0*/  IMAD.X R9, RZ, RZ, UR5, P2 ;  /* 0x00000005ff097e24 */ /* 0x000fca00090e06ff */
[----:B------:R1:W-:Y:S03]  /*e1b0*/  STG.E.U8 desc[UR36][R8.64], R17 ;  /* 0x0000001108007986 */ /* 0x0003e6000c101124 */
.L_x_1325:
[----:B------:R-:W-:Y:S05]  /*e1c0*/  BSYNC B0 ;  /* 0x0000000000007941 */ /* 0x000fea0003800000 */
.L_x_1324:
        /* <DEDUP_REMOVED lines=28> */
[----:B------:R-:W-:Y:S01]  /*e390*/  UIADD3 UR4, UR4, -0x1, URZ ;  /* 0xffffffff04047890 */ /* 0x000fe2000fffe03f */
[----:B------:R-:W1:Y:S01]  /*e3a0*/  POPC R13, R12 ;  /* 0x0000000c000d7309 */ /* 0x000e620000000000 */
[----:B--2---:R-:W1:Y:S02]  /*e3b0*/  SHFL.IDX PT, R2, R9, R10, 0x1f ;  /* 0x00001f0a09027589 */ /* 0x004e6400000e0000 */
[----:B-1----:R-:W-:-:S04]  /*e3c0*/  IADD3 R2, R2, R13, RZ ;  /* 0x0000000d02027210 */ /* 0x002fc80007ffe0ff */
[----:B------:R-:W-:-:S04]  /*e3d0*/  ISETP.NE.AND P0, PT, R2, UR4, PT ;  /* 0x0000000402007c0c */ /* 0x000fc8000bf05270 */
[----:B------:R-:W-:-:S05]  /*e3e0*/  SEL R2, RZ, 0x1, P0 ;  /* 0x00000001ff027807 */ /* 0x000fca0000000000 */
[----:B------:R2:W-:Y:S04]  /*e3f0*/  STS.U8 [UR5], R2 ;  /* 0x00000002ff007988 */ /* 0x0005e80008000005 */
.L_x_1327:
[----:B------:R-:W-:Y:S05]  /*e400*/  BSYNC B0 ;  /* 0x0000000000007941 */ /* 0x000fea0003800000 */
.L_x_1326:
[----:B------:R-:W-:Y:S01]  /*e410*/  BAR.SYNC.DEFER_BLOCKING 0x0 ;  /* 0x0000000000007b1d */ /* 0x000fe20000010000 */
[----:B------:R-:W-:-:S09]  /*e420*/  ULEA UR4, UR8, UR7, 0x18 ;  /* 0x0000000708047291 */ /* 0x000fd2000f8ec03f */
[----:B--2---:R-:W2:Y:S02]  /*e430*/  LDS.U8 R2, [UR4] ;  /* 0x00000004ff027984 */ /* 0x004ea40008000000 */
[----:B--2---:R-:W-:-:S13]  /*e440*/  ISETP.NE.AND P0, PT, R2, RZ, PT ;  /* 0x000000ff0200720c */ /* 0x004fda0003f05270 */
[----:B------:R-:W-:Y:S05]  /*e450*/  @!P0 EXIT ;  /* 0x000000000000894d */ /* 0x000fea0003800000 */
[----:B------:R-:W-:Y:S01]  /*e460*/  ISETP.NE.AND P0, PT, RZ, UR9, PT ;  /* 0x00000009ff007c0c */ /* 0x000fe2000bf05270 */
        /* <DEDUP_REMOVED lines=22> */
[----:B------:R-:W-:Y:S02]  /*e5d0*/  IMAD R11, R0, UR5, RZ ;  /* 0x00000005000b7c24 */ /* 0x000fe4000f8e02ff */
[----:B-1----:R-:W-:-:S07]  /*e5e0*/  IMAD R13, R13, UR4, RZ ;  /* 0x000000040d0d7c24 */ /* 0x002fce000f8e02ff */
.L_x_1332:
        /* <DEDUP_REMOVED lines=10> */
.L_x_1331:
[----:B------:R-:W-:Y:S05]  /*e690*/  BRA `(.L_x_1330) ;  /* 0x00000000004c7947 */ /* 0x000fea0003800000 */
.L_x_1329:
        /* <DEDUP_REMOVED lines=9> */
.L_x_1333:
        /* <DEDUP_REMOVED lines=10> */
.L_x_1330:
[----:B------:R-:W-:Y:S05]  /*e7d0*/  BSYNC B0 ;  /* 0x0000000000007941 */ /* 0x000fea0003800000 */
.L_x_1328:
        /* <DEDUP_REMOVED lines=12> */
.L_x_1335:
        /* <DEDUP_REMOVED lines=13> */
.L_x_1334:
        /* <DEDUP_REMOVED lines=11> */
.L_x_1338:
[----:B------:R-:W-:Y:S01]  /*ea20*/  IADD3 R3, R4, R8, RZ ;  /* 0x0000000804037210 */ /* 0x000fe20007ffe0ff */
[----:B------:R-:W-:Y:S03]  /*ea30*/  BAR.SYNC.DEFER_BLOCKING 0x0 ;  /* 0x0000000000007b1d */ /* 0x000fe60000010000 */
[----:B------:R-:W-:-:S04]  /*ea40*/  ISETP.GE.U32.AND P0, PT, R3, R11, PT ;  /* 0x0000000b0300720c */ /* 0x000fc80003f06070 */
[----:B------:R-:W-:-:S13]  /*ea50*/  ISETP.GE.U32.OR P0, PT, R4, R8, P0 ;  /* 0x000000080400720c */ /* 0x000fda0000706470 */
[--C-:B------:R-:W-:Y:S01]  /*ea60*/  @!P0 IMAD.IADD R3, R2, 0x1, R8.reuse ;  /* 0x0000000102038824 */ /* 0x100fe200078e0208 */
        /* <DEDUP_REMOVED lines=9> */
.L_x_1337:
[----:B------:R-:W-:Y:S01]  /*eb00*/  BAR.SYNC.DEFER_BLOCKING 0x0 ;  /* 0x0000000000007b1d */ /* 0x000fe20000010000 */
[----:B------:R-:W-:-:S13]  /*eb10*/  ISETP.GE.AND P0, PT, R3, 0x2, PT ;  /* 0x000000020300780c */ /* 0x000fda0003f06270 */
[----:B------:R-:W-:Y:S05]  /*eb20*/  @!P0 BRA `(.L_x_1336) ;  /* 0x0000000000288947 */ /* 0x000fea0003800000 */
[----:B-1----:R-:W-:-:S07]  /*eb30*/  IMAD.MOV.U32 R0, RZ, RZ, 0x1 ;  /* 0x00000001ff007424 */ /* 0x002fce00078e00ff */
.L_x_1339:
[C---:B------:R-:W-:Y:S02]  /*eb40*/  LOP3.LUT R2, R17.reuse, 0xffff, RZ, 0xc0, !PT ;  /* 0x0000ffff11027812 */ /* 0x040fe400078ec0ff */
        /* <DEDUP_REMOVED lines=8> */
.L_x_1336:
        /* <DEDUP_REMOVED lines=12> */
.L_x_1341:
        /* <DEDUP_REMOVED lines=20> */
.L_x_1343:
[----:B------:R-:W-:Y:S01]  /*edd0*/  ULDC.64 UR4, c[0x0][0x5e8] ;  /* 0x00017a0000047ab9 */ /* 0x000fe20000000a00 */
[----:B------:R-:W-:Y:S02]  /*ede0*/  LOP3.LUT P0, RZ, R17, 0xff, RZ, 0xc0, !PT ;  /* 0x000000ff11ff7812 */ /* 0x000fe4000780c0ff */
[----:B------:R-:W-:Y:S02]  /*edf0*/  IADD3 R16, P1, R16, UR4, RZ ;  /* 0x0000000410107c10 */ /* 0x000fe4000ff3e0ff */
[----:B------:R-:W-:Y:S02]  /*ee00*/  SEL R3, RZ, 0x1, !P0 ;  /* 0x00000001ff037807 */ /* 0x000fe40004000000 */
[----:B------:R-:W-:-:S05]  /*ee10*/  IADD3.X R17, RZ, UR5, RZ, P1, !PT ;  /* 0x00000005ff117c10 */ /* 0x000fca0008ffe4ff */
[----:B------:R-:W-:Y:S01]  /*ee20*/  STG.E.U8 desc[UR36][R16.64], R3 ;  /* 0x0000000310007986 */ /* 0x000fe2000c101124 */
[----:B------:R-:W-:Y:S05]  /*ee30*/  EXIT ;  /* 0x000000000000794d */ /* 0x000fea0003800000 */
.L_x_1342:
[----:B------:R-:W-:Y:S01]  /*ee40*/  STG.E.U8 desc[UR36][R6.64], R17 ;  /* 0x0000001106007986 */ /* 0x000fe2000c101124 */
[----:B------:R-:W-:Y:S05]  /*ee50*/  EXIT ;  /* 0x000000000000794d */ /* 0x000fea0003800000 */
.L_x_1340:
        /* <DEDUP_REMOVED lines=10> */
.L_x_1344:
        /* <DEDUP_REMOVED lines=12> */
[----:B------:R-:W-:Y:S01]  /*efc0*/  MOV R6, UR4 ;  /* 0x0000000400067c02 */ /* 0x000fe20008000f00 */
[----:B------:R-:W-:Y:S01]  /*efd0*/  IMAD.U32 R7, RZ, RZ, UR5 ;  /* 0x00000005ff077e24 */ /* 0x000fe2000f8e00ff */
[----:B------:R-:W-:Y:S01]  /*efe0*/  MOV R10, UR6 ;  /* 0x00000006000a7c02 */ /* 0x000fe20008000f00 */
[----:B------:R-:W-:Y:S01]  /*eff0*/  IMAD.U32 R11, RZ, RZ, UR7 ;  /* 0x00000007ff0b7e24 */ /* 0x000fe2000f8e00ff */
[----:B------:R-:W-:Y:S01]  /*f000*/  MOV R13, RZ ;  /* 0x000000ff000d7202 */ /* 0x000fe20000000f00 */
[----:B-1----:R-:W-:-:S07]  /*f010*/  IMAD.MOV.U32 R12, RZ, RZ, 0x1 ;  /* 0x00000001ff0c7424 */ /* 0x002fce00078e00ff */
[----:B------:R-:W-:-:S07]  /*f020*/  LEPC R20, `(.L_x_1346) ;  /* 0x000000001014794e */ /* 0x000fce0000000000 */
[----:B0-2---:R-:W-:Y:S05]  /*f030*/  CALL.ABS.NOINC R2 ;  /* 0x0000000002007343 */ /* 0x005fea0003c00000 */
.L_x_1346:
[----:B------:R-:W-:Y:S01]  /*f040*/  ULDC.64 UR4, c[0x0][0x5e8] ;  /* 0x00017a0000047ab9 */ /* 0x000fe20000000a00 */
[----:B------:R-:W-:Y:S02]  /*f050*/  LOP3.LUT P0, RZ, R17, 0xff, RZ, 0xc0, !PT ;  /* 0x000000ff11ff7812 */ /* 0x000fe4000780c0ff */
[----:B------:R-:W-:Y:S02]  /*f060*/  IADD3 R16, P1, R16, UR4, RZ ;  /* 0x0000000410107c10 */ /* 0x000fe4000ff3e0ff */
[----:B------:R-:W-:-:S03]  /*f070*/  SEL R3, RZ, 0x1, !P0 ;  /* 0x00000001ff037807 */ /* 0x000fc60004000000 */
[----:B------:R-:W-:-:S05]  /*f080*/  IMAD.X R17, RZ, RZ, UR5, P1 ;  /* 0x00000005ff117e24 */ /* 0x000fca00088e06ff */
[----:B------:R-:W-:Y:S01]  /*f090*/  STG.E.U8 desc[UR36][R16.64], R3 ;  /* 0x0000000310007986 */ /* 0x000fe2000c101124 */
[----:B------:R-:W-:Y:S05]  /*f0a0*/  EXIT ;  /* 0x000000000000794d */ /* 0x000fea0003800000 */
.L_x_1345:
[----:B------:R-:W-:-:S04]  /*f0b0*/  LOP3.LUT P0, RZ, R17, 0xff, RZ, 0xc0, !PT ;  /* 0x000000ff11ff7812 */ /* 0x000fc8000780c0ff */
[----:B------:R-:W-:-:S05]  /*f0c0*/  SEL R5, RZ, 0x1, !P0 ;  /* 0x00000001ff057807 */ /* 0x000fca0004000000 */
[----:B------:R-:W-:Y:S01]  /*f0d0*/  STG.E.U8 desc[UR36][R2.64], R5 ;  /* 0x0000000502007986 */ /* 0x000fe2000c101124 */
[----:B------:R-:W-:Y:S05]  /*f0e0*/  EXIT ;  /* 0x000000000000794d */ /* 0x000fea0003800000 */
.L_x_1320:
        /* <DEDUP_REMOVED lines=22> */
.L_x_1348:
        /* <DEDUP_REMOVED lines=20> */
.L_x_1350:
[----:B------:R-:W-:Y:S01]  /*f390*/  ULDC.64 UR4, c[0x0][0x5e8] ;  /* 0x00017a0000047ab9 */ /* 0x000fe20000000a00 */
[----:B------:R-:W-:Y:S02]  /*f3a0*/  LOP3.LUT P0, RZ, R17, 0xff, RZ, 0xc0, !PT ;  /* 0x000000ff11ff7812 */ /* 0x000fe4000780c0ff */
[----:B------:R-:W-:Y:S02]  /*f3b0*/  IADD3 R16, P1, R16, UR4, RZ ;  /* 0x0000000410107c10 */ /* 0x000fe4000ff3e0ff */
[----:B------:R-:W-:-:S03]  /*f3c0*/  SEL R3, RZ, 0x1, !P0 ;  /* 0x00000001ff037807 */ /* 0x000fc60004000000 */
[----:B------:R-:W-:-:S05]  /*f3d0*/  IMAD.X R17, RZ, RZ, UR5, P1 ;  /* 0x00000005ff117e24 */ /* 0x000fca00088e06ff */
[----:B------:R-:W-:Y:S01]  /*f3e0*/  STG.E.U8 desc[UR36][R16.64], R3 ;  /* 0x0000000310007986 */ /* 0x000fe2000c101124 */
[----:B------:R-:W-:Y:S05]  /*f3f0*/  EXIT ;  /* 0x000000000000794d */ /* 0x000fea0003800000 */
.L_x_1349:
[----:B------:R-:W-:Y:S01]  /*f400*/  STG.E.U8 desc[UR36][R6.64], R17 ;  /* 0x0000001106007986 */ /* 0x000fe2000c101124 */
[----:B------:R-:W-:Y:S05]  /*f410*/  EXIT ;  /* 0x000000000000794d */ /* 0x000fea0003800000 */
.L_x_1347:
        /* <DEDUP_REMOVED lines=10> */
.L_x_1351:
        /* <DEDUP_REMOVED lines=22> */
.L_x_1353:
[----:B------:R-:W-:Y:S02]  /*f620*/  ULDC.64 UR4, c[0x0][0x5e8] ;  /* 0x00017a0000047ab9 */ /* 0x000fe40000000a00 */
[----:B------:R-:W-:-:S04]  /*f630*/  IADD3 R16, P0, R16, UR4, RZ ;  /* 0x0000000410107c10 */ /* 0x000fc8000ff1e0ff */
[----:B------:R-:W-:-:S05]  /*f640*/  IADD3.X R17, RZ, UR5, RZ, P0, !PT ;  /* 0x00000005ff117c10 */ /* 0x000fca00087fe4ff */
[----:B------:R-:W-:Y:S01]  /*f650*/  STG.E.U8 desc[UR36][R16.64], R19 ;  /* 0x0000001310007986 */ /* 0x000fe2000c101124 */
[----:B------:R-:W-:Y:S05]  /*f660*/  EXIT ;  /* 0x000000000000794d */ /* 0x000fea0003800000 */
.L_x_1352:
[----:B------:R-:W-:Y:S01]  /*f670*/  STG.E.U8 desc[UR36][R2.64], R19 ;  /* 0x0000001302007986 */ /* 0x000fe2000c101124 */
[----:B------:R-:W-:Y:S05]  /*f680*/  EXIT ;  /* 0x000000000000794d */ /* 0x000fea0003800000 */
.L_x_1354:
        /* <DEDUP_REMOVED lines=15> */
.L_x_7548:


//--------------------- .text._ZN2at6native13reduce_kernelILi128ELi2ENS0_8ReduceOpIN3c107complexIdEENS0_14func_wrapper_tIbZZZNS0_14or_kernel_cudaERNS_14TensorIteratorEENKUlvE_clEvENKUlvE6_clEvEUlbS5_E_EEjbLi4ELi4EEEEEvT1_ --------------------------
	.section	.text._ZN2at6native13reduce_kernelILi128ELi2ENS0_8ReduceOpIN3c107complexIdEENS0_14func_wrapper_tIbZZZNS0_14or_kernel_cudaERNS_14TensorIteratorEENKUlvE_clEvENKUlvE6_clEvEUlbS5_E_EEjbLi4ELi4EEEEEvT1_,"ax",@progbits
	.align	128
        .global         _ZN2at6native13reduce_kernelILi128ELi2ENS0_8ReduceOpIN3c107complexIdEENS0_14func_wrapper_tIbZZZNS0_14or_kernel_cudaERNS_14TensorIteratorEENKUlvE_clEvENKUlvE6_clEvEUlbS5_E_EEjbLi4ELi4EEEEEvT1_
        .type           _ZN2at6native13reduce_kernelILi128ELi2ENS0_8ReduceOpIN3c107complexIdEENS0_14func_wrapper_tIbZZZNS0_14or_kernel_cudaERNS_14TensorIteratorEENKUlvE_clEvENKUlvE6_clEvEUlbS5_E_EEjbLi4ELi4EEEEEvT1_,@function
        .size           _ZN2at6native13reduce_kernelILi128ELi2ENS0_8ReduceOpIN3c107complexIdEENS0_14func_wrapper_tIbZZZNS0_14or_kernel_cudaERNS_14TensorIteratorEENKUlvE_clEvENKUlvE6_clEvEUlbS5_E_EEjbLi4ELi4EEEEEvT1_,(.L_x_7549 - _ZN2at6native13reduce_kernelILi128ELi2ENS0_8ReduceOpIN3c107complexIdEENS0_14func_wrapper_tIbZZZNS0_14or_kernel_cudaERNS_14TensorIteratorEENKUlvE_clEvENKUlvE6_clEvEUlbS5_E_EEjbLi4ELi4EEEEEvT1_)
        .other          _ZN2at6native13reduce_kernelILi128ELi2ENS0_8ReduceOpIN3c107complexIdEENS0_14func_wrapper_tIbZZZNS0_14or_kernel_cudaERNS_14TensorIteratorEENKUlvE_clEvENKUlvE6_clEvEUlbS5_E_EEjbLi4ELi4EEEEEvT1_,@"STO_CUDA_ENTRY STV_DEFAULT"
_ZN2at6native13reduce_kernelILi128ELi2ENS0_8ReduceOpIN3c107complexIdEENS0_14func_wrapper_tIbZZZNS0_14or_kernel_cudaERNS_14TensorIteratorEENKUlvE_clEvENKUlvE6_clEvEUlbS5_E_EEjbLi4ELi4EEEEEvT1_:
.text._ZN2at6native13reduce_kernelILi128ELi2ENS0_8ReduceOpIN3c107complexIdEENS0_14func_wrapper_tIbZZZNS0_14or_kernel_cudaERNS_14TensorIteratorEENKUlvE_clEvENKUlvE6_clEvEUlbS5_E_EEjbLi4ELi4EEEEEvT1_:
        /* <DEDUP_REMOVED lines=293> */
.L_x_1355:
        /* <DEDUP_REMOVED lines=29> */
.L_x_1359:
        /* <DEDUP_REMOVED lines=25> */
.L_x_1365:
[----:B------:R-:W-:Y:S05]  /*15b0*/  BSYNC B2 ;  /* 0x0000000000027941 */ /* 0x000fea0003800000 */
.L_x_1364:
[----:B------:R-:W-:-:S04]  /*15c0*/  PRMT R3, R3, 0x9910, RZ ;  /* 0x0000991003037816 */ /* 0x000fc800000000ff */
[----:B------:R-:W-:-:S13]  /*15d0*/  ISETP.NE.AND P0, PT, R3, RZ, PT ;  /* 0x000000ff0300720c */ /* 0x000fda0003f05270 */
[----:B------:R-:W-:Y:S05]  /*15e0*/  @!P0 BRA `(.L_x_1363) ;  /* 0x0000000000308947 */ /* 0x000fea0003800000 */
[----:B------:R-:W-:-:S04]  /*15f0*/  PRMT R0, R0, 0x9910, RZ ;  /* 0x0000991000007816 */ /* 0x000fc800000000ff */
[----:B------:R-:W-:Y:S01]  /*1600*/  ISETP.NE.AND P0, PT, R0, RZ, PT ;  /* 0x000000ff0000720c */ /* 0x000fe20003f05270 */
[----:B------:R-:W-:-:S12]  /*1610*/  HFMA2.MMA R0, -RZ, RZ, 0, 5.9604644775390625e-08 ;  /* 0x00000001ff007435 */ /* 0x000fd800000001ff */
[----:B------:R-:W-:Y:S05]  /*1620*/  @P0 BRA `(.L_x_1363) ;  /* 0x0000000000200947 */ /* 0x000fea0003800000 */
[----:B------:R-:W-:-:S05]  /*1630*/  IADD3 R3, P0, R16, -R9, RZ ;  /* 0x8000000910037210 */ /* 0x000fca0007f1e0ff */
[----:B------:R-:W-:Y:S01]  /*1640*/  IMAD.X R0, RZ, RZ, -0x1, P0 ;  /* 0xffffffffff007424 */ /* 0x000fe200000e06ff */
[----:B------:R-:W-:-:S04]  /*1650*/  LEA R4, P0, R3, R42, 0x4 ;  /* 0x0000002a03047211 */ /* 0x000fc800078020ff */
[----:B------:R-:W-:-:S06]  /*1660*/  LEA.HI.X R5, R3, R43, R0, 0x4, P0 ;  /* 0x0000002b03057211 */ /* 0x000fcc00000f2400 */
[----:B------:R-:W2:Y:S02]  /*1670*/  LDG.E.128 R4, desc[UR58][R4.64] ;  /* 0x0000003a04047981 */ /* 0x000ea4000c1e1d00 */
[----:B--2---:R-:W-:-:S06]  /*1680*/  DSETP.NEU.AND P0, PT, R6, RZ, PT ;  /* 0x000000ff0600722a */ /* 0x004fcc0003f0d000 */
[----:B------:R-:W-:-:S06]  /*1690*/  DSETP.NEU.OR P0, PT, R4, RZ, P0 ;  /* 0x000000ff0400722a */ /* 0x000fcc000070d400 */
[----:B------:R-:W-:-:S08]  /*16a0*/  SEL R0, RZ, 0x1, !P0 ;  /* 0x00000001ff007807 */ /* 0x000fd00004000000 */
.L_x_1363:
[----:B------:R-:W-:Y:S05]  /*16b0*/  BSYNC B1 ;  /* 0x0000000000017941 */ /* 0x000fea0003800000 */
.L_x_1362:
[----:B------:R-:W0:Y:S01]  /*16c0*/  LDC R6, c[0x0][0x218] ;  /* 0x00008600ff067b82 */ /* 0x000e220000000800 */
[----:B------:R-:W-:-:S04]  /*16d0*/  IADD3 R5, P0, -R9, 0x4, RZ ;  /* 0x0000000409057810 */ /* 0x000fc80007f1e1ff */
[----:B------:R-:W-:Y:S01]  /*16e0*/  LEA R42, P1, R5, R42, 0x4 ;  /* 0x0000002a052a7211 */ /* 0x000fe200078220ff */
[----:B------:R-:W-:-:S05]  /*16f0*/  IMAD.X R4, RZ, RZ, -0x1, P0 ;  /* 0xffffffffff047424 */ /* 0x000fca00000e06ff */
[----:B------:R-:W-:Y:S02]  /*1700*/  LEA.HI.X R43, R5, R43, R4, 0x4, P1 ;  /* 0x0000002b052b7211 */ /* 0x000fe400008f2404 */
[----:B0-----:R-:W-:-:S07]  /*1710*/  IADD3 R3, R9, -0x4, R6 ;  /* 0xfffffffc09037810 */ /* 0x001fce0007ffe006 */
.L_x_1361:
[----:B------:R-:W-:Y:S05]  /*1720*/  BSYNC B0 ;  /* 0x0000000000007941 */ /* 0x000fea0003800000 */
.L_x_1360:
        /* <DEDUP_REMOVED lines=8> */
[----:B------:R-:W-:-:S02]  /*17b0*/  ISETP.NE.AND P6, PT, R20, RZ, PT ;  /* 0x000000ff1400720c */ /* 0x000fc40003fc5270 */
[----:B------:R-:W-:Y:S01]  /*17c0*/  PRMT R20, R8, 0x7610, R20 ;  /* 0x0000761008147816 */ /* 0x000fe20000000014 */
[----:B------:R-:W-:-:S05]  /*17d0*/  IMAD R19, R18, R21, R5 ;  /* 0x0000001512137224 */ /* 0x000fca00078e0205 */
[----:B------:R-:W-:-:S04]  /*17e0*/  LEA R4, R19, 0x3, 0x2 ;  /* 0x0000000313047811 */ /* 0x000fc800078e10ff */
[----:B------:R-:W-:-:S13]  /*17f0*/  ISETP.GE.U32.AND P0, PT, R4, R3, PT ;  /* 0x000000030400720c */ /* 0x000fda0003f06070 */
[----:B------:R-:W-:Y:S05]  /*1800*/  @P0 BRA `(.L_x_1367) ;  /* 0x0000000000800947 */ /* 0x000fea0003800000 */
[C---:B------:R-:W-:Y:S02]  /*1810*/  PRMT R29, R17.reuse, 0x7610, R29 ;  /* 0x00007610111d7816 */ /* 0x040fe4000000001d */
[----:B------:R-:W-:-:S07]  /*1820*/  PRMT R20, R17, 0x7610, R20 ;  /* 0x0000761011147816 */ /* 0x000fce0000000014 */
.L_x_1368:
[----:B------:R-:W-:Y:S01]  /*1830*/  IMAD.WIDE.U32 R22, R19, 0x40, R42 ;  /* 0x0000004013167825 */ /* 0x000fe200078e002a */
[----:B------:R-:W-:-:S04]  /*1840*/  ULDC UR4, c[0x0][0x220] ;  /* 0x0000880000047ab9 */ /* 0x000fc80000000800 */
[----:B------:R-:W2:Y:S04]  /*1850*/  LDG.E.128 R24, desc[UR58][R22.64] ;  /* 0x0000003a16187981 */ /* 0x000ea8000c1e1d00 */
[----:B------:R-:W3:Y:S04]  /*1860*/  LDG.E.128 R4, desc[UR58][R22.64+0x10] ;  /* 0x0000103a16047981 */ /* 0x000ee8000c1e1d00 */
[----:B------:R-:W4:Y:S04]  /*1870*/  LDG.E.128 R8, desc[UR58][R22.64+0x20] ;  /* 0x0000203a16087981 */ /* 0x000f28000c1e1d00 */
[----:B------:R-:W5:Y:S01]  /*1880*/  LDG.E.128 R12, desc[UR58][R22.64+0x30] ;  /* 0x0000303a160c7981 */ /* 0x000f62000c1e1d00 */
[----:B------:R-:W-:-:S02]  /*1890*/  LOP3.LUT P2, RZ, R0, 0xff, RZ, 0xc0, !PT ;  /* 0x000000ff00ff7812 */ /* 0x000fc4000784c0ff */
[----:B------:R-:W-:Y:S02]  /*18a0*/  IADD3 R19, R19, UR4, RZ ;  /* 0x0000000413137c10 */ /* 0x000fe4000fffe0ff */
[----:B------:R-:W-:Y:S01]  /*18b0*/  LOP3.LUT P4, RZ, R20, 0xff, RZ, 0xc0, !PT ;  /* 0x000000ff14ff7812 */ /* 0x000fe2000788c0ff */
[----:B--2---:R-:W-:Y:S02]  /*18c0*/  DSETP.NEU.AND P0, PT, R26, RZ, PT ;  /* 0x000000ff1a00722a */ /* 0x004fe40003f0d000 */
[----:B---3--:R-:W-:-:S04]  /*18d0*/  DSETP.NEU.AND P3, PT, R6, RZ, PT ;  /* 0x000000ff0600722a */ /* 0x008fc80003f6d000 */
[----:B------:R-:W-:Y:S02]  /*18e0*/  DSETP.NEU.OR P0, PT, R24, RZ, P0 ;  /* 0x000000ff1800722a */ /* 0x000fe4000070d400 */
[----:B----4-:R-:W-:Y:S02]  /*18f0*/  DSETP.NEU.AND P1, PT, R10, RZ, PT ;  /* 0x000000ff0a00722a */ /* 0x010fe40003f2d000 */
[----:B------:R-:W-:Y:S02]  /*1900*/  DSETP.NEU.OR P3, PT, R4, RZ, P3 ;  /* 0x000000ff0400722a */ /* 0x000fe40001f6d400 */
[----:B------:R-:W-:Y:S01]  /*1910*/  PLOP3.LUT P0, PT, P2, P0, PT, 0xa8, 0x0 ;  /* 0x000000000000781c */ /* 0x000fe20001701570 */
[----:B-----5:R-:W-:Y:S01]  /*1920*/  DSETP.NEU.AND P2, PT, R14, RZ, PT ;  /* 0x000000ff0e00722a */ /* 0x020fe20003f4d000 */
[----:B------:R-:W-:Y:S01]  /*1930*/  LEA R4, R19, 0x3, 0x2 ;  /* 0x0000000313047811 */ /* 0x000fe200078e10ff */
[----:B------:R-:W-:Y:S01]  /*1940*/  DSETP.NEU.OR P1, PT, R8, RZ, P1 ;  /* 0x000000ff0800722a */ /* 0x000fe20000f2d400 */
[----:B------:R-:W-:-:S02]  /*1950*/  SEL R0, RZ, 0x1, !P0 ;  /* 0x00000001ff007807 */ /* 0x000fc40004000000 */
[----:B------:R-:W-:Y:S01]  /*1960*/  ISETP.GE.U32.AND P0, PT, R4, R3, PT ;  /* 0x000000030400720c */ /* 0x000fe20003f06070 */
[----:B------:R-:W-:Y:S01]  /*1970*/  DSETP.NEU.OR P2, PT, R12, RZ, P2 ;  /* 0x000000ff0c00722a */ /* 0x000fe2000174d400 */
[----:B------:R-:W-:Y:S02]  /*1980*/  PLOP3.LUT P3, PT, P4, P3, PT, 0xa8, 0x0 ;  /* 0x000000000000781c */ /* 0x000fe40002767570 */
[----:B------:R-:W-:Y:S02]  /*1990*/  LOP3.LUT P4, RZ, R29, 0xff, RZ, 0xc0, !PT ;  /* 0x000000ff1dff7812 */ /* 0x000fe4000788c0ff */
[----:B------:R-:W-:Y:S02]  /*19a0*/  SEL R20, RZ, 0x1, !P3 ;  /* 0x00000001ff147807 */ /* 0x000fe40005800000 */
[----:B------:R-:W-:Y:S02]  /*19b0*/  PLOP3.LUT P1, PT, P4, P1, PT, 0xa8, 0x0 ;  /* 0x000000000000781c */ /* 0x000fe40002723570 */
[----:B------:R-:W-:-:S02]  /*19c0*/  LOP3.LUT P4, RZ, R17, 0xff, RZ, 0xc0, !PT ;  /* 0x000000ff11ff7812 */ /* 0x000fc4000788c0ff */
[----:B------:R-:W-:Y:S02]  /*19d0*/  SEL R29, RZ, 0x1, !P1 ;  /* 0x00000001ff1d7807 */ /* 0x000fe40004800000 */
[----:B------:R-:W-:-:S04]  /*19e0*/  PLOP3.LUT P2, PT, P4, P2, PT, 0xa8, 0x0 ;  /* 0x000000000000781c */ /* 0x000fc80002745570 */
[----:B------:R-:W-:Y:S01]  /*19f0*/  SEL R17, RZ, 0x1, !P2 ;  /* 0x00000001ff117807 */ /* 0x000fe20005000000 */
[----:B------:R-:W-:Y:S08]  /*1a00*/  @!P0 BRA `(.L_x_1368) ;  /* 0xfffffffc00888947 */ /* 0x000ff0000383ffff */
.L_x_1367:
[----:B------:R-:W-:Y:S05]  /*1a10*/  BSYNC B0 ;  /* 0x0000000000007941 */ /* 0x000fea0003800000 */
.L_x_1366:
        /* <DEDUP_REMOVED lines=8> */
.L_x_1370:
[----:B------:R-:W-:Y:S05]  /*1aa0*/  BSYNC B0 ;  /* 0x0000000000007941 */ /* 0x000fea0003800000 */
.L_x_1369:
        /* <DEDUP_REMOVED lines=15> */
.L_x_1372:
[----:B------:R-:W-:Y:S05]  /*1ba0*/  BSYNC B0 ;  /* 0x0000000000007941 */ /* 0x000fea0003800000 */
.L_x_1371:
[----:B------:R-:W-:Y:S02]  /*1bb0*/  LOP3.LUT R0, R29, R20, R0, 0xfe, !PT ;  /* 0x000000141d007212 */ /* 0x000fe400078efe00 */
[----:B------:R-:W-:Y:S02]  /*1bc0*/  PRMT R18, RZ, 0x7610, R18 ;  /* 0x00007610ff127816 */ /* 0x000fe40000000012 */
[----:B------:R-:W-:-:S04]  /*1bd0*/  LOP3.LUT P0, RZ, R17, 0xff, R0, 0xc8, !PT ;  /* 0x000000ff11ff7812 */ /* 0x000fc8000780c800 */
[----:B------:R-:W-:Y:S01]  /*1be0*/  SEL R23, RZ, 0x1, !P0 ;  /* 0x00000001ff177807 */ /* 0x000fe20004000000 */
[----:B------:R-:W-:Y:S08]  /*1bf0*/  BRA `(.L_x_1357) ;  /* 0x000000a800487947 */ /* 0x000ff00003800000 */
.L_x_1358:
        /* <DEDUP_REMOVED lines=29> */
[----:B------:R-:W-:Y:S02]  /*1dd0*/  CS2R R12, SRZ ;  /* 0x00000000000c7805 */ /* 0x000fe4000001ff00 */
[----:B------:R-:W-:Y:S02]  /*1de0*/  CS2R R22, SRZ ;  /* 0x0000000000167805 */ /* 0x000fe4000001ff00 */
[----:B------:R-:W-:-:S02]  /*1df0*/  CS2R R20, SRZ ;  /* 0x0000000000147805 */ /* 0x000fc4000001ff00 */
        /* <DEDUP_REMOVED lines=17> */
.L_x_1381:
        /* <DEDUP_REMOVED lines=295> */
.L_x_1377:
        /* <DEDUP_REMOVED lines=9> */
[----:B-1----:R-:W-:Y:S01]  /*3210*/  MOV R5, R17 ;  /* 0x0000001100057202 */ /* 0x002fe20000000f00 */
        /* <DEDUP_REMOVED lines=232> */
.L_x_1378:
[----:B------:R-:W-:-:S04]  /*40a0*/  LOP3.LUT R3, R3, 0xffffffe0, RZ, 0xc0, !PT ;  /* 0xffffffe003037812 */ /* 0x000fc800078ec0ff */
[----:B-1----:R-:W-:-:S05]  /*40b0*/  IADD3 R4, P0, R42, R3, RZ ;  /* 0x000000032a047210 */ /* 0x002fca0007f1e0ff */
[----:B------:R-:W-:-:S05]  /*40c0*/  IMAD.X R5, RZ, RZ, R43, P0 ;  /* 0x000000ffff057224 */ /* 0x000fca00000e062b */
[----:B------:R1:W5:Y:S04]  /*40d0*/  LDG.E.128 R24, desc[UR58][R4.64] ;  /* 0x0000003a04187981 */ /* 0x000368000c1e1d00 */
[----:B------:R1:W5:Y:S01]  /*40e0*/  LDG.E.128 R20, desc[UR58][R4.64+0x10] ;  /* 0x0000103a04147981 */ /* 0x000362000c1e1d00 */
[----:B------:R-:W-:Y:S01]  /*40f0*/  IADD3 R17, R17, R0, RZ ;  /* 0x0000000011117210 */ /* 0x000fe20007ffe0ff */
[----:B------:R-:W-:Y:S02]  /*4100*/  IMAD.MOV.U32 R3, RZ, RZ, RZ ;  /* 0x000000ffff037224 */ /* 0x000fe400078e00ff */
[----:B------:R-:W-:Y:S01]  /*4110*/  IMAD.MOV.U32 R8, RZ, RZ, RZ ;  /* 0x000000ffff087224 */ /* 0x000fe200078e00ff */
[----:B------:R-:W-:Y:S06]  /*4120*/  @!P6 BRA `(.L_x_1379) ;  /* 0x0000000c00cce947 */ /* 0x000fec0003800000 */
[----:B-1----:R-:W-:Y:S01]  /*4130*/  MOV R4, RZ ;  /* 0x000000ff00047202 */ /* 0x002fe20000000f00 */
[----:B------:R-:W-:Y:S01]  /*4140*/  IMAD.MOV.U32 R5, RZ, RZ, R17 ;  /* 0x000000ffff057224 */ /* 0x000fe200078e0011 */
        /* <DEDUP_REMOVED lines=241> */
.L_x_1379:
[----:B-1----:R-:W-:-:S04]  /*5060*/  LOP3.LUT R5, R8, 0xffffffe0, RZ, 0xc0, !PT ;  /* 0xffffffe008057812 */ /* 0x002fc800078ec0ff */
[----:B------:R-:W-:-:S05]  /*5070*/  IADD3 R4, P0, R42, R5, RZ ;  /* 0x000000052a047210 */ /* 0x000fca0007f1e0ff */
[----:B------:R-:W-:-:S05]  /*5080*/  IMAD.X R5, RZ, RZ, R43, P0 ;  /* 0x000000ffff057224 */ /* 0x000fca00000e062b */
[----:B------:R1:W5:Y:S04]  /*5090*/  LDG.E.128 R12, desc[UR58][R4.64] ;  /* 0x0000003a040c7981 */ /* 0x000368000c1e1d00 */
[----:B------:R1:W5:Y:S01]  /*50a0*/  LDG.E.128 R8, desc[UR58][R4.64+0x10] ;  /* 0x0000103a04087981 */ /* 0x000362000c1e1d00 */
        /* <DEDUP_REMOVED lines=235> */
.L_x_1380:
[----:B------:R-:W-:Y:S01]  /*5f60*/  LOP3.LUT R3, R3, 0xffffffe0, RZ, 0xc0, !PT ;  /* 0xffffffe003037812 */ /* 0x000fe200078ec0ff */
[----:B-----5:R-:W-:Y:S01]  /*5f70*/  DSETP.NEU.AND P4, PT, R26, RZ, PT ;  /* 0x000000ff1a00722a */ /* 0x020fe20003f8d000 */
[----:B------:R-:W-:Y:S01]  /*5f80*/  LOP3.LUT P2, RZ, R19, 0xff, RZ, 0xc0, !PT ;  /* 0x000000ff13ff7812 */ /* 0x000fe2000784c0ff */
[----:B------:R-:W-:Y:S01]  /*5f90*/  DSETP.NEU.AND P3, PT, R30, RZ, PT ;  /* 0x000000ff1e00722a */ /* 0x000fe20003f6d000 */
[----:B------:R-:W-:Y:S02]  /*5fa0*/  IADD3 R36, P0, R42, R3, RZ ;  /* 0x000000032a247210 */ /* 0x000fe40007f1e0ff */
[----:B------:R-:W-:Y:S02]  /*5fb0*/  LOP3.LUT P5, RZ, R47, 0xff, RZ, 0xc0, !PT ;  /* 0x000000ff2fff7812 */ /* 0x000fe400078ac0ff */
[----:B------:R-:W-:Y:S01]  /*5fc0*/  LOP3.LUT P1, RZ, R46, 0xff, RZ, 0xc0, !PT ;  /* 0x000000ff2eff7812 */ /* 0x000fe2000782c0ff */
[----:B------:R-:W-:Y:S01]  /*5fd0*/  IMAD.IADD R17, R17, 0x1, R0 ;  /* 0x0000000111117824 */ /* 0x000fe200078e0200 */
[----:B------:R-:W-:Y:S01]  /*5fe0*/  IADD3.X R37, RZ, R43, RZ, P0, !PT ;  /* 0x0000002bff257210 */ /* 0x000fe200007fe4ff */
[----:B------:R-:W-:-:S04]  /*5ff0*/  ULDC UR4, c[0x0][0x218] ;  /* 0x0000860000047ab9 */ /* 0x000fc80000000800 */
[----:B-1----:R-:W2:Y:S04]  /*6000*/  LDG.E.128 R4, desc[UR58][R36.64] ;  /* 0x0000003a24047981 */ /* 0x002ea8000c1e1d00 */
[----:B------:R-:W3:Y:S01]  /*6010*/  LDG.E.128 R36, desc[UR58][R36.64+0x10] ;  /* 0x0000103a24247981 */ /* 0x000ee2000c1e1d00 */
[----:B------:R-:W-:Y:S01]  /*6020*/  DSETP.NEU.AND P0, PT, R34, RZ, PT ;  /* 0x000000ff2200722a */ /* 0x000fe20003f0d000 */
[----:B------:R-:W-:Y:S01]  /*6030*/  IMAD.U32 R3, RZ, RZ, UR4 ;  /* 0x00000004ff037e24 */ /* 0x000fe2000f8e00ff */
[----:B------:R-:W-:Y:S02]  /*6040*/  DSETP.NEU.OR P4, PT, R24, RZ, P4 ;  /* 0x000000ff1800722a */ /* 0x000fe4000278d400 */
[----:B------:R-:W-:Y:S02]  /*6050*/  DSETP.NEU.OR P3, PT, R28, RZ, P3 ;  /* 0x000000ff1c00722a */ /* 0x000fe40001f6d400 */
[----:B------:R-:W-:-:S02]  /*6060*/  DSETP.NEU.OR P0, PT, R32, RZ, P0 ;  /* 0x000000ff2000722a */ /* 0x000fc4000070d400 */
[----:B------:R-:W-:Y:S01]  /*6070*/  PLOP3.LUT P5, PT, P5, P4, PT, 0xa8, 0x0 ;  /* 0x000000000000781c */ /* 0x000fe20002fa9570 */
[----:B------:R-:W-:Y:S01]  /*6080*/  DSETP.NEU.AND P4, PT, R14, RZ, PT ;  /* 0x000000ff0e00722a */ /* 0x000fe20003f8d000 */
[----:B------:R-:W-:Y:S02]  /*6090*/  PLOP3.LUT P3, PT, P1, P3, PT, 0xa8, 0x0 ;  /* 0x000000000000781c */ /* 0x000fe40000f67570 */
[----:B------:R-:W-:Y:S01]  /*60a0*/  PLOP3.LUT P0, PT, P2, P0, PT, 0xa8, 0x0 ;  /* 0x000000000000781c */ /* 0x000fe20001701570 */
[----:B------:R-:W-:Y:S01]  /*60b0*/  DSETP.NEU.AND P2, PT, R22, RZ, PT ;  /* 0x000000ff1600722a */ /* 0x000fe20003f4d000 */
[----:B------:R-:W-:Y:S01]  /*60c0*/  SEL R47, RZ, 0x1, !P5 ;  /* 0x00000001ff2f7807 */ /* 0x000fe20006800000 */
[----:B------:R-:W-:Y:S01]  /*60d0*/  DSETP.NEU.AND P5, PT, R10, RZ, PT ;  /* 0x000000ff0a00722a */ /* 0x000fe20003fad000 */
[----:B------:R-:W-:Y:S01]  /*60e0*/  SEL R19, RZ, 0x1, !P0 ;  /* 0x00000001ff137807 */ /* 0x000fe20004000000 */
[----:B------:R-:W-:Y:S01]  /*60f0*/  DSETP.NEU.OR P4, PT, R12, RZ, P4 ;  /* 0x000000ff0c00722a */ /* 0x000fe2000278d400 */
[----:B------:R-:W-:Y:S01]  /*6100*/  LOP3.LUT P0, RZ, R48, 0xff, RZ, 0xc0, !PT ;  /* 0x000000ff30ff7812 */ /* 0x000fe2000780c0ff */
[----:B------:R-:W-:Y:S01]  /*6110*/  DSETP.NEU.OR P2, PT, R20, RZ, P2 ;  /* 0x000000ff1400722a */ /* 0x000fe2000174d400 */
[----:B------:R-:W-:Y:S01]  /*6120*/  LOP3.LUT P1, RZ, R49, 0xff, RZ, 0xc0, !PT ;  /* 0x000000ff31ff7812 */ /* 0x000fe2000782c0ff */
[----:B------:R-:W-:Y:S01]  /*6130*/  DSETP.NEU.OR P5, PT, R8, RZ, P5 ;  /* 0x000000ff0800722a */ /* 0x000fe20002fad400 */
[----:B------:R-:W-:-:S02]  /*6140*/  SEL R46, RZ, 0x1, !P3 ;  /* 0x00000001ff2e7807 */ /* 0x000fc40005800000 */
[----:B------:R-:W-:Y:S01]  /*6150*/  LOP3.LUT P3, RZ, R18, 0xff, RZ, 0xc0, !PT ;  /* 0x000000ff12ff7812 */ /* 0x000fe2000786c0ff */
[----:B------:R-:W-:Y:S01]  /*6160*/  IMAD R18, R0, 0x3, R17 ;  /* 0x0000000300127824 */ /* 0x000fe200078e0211 */
[----:B------:R-:W-:Y:S02]  /*6170*/  PLOP3.LUT P2, PT, P0, P2, PT, 0xa8, 0x0 ;  /* 0x000000000000781c */ /* 0x000fe40000745570 */
[----:B------:R-:W-:Y:S02]  /*6180*/  PLOP3.LUT P4, PT, P1, P4, PT, 0xa8, 0x0 ;  /* 0x000000000000781c */ /* 0x000fe40000f89570 */
[----:B------:R-:W-:Y:S02]  /*6190*/  SEL R48, RZ, 0x1, !P2 ;  /* 0x00000001ff307807 */ /* 0x000fe40005000000 */
[----:B------:R-:W-:Y:S02]  /*61a0*/  PLOP3.LUT P3, PT, P3, P5, PT, 0xa8, 0x0 ;  /* 0x000000000000781c */ /* 0x000fe40001f6b570 */
[----:B------:R-:W-:-:S02]  /*61b0*/  ISETP.GE.U32.AND P5, PT, R18, R3, PT ;  /* 0x000000031200720c */ /* 0x000fc40003fa6070 */
[----:B------:R-:W-:Y:S02]  /*61c0*/  SEL R49, RZ, 0x1, !P4 ;  /* 0x00000001ff317807 */ /* 0x000fe40006000000 */
[----:B------:R-:W-:Y:S02]  /*61d0*/  LOP3.LUT P0, RZ, R44, 0xff, RZ, 0xc0, !PT ;  /* 0x000000ff2cff7812 */ /* 0x000fe4000780c0ff */
[----:B------:R-:W-:Y:S01]  /*61e0*/  SEL R18, RZ, 0x1, !P3 ;  /* 0x00000001ff127807 */ /* 0x000fe20005800000 */
[----:B--2---:R-:W-:-:S06]  /*61f0*/  DSETP.NEU.AND P2, PT, R6, RZ, PT ;  /* 0x000000ff0600722a */ /* 0x004fcc0003f4d000 */
[----:B------:R-:W-:Y:S01]  /*6200*/  DSETP.NEU.OR P4, PT, R4, RZ, P2 ;  /* 0x000000ff0400722a */ /* 0x000fe2000178d400 */
[----:B------:R-:W-:Y:S01]  /*6210*/  LOP3.LUT P2, RZ, R45, 0xff, RZ, 0xc0, !PT ;  /* 0x000000ff2dff7812 */ /* 0x000fe2000784c0ff */
[----:B---3--:R-:W-:-:S04]  /*6220*/  DSETP.NEU.AND P1, PT, R38, RZ, PT ;  /* 0x000000ff2600722a */ /* 0x008fc80003f2d000 */
[----:B------:R-:W-:Y:S02]  /*6230*/  PLOP3.LUT P0, PT, P0, P4, PT, 0xa8, 0x0 ;  /* 0x000000000000781c */ /* 0x000fe40000709570 */
[----:B------:R-:W-:Y:S02]  /*6240*/  DSETP.NEU.OR P1, PT, R36, RZ, P1 ;  /* 0x000000ff2400722a */ /* 0x000fe40000f2d400 */
[----:B------:R-:W-:-:S04]  /*6250*/  SEL R44, RZ, 0x1, !P0 ;  /* 0x00000001ff2c7807 */ /* 0x000fc80004000000 */
[----:B------:R-:W-:-:S04]  /*6260*/  PLOP3.LUT P1, PT, P2, P1, PT, 0xa8, 0x0 ;  /* 0x000000000000781c */ /* 0x000fc80001723570 */
[----:B------:R-:W-:Y:S01]  /*6270*/  SEL R45, RZ, 0x1, !P1 ;  /* 0x00000001ff2d7807 */ /* 0x000fe20004800000 */
[----:B------:R-:W-:Y:S08]  /*6280*/  @!P5 BRA `(.L_x_1381) ;  /* 0xffffffbc0020d947 */ /* 0x000ff0000383ffff */
[----:B------:R-:W-:Y:S05]  /*6290*/  BSYNC B1 ;  /* 0x0000000000017941 */ /* 0x000fea0003800000 */
.L_x_1376:
[----:B------:R-:W-:Y:S05]  /*62a0*/  BSYNC B0 ;  /* 0x0000000000007941 */ /* 0x000fea0003800000 */
.L_x_1375:
[----:B------:R-:W-:Y:S01]  /*62b0*/  ISETP.GE.U32.AND P0, PT, R17, R3, PT ;  /* 0x000000031100720c */ /* 0x000fe20003f06070 */
[----:B------:R-:W-:-:S12]  /*62c0*/  BSSY B0, `(.L_x_1382) ;  /* 0x000046a000007945 */ /* 0x000fd80003800000 */
[----:B------:R-:W-:Y:S05]  /*62d0*/  @P0 BRA `(.L_x_1383) ;  /* 0x0000004400a00947 */ /* 0x000fea0003800000 */
[----:B0-----:R-:W0:Y:S01]  /*62e0*/  LDC R50, c[0x0][0x254] ;  /* 0x00009500ff327b82 */ /* 0x001e220000000800 */
        /* <DEDUP_REMOVED lines=276> */
.L_x_1384:
        /* <DEDUP_REMOVED lines=282> */
.L_x_1385:
[----:B------:R-:W-:-:S04]  /*85d0*/  LOP3.LUT R21, R24, 0xffffffe0, RZ, 0xc0, !PT ;  /* 0xffffffe018157812 */ /* 0x000fc800078ec0ff */
[----:B------:R-:W-:-:S04]  /*85e0*/  IADD3 R20, P2, R42, R21, RZ ;  /* 0x000000152a147210 */ /* 0x000fc80007f5e0ff */
[----:B------:R-:W-:-:S05]  /*85f0*/  IADD3.X R21, RZ, R43, RZ, P2, !PT ;  /* 0x0000002bff157210 */ /* 0x000fca00017fe4ff */
[----:B------:R1:W5:Y:S04]  /*8600*/  LDG.E.128 R24, desc[UR58][R20.64] ;  /* 0x0000003a14187981 */ /* 0x000368000c1e1d00 */
[----:B------:R-:W5:Y:S01]  /*8610*/  LDG.E.128 R20, desc[UR58][R20.64+0x10] ;  /* 0x0000103a14147981 */ /* 0x000f62000c1e1d00 */
[----:B------:R-:W-:-:S05]  /*8620*/  IMAD.IADD R53, R53, 0x1, R0 ;  /* 0x0000000135357824 */ /* 0x000fca00078e0200 */
[----:B------:R-:W-:-:S13]  /*8630*/  ISETP.GE.U32.AND P2, PT, R53, R3, PT ;  /* 0x000000033500720c */ /* 0x000fda0003f46070 */
[----:B-1----:R-:W-:Y:S05]  /*8640*/  @P2 BRA `(.L_x_1383) ;  /* 0x0000002000c42947 */ /* 0x002fea0003800000 */
        /* <DEDUP_REMOVED lines=274> */
.L_x_1386:
[----:B------:R-:W-:-:S04]  /*9770*/  LOP3.LUT R9, R12, 0xffffffe0, RZ, 0xc0, !PT ;  /* 0xffffffe00c097812 */ /* 0x000fc800078ec0ff */
[----:B------:R-:W-:-:S05]  /*9780*/  IADD3 R8, P2, R42, R9, RZ ;  /* 0x000000092a087210 */ /* 0x000fca0007f5e0ff */
[----:B------:R-:W-:-:S05]  /*9790*/  IMAD.X R9, RZ, RZ, R43, P2 ;  /* 0x000000ffff097224 */ /* 0x000fca00010e062b */
[----:B------:R1:W5:Y:S04]  /*97a0*/  LDG.E.128 R12, desc[UR58][R8.64] ;  /* 0x0000003a080c7981 */ /* 0x000368000c1e1d00 */
[----:B------:R-:W5:Y:S01]  /*97b0*/  LDG.E.128 R8, desc[UR58][R8.64+0x10] ;  /* 0x0000103a08087981 */ /* 0x000f62000c1e1d00 */
[----:B------:R-:W-:-:S04]  /*97c0*/  IADD3 R53, R53, R0, RZ ;  /* 0x0000000035357210 */ /* 0x000fc80007ffe0ff */
        /* <DEDUP_REMOVED lines=276> */
.L_x_1387:
[----:B------:R-:W-:-:S04]  /*a910*/  LOP3.LUT R37, R36, 0xffffffe0, RZ, 0xc0, !PT ;  /* 0xffffffe024257812 */ /* 0x000fc800078ec0ff */
[----:B------:R-:W-:-:S05]  /*a920*/  IADD3 R36, P1, R42, R37, RZ ;  /* 0x000000252a247210 */ /* 0x000fca0007f3e0ff */
[----:B------:R-:W-:-:S05]  /*a930*/  IMAD.X R37, RZ, RZ, R43, P1 ;  /* 0x000000ffff257224 */ /* 0x000fca00008e062b */
[----:B------:R1:W5:Y:S04]  /*a940*/  LDG.E.128 R4, desc[UR58][R36.64] ;  /* 0x0000003a24047981 */ /* 0x000368000c1e1d00 */
[----:B-1----:R-:W5:Y:S02]  /*a950*/  LDG.E.128 R36, desc[UR58][R36.64+0x10] ;  /* 0x0000103a24247981 */ /* 0x002f64000c1e1d00 */
.L_x_1383:
[----:B------:R-:W-:Y:S05]  /*a960*/  BSYNC B0 ;  /* 0x0000000000007941 */ /* 0x000fea0003800000 */
.L_x_1382:
[----:B------:R-:W-:Y:S04]  /*a970*/  BSSY B0, `(.L_x_1388) ;  /* 0x0000033000007945 */ /* 0x000fe80003800000 */
[----:B------:R-:W-:Y:S05]  /*a980*/  @P0 BRA `(.L_x_1389) ;  /* 0x0000000000c40947 */ /* 0x000fea0003800000 */
[----:B-----5:R-:W-:Y:S01]  /*a990*/  DSETP.NEU.AND P0, PT, R34, RZ, PT ;  /* 0x000000ff2200722a */ /* 0x020fe20003f0d000 */
[----:B------:R-:W-:Y:S01]  /*a9a0*/  IMAD.IADD R17, R17, 0x1, R0 ;  /* 0x0000000111117824 */ /* 0x000fe200078e0200 */
[----:B------:R-:W-:Y:S01]  /*a9b0*/  DSETP.NEU.AND P2, PT, R30, RZ, PT ;  /* 0x000000ff1e00722a */ /* 0x000fe20003f4d000 */
[----:B------:R-:W-:-:S03]  /*a9c0*/  LOP3.LUT P3, RZ, R46, 0xff, RZ, 0xc0, !PT ;  /* 0x000000ff2eff7812 */ /* 0x000fc6000786c0ff */
[----:B------:R-:W-:Y:S01]  /*a9d0*/  DSETP.NEU.OR P1, PT, R32, RZ, P0 ;  /* 0x000000ff2000722a */ /* 0x000fe2000072d400 */
[----:B------:R-:W-:Y:S01]  /*a9e0*/  LOP3.LUT P0, RZ, R19, 0xff, RZ, 0xc0, !PT ;  /* 0x000000ff13ff7812 */ /* 0x000fe2000780c0ff */
[----:B------:R-:W-:-:S04]  /*a9f0*/  DSETP.NEU.OR P2, PT, R28, RZ, P2 ;  /* 0x000000ff1c00722a */ /* 0x000fc8000174d400 */
[----:B------:R-:W-:Y:S02]  /*aa00*/  PLOP3.LUT P0, PT, P0, P1, PT, 0xa8, 0x0 ;  /* 0x000000000000781c */ /* 0x000fe40000703570 */
[----:B------:R-:W-:Y:S02]  /*aa10*/  ISETP.GE.U32.AND P1, PT, R17, R3, PT ;  /* 0x000000031100720c */ /* 0x000fe40003f26070 */
[----:B------:R-:W-:Y:S02]  /*aa20*/  PLOP3.LUT P2, PT, P3, P2, PT, 0xa8, 0x0 ;  /* 0x000000000000781c */ /* 0x000fe40001f45570 */
[----:B------:R-:W-:Y:S02]  /*aa30*/  SEL R19, RZ, 0x1, !P0 ;  /* 0x00000001ff137807 */ /* 0x000fe40004000000 */
[----:B------:R-:W-:-:S07]  /*aa40*/  SEL R46, RZ, 0x1, !P2 ;  /* 0x00000001ff2e7807 */ /* 0x000fce0005000000 */
[----:B------:R-:W-:Y:S05]  /*aa50*/  @P1 BRA `(.L_x_1389) ;  /* 0x0000000000901947 */ /* 0x000fea0003800000 */
[----:B------:R-:W-:Y:S01]  /*aa60*/  DSETP.NEU.AND P0, PT, R26, RZ, PT ;  /* 0x000000ff1a00722a */ /* 0x000fe20003f0d000 */
[----:B------:R-:W-:Y:S01]  /*aa70*/  IADD3 R17, R17, R0, RZ ;  /* 0x0000000011117210 */ /* 0x000fe20007ffe0ff */
        /* <DEDUP_REMOVED lines=25> */
[----:B------:R-:W-:Y:S01]  /*ac10*/  LOP3.LUT P3, RZ, R45, 0xff, RZ, 0xc0, !PT ;  /* 0x000000ff2dff7812 */ /* 0x000fe2000786c0ff */
[----:B------:R-:W-:-:S04]  /*ac20*/  DSETP.NEU.AND P2, PT, R38, RZ, PT ;  /* 0x000000ff2600722a */ /* 0x000fc80003f4d000 */
[----:B------:R-:W-:Y:S01]  /*ac30*/  DSETP.NEU.OR P1, PT, R4, RZ, P0 ;  /* 0x000000ff0400722a */ /* 0x000fe2000072d400 */
[----:B------:R-:W-:Y:S01]  /*ac40*/  LOP3.LUT P0, RZ, R44, 0xff, RZ, 0xc0, !PT ;  /* 0x000000ff2cff7812 */ /* 0x000fe2000780c0ff */
[----:B------:R-:W-:-:S04]  /*ac50*/  DSETP.NEU.OR P2, PT, R36, RZ, P2 ;  /* 0x000000ff2400722a */ /* 0x000fc8000174d400 */
[----:B------:R-:W-:Y:S02]  /*ac60*/  PLOP3.LUT P0, PT, P0, P1, PT, 0xa8, 0x0 ;  /* 0x000000000000781c */ /* 0x000fe40000703570 */
[----:B------:R-:W-:Y:S02]  /*ac70*/  PLOP3.LUT P2, PT, P3, P2, PT, 0xa8, 0x0 ;  /* 0x000000000000781c */ /* 0x000fe40001f45570 */
[----:B------:R-:W-:Y:S02]  /*ac80*/  SEL R44, RZ, 0x1, !P0 ;  /* 0x00000001ff2c7807 */ /* 0x000fe40004000000 */
[----:B------:R-:W-:-:S09]  /*ac90*/  SEL R45, RZ, 0x1, !P2 ;  /* 0x00000001ff2d7807 */ /* 0x000fd20005000000 */
.L_x_1389:
[----:B------:R-:W-:Y:S05]  /*aca0*/  BSYNC B0 ;  /* 0x0000000000007941 */ /* 0x000fea0003800000 */
.L_x_1388:
[----:B------:R-:W-:Y:S02]  /*acb0*/  LOP3.LUT R18, R18, R48, R46, 0xfe, !PT ;  /* 0x0000003012127212 */ /* 0x000fe400078efe2e */
[----:B------:R-:W-:Y:S02]  /*acc0*/  LOP3.LUT R19, R49, R47, R19, 0xfe, !PT ;  /* 0x0000002f31137212 */ /* 0x000fe400078efe13 */
[----:B------:R-:W-:Y:S02]  /*acd0*/  LOP3.LUT P1, RZ, R45, 0xff, R18, 0xc8, !PT ;  /* 0x000000ff2dff7812 */ /* 0x000fe4000782c812 */
[----:B------:R-:W-:Y:S02]  /*ace0*/  LOP3.LUT P0, RZ, R44, 0xff, R19, 0xc8, !PT ;  /* 0x000000ff2cff7812 */ /* 0x000fe4000780c813 */
[----:B------:R-:W-:Y:S02]  /*acf0*/  SEL R18, RZ, 0x1, !P1 ;  /* 0x00000001ff127807 */ /* 0x000fe40004800000 */
[----:B-----5:R-:W-:Y:S01]  /*ad00*/  SEL R23, RZ, 0x1, !P0 ;  /* 0x00000001ff177807 */ /* 0x020fe20004000000 */
[----:B------:R-:W-:Y:S08]  /*ad10*/  BRA `(.L_x_1357) ;  /* 0x0000001800007947 */ /* 0x000ff00003800000 */
.L_x_1374:
        /* <DEDUP_REMOVED lines=34> */
.L_x_1392:
[----:B------:R-:W-:Y:S02]  /*af40*/  IMAD R4, R50, R17, RZ ;  /* 0x0000001132047224 */ /* 0x000fe400078e02ff */
[----:B------:R-:W-:-:S03]  /*af50*/  IMAD.IADD R17, R0, 0x1, R17 ;  /* 0x0000000100117824 */ /* 0x000fc600078e0211 */
[----:B------:R-:W-:Y:S01]  /*af60*/  SHF.R.U32.HI R25, RZ, 0x1, R4 ;  /* 0x00000001ff197819 */ /* 0x000fe20000011604 */
[----:B------:R-:W-:Y:S01]  /*af70*/  IMAD R4, R50, R17, RZ ;  /* 0x0000001132047224 */ /* 0x000fe200078e02ff */
[----:B------:R-:W-:-:S03]  /*af80*/  IADD3 R17, R17, R0, RZ ;  /* 0x0000000011117210 */ /* 0x000fc60007ffe0ff */
[----:B------:R-:W-:Y:S01]  /*af90*/  IMAD.WIDE.U32 R24, R25, 0x20, R42 ;  /* 0x0000002019187825 */ /* 0x000fe200078e002a */
[----:B------:R-:W-:-:S04]  /*afa0*/  SHF.R.U32.HI R5, RZ, 0x1, R4 ;  /* 0x00000001ff057819 */ /* 0x000fc80000011604 */
[----:B------:R-:W2:Y:S01]  /*afb0*/  LDG.E.128 R12, desc[UR58][R24.64+0x10] ;  /* 0x0000103a180c7981 */ /* 0x000ea2000c1e1d00 */
[----:B------:R-:W-:-:S03]  /*afc0*/  IMAD.WIDE.U32 R4, R5, 0x20, R42 ;  /* 0x0000002005047825 */ /* 0x000fc600078e002a */
[----:B------:R-:W3:Y:S01]  /*afd0*/  LDG.E.128 R20, desc[UR58][R24.64] ;  /* 0x0000003a18147981 */ /* 0x000ee2000c1e1d00 */
[----:B------:R-:W-:-:S03]  /*afe0*/  IMAD R6, R50, R17, RZ ;  /* 0x0000001132067224 */ /* 0x000fc600078e02ff */
[----:B------:R-:W4:Y:S01]  /*aff0*/  LDG.E.128 R8, desc[UR58][R4.64] ;  /* 0x0000003a04087981 */ /* 0x000f22000c1e1d00 */
[----:B------:R-:W-:Y:S01]  /*b000*/  IMAD.IADD R17, R17, 0x1, R0 ;  /* 0x0000000111117824 */ /* 0x000fe200078e0200 */
[----:B------:R-:W-:-:S03]  /*b010*/  SHF.R.U32.HI R53, RZ, 0x1, R6 ;  /* 0x00000001ff357819 */ /* 0x000fc60000011606 */
[----:B------:R-:W-:Y:S02]  /*b020*/  IMAD R26, R50, R17, RZ ;  /* 0x00000011321a7224 */ /* 0x000fe400078e02ff */
[----:B------:R-:W-:Y:S01]  /*b030*/  IMAD.WIDE.U32 R52, R53, 0x20, R42 ;  /* 0x0000002035347825 */ /* 0x000fe200078e002a */
[----:B------:R-:W5:Y:S02]  /*b040*/  LDG.E.128 R4, desc[UR58][R4.64+0x10] ;  /* 0x0000103a04047981 */ /* 0x000f64000c1e1d00 */
[----:B------:R-:W-:Y:S02]  /*b050*/  SHF.R.U32.HI R33, RZ, 0x1, R26 ;  /* 0x00000001ff217819 */ /* 0x000fe4000001161a */
[----:B------:R-:W5:Y:S03]  /*b060*/  LDG.E.128 R24, desc[UR58][R52.64+0x10] ;  /* 0x0000103a34187981 */ /* 0x000f66000c1e1d00 */
[----:B------:R-:W-:Y:S01]  /*b070*/  IMAD.WIDE.U32 R32, R33, 0x20, R42 ;  /* 0x0000002021207825 */ /* 0x000fe200078e002a */
[----:B------:R-:W5:Y:S04]  /*b080*/  LDG.E.128 R36, desc[UR58][R52.64] ;  /* 0x0000003a34247981 */ /* 0x000f68000c1e1d00 */
[----:B------:R-:W5:Y:S04]  /*b090*/  LDG.E.128 R28, desc[UR58][R32.64] ;  /* 0x0000003a201c7981 */ /* 0x000f68000c1e1d00 */
[----:B------:R-:W5:Y:S01]  /*b0a0*/  LDG.E.128 R32, desc[UR58][R32.64+0x10] ;  /* 0x0000103a20207981 */ /* 0x000f62000c1e1d00 */
[----:B------:R-:W-:-:S02]  /*b0b0*/  LOP3.LUT P6, RZ, R46, 0xff, RZ, 0xc0, !PT ;  /* 0x000000ff2eff7812 */ /* 0x000fc400078cc0ff */
[----:B------:R-:W-:Y:S02]  /*b0c0*/  LOP3.LUT P3, RZ, R47, 0xff, RZ, 0xc0, !PT ;  /* 0x000000ff2fff7812 */ /* 0x000fe4000786c0ff */
[----:B------:R-:W-:Y:S01]  /*b0d0*/  LOP3.LUT P1, RZ, R45, 0xff, RZ, 0xc0, !PT ;  /* 0x000000ff2dff7812 */ /* 0x000fe2000782c0ff */
[----:B------:R-:W-:Y:S01]  /*b0e0*/  IMAD.IADD R17, R17, 0x1, R0 ;  /* 0x0000000111117824 */ /* 0x000fe200078e0200 */
[----:B--2---:R-:W-:Y:S02]  /*b0f0*/  DSETP.NEU.AND P5, PT, R14, RZ, PT ;  /* 0x000000ff0e00722a */ /* 0x004fe40003fad000 */
[----:B---3--:R-:W-:-:S04]  /*b100*/  DSETP.NEU.AND P2, PT, R22, RZ, PT ;  /* 0x000000ff1600722a */ /* 0x008fc80003f4d000 */
[----:B------:R-:W-:Y:S02]  /*b110*/  DSETP.NEU.OR P5, PT, R12, RZ, P5 ;  /* 0x000000ff0c00722a */ /* 0x000fe40002fad400 */
[----:B----4-:R-:W-:Y:S02]  /*b120*/  DSETP.NEU.AND P4, PT, R10, RZ, PT ;  /* 0x000000ff0a00722a */ /* 0x010fe40003f8d000 */
[----:B------:R-:W-:Y:S02]  /*b130*/  DSETP.NEU.OR P2, PT, R20, RZ, P2 ;  /* 0x000000ff1400722a */ /* 0x000fe4000174d400 */
[----:B------:R-:W-:Y:S02]  /*b140*/  PLOP3.LUT P5, PT, P6, P5, PT, 0xa8, 0x0 ;  /* 0x000000000000781c */ /* 0x000fe400037ab570 */
[----:B------:R-:W-:Y:S02]  /*b150*/  DSETP.NEU.OR P4, PT, R8, RZ, P4 ;  /* 0x000000ff0800722a */ /* 0x000fe4000278d400 */
[----:B-----5:R-:W-:Y:S01]  /*b160*/  DSETP.NEU.AND P0, PT, R6, RZ, PT ;  /* 0x000000ff0600722a */ /* 0x020fe20003f0d000 */
[----:B------:R-:W-:-:S03]  /*b170*/  SEL R46, RZ, 0x1, !P5 ;  /* 0x00000001ff2e7807 */ /* 0x000fc60006800000 */
[----:B------:R-:W-:Y:S01]  /*b180*/  PLOP3.LUT P5, PT, P3, P4, PT, 0xa8, 0x0 ;  /* 0x000000000000781c */ /* 0x000fe20001fa9570 */
[----:B------:R-:W-:Y:S01]  /*b190*/  DSETP.NEU.AND P4, PT, R26, RZ, PT ;  /* 0x000000ff1a00722a */ /* 0x000fe20003f8d000 */
[----:B------:R-:W-:Y:S01]  /*b1a0*/  PLOP3.LUT P2, PT, P1, P2, PT, 0xa8, 0x0 ;  /* 0x000000000000781c */ /* 0x000fe20000f45570 */
[----:B------:R-:W-:Y:S01]  /*b1b0*/  DSETP.NEU.OR P0, PT, R4, RZ, P0 ;  /* 0x000000ff0400722a */ /* 0x000fe2000070d400 */
[----:B------:R-:W-:Y:S01]  /*b1c0*/  LOP3.LUT P1, RZ, R48, 0xff, RZ, 0xc0, !PT ;  /* 0x000000ff30ff7812 */ /* 0x000fe2000782c0ff */
[----:B------:R-:W-:Y:S01]  /*b1d0*/  DSETP.NEU.AND P6, PT, R38, RZ, PT ;  /* 0x000000ff2600722a */ /* 0x000fe20003fcd000 */
[----:B------:R-:W-:Y:S01]  /*b1e0*/  LOP3.LUT P3, RZ, R18, 0xff, RZ, 0xc0, !PT ;  /* 0x000000ff12ff7812 */ /* 0x000fe2000786c0ff */
[----:B------:R-:W-:Y:S02]  /*b1f0*/  DSETP.NEU.OR P4, PT, R24, RZ, P4 ;  /* 0x000000ff1800722a */ /* 0x000fe4000278d400 */
[----:B------:R-:W-:Y:S01]  /*b200*/  PLOP3.LUT P0, PT, P1, P0, PT, 0xa8, 0x0 ;  /* 0x000000000000781c */ /* 0x000fe20000f01570 */
[----:B------:R-:W-:Y:S01]  /*b210*/  IMAD R18, R0, 0x3, R17 ;  /* 0x0000000300127824 */ /* 0x000fe200078e0211 */
[----:B------:R-:W-:-:S02]  /*b220*/  DSETP.NEU.AND P1, PT, R30, RZ, PT ;  /* 0x000000ff1e00722a */ /* 0x000fc40003f2d000 */
[----:B------:R-:W-:Y:S01]  /*b230*/  SEL R48, RZ, 0x1, !P0 ;  /* 0x00000001ff307807 */ /* 0x000fe20004000000 */
[----:B------:R-:W-:Y:S01]  /*b240*/  DSETP.NEU.OR P6, PT, R36, RZ, P6 ;  /* 0x000000ff2400722a */ /* 0x000fe200037cd400 */
[----:B------:R-:W-:Y:S02]  /*b250*/  PLOP3.LUT P3, PT, P3, P4, PT, 0xa8, 0x0 ;  /* 0x000000000000781c */ /* 0x000fe40001f69570 */
[----:B------:R-:W-:Y:S01]  /*b260*/  ISETP.GE.U32.AND P4, PT, R18, R3, PT ;  /* 0x000000031200720c */ /* 0x000fe20003f86070 */
[----:B------:R-:W-:Y:S01]  /*b270*/  DSETP.NEU.AND P0, PT, R34, RZ, PT ;  /* 0x000000ff2200722a */ /* 0x000fe20003f0d000 */
[----:B------:R-:W-:Y:S02]  /*b280*/  SEL R45, RZ, 0x1, !P2 ;  /* 0x00000001ff2d7807 */ /* 0x000fe40005000000 */
[----:B------:R-:W-:Y:S01]  /*b290*/  LOP3.LUT P2, RZ, R49, 0xff, RZ, 0xc0, !PT ;  /* 0x000000ff31ff7812 */ /* 0x000fe2000784c0ff */
[----:B------:R-:W-:Y:S01]  /*b2a0*/  DSETP.NEU.OR P1, PT, R28, RZ, P1 ;  /* 0x000000ff1c00722a */ /* 0x000fe20000f2d400 */
[----:B------:R-:W-:Y:S01]  /*b2b0*/  SEL R47, RZ, 0x1, !P5 ;  /* 0x00000001ff2f7807 */ /* 0x000fe20006800000 */
[----:B------:R-:W-:Y:S01]  /*b2c0*/  DSETP.NEU.OR P0, PT, R32, RZ, P0 ;  /* 0x000000ff2000722a */ /* 0x000fe2000070d400 */
[----:B------:R-:W-:-:S02]  /*b2d0*/  PLOP3.LUT P2, PT, P2, P6, PT, 0xa8, 0x0 ;  /* 0x000000000000781c */ /* 0x000fc4000174d570 */
[----:B------:R-:W-:Y:S02]  /*b2e0*/  LOP3.LUT P5, RZ, R44, 0xff, RZ, 0xc0, !PT ;  /* 0x000000ff2cff7812 */ /* 0x000fe400078ac0ff */
[----:B------:R-:W-:Y:S02]  /*b2f0*/  LOP3.LUT P6, RZ, R19, 0xff, RZ, 0xc0, !PT ;  /* 0x000000ff13ff7812 */ /* 0x000fe400078cc0ff */
[----:B------:R-:W-:Y:S02]  /*b300*/  PLOP3.LUT P1, PT, P5, P1, PT, 0xa8, 0x0 ;  /* 0x000000000000781c */ /* 0x000fe40002f23570 */
[----:B------:R-:W-:Y:S02]  /*b310*/  PLOP3.LUT P0, PT, P6, P0, PT, 0xa8, 0x0 ;  /* 0x000000000000781c */ /* 0x000fe40003701570 */
[----:B------:R-:W-:Y:S02]  /*b320*/  SEL R49, RZ, 0x1, !P2 ;  /* 0x00000001ff317807 */ /* 0x000fe40005000000 */
[----:B------:R-:W-:-:S02]  /*b330*/  SEL R18, RZ, 0x1, !P3 ;  /* 0x00000001ff127807 */ /* 0x000fc40005800000 */
[----:B------:R-:W-:Y:S02]  /*b340*/  SEL R44, RZ, 0x1, !P1 ;  /* 0x00000001ff2c7807 */ /* 0x000fe40004800000 */
[----:B------:R-:W-:Y:S01]  /*b350*/  SEL R19, RZ, 0x1, !P0 ;  /* 0x00000001ff137807 */ /* 0x000fe20004000000 */
[----:B------:R-:W-:Y:S06]  /*b360*/  @!P4 BRA `(.L_x_1392) ;  /* 0xfffffff800f4c947 */ /* 0x000fec000383ffff */
[----:B------:R-:W-:Y:S05]  /*b370*/  BSYNC B1 ;  /* 0x0000000000017941 */ /* 0x000fea0003800000 */
.L_x_1391:
[----:B------:R-:W-:Y:S05]  /*b380*/  BSYNC B0 ;  /* 0x0000000000007941 */ /* 0x000fea0003800000 */
.L_x_1390:
        /* <DEDUP_REMOVED lines=8> */
[----:B------:R-:W-:-:S04]  /*b410*/  IADD3 R51, R17, R0, RZ ;  /* 0x0000000011337210 */ /* 0x000fc80007ffe0ff */
        /* <DEDUP_REMOVED lines=22> */
.L_x_1394:
[----:B------:R-:W-:Y:S05]  /*b580*/  BSYNC B0 ;  /* 0x0000000000007941 */ /* 0x000fea0003800000 */
.L_x_1393:
[----:B------:R-:W-:Y:S04]  /*b590*/  BSSY B0, `(.L_x_1395) ;  /* 0x0000033000007945 */ /* 0x000fe80003800000 */
[----:B------:R-:W-:Y:S05]  /*b5a0*/  @P1 BRA `(.L_x_1396) ;  /* 0x0000000000c41947 */ /* 0x000fea0003800000 */
[----:B-----5:R-:W-:Y:S01]  /*b5b0*/  DSETP.NEU.AND P0, PT, R22, RZ, PT ;  /* 0x000000ff1600722a */ /* 0x020fe20003f0d000 */
        /* <DEDUP_REMOVED lines=17> */
[----:B------:R-:W-:Y:S01]  /*b6d0*/  DSETP.NEU.OR P2, PT, R4, RZ, P2 ;  /* 0x000000ff0400722a */ /* 0x000fe2000174d400 */
[----:B------:R-:W-:-:S03]  /*b6e0*/  IMAD.IADD R4, R17, 0x1, R0 ;  /* 0x0000000111047824 */ /* 0x000fc600078e0200 */
[----:B------:R-:W-:Y:S02]  /*b6f0*/  PLOP3.LUT P0, PT, P0, P1, PT, 0xa8, 0x0 ;  /* 0x000000000000781c */ /* 0x000fe40000703570 */
[----:B------:R-:W-:Y:S02]  /*b700*/  PLOP3.LUT P2, PT, P3, P2, PT, 0xa8, 0x0 ;  /* 0x000000000000781c */ /* 0x000fe40001f45570 */
[----:B------:R-:W-:Y:S02]  /*b710*/  ISETP.GE.U32.AND P1, PT, R4, R3, PT ;  /* 0x000000030400720c */ /* 0x000fe40003f26070 */
[----:B------:R-:W-:Y:S02]  /*b720*/  SEL R47, RZ, 0x1, !P0 ;  /* 0x00000001ff2f7807 */ /* 0x000fe40004000000 */
[----:B------:R-:W-:-:S09]  /*b730*/  SEL R48, RZ, 0x1, !P2 ;  /* 0x00000001ff307807 */ /* 0x000fd20005000000 */
        /* <DEDUP_REMOVED lines=24> */
.L_x_1396:
[----:B------:R-:W-:Y:S05]  /*b8c0*/  BSYNC B0 ;  /* 0x0000000000007941 */ /* 0x000fea0003800000 */
.L_x_1395:
[----:B------:R-:W-:Y:S02]  /*b8d0*/  LOP3.LUT R18, R18, R48, R46, 0xfe, !PT ;  /* 0x0000003012127212 */ /* 0x000fe400078efe2e */
[----:B------:R-:W-:Y:S02]  /*b8e0*/  LOP3.LUT R45, R49, R47, R45, 0xfe, !PT ;  /* 0x0000002f312d7212 */ /* 0x000fe400078efe2d */
[----:B------:R-:W-:Y:S02]  /*b8f0*/  LOP3.LUT P1, RZ, R19, 0xff, R18, 0xc8, !PT ;  /* 0x000000ff13ff7812 */ /* 0x000fe4000782c812 */
[----:B------:R-:W-:Y:S02]  /*b900*/  LOP3.LUT P0, RZ, R44, 0xff, R45, 0xc8, !PT ;  /* 0x000000ff2cff7812 */ /* 0x000fe4000780c82d */
[----:B------:R-:W-:Y:S02]  /*b910*/  SEL R18, RZ, 0x1, !P1 ;  /* 0x00000001ff127807 */ /* 0x000fe40004800000 */
[----:B-----5:R-:W-:Y:S01]  /*b920*/  SEL R23, RZ, 0x1, !P0 ;  /* 0x00000001ff177807 */ /* 0x020fe20004000000 */
[----:B------:R-:W-:Y:S08]  /*b930*/  BRA `(.L_x_1357) ;  /* 0x0000000800f87947 */ /* 0x000ff00003800000 */
.L_x_1373:
        /* <DEDUP_REMOVED lines=24> */
[----:B0-----:R-:W-:Y:S01]  /*bac0*/  IMAD R4, R0, 0x3, R17 ;  /* 0x0000000300047824 */ /* 0x001fe200078e0211 */
[----:B------:R-:W-:Y:S01]  /*bad0*/  CS2R R22, SRZ ;  /* 0x0000000000167805 */ /* 0x000fe2000001ff00 */
[----:B------:R-:W-:Y:S01]  /*bae0*/  IMAD.U32 R17, RZ, RZ, UR4 ;  /* 0x00000004ff117e24 */ /* 0x000fe2000f8e00ff */
[----:B------:R-:W-:-:S02]  /*baf0*/  CS2R R20, SRZ ;  /* 0x0000000000147805 */ /* 0x000fc4000001ff00 */
[----:B------:R-:W-:Y:S02]  /*bb00*/  ISETP.GE.U32.AND P0, PT, R4, R3, PT ;  /* 0x000000030400720c */ /* 0x000fe40003f06070 */
[----:B------:R-:W-:-:S11]  /*bb10*/  CS2R R4, SRZ ;  /* 0x0000000000047805 */ /* 0x000fd6000001ff00 */
        /* <DEDUP_REMOVED lines=9> */
.L_x_1399:
[----:B------:R-:W-:Y:S02]  /*bbb0*/  SHF.R.U32.HI R29, RZ, 0x1, R48 ;  /* 0x00000001ff1d7819 */ /* 0x000fe40000011630 */
[----:B------:R-:W-:-:S03]  /*bbc0*/  IADD3 R7, R48, R0, RZ ;  /* 0x0000000030077210 */ /* 0x000fc60007ffe0ff */
[----:B------:R-:W-:Y:S01]  /*bbd0*/  IMAD.WIDE.U32 R28, R29, 0x20, R42 ;  /* 0x000000201d1c7825 */ /* 0x000fe200078e002a */
[----:B------:R-:W-:-:S04]  /*bbe0*/  SHF.R.U32.HI R5, RZ, 0x1, R7 ;  /* 0x00000001ff057819 */ /* 0x000fc80000011607 */
[----:B------:R-:W2:Y:S01]  /*bbf0*/  LDG.E.128 R12, desc[UR58][R28.64+0x10] ;  /* 0x0000103a1c0c7981 */ /* 0x000ea2000c1e1d00 */
[----:B------:R-:W-:-:S03]  /*bc00*/  IMAD.WIDE.U32 R4, R5, 0x20, R42 ;  /* 0x0000002005047825 */ /* 0x000fc600078e002a */
[----:B------:R-:W3:Y:S01]  /*bc10*/  LDG.E.128 R20, desc[UR58][R28.64] ;  /* 0x0000003a1c147981 */ /* 0x000ee2000c1e1d00 */
[----:B------:R-:W-:-:S03]  /*bc20*/  IMAD.IADD R53, R7, 0x1, R0 ;  /* 0x0000000107357824 */ /* 0x000fc600078e0200 */
[----:B------:R-:W4:Y:S02]  /*bc30*/  LDG.E.128 R8, desc[UR58][R4.64] ;  /* 0x0000003a04087981 */ /* 0x000f24000c1e1d00 */
[----:B------:R-:W-:Y:S01]  /*bc40*/  SHF.R.U32.HI R51, RZ, 0x1, R53 ;  /* 0x00000001ff337819 */ /* 0x000fe20000011635 */
[----:B------:R-:W-:-:S04]  /*bc50*/  IMAD.IADD R53, R53, 0x1, R0 ;  /* 0x0000000135357824 */ /* 0x000fc800078e0200 */
[----:B------:R-:W-:Y:S01]  /*bc60*/  IMAD.WIDE.U32 R50, R51, 0x20, R42 ;  /* 0x0000002033327825 */ /* 0x000fe200078e002a */
[----:B------:R-:W5:Y:S01]  /*bc70*/  LDG.E.128 R4, desc[UR58][R4.64+0x10] ;  /* 0x0000103a04047981 */ /* 0x000f62000c1e1d00 */
[----:B------:R-:W-:-:S03]  /*bc80*/  SHF.R.U32.HI R33, RZ, 0x1, R53 ;  /* 0x00000001ff217819 */ /* 0x000fc60000011635 */
[----:B------:R-:W5:Y:S02]  /*bc90*/  LDG.E.128 R24, desc[UR58][R50.64+0x10] ;  /* 0x0000103a32187981 */ /* 0x000f64000c1e1d00 */
[----:B------:R-:W-:Y:S02]  /*bca0*/  IMAD.WIDE.U32 R32, R33, 0x20, R42 ;  /* 0x0000002021207825 */ /* 0x000fe400078e002a */
[----:B------:R-:W5:Y:S04]  /*bcb0*/  LDG.E.128 R36, desc[UR58][R50.64] ;  /* 0x0000003a32247981 */ /* 0x000f68000c1e1d00 */
[----:B------:R-:W5:Y:S04]  /*bcc0*/  LDG.E.128 R28, desc[UR58][R32.64] ;  /* 0x0000003a201c7981 */ /* 0x000f68000c1e1d00 */
[----:B------:R-:W5:Y:S01]  /*bcd0*/  LDG.E.128 R32, desc[UR58][R32.64+0x10] ;  /* 0x0000103a20207981 */ /* 0x000f62000c1e1d00 */
[----:B------:R-:W-:-:S02]  /*bce0*/  LOP3.LUT P6, RZ, R44, 0xff, RZ, 0xc0, !PT ;  /* 0x000000ff2cff7812 */ /* 0x000fc400078cc0ff */
[----:B------:R-:W-:Y:S02]  /*bcf0*/  LOP3.LUT P3, RZ, R45, 0xff, RZ, 0xc0, !PT ;  /* 0x000000ff2dff7812 */ /* 0x000fe4000786c0ff */
[----:B------:R-:W-:Y:S02]  /*bd00*/  LOP3.LUT P1, RZ, R19, 0xff, RZ, 0xc0, !PT ;  /* 0x000000ff13ff7812 */ /* 0x000fe4000782c0ff */
[----:B------:R-:W-:Y:S01]  /*bd10*/  IADD3 R48, R53, R0, RZ ;  /* 0x0000000035307210 */ /* 0x000fe20007ffe0ff */
        /* <DEDUP_REMOVED lines=15> */
[----:B------:R-:W-:Y:S01]  /*be10*/  SEL R45, RZ, 0x1, !P5 ;  /* 0x00000001ff2d7807 */ /* 0x000fe20006800000 */
[----:B------:R-:W-:Y:S02]  /*be20*/  DSETP.NEU.OR P4, PT, R24, RZ, P4 ;  /* 0x000000ff1800722a */ /* 0x000fe4000278d400 */
[----:B------:R-:W-:Y:S02]  /*be30*/  PLOP3.LUT P0, PT, P1, P0, PT, 0xa8, 0x0 ;  /* 0x000000000000781c */ /* 0x000fe40000f01570 */
[----:B------:R-:W-:Y:S01]  /*be40*/  LOP3.LUT P5, RZ, R18, 0xff, RZ, 0xc0, !PT ;  /* 0x000000ff12ff7812 */ /* 0x000fe200078ac0ff */
[----:B------:R-:W-:Y:S01]  /*be50*/  IMAD R18, R0, 0x3, R48 ;  /* 0x0000000300127824 */ /* 0x000fe200078e0230 */
[----:B------:R-:W-:Y:S01]  /*be60*/  LOP3.LUT P3, RZ, R49, 0xff, RZ, 0xc0, !PT ;  /* 0x000000ff31ff7812 */ /* 0x000fe2000786c0ff */
[----:B------:R-:W-:Y:S01]  /*be70*/  DSETP.NEU.AND P1, PT, R30, RZ, PT ;  /* 0x000000ff1e00722a */ /* 0x000fe20003f2d000 */
[----:B------:R-:W-:Y:S01]  /*be80*/  SEL R46, RZ, 0x1, !P0 ;  /* 0x00000001ff2e7807 */ /* 0x000fe20004000000 */
[----:B------:R-:W-:Y:S01]  /*be90*/  DSETP.NEU.OR P6, PT, R36, RZ, P6 ;  /* 0x000000ff2400722a */ /* 0x000fe200037cd400 */
[----:B------:R-:W-:Y:S01]  /*bea0*/  PLOP3.LUT P3, PT, P3, P4, PT, 0xa8, 0x0 ;  /* 0x000000000000781c */ /* 0x000fe20001f69570 */
[----:B------:R-:W-:Y:S01]  /*beb0*/  DSETP.NEU.AND P0, PT, R34, RZ, PT ;  /* 0x000000ff2200722a */ /* 0x000fe20003f0d000 */
[----:B------:R-:W-:-:S02]  /*bec0*/  ISETP.GE.U32.AND P4, PT, R18, R3, PT ;  /* 0x000000031200720c */ /* 0x000fc40003f86070 */
[----:B------:R-:W-:Y:S02]  /*bed0*/  SEL R19, RZ, 0x1, !P2 ;  /* 0x00000001ff137807 */ /* 0x000fe40005000000 */
[----:B------:R-:W-:Y:S01]  /*bee0*/  LOP3.LUT P2, RZ, R47, 0xff, RZ, 0xc0, !PT ;  /* 0x000000ff2fff7812 */ /* 0x000fe2000784c0ff */
[----:B------:R-:W-:Y:S02]  /*bef0*/  DSETP.NEU.OR P1, PT, R28, RZ, P1 ;  /* 0x000000ff1c00722a */ /* 0x000fe40000f2d400 */
[----:B------:R-:W-:Y:S01]  /*bf00*/  DSETP.NEU.OR P0, PT, R32, RZ, P0 ;  /* 0x000000ff2000722a */ /* 0x000fe2000070d400 */
[----:B------:R-:W-:Y:S02]  /*bf10*/  PLOP3.LUT P2, PT, P2, P6, PT, 0xa8, 0x0 ;  /* 0x000000000000781c */ /* 0x000fe4000174d570 */
[----:B------:R-:W-:Y:S02]  /*bf20*/  LOP3.LUT P6, RZ, R17, 0xff, RZ, 0xc0, !PT ;  /* 0x000000ff11ff7812 */ /* 0x000fe400078cc0ff */
[----:B------:R-:W-:-:S02]  /*bf30*/  PLOP3.LUT P1, PT, P5, P1, PT, 0xa8, 0x0 ;  /* 0x000000000000781c */ /* 0x000fc40002f23570 */
[----:B------:R-:W-:Y:S02]  /*bf40*/  PLOP3.LUT P0, PT, P6, P0, PT, 0xa8, 0x0 ;  /* 0x000000000000781c */ /* 0x000fe40003701570 */
[----:B------:R-:W-:Y:S02]  /*bf50*/  SEL R47, RZ, 0x1, !P2 ;  /* 0x00000001ff2f7807 */ /* 0x000fe40005000000 */
[----:B------:R-:W-:Y:S02]  /*bf60*/  SEL R49, RZ, 0x1, !P3 ;  /* 0x00000001ff317807 */ /* 0x000fe40005800000 */
[----:B------:R-:W-:Y:S02]  /*bf70*/  SEL R18, RZ, 0x1, !P1 ;  /* 0x00000001ff127807 */ /* 0x000fe40004800000 */
[----:B------:R-:W-:Y:S01]  /*bf80*/  SEL R17, RZ, 0x1, !P0 ;  /* 0x00000001ff117807 */ /* 0x000fe20004000000 */
[----:B------:R-:W-:Y:S06]  /*bf90*/  @!P4 BRA `(.L_x_1399) ;  /* 0xfffffffc0004c947 */ /* 0x000fec000383ffff */
[----:B------:R-:W-:Y:S05]  /*bfa0*/  BSYNC B1 ;  /* 0x0000000000017941 */ /* 0x000fea0003800000 */
.L_x_1398:
[----:B------:R-:W-:Y:S05]  /*bfb0*/  BSYNC B0 ;  /* 0x0000000000007941 */ /* 0x000fea0003800000 */
.L_x_1397:
[----:B------:R-:W-:Y:S01]  /*bfc0*/  ISETP.GE.U32.AND P1, PT, R48, R3, PT ;  /* 0x000000033000720c */ /* 0x000fe20003f26070 */
[----:B------:R-:W-:-:S12]  /*bfd0*/  BSSY B0, `(.L_x_1400) ;  /* 0x000001a000007945 */ /* 0x000fd80003800000 */
[----:B------:R-:W-:Y:S05]  /*bfe0*/  @P1 BRA `(.L_x_1401) ;  /* 0x0000000000601947 */ /* 0x000fea0003800000 */
[----:B------:R-:W-:-:S05]  /*bff0*/  SHF.R.U32.HI R13, RZ, 0x1, R48 ;  /* 0x00000001ff0d7819 */ /* 0x000fca0000011630 */
[----:B------:R-:W-:-:S05]  /*c000*/  IMAD.WIDE.U32 R12, R13, 0x20, R42 ;  /* 0x000000200d0c7825 */ /* 0x000fca00078e002a */
[----:B------:R0:W5:Y:S04]  /*c010*/  LDG.E.128 R20, desc[UR58][R12.64] ;  /* 0x0000003a0c147981 */ /* 0x000168000c1e1d00 */
[----:B------:R-:W5:Y:S01]  /*c020*/  LDG.E.128 R12, desc[UR58][R12.64+0x10] ;  /* 0x0000103a0c0c7981 */ /* 0x000f62000c1e1d00 */
[----:B------:R-:W-:-:S05]  /*c030*/  IMAD.IADD R50, R48, 0x1, R0 ;  /* 0x0000000130327824 */ /* 0x000fca00078e0200 */
        /* <DEDUP_REMOVED lines=9> */
[----:B------:R-:W-:Y:S02]  /*c0d0*/  IADD3 R24, R50, R0, RZ ;  /* 0x0000000032187210 */ /* 0x000fe40007ffe0ff */
[----:B------:R-:W-:Y:S02]  /*c0e0*/  SHF.R.U32.HI R25, RZ, 0x1, R50 ;  /* 0x00000001ff197819 */ /* 0x000fe40000011632 */
[----:B------:R-:W-:-:S13]  /*c0f0*/  ISETP.GE.U32.AND P0, PT, R24, R3, PT ;  /* 0x000000031800720c */ /* 0x000fda0003f06070 */
[----:B------:R-:W-:Y:S01]  /*c100*/  @!P0 SHF.R.U32.HI R27, RZ, 0x1, R24 ;  /* 0x00000001ff1b8819 */ /* 0x000fe20000011618 */
[----:B------:R-:W-:-:S04]  /*c110*/  IMAD.WIDE.U32 R24, R25, 0x20, R42 ;  /* 0x0000002019187825 */ /* 0x000fc800078e002a */
[----:B------:R-:W-:Y:S01]  /*c120*/  @!P0 IMAD.WIDE.U32 R42, R27, 0x20, R42 ;  /* 0x000000201b2a8825 */ /* 0x000fe200078e002a */
[----:B------:R0:W5:Y:S04]  /*c130*/  LDG.E.128 R36, desc[UR58][R24.64] ;  /* 0x0000003a18247981 */ /* 0x000168000c1e1d00 */
[----:B------:R0:W5:Y:S04]  /*c140*/  @!P0 LDG.E.128 R28, desc[UR58][R42.64] ;  /* 0x0000003a2a1c8981 */ /* 0x000168000c1e1d00 */
[----:B------:R0:W5:Y:S04]  /*c150*/  @!P0 LDG.E.128 R32, desc[UR58][R42.64+0x10] ;  /* 0x0000103a2a208981 */ /* 0x000168000c1e1d00 */
[----:B------:R-:W5:Y:S02]  /*c160*/  LDG.E.128 R24, desc[UR58][R24.64+0x10] ;  /* 0x0000103a18187981 */ /* 0x000f64000c1e1d00 */
.L_x_1401:
[----:B------:R-:W-:Y:S05]  /*c170*/  BSYNC B0 ;  /* 0x0000000000007941 */ /* 0x000fea0003800000 */
.L_x_1400:
        /* <DEDUP_REMOVED lines=51> */
.L_x_1403:
[----:B------:R-:W-:Y:S05]  /*c4b0*/  BSYNC B0 ;  /* 0x0000000000007941 */ /* 0x000fea0003800000 */
.L_x_1402:
[----:B------:R-:W-:Y:S02]  /*c4c0*/  LOP3.LUT R44, R49, R46, R44, 0xfe, !PT ;  /* 0x0000002e312c7212 */ /* 0x000fe400078efe2c */
[----:B------:R-:W-:Y:S02]  /*c4d0*/  LOP3.LUT R19, R47, R45, R19, 0xfe, !PT ;  /* 0x0000002d2f137212 */ /* 0x000fe400078efe13 */
[----:B------:R-:W-:Y:S02]  /*c4e0*/  LOP3.LUT P1, RZ, R17, 0xff, R44, 0xc8, !PT ;  /* 0x000000ff11ff7812 */ /* 0x000fe4000782c82c */
[----:B------:R-:W-:Y:S02]  /*c4f0*/  LOP3.LUT P0, RZ, R18, 0xff, R19, 0xc8, !PT ;  /* 0x000000ff12ff7812 */ /* 0x000fe4000780c813 */
[----:B------:R-:W-:Y:S02]  /*c500*/  SEL R18, RZ, 0x1, !P1 ;  /* 0x00000001ff127807 */ /* 0x000fe40004800000 */
[----:B-----5:R-:W-:-:S09]  /*c510*/  SEL R23, RZ, 0x1, !P0 ;  /* 0x00000001ff177807 */ /* 0x020fd20004000000 */
.L_x_1357:
[----:B------:R-:W-:Y:S05]  /*c520*/  BSYNC B6 ;  /* 0x0000000000067941 */ /* 0x000fea0003800000 */
.L_x_1356:
        /* <DEDUP_REMOVED lines=16> */
.L_x_1407:
        /* <DEDUP_REMOVED lines=20> */
.L_x_1406:
[----:B------:R-:W-:Y:S05]  /*c770*/  BSYNC B0 ;  /* 0x0000000000007941 */ /* 0x000fea0003800000 */
.L_x_1405:
[----:B------:R-:W-:Y:S01]  /*c780*/  IMAD.MOV.U32 R4, RZ, RZ, R7 ;  /* 0x000000ffff047224 */ /* 0x000fe200078e0007 */
[----:B------:R-:W-:Y:S06]  /*c790*/  @P2 BRA `(.L_x_1407) ;  /* 0xfffffffc00a42947 */ /* 0x000fec000383ffff */
.L_x_1404:
        /* <DEDUP_REMOVED lines=20> */
.L_x_1412:
        /* <DEDUP_REMOVED lines=17> */
.L_x_1411:
[----:B------:R-:W-:Y:S05]  /*c9f0*/  BSYNC B0 ;  /* 0x0000000000007941 */ /* 0x000fea0003800000 */
.L_x_1410:
[----:B------:R-:W-:-:S04]  /*ca00*/  SHF.R.S32.HI R4, RZ, 0x1, R4 ;  /* 0x00000001ff047819 */ /* 0x000fc80000011404 */
[----:B------:R-:W-:-:S13]  /*ca10*/  ISETP.GE.AND P0, PT, R4, 0x20, PT ;  /* 0x000000200400780c */ /* 0x000fda0003f06270 */
[----:B------:R-:W-:Y:S05]  /*ca20*/  @P0 BRA `(.L_x_1412) ;  /* 0xfffffffc00ac0947 */ /* 0x000fea000383ffff */
[----:B------:R-:W-:-:S07]  /*ca30*/  IMAD.MOV.U32 R0, RZ, RZ, 0x20 ;  /* 0x00000020ff007424 */ /* 0x000fce00078e00ff */
.L_x_1409:
[----:B------:R-:W-:Y:S01]  /*ca40*/  ISETP.GE.AND P0, PT, R0, 0x2, PT ;  /* 0x000000020000780c */ /* 0x000fe20003f06270 */
[----:B------:R-:W-:Y:S05]  /*ca50*/  WARPSYNC.ALL ;  /* 0x0000000000007948 */ /* 0x000fea0003800000 */
[----:B------:R-:W-:Y:S07]  /*ca60*/  BAR.SYNC.DEFER_BLOCKING 0x0 ;  /* 0x0000000000007b1d */ /* 0x000fee0000010000 */
[----:B------:R-:W-:Y:S05]  /*ca70*/  @!P0 BRA `(.L_x_1408) ;  /* 0x0000000000408947 */ /* 0x000fea0003800000 */
[----:B-1----:R-:W-:-:S07]  /*ca80*/  IMAD.MOV.U32 R3, RZ, RZ, 0x1 ;  /* 0x00000001ff037424 */ /* 0x002fce00078e00ff */
.L_x_1413:
        /* <DEDUP_REMOVED lines=15> */
.L_x_1408:
[----:B-1----:R-:W1:Y:S01]  /*cb80*/  LDC R3, c[0x0][0x3e8] ;  /* 0x0000fa00ff037b82 */ /* 0x002e620000000800 */
[----:B------:R-:W-:Y:S02]  /*cb90*/  IMAD.MOV.U32 R17, RZ, RZ, RZ ;  /* 0x000000ffff117224 */ /* 0x000fe400078e00ff */
[----:B------:R-:W-:Y:S01]  /*cba0*/  IMAD.MOV.U32 R19, RZ, RZ, RZ ;  /* 0x000000ffff137224 */ /* 0x000fe200078e00ff */
[----:B-1----:R-:W-:-:S13]  /*cbb0*/  ISETP.NE.AND P1, PT, R3, RZ, PT ;  /* 0x000000ff0300720c */ /* 0x002fda0003f25270 */
[----:B------:R-:W-:Y:S05]  /*cbc0*/  @!P1 BRA `(.L_x_1414) ;  /* 0x0000001000489947 */ /* 0x000fea0003800000 */
[----:B------:R-:W-:Y:S01]  /*cbd0*/  HFMA2.MMA R4, -RZ, RZ, 0, 0 ;  /* 0x00000000ff047435 */ /* 0x000fe200000001ff */
[----:B------:R-:W-:Y:S01]  /*cbe0*/  IMAD.MOV.U32 R5, RZ, RZ, R41 ;  /* 0x000000ffff057224 */ /* 0x000fe200078e0029 */
        /* <DEDUP_REMOVED lines=272> */
.L_x_1414:
        /* <DEDUP_REMOVED lines=275> */
.L_x_1415:
        /* <DEDUP_REMOVED lines=13> */
[----:B------:R-:W-:Y:S01]  /*eef0*/  IMAD.MOV.U32 R17, RZ, RZ, RZ ;  /* 0x000000ffff117224 */ /* 0x000fe200078e00ff */
[----:B------:R-:W-:Y:S01]  /*ef00*/  MOV R19, RZ ;  /* 0x000000ff00137202 */ /* 0x000fe20000000f00 */
        /* <DEDUP_REMOVED lines=279> */
.L_x_1417:
[----:B------:R-:W-:Y:S05]  /*10080*/  @!P1 BRA `(.L_x_1418) ;  /* 0x0000001000489947 */ /* 0x000fea0003800000 */
[----:B------:R-:W-:Y:S01]  /*10090*/  IADD3 R9, R7, 0x1, RZ ;  /* 0x0000000107097810 */ /* 0x000fe20007ffe0ff */
        /* <DEDUP_REMOVED lines=273> */
.L_x_1418:
        /* <DEDUP_REMOVED lines=14> */
.L_x_1420:
[----:B------:R-:W-:Y:S05]  /*11290*/  BSYNC B0 ;  /* 0x0000000000007941 */ /* 0x000fea0003800000 */
.L_x_1419:
        /* <DEDUP_REMOVED lines=15> */
.L_x_1422:
[----:B------:R-:W-:Y:S05]  /*11390*/  BSYNC B0 ;  /* 0x0000000000007941 */ /* 0x000fea0003800000 */
.L_x_1421:
        /* <DEDUP_REMOVED lines=35> */
.L_x_1424:
[----:B------:R-:W-:Y:S05]  /*115d0*/  BSYNC B0 ;  /* 0x0000000000007941 */ /* 0x000fea0003800000 */
.L_x_1423:
        /* <DEDUP_REMOVED lines=34> */
.L_x_1429:
[----:B------:R-:W-:-:S05]  /*11800*/  IADD3 R7, R0, R3, RZ ;  /* 0x0000000300077210 */ /* 0x000fca0007ffe0ff */
[----:B--2---:R-:W-:-:S05]  /*11810*/  IMAD.WIDE.U32 R6, R7, 0x2, R8 ;  /* 0x0000000207067825 */ /* 0x004fca00078e0008 */
[----:B------:R-:W2:Y:S04]  /*11820*/  LDG.E.U8 R14, desc[UR58][R6.64] ;  /* 0x0000003a060e7981 */ /* 0x000ea8000c1e1100 */
[----:B------:R-:W3:Y:S01]  /*11830*/  LDG.E.U8 R11, desc[UR58][R6.64+0x1] ;  /* 0x0000013a060b7981 */ /* 0x000ee2000c1e1100 */
[----:B------:R-:W-:-:S05]  /*11840*/  IMAD.IADD R3, R10, 0x1, R3 ;  /* 0x000000010a037824 */ /* 0x000fca00078e0203 */
[----:B------:R-:W-:Y:S02]  /*11850*/  ISETP.GE.U32.AND P3, PT, R3, UR8, PT ;  /* 0x0000000803007c0c */ /* 0x000fe4000bf66070 */
[----:B--2---:R-:W-:Y:S02]  /*11860*/  LOP3.LUT P0, RZ, R14, 0xff, R23, 0xc8, !PT ;  /* 0x000000ff0eff7812 */ /* 0x004fe4000780c817 */
[----:B---3--:R-:W-:Y:S02]  /*11870*/  LOP3.LUT P2, RZ, R11, 0xff, R18, 0xc8, !PT ;  /* 0x000000ff0bff7812 */ /* 0x008fe4000784c812 */
[----:B------:R-:W-:Y:S02]  /*11880*/  SEL R23, RZ, 0x1, !P0 ;  /* 0x00000001ff177807 */ /* 0x000fe40004000000 */
[----:B------:R-:W-:-:S05]  /*11890*/  SEL R18, RZ, 0x1, !P2 ;  /* 0x00000001ff127807 */ /* 0x000fca0005000000 */
[----:B------:R-:W-:Y:S05]  /*118a0*/  @!P3 BRA `(.L_x_1429) ;  /* 0xfffffffc00d4b947 */ /* 0x000fea000383ffff */
[----:B------:R-:W-:Y:S05]  /*118b0*/  BSYNC B1 ;  /* 0x0000000000017941 */ /* 0x000fea0003800000 */
.L_x_1428:
[----:B------:R-:W-:Y:S05]  /*118c0*/  BRA `(.L_x_1427) ;  /* 0x00000000005c7947 */ /* 0x000fea0003800000 */
.L_x_1426:
[----:B------:R-:W-:Y:S01]  /*118d0*/  ULDC UR7, c[0x0][0x228] ;  /* 0x00008a0000077ab9 */ /* 0x000fe20000000800 */
[----:B------:R-:W-:Y:S02]  /*118e0*/  PRMT R18, R23, 0x7610, R18 ;  /* 0x0000761017127816 */ /* 0x000fe40000000012 */
[----:B------:R-:W-:-:S13]  /*118f0*/  ISETP.GE.U32.AND P0, PT, R2, UR7, PT ;  /* 0x0000000702007c0c */ /* 0x000fda000bf06070 */
[----:B------:R-:W-:Y:S05]  /*11900*/  @P0 BRA `(.L_x_1427) ;  /* 0x00000000004c0947 */ /* 0x000fea0003800000 */
[----:B------:R-:W-:Y:S01]  /*11910*/  ULDC UR6, c[0x0][0x10] ;  /* 0x0000040000067ab9 */ /* 0x000fe20000000800 */
[----:B------:R-:W1:Y:S01]  /*11920*/  LDC R13, c[0x0][RZ] ;  /* 0x00000000ff0d7b82 */ /* 0x000e620000000800 */
[----:B------:R-:W-:Y:S01]  /*11930*/  PRMT R18, R23, 0x7610, R18 ;  /* 0x0000761017127816 */ /* 0x000fe20000000012 */
[----:B------:R-:W-:Y:S01]  /*11940*/  IMAD R0, R0, UR6, RZ ;  /* 0x0000000600007c24 */ /* 0x000fe2000f8e02ff */
[----:B------:R-:W-:-:S05]  /*11950*/  MOV R3, R2 ;  /* 0x0000000200037202 */ /* 0x000fca0000000f00 */
[----:B------:R-:W2:Y:S08]  /*11960*/  LDC.64 R8, c[0x0][0x600] ;  /* 0x00018000ff087b82 */ /* 0x000eb00000000a00 */
[----:B------:R-:W3:Y:S02]  /*11970*/  LDC R14, c[0x0][0x4] ;  /* 0x00000100ff0e7b82 */ /* 0x000ee40000000800 */
.L_x_1430:
        /* <DEDUP_REMOVED lines=12> */
.L_x_1427:
[----:B------:R-:W-:Y:S05]  /*11a40*/  BSYNC B0 ;  /* 0x0000000000007941 */ /* 0x000fea0003800000 */
.L_x_1425:
        /* <DEDUP_REMOVED lines=11> */
[----:B-1----:R-:W-:-:S07]  /*11b00*/  IMAD.U32 R3, RZ, RZ, UR5 ;  /* 0x00000005ff037e24 */ /* 0x002fce000f8e00ff */
.L_x_1434:
[-C--:B------:R-:W-:Y:S01]  /*11b10*/  IADD3 R6, R2, R3.reuse, RZ ;  /* 0x0000000302067210 */ /* 0x080fe20007ffe0ff */
[----:B------:R-:W-:Y:S01]  /*11b20*/  BAR.SYNC.DEFER_BLOCKING 0x0 ;  /* 0x0000000000007b1d */ /* 0x000fe20000010000 */
[----:B------:R-:W-:Y:S02]  /*11b30*/  ISETP.GT.AND P3, PT, R3, 0x1, PT ;  /* 0x000000010300780c */ /* 0x000fe40003f64270 */
[----:B------:R-:W-:Y:S02]  /*11b40*/  ISETP.GE.U32.AND P0, PT, R6, UR6, PT ;  /* 0x0000000606007c0c */ /* 0x000fe4000bf06070 */
[----:B------:R-:W-:Y:S01]  /*11b50*/  SHF.R.S32.HI R8, RZ, 0x1, R3 ;  /* 0x00000001ff087819 */ /* 0x000fe20000011403 */
[----:B------:R-:W-:Y:S01]  /*11b60*/  BSSY B0, `(.L_x_1432) ;  /* 0x000000e000007945 */ /* 0x000fe20003800000 */
[----:B------:R-:W-:-:S13]  /*11b70*/  ISETP.GE.U32.OR P0, PT, R2, R3, P0 ;  /* 0x000000030200720c */ /* 0x000fda0000706470 */
[----:B-1----:R-:W-:Y:S05]  /*11b80*/  @P0 BRA `(.L_x_1433) ;  /* 0x00000000002c0947 */ /* 0x002fea0003800000 */
        /* <DEDUP_REMOVED lines=11> */
.L_x_1433:
[----:B------:R-:W-:Y:S05]  /*11c40*/  BSYNC B0 ;  /* 0x0000000000007941 */ /* 0x000fea0003800000 */
.L_x_1432:
[----:B------:R-:W-:Y:S01]  /*11c50*/  IMAD.MOV.U32 R3, RZ, RZ, R8 ;  /* 0x000000ffff037224 */ /* 0x000fe200078e0008 */
[----:B------:R-:W-:Y:S06]  /*11c60*/  @P3 BRA `(.L_x_1434) ;  /* 0xfffffffc00a83947 */ /* 0x000fec000383ffff */
.L_x_1431:
[----:B------:R-:W-:Y:S02]  /*11c70*/  ULDC UR4, c[0x0][0x22c] ;  /* 0x00008b0000047ab9 */ /* 0x000fe40000000800 */
[----:B------:R-:W-:-:S13]  /*11c80*/  ISETP.NE.AND P0, PT, RZ, UR4, PT ;  /* 0x00000004ff007c0c */ /* 0x000fda000bf05270 */
[----:B------:R-:W-:Y:S05]  /*11c90*/  @!P0 BRA `(.L_x_1435) ;  /* 0x0000000000c88947 */ /* 0x000fea0003800000 */
[----:B------:R-:W-:Y:S02]  /*11ca0*/  ISETP.GT.AND P0, PT, R9, 0x20, PT ;  /* 0x000000200900780c */ /* 0x000fe40003f04270 */
[----:B------:R-:W-:-:S11]  /*11cb0*/  MOV R2, R9 ;  /* 0x0000000900027202 */ /* 0x000fd60000000f00 */
[----:B------:R-:W-:Y:S05]  /*11cc0*/  @!P0 BRA `(.L_x_1436) ;  /* 0x0000000000708947 */ /* 0x000fea0003800000 */
[----:B-1----:R-:W-:Y:S02]  /*11cd0*/  PRMT R7, R18, 0x7604, R23 ;  /* 0x0000760412077816 */ /* 0x002fe40000000017 */
[----:B------:R-:W-:-:S03]  /*11ce0*/  LEA.HI R2, R9, R9, RZ, 0x1 ;  /* 0x0000000909027211 */ /* 0x000fc600078f08ff */
[----:B------:R2:W-:Y:S01]  /*11cf0*/  STS.U16 [R0], R7 ;  /* 0x0000000700007388 */ /* 0x0005e20000000400 */
[----:B------:R-:W-:Y:S01]  /*11d00*/  SHF.R.S32.HI R3, RZ, 0x1, R2 ;  /* 0x00000001ff037819 */ /* 0x000fe20000011402 */
[----:B------:R-:W-:-:S03]  /*11d10*/  IMAD.MOV.U32 R2, RZ, RZ, 0x20 ;  /* 0x00000020ff027424 */ /* 0x000fc600078e00ff */
[----:B------:R-:W-:-:S13]  /*11d20*/  ISETP.GE.AND P0, PT, R3, 0x20, PT ;  /* 0x000000200300780c */ /* 0x000fda0003f06270 */
[----:B--2---:R-:W-:Y:S05]  /*11d30*/  @!P0 BRA `(.L_x_1436) ;  /* 0x0000000000548947 */ /* 0x004fea0003800000 */
.L_x_1439:
        /* <DEDUP_REMOVED lines=16> */
.L_x_1438:
[----:B------:R-:W-:Y:S05]  /*11e40*/  BSYNC B0 ;  /* 0x0000000000007941 */ /* 0x000fea0003800000 */
.L_x_1437:
[----:B------:R-:W-:-:S04]  /*11e50*/  SHF.R.S32.HI R3, RZ, 0x1, R3 ;  /* 0x00000001ff037819 */ /* 0x000fc80000011403 */
[----:B------:R-:W-:-:S13]  /*11e60*/  ISETP.GE.AND P0, PT, R3, 0x20, PT ;  /* 0x000000200300780c */ /* 0x000fda0003f06270 */
[----:B------:R-:W-:Y:S05]  /*11e70*/  @P0 BRA `(.L_x_1439) ;  /* 0xfffffffc00b00947 */ /* 0x000fea000383ffff */
[----:B------:R-:W-:-:S11]  /*11e80*/  HFMA2.MMA R2, -RZ, RZ, 0, 1.9073486328125e-06 ;  /* 0x00000020ff027435 */ /* 0x000fd600000001ff */
.L_x_1436:
[----:B------:R-:W-:Y:S01]  /*11e90*/  BAR.SYNC.DEFER_BLOCKING 0x0 ;  /* 0x0000000000007b1d */ /* 0x000fe20000010000 */
[----:B------:R-:W-:-:S13]  /*11ea0*/  ISETP.GE.AND P0, PT, R2, 0x2, PT ;  /* 0x000000020200780c */ /* 0x000fda0003f06270 */
[----:B------:R-:W-:Y:S05]  /*11eb0*/  @!P0 BRA `(.L_x_1435) ;  /* 0x0000000000408947 */ /* 0x000fea0003800000 */
[----:B-1----:R-:W-:-:S07]  /*11ec0*/  IMAD.MOV.U32 R3, RZ, RZ, 0x1 ;  /* 0x00000001ff037424 */ /* 0x002fce00078e00ff */
.L_x_1440:
        /* <DEDUP_REMOVED lines=15> */
.L_x_1435:
        /* <DEDUP_REMOVED lines=15> */
.L_x_1442:
        /* <DEDUP_REMOVED lines=21> */
.L_x_1444:
        /* <DEDUP_REMOVED lines=24> */
.L_x_1445:
[----:B------:R-:W-:Y:S01]  /*12380*/  ULDC.64 UR4, c[0x0][0x5e8] ;  /* 0x00017a0000047ab9 */ /* 0x000fe20000000a00 */
[----:B------:R-:W-:Y:S02]  /*12390*/  LOP3.LUT P0, RZ, R18, 0xff, RZ, 0xc0, !PT ;  /* 0x000000ff12ff7812 */ /* 0x000fe4000780c0ff */
[----:B-1----:R-:W-:Y:S02]  /*123a0*/  IADD3 R2, P1, R17, UR4, RZ ;  /* 0x0000000411027c10 */ /* 0x002fe4000ff3e0ff */
[----:B------:R-:W-:Y:S02]  /*123b0*/  SEL R5, RZ, 0x1, !P0 ;  /* 0x00000001ff057807 */ /* 0x000fe40004000000 */
[----:B------:R-:W-:-:S05]  /*123c0*/  IADD3.X R3, RZ, UR5, RZ, P1, !PT ;  /* 0x00000005ff037c10 */ /* 0x000fca0008ffe4ff */
[----:B------:R-:W-:Y:S01]  /*123d0*/  STG.E.U8 desc[UR58][R2.64], R5 ;  /* 0x0000000502007986 */ /* 0x000fe2000c10113a */
[----:B------:R-:W-:Y:S05]  /*123e0*/  EXIT ;  /* 0x000000000000794d */ /* 0x000fea0003800000 */
.L_x_1443:
[----:B------:R-:W-:Y:S04]  /*123f0*/  STG.E.U8 desc[UR58][R4.64], R23 ;  /* 0x0000001704007986 */ /* 0x000fe8000c10113a */
[----:B------:R-:W-:Y:S01]  /*12400*/  STG.E.U8 desc[UR58][R4.64+0x1], R18 ;  /* 0x0000011204007986 */ /* 0x000fe2000c10113a */
[----:B------:R-:W-:Y:S05]  /*12410*/  EXIT ;  /* 0x000000000000794d */ /* 0x000fea0003800000 */
.L_x_1441:
[----:B------:R-:W-:Y:S01]  /*12420*/  ISETP.NE.AND P2, PT, RZ, UR36, PT ;  /* 0x00000024ff007c0c */ /* 0x000fe2000bf45270 */
[----:B------:R-:W-:Y:S02]  /*12430*/  ULDC.64 UR4, c[0x0][0x5e8] ;  /* 0x00017a0000047ab9 */ /* 0x000fe40000000a00 */
[----:B------:R-:W-:Y:S02]  /*12440*/  IADD3 R2, P0, R19, UR4, RZ ;  /* 0x0000000413027c10 */ /* 0x000fe4000ff1e0ff */
[----:B------:R-:W-:-:S03]  /*12450*/  IADD3 R4, P1, R17, UR4, RZ ;  /* 0x0000000411047c10 */ /* 0x000fc6000ff3e0ff */
[----:B-1----:R-:W-:Y:S01]  /*12460*/  IMAD.X R3, RZ, RZ, UR5, P0 ;  /* 0x00000005ff037e24 */ /* 0x002fe200080e06ff */
        /* <DEDUP_REMOVED lines=32> */
.L_x_1447:
        /* <DEDUP_REMOVED lines=24> */
.L_x_1448:
[----:B------:R-:W-:Y:S01]  /*127f0*/  ULDC.64 UR4, c[0x0][0x5e8] ;  /* 0x00017a0000047ab9 */ /* 0x000fe20000000a00 */
[----:B------:R-:W-:Y:S02]  /*12800*/  LOP3.LUT P0, RZ, R18, 0xff, RZ, 0xc0, !PT ;  /* 0x000000ff12ff7812 */ /* 0x000fe4000780c0ff */
[----:B-1----:R-:W-:Y:S02]  /*12810*/  IADD3 R2, P1, R17, UR4, RZ ;  /* 0x0000000411027c10 */ /* 0x002fe4000ff3e0ff */
[----:B------:R-:W-:Y:S02]  /*12820*/  SEL R5, RZ, 0x1, !P0 ;  /* 0x00000001ff057807 */ /* 0x000fe40004000000 */
[----:B------:R-:W-:-:S05]  /*12830*/  IADD3.X R3, RZ, UR5, RZ, P1, !PT ;  /* 0x00000005ff037c10 */ /* 0x000fca0008ffe4ff */
[----:B------:R-:W-:Y:S01]  /*12840*/  STG.E.U8 desc[UR58][R2.64], R5 ;  /* 0x0000000502007986 */ /* 0x000fe2000c10113a */
[----:B------:R-:W-:Y:S05]  /*12850*/  EXIT ;  /* 0x000000000000794d */ /* 0x000fea0003800000 */
.L_x_1446:
[----:B------:R-:W-:Y:S02]  /*12860*/  LOP3.LUT P0, RZ, R23, 0xff, RZ, 0xc0, !PT ;  /* 0x000000ff17ff7812 */ /* 0x000fe4000780c0ff */
[----:B------:R-:W-:Y:S02]  /*12870*/  LOP3.LUT P1, RZ, R18, 0xff, RZ, 0xc0, !PT ;  /* 0x000000ff12ff7812 */ /* 0x000fe4000782c0ff */
[----:B------:R-:W-:Y:S02]  /*12880*/  SEL R7, RZ, 0x1, !P0 ;  /* 0x00000001ff077807 */ /* 0x000fe40004000000 */
[----:B------:R-:W-:-:S03]  /*12890*/  SEL R9, RZ, 0x1, !P1 ;  /* 0x00000001ff097807 */ /* 0x000fc60004800000 */
[----:B------:R-:W-:Y:S04]  /*128a0*/  STG.E.U8 desc[UR58][R2.64], R7 ;  /* 0x0000000702007986 */ /* 0x000fe8000c10113a */
[----:B------:R-:W-:Y:S01]  /*128b0*/  STG.E.U8 desc[UR58][R4.64], R9 ;  /* 0x0000000904007986 */ /* 0x000fe2000c10113a */
[----:B------:R-:W-:Y:S05]  /*128c0*/  EXIT ;  /* 0x000000000000794d */ /* 0x000fea0003800000 */
.L_x_1416:
        /* <DEDUP_REMOVED lines=25> */
.L_x_1450:
        /* <DEDUP_REMOVED lines=21> */
.L_x_1452:
        /* <DEDUP_REMOVED lines=24> */
.L_x_1453:
[----:B------:R-:W-:Y:S01]  /*12d30*/  ULDC.64 UR4, c[0x0][0x5e8] ;  /* 0x00017a0000047ab9 */ /* 0x000fe20000000a00 */
[----:B------:R-:W-:Y:S02]  /*12d40*/  LOP3.LUT P0, RZ, R18, 0xff, RZ, 0xc0, !PT ;  /* 0x000000ff12ff7812 */ /* 0x000fe4000780c0ff */
[----:B-1----:R-:W-:Y:S02]  /*12d50*/  IADD3 R2, P1, R17, UR4, RZ ;  /* 0x0000000411027c10 */ /* 0x002fe4000ff3e0ff */
[----:B------:R-:W-:Y:S02]  /*12d60*/  SEL R5, RZ, 0x1, !P0 ;  /* 0x00000001ff057807 */ /* 0x000fe40004000000 */
[----:B------:R-:W-:-:S05]  /*12d70*/  IADD3.X R3, RZ, UR5, RZ, P1, !PT ;  /* 0x00000005ff037c10 */ /* 0x000fca0008ffe4ff */
[----:B------:R-:W-:Y:S01]  /*12d80*/  STG.E.U8 desc[UR58][R2.64], R5 ;  /* 0x0000000502007986 */ /* 0x000fe2000c10113a */
[----:B------:R-:W-:Y:S05]  /*12d90*/  EXIT ;  /* 0x000000000000794d */ /* 0x000fea0003800000 */
.L_x_1451:
[----:B------:R-:W-:Y:S04]  /*12da0*/  STG.E.U8 desc[UR58][R4.64], R23 ;  /* 0x0000001704007986 */ /* 0x000fe8000c10113a */
[----:B------:R-:W-:Y:S01]  /*12db0*/  STG.E.U8 desc[UR58][R4.64+0x1], R18 ;  /* 0x0000011204007986 */ /* 0x000fe2000c10113a */
[----:B------:R-:W-:Y:S05]  /*12dc0*/  EXIT ;  /* 0x000000000000794d */ /* 0x000fea0003800000 */
.L_x_1449:
        /* <DEDUP_REMOVED lines=37> */
.L_x_1455:
        /* <DEDUP_REMOVED lines=24> */
.L_x_1456:
[----:B------:R-:W-:Y:S01]  /*131a0*/  ULDC.64 UR4, c[0x0][0x5e8] ;  /* 0x00017a0000047ab9 */ /* 0x000fe20000000a00 */
[----:B------:R-:W-:Y:S02]  /*131b0*/  LOP3.LUT P0, RZ, R18, 0xff, RZ, 0xc0, !PT ;  /* 0x000000ff12ff7812 */ /* 0x000fe4000780c0ff */
[----:B-1----:R-:W-:Y:S02]  /*131c0*/  IADD3 R2, P1, R17, UR4, RZ ;  /* 0x0000000411027c10 */ /* 0x002fe4000ff3e0ff */
[----:B------:R-:W-:Y:S02]  /*131d0*/  SEL R5, RZ, 0x1, !P0 ;  /* 0x00000001ff057807 */ /* 0x000fe40004000000 */
[----:B------:R-:W-:-:S05]  /*131e0*/  IADD3.X R3, RZ, UR5, RZ, P1, !PT ;  /* 0x00000005ff037c10 */ /* 0x000fca0008ffe4ff */
[----:B------:R-:W-:Y:S01]  /*131f0*/  STG.E.U8 desc[UR58][R2.64], R5 ;  /* 0x0000000502007986 */ /* 0x000fe2000c10113a */
[----:B------:R-:W-:Y:S05]  /*13200*/  EXIT ;  /* 0x000000000000794d */ /* 0x000fea0003800000 */
.L_x_1454:
[----:B------:R-:W-:Y:S02]  /*13210*/  LOP3.LUT P0, RZ, R23, 0xff, RZ, 0xc0, !PT ;  /* 0x000000ff17ff7812 */ /* 0x000fe4000780c0ff */
[----:B------:R-:W-:Y:S02]  /*13220*/  LOP3.LUT P1, RZ, R18, 0xff, RZ, 0xc0, !PT ;  /* 0x000000ff12ff7812 */ /* 0x000fe4000782c0ff */
[----:B------:R-:W-:Y:S02]  /*13230*/  SEL R7, RZ, 0x1, !P0 ;  /* 0x00000001ff077807 */ /* 0x000fe40004000000 */
[----:B------:R-:W-:-:S03]  /*13240*/  SEL R9, RZ, 0x1, !P1 ;  /* 0x00000001ff097807 */ /* 0x000fc60004800000 */
[----:B------:R-:W-:Y:S04]  /*13250*/  STG.E.U8 desc[UR58][R2.64], R7 ;  /* 0x0000000702007986 */ /* 0x000fe8000c10113a */
[----:B------:R-:W-:Y:S01]  /*13260*/  STG.E.U8 desc[UR58][R4.64], R9 ;  /* 0x0000000904007986 */ /* 0x000fe2000c10113a */
[----:B------:R-:W-:Y:S05]  /*13270*/  EXIT ;  /* 0x000000000000794d */ /* 0x000fea0003800000 */
.L_x_1457:
        /* <DEDUP_REMOVED lines=16> */
.L_x_7549:


//--------------------- .text._ZN2at6native13reduce_kernelILi64ELi4ENS0_8ReduceOpIN3c107complexIdEENS0_14func_wrapper_tIbZZZNS0_14or_kernel_cudaERNS_14TensorIteratorEENKUlvE_clEvENKUlvE6_clEvEUlbS5_E_EEjbLi4ELi4EEEEEvT1_ --------------------------
	.section	.text._ZN2at6native13reduce_kernelILi64ELi4ENS0_8ReduceOpIN3c107complexIdEENS0_14func_wrapper_tIbZZZNS0_14or_kernel_cudaERNS_14TensorIteratorEENKUlvE_clEvENKUlvE6_clEvEUlbS5_E_EEjbLi4ELi4EEEEEvT1_,"ax",@progbits
	.align	128
        .global         _ZN2at6native13reduce_kernelILi64ELi4ENS0_8ReduceOpIN3c107complexIdEENS0_14func_wrapper_tIbZZZNS0_14or_kernel_cudaERNS_14TensorIteratorEENKUlvE_clEvENKUlvE6_clEvEUlbS5_E_EEjbLi4ELi4EEEEEvT1_
        .type           _ZN2at6native13reduce_kernelILi64ELi4ENS0_8ReduceOpIN3c107complexIdEENS0_14func_wrapper_tIbZZZNS0_14or_kernel_cudaERNS_14TensorIteratorEENKUlvE_clEvENKUlvE6_clEvEUlbS5_E_EEjbLi4ELi4EEEEEvT1_,@function
        .size           _ZN2at6native13reduce_kernelILi64ELi4ENS0_8ReduceOpIN3c107complexIdEENS0_14func_wrapper_tIbZZZNS0_14or_kernel_cudaERNS_14TensorIteratorEENKUlvE_clEvENKUlvE6_clEvEUlbS5_E_EEjbLi4ELi4EEEEEvT1_,(.L_x_7550 - _ZN2at6native13reduce_kernelILi64ELi4ENS0_8ReduceOpIN3c107complexIdEENS0_14func_wrapper_tIbZZZNS0_14or_kernel_cudaERNS_14TensorIteratorEENKUlvE_clEvENKUlvE6_clEvEUlbS5_E_EEjbLi4ELi4EEEEEvT1_)
        .other          _ZN2at6native13reduce_kernelILi64ELi4ENS0_8ReduceOpIN3c107complexIdEENS0_14func_wrapper_tIbZZZNS0_14or_kernel_cudaERNS_14TensorIteratorEENKUlvE_clEvENKUlvE6_clEvEUlbS5_E_EEjbLi4ELi4EEEEEvT1_,@"STO_CUDA_ENTRY STV_DEFAULT"
_ZN2at6native13reduce_kernelILi64ELi4ENS0_8ReduceOpIN3c107complexIdEENS0_14func_wrapper_tIbZZZNS0_14or_kernel_cudaERNS_14TensorIteratorEENKUlvE_clEvENKUlvE6_clEvEUlbS5_E_EEjbLi4ELi4EEEEEvT1_:
.text._ZN2at6native13reduce_kernelILi64ELi4ENS0_8ReduceOpIN3c107complexIdEENS0_14func_wrapper_tIbZZZNS0_14or_kernel_cudaERNS_14TensorIteratorEENKUlvE_clEvENKUlvE6_clEvEUlbS5_E_EEjbLi4ELi4EEEEEvT1_:
        /* <DEDUP_REMOVED lines=293> */
.L_x_1458:
        /* <DEDUP_REMOVED lines=29> */
.L_x_1462:
[----:B------:R-:W0:Y:S01]  /*1420*/  LDC.U8 R19, c[0x0][0x211] ;  /* 0x00008440ff137b82 */ /* 0x000e220000000000 */
[----:B------:R-:W-:Y:S01]  /*1430*/  SHF.R.U64 R0, R90, 0x4, R91 ;  /* 0x000000045a007819 */ /* 0x000fe2000000125b */
[----:B------:R-:W-:Y:S01]  /*1440*/  ULDC UR4, c[0x0][0x218] ;  /* 0x0000860000047ab9 */ /* 0x000fe20000000800 */
[----:B------:R-:W-:Y:S02]  /*1450*/  BSSY B0, `(.L_x_1463) ;  /* 0x000002d000007945 */ /* 0x000fe40003800000 */
[----:B------:R-:W-:Y:S02]  /*1460*/  LOP3.LUT R9, R0, 0x3, RZ, 0xc0, !PT ;  /* 0x0000000300097812 */ /* 0x000fe400078ec0ff */
[----:B------:R-:W-:Y:S02]  /*1470*/  MOV R0, UR4 ;  /* 0x0000000400007c02 */ /* 0x000fe40008000f00 */
        /* <DEDUP_REMOVED lines=19> */
.L_x_1468:
[----:B------:R-:W-:Y:S05]  /*15b0*/  BSYNC B2 ;  /* 0x0000000000027941 */ /* 0x000fea0003800000 */
.L_x_1467:
        /* <DEDUP_REMOVED lines=15> */
.L_x_1466:
[----:B------:R-:W-:Y:S05]  /*16b0*/  BSYNC B1 ;  /* 0x0000000000017941 */ /* 0x000fea0003800000 */
.L_x_1465:
[----:B------:R-:W0:Y:S01]  /*16c0*/  LDC R0, c[0x0][0x218] ;  /* 0x00008600ff007b82 */ /* 0x000e220000000800 */
[----:B------:R-:W-:-:S04]  /*16d0*/  IADD3 R5, P0, -R9, 0x4, RZ ;  /* 0x0000000409057810 */ /* 0x000fc80007f1e1ff */
[----:B------:R-:W-:Y:S02]  /*16e0*/  LEA R90, P1, R5, R90, 0x4 ;  /* 0x0000005a055a7211 */ /* 0x000fe400078220ff */
[----:B------:R-:W-:-:S04]  /*16f0*/  IADD3.X R4, RZ, -0x1, RZ, P0, !PT ;  /* 0xffffffffff047810 */ /* 0x000fc800007fe4ff */
[----:B------:R-:W-:Y:S02]  /*1700*/  LEA.HI.X R91, R5, R91, R4, 0x4, P1 ;  /* 0x0000005b055b7211 */ /* 0x000fe400008f2404 */
[----:B0-----:R-:W-:-:S07]  /*1710*/  IADD3 R0, R9, -0x4, R0 ;  /* 0xfffffffc09007810 */ /* 0x001fce0007ffe000 */
.L_x_1464:
[----:B------:R-:W-:Y:S05]  /*1720*/  BSYNC B0 ;  /* 0x0000000000007941 */ /* 0x000fea0003800000 */
.L_x_1463:
[----:B------:R-:W0:Y:S01]  /*1730*/  LDC.64 R24, c[0x0][0x230] ;  /* 0x00008c00ff187b82 */ /* 0x000e220000000a00 */
[----:B------:R-:W-:Y:S01]  /*1740*/  ULDC UR4, c[0x0][0x22c] ;  /* 0x00008b0000047ab9 */ /* 0x000fe20000000800 */
[----:B------:R-:W-:Y:S01]  /*1750*/  BSSY B0, `(.L_x_1469) ;  /* 0x000002b000007945 */ /* 0x000fe20003800000 */
[----:B------:R-:W-:Y:S01]  /*1760*/  IMAD R4, R2, UR4, RZ ;  /* 0x0000000402047c24 */ /* 0x000fe2000f8e02ff */
[----:B------:R-:W-:Y:S02]  /*1770*/  ISETP.NE.AND P5, PT, R17, RZ, PT ;  /* 0x000000ff1100720c */ /* 0x000fe40003fa5270 */
[----:B------:R-:W-:Y:S01]  /*1780*/  PRMT R18, R19, 0x7610, R18 ;  /* 0x0000761013127816 */ /* 0x000fe20000000012 */
[----:B0-----:R-:W-:Y:S01]  /*1790*/  IMAD R4, R17, R24, R4 ;  /* 0x0000001811047224 */ /* 0x001fe200078e0204 */
[----:B------:R-:W-:Y:S02]  /*17a0*/  ISETP.NE.AND P6, PT, R24, RZ, PT ;  /* 0x000000ff1800720c */ /* 0x000fe40003fc5270 */
[----:B------:R-:W-:Y:S01]  /*17b0*/  PRMT R24, R19, 0x7610, R24 ;  /* 0x0000761013187816 */ /* 0x000fe20000000018 */
[----:B------:R-:W-:-:S05]  /*17c0*/  IMAD R7, R16, R25, R4 ;  /* 0x0000001910077224 */ /* 0x000fca00078e0204 */
[----:B------:R-:W-:-:S04]  /*17d0*/  LEA R5, R7, 0x3, 0x2 ;  /* 0x0000000307057811 */ /* 0x000fc800078e10ff */
[----:B------:R-:W-:-:S13]  /*17e0*/  ISETP.GE.U32.AND P0, PT, R5, R0, PT ;  /* 0x000000000500720c */ /* 0x000fda0003f06070 */
[----:B------:R-:W-:Y:S05]  /*17f0*/  @P0 BRA `(.L_x_1470) ;  /* 0x0000000000800947 */ /* 0x000fea0003800000 */
[C---:B------:R-:W-:Y:S02]  /*1800*/  PRMT R24, R18.reuse, 0x7610, R24 ;  /* 0x0000761012187816 */ /* 0x040fe40000000018 */
[----:B------:R-:W-:-:S07]  /*1810*/  PRMT R19, R18, 0x7610, R19 ;  /* 0x0000761012137816 */ /* 0x000fce0000000013 */
.L_x_1471:
[----:B------:R-:W-:Y:S01]  /*1820*/  IMAD.WIDE.U32 R4, R7, 0x40, R90 ;  /* 0x0000004007047825 */ /* 0x000fe200078e005a */
[----:B------:R-:W-:-:S04]  /*1830*/  ULDC UR4, c[0x0][0x220] ;  /* 0x0000880000047ab9 */ /* 0x000fc80000000800 */
[----:B------:R-:W2:Y:S04]  /*1840*/  LDG.E.128 R28, desc[UR58][R4.64] ;  /* 0x0000003a041c7981 */ /* 0x000ea8000c1e1d00 */
[----:B------:R-:W3:Y:S04]  /*1850*/  LDG.E.128 R8, desc[UR58][R4.64+0x10] ;  /* 0x0000103a04087981 */ /* 0x000ee8000c1e1d00 */
[----:B------:R-:W4:Y:S04]  /*1860*/  LDG.E.128 R12, desc[UR58][R4.64+0x20] ;  /* 0x0000203a040c7981 */ /* 0x000f28000c1e1d00 */
[----:B------:R0:W5:Y:S01]  /*1870*/  LDG.E.128 R20, desc[UR58][R4.64+0x30] ;  /* 0x0000303a04147981 */ /* 0x000162000c1e1d00 */
[----:B------:R-:W-:Y:S01]  /*1880*/  LOP3.LUT P2, RZ, R3, 0xff, RZ, 0xc0, !PT ;  /* 0x000000ff03ff7812 */ /* 0x000fe2000784c0ff */
[----:B------:R-:W-:Y:S01]  /*1890*/  VIADD R7, R7, UR4 ;  /* 0x0000000407077c36 */ /* 0x000fe20008000000 */
[----:B------:R-:W-:-:S04]  /*18a0*/  LOP3.LUT P4, RZ, R19, 0xff, RZ, 0xc0, !PT ;  /* 0x000000ff13ff7812 */ /* 0x000fc8000788c0ff */
[----:B0-----:R-:W-:Y:S01]  /*18b0*/  LEA R5, R7, 0x3, 0x2 ;  /* 0x0000000307057811 */ /* 0x001fe200078e10ff */
[----:B--2---:R-:W-:Y:S02]  /*18c0*/  DSETP.NEU.AND P0, PT, R30, RZ, PT ;  /* 0x000000ff1e00722a */ /* 0x004fe40003f0d000 */
[----:B---3--:R-:W-:-:S04]  /*18d0*/  DSETP.NEU.AND P3, PT, R10, RZ, PT ;  /* 0x000000ff0a00722a */ /* 0x008fc80003f6d000 */
[----:B------:R-:W-:Y:S02]  /*18e0*/  DSETP.NEU.OR P0, PT, R28, RZ, P0 ;  /* 0x000000ff1c00722a */ /* 0x000fe4000070d400 */
[----:B----4-:R-:W-:Y:S02]  /*18f0*/  DSETP.NEU.AND P1, PT, R14, RZ, PT ;  /* 0x000000ff0e00722a */ /* 0x010fe40003f2d000 */
[----:B------:R-:W-:Y:S02]  /*1900*/  DSETP.NEU.OR P3, PT, R8, RZ, P3 ;  /* 0x000000ff0800722a */ /* 0x000fe40001f6d400 */
[----:B------:R-:W-:Y:S01]  /*1910*/  PLOP3.LUT P0, PT, P2, P0, PT, 0xa8, 0x0 ;  /* 0x000000000000781c */ /* 0x000fe20001701570 */
[----:B-----5:R-:W-:Y:S02]  /*1920*/  DSETP.NEU.AND P2, PT, R22, RZ, PT ;  /* 0x000000ff1600722a */ /* 0x020fe40003f4d000 */
        /* <DEDUP_REMOVED lines=13> */
.L_x_1470:
[----:B------:R-:W-:Y:S05]  /*1a00*/  BSYNC B0 ;  /* 0x0000000000007941 */ /* 0x000fea0003800000 */
.L_x_1469:
        /* <DEDUP_REMOVED lines=8> */
.L_x_1473:
[----:B------:R-:W-:Y:S05]  /*1a90*/  BSYNC B0 ;  /* 0x0000000000007941 */ /* 0x000fea0003800000 */
.L_x_1472:
        /* <DEDUP_REMOVED lines=15> */
.L_x_1475:
[----:B------:R-:W-:Y:S05]  /*1b90*/  BSYNC B0 ;  /* 0x0000000000007941 */ /* 0x000fea0003800000 */
.L_x_1474:
[----:B------:R-:W-:Y:S02]  /*1ba0*/  LOP3.LUT R3, R24, R19, R3, 0xfe, !PT ;  /* 0x0000001318037212 */ /* 0x000fe400078efe03 */
[----:B------:R-:W-:Y:S02]  /*1bb0*/  PRMT R22, RZ, 0x7610, R22 ;  /* 0x00007610ff167816 */ /* 0x000fe40000000016 */
[----:B------:R-:W-:Y:S02]  /*1bc0*/  LOP3.LUT P0, RZ, R18, 0xff, R3, 0xc8, !PT ;  /* 0x000000ff12ff7812 */ /* 0x000fe4000780c803 */
[----:B------:R-:W-:Y:S02]  /*1bd0*/  PRMT R19, RZ, 0x7610, R19 ;  /* 0x00007610ff137816 */ /* 0x000fe40000000013 */
[----:B------:R-:W-:Y:S02]  /*1be0*/  SEL R23, RZ, 0x1, !P0 ;  /* 0x00000001ff177807 */ /* 0x000fe40004000000 */
[----:B------:R-:W-:Y:S01]  /*1bf0*/  PRMT R18, RZ, 0x7610, R18 ;  /* 0x00007610ff127816 */ /* 0x000fe20000000012 */
[----:B------:R-:W-:Y:S06]  /*1c00*/  BRA `(.L_x_1460) ;  /* 0x000000c000607947 */ /* 0x000fec0003800000 */
.L_x_1461:
        /* <DEDUP_REMOVED lines=81> */
.L_x_1484:
        /* <DEDUP_REMOVED lines=294> */
.L_x_1480:
[----:B------:R-:W-:Y:S01]  /*3380*/  LOP3.LUT R9, R4, 0xffffffc0, RZ, 0xc0, !PT ;  /* 0xffffffc004097812 */ /* 0x000fe200078ec0ff */
[----:B------:R-:W-:-:S03]  /*3390*/  ULDC UR36, c[0x0][0x220] ;  /* 0x0000880000247ab9 */ /* 0x000fc60000000800 */
[----:B------:R-:W-:-:S05]  /*33a0*/  IADD3 R8, P0, R90, R9, RZ ;  /* 0x000000095a087210 */ /* 0x000fca0007f1e0ff */
[----:B------:R-:W-:-:S05]  /*33b0*/  IMAD.X R9, RZ, RZ, R91, P0 ;  /* 0x000000ffff097224 */ /* 0x000fca00000e065b */
[----:B------:R1:W5:Y:S04]  /*33c0*/  LDG.E.128 R64, desc[UR58][R8.64] ;  /* 0x0000003a08407981 */ /* 0x000368000c1e1d00 */
[----:B------:R1:W5:Y:S04]  /*33d0*/  LDG.E.128 R60, desc[UR58][R8.64+0x10] ;  /* 0x0000103a083c7981 */ /* 0x000368000c1e1d00 */
        /* <DEDUP_REMOVED lines=238> */
.L_x_1481:
[----:B------:R-:W-:-:S04]  /*42c0*/  LOP3.LUT R5, R5, 0xffffffc0, RZ, 0xc0, !PT ;  /* 0xffffffc005057812 */ /* 0x000fc800078ec0ff */
[----:B------:R-:W-:-:S05]  /*42d0*/  IADD3 R10, P0, R90, R5, RZ ;  /* 0x000000055a0a7210 */ /* 0x000fca0007f1e0ff */
[----:B------:R-:W-:-:S05]  /*42e0*/  IMAD.X R11, RZ, RZ, R91, P0 ;  /* 0x000000ffff0b7224 */ /* 0x000fca00000e065b */
[----:B------:R2:W5:Y:S04]  /*42f0*/  LDG.E.128 R48, desc[UR58][R10.64] ;  /* 0x0000003a0a307981 */ /* 0x000568000c1e1d00 */
[----:B------:R2:W5:Y:S04]  /*4300*/  LDG.E.128 R44, desc[UR58][R10.64+0x10] ;  /* 0x0000103a0a2c7981 */ /* 0x000568000c1e1d00 */
[----:B------:R2:W5:Y:S04]  /*4310*/  LDG.E.128 R40, desc[UR58][R10.64+0x20] ;  /* 0x0000203a0a287981 */ /* 0x000568000c1e1d00 */
[----:B------:R2:W5:Y:S01]  /*4320*/  LDG.E.128 R36, desc[UR58][R10.64+0x30] ;  /* 0x0000303a0a247981 */ /* 0x000562000c1e1d00 */
[----:B------:R-:W-:Y:S01]  /*4330*/  IMAD.IADD R85, R85, 0x1, R4 ;  /* 0x0000000155557824 */ /* 0x000fe200078e0204 */
[----:B-1----:R-:W-:Y:S01]  /*4340*/  MOV R8, RZ ;  /* 0x000000ff00087202 */ /* 0x002fe20000000f00 */
        /* <DEDUP_REMOVED lines=9> */
[C---:B--2---:R-:W-:Y:S01]  /*43e0*/  IADD3 R10, -R9.reuse, RZ, RZ ;  /* 0x000000ff090a7210 */ /* 0x044fe20007ffe1ff */
        /* <DEDUP_REMOVED lines=225> */
.L_x_1482:
[----:B------:R-:W-:-:S04]  /*5200*/  LOP3.LUT R9, R8, 0xffffffc0, RZ, 0xc0, !PT ;  /* 0xffffffc008097812 */ /* 0x000fc800078ec0ff */
[----:B------:R-:W-:-:S04]  /*5210*/  IADD3 R8, P0, R90, R9, RZ ;  /* 0x000000095a087210 */ /* 0x000fc80007f1e0ff */
[----:B------:R-:W-:-:S05]  /*5220*/  IADD3.X R9, RZ, R91, RZ, P0, !PT ;  /* 0x0000005bff097210 */ /* 0x000fca00007fe4ff */
[----:B------:R1:W5:Y:S04]  /*5230*/  LDG.E.128 R32, desc[UR58][R8.64] ;  /* 0x0000003a08207981 */ /* 0x000368000c1e1d00 */
[----:B------:R1:W5:Y:S04]  /*5240*/  LDG.E.128 R28, desc[UR58][R8.64+0x10] ;  /* 0x0000103a081c7981 */ /* 0x000368000c1e1d00 */
[----:B------:R1:W5:Y:S04]  /*5250*/  LDG.E.128 R24, desc[UR58][R8.64+0x20] ;  /* 0x0000203a08187981 */ /* 0x000368000c1e1d00 */
[----:B------:R1:W5:Y:S01]  /*5260*/  LDG.E.128 R20, desc[UR58][R8.64+0x30] ;  /* 0x0000303a08147981 */ /* 0x000362000c1e1d00 */
[----:B------:R-:W-:Y:S01]  /*5270*/  IMAD.IADD R85, R85, 0x1, R4 ;  /* 0x0000000155557824 */ /* 0x000fe200078e0204 */
[----:B------:R-:W-:Y:S06]  /*5280*/  @!P6 BRA `(.L_x_1483) ;  /* 0x0000000c00a4e947 */ /* 0x000fec0003800000 */
[----:B-1----:R-:W-:Y:S01]  /*5290*/  IMAD.MOV.U32 R8, RZ, RZ, RZ ;  /* 0x000000ffff087224 */ /* 0x002fe200078e00ff */
        /* <DEDUP_REMOVED lines=8> */
[----:B--2---:R-:W-:-:S03]  /*5320*/  SHF.R.U32.HI R11, RZ, UR33, R5 ;  /* 0x00000021ff0b7c19 */ /* 0x004fc60008011605 */
        /* <DEDUP_REMOVED lines=223> */
.L_x_1483:
[----:B------:R-:W-:Y:S01]  /*6120*/  LOP3.LUT R5, R5, 0xffffffc0, RZ, 0xc0, !PT ;  /* 0xffffffc005057812 */ /* 0x000fe200078ec0ff */
[----:B-----5:R-:W-:Y:S02]  /*6130*/  DSETP.NEU.AND P3, PT, R66, RZ, PT ;  /* 0x000000ff4200722a */ /* 0x020fe40003f6d000 */
[----:B------:R-:W-:Y:S01]  /*6140*/  DSETP.NEU.AND P5, PT, R62, RZ, PT ;  /* 0x000000ff3e00722a */ /* 0x000fe20003fad000 */
[----:B------:R-:W-:Y:S01]  /*6150*/  IADD3 R92, P0, R90, R5, RZ ;  /* 0x000000055a5c7210 */ /* 0x000fe20007f1e0ff */
[----:B------:R-:W-:Y:S01]  /*6160*/  DSETP.NEU.AND P2, PT, R54, RZ, PT ;  /* 0x000000ff3600722a */ /* 0x000fe20003f4d000 */
[----:B------:R-:W-:Y:S02]  /*6170*/  LOP3.LUT P1, RZ, R6, 0xff, RZ, 0xc0, !PT ;  /* 0x000000ff06ff7812 */ /* 0x000fe4000782c0ff */
[----:B------:R-:W-:Y:S01]  /*6180*/  LOP3.LUT P4, RZ, R3, 0xff, RZ, 0xc0, !PT ;  /* 0x000000ff03ff7812 */ /* 0x000fe2000788c0ff */
[----:B------:R-:W-:Y:S01]  /*6190*/  IMAD.X R93, RZ, RZ, R91, P0 ;  /* 0x000000ffff5d7224 */ /* 0x000fe200000e065b */
[----:B------:R-:W-:-:S04]  /*61a0*/  ULDC UR4, c[0x0][0x218] ;  /* 0x0000860000047ab9 */ /* 0x000fc80000000800 */
[----:B------:R-:W3:Y:S04]  /*61b0*/  LDG.E.128 R72, desc[UR58][R92.64+0x20] ;  /* 0x0000203a5c487981 */ /* 0x000ee8000c1e1d00 */
[----:B-12---:R-:W2:Y:S04]  /*61c0*/  LDG.E.128 R8, desc[UR58][R92.64+0x10] ;  /* 0x0000103a5c087981 */ /* 0x006ea8000c1e1d00 */
[----:B------:R-:W4:Y:S04]  /*61d0*/  LDG.E.128 R12, desc[UR58][R92.64] ;  /* 0x0000003a5c0c7981 */ /* 0x000f28000c1e1d00 */
[----:B------:R-:W4:Y:S01]  /*61e0*/  LDG.E.128 R68, desc[UR58][R92.64+0x30] ;  /* 0x0000303a5c447981 */ /* 0x000f22000c1e1d00 */
[----:B------:R-:W-:-:S02]  /*61f0*/  DSETP.NEU.OR P3, PT, R64, RZ, P3 ;  /* 0x000000ff4000722a */ /* 0x000fc40001f6d400 */
[----:B------:R-:W-:Y:S02]  /*6200*/  DSETP.NEU.AND P0, PT, R58, RZ, PT ;  /* 0x000000ff3a00722a */ /* 0x000fe40003f0d000 */
[----:B------:R-:W-:Y:S02]  /*6210*/  DSETP.NEU.OR P5, PT, R60, RZ, P5 ;  /* 0x000000ff3c00722a */ /* 0x000fe40002fad400 */
[----:B------:R-:W-:Y:S01]  /*6220*/  PLOP3.LUT P3, PT, P1, P3, PT, 0xa8, 0x0 ;  /* 0x000000000000781c */ /* 0x000fe20000f67570 */
[----:B------:R-:W-:Y:S02]  /*6230*/  DSETP.NEU.OR P2, PT, R52, RZ, P2 ;  /* 0x000000ff3400722a */ /* 0x000fe4000174d400 */
[----:B------:R-:W-:Y:S01]  /*6240*/  DSETP.NEU.OR P0, PT, R56, RZ, P0 ;  /* 0x000000ff3800722a */ /* 0x000fe2000070d400 */
[----:B------:R-:W-:Y:S02]  /*6250*/  PLOP3.LUT P5, PT, P4, P5, PT, 0xa8, 0x0 ;  /* 0x000000000000781c */ /* 0x000fe400027ab570 */
[----:B------:R-:W-:-:S02]  /*6260*/  LOP3.LUT P4, RZ, R7, 0xff, RZ, 0xc0, !PT ;  /* 0x000000ff07ff7812 */ /* 0x000fc4000788c0ff */
[----:B------:R-:W-:Y:S02]  /*6270*/  LOP3.LUT P1, RZ, R0, 0xff, RZ, 0xc0, !PT ;  /* 0x000000ff00ff7812 */ /* 0x000fe4000782c0ff */
[----:B------:R-:W-:Y:S01]  /*6280*/  SEL R6, RZ, 0x1, !P3 ;  /* 0x00000001ff067807 */ /* 0x000fe20005800000 */
[----:B------:R-:W-:Y:S01]  /*6290*/  DSETP.NEU.AND P3, PT, R50, RZ, PT ;  /* 0x000000ff3200722a */ /* 0x000fe20003f6d000 */
[----:B------:R-:W-:Y:S02]  /*62a0*/  PLOP3.LUT P4, PT, P4, P2, PT, 0xa8, 0x0 ;  /* 0x000000000000781c */ /* 0x000fe40002785570 */
[----:B------:R-:W-:Y:S02]  /*62b0*/  PLOP3.LUT P1, PT, P1, P0, PT, 0xa8, 0x0 ;  /* 0x000000000000781c */ /* 0x000fe40000f21570 */
[----:B------:R-:W-:Y:S01]  /*62c0*/  SEL R3, RZ, 0x1, !P5 ;  /* 0x00000001ff037807 */ /* 0x000fe20006800000 */
[----:B------:R-:W-:Y:S02]  /*62d0*/  DSETP.NEU.AND P5, PT, R46, RZ, PT ;  /* 0x000000ff2e00722a */ /* 0x000fe40003fad000 */
[----:B------:R-:W-:Y:S01]  /*62e0*/  DSETP.NEU.OR P3, PT, R48, RZ, P3 ;  /* 0x000000ff3000722a */ /* 0x000fe20001f6d400 */
[----:B------:R-:W-:-:S02]  /*62f0*/  LOP3.LUT P0, RZ, R19, 0xff, RZ, 0xc0, !PT ;  /* 0x000000ff13ff7812 */ /* 0x000fc4000780c0ff */
[----:B------:R-:W-:Y:S01]  /*6300*/  SEL R7, RZ, 0x1, !P4 ;  /* 0x00000001ff077807 */ /* 0x000fe20006000000 */
[----:B------:R-:W-:Y:S01]  /*6310*/  DSETP.NEU.AND P4, PT, R38, RZ, PT ;  /* 0x000000ff2600722a */ /* 0x000fe20003f8d000 */
[----:B------:R-:W-:Y:S01]  /*6320*/  SEL R0, RZ, 0x1, !P1 ;  /* 0x00000001ff007807 */ /* 0x000fe20004800000 */
[----:B------:R-:W-:Y:S01]  /*6330*/  DSETP.NEU.AND P1, PT, R42, RZ, PT ;  /* 0x000000ff2a00722a */ /* 0x000fe20003f2d000 */
[----:B------:R-:W-:Y:S01]  /*6340*/  PLOP3.LUT P3, PT, P0, P3, PT, 0xa8, 0x0 ;  /* 0x000000000000781c */ /* 0x000fe20000767570 */
[----:B------:R-:W-:Y:S01]  /*6350*/  DSETP.NEU.OR P5, PT, R44, RZ, P5 ;  /* 0x000000ff2c00722a */ /* 0x000fe20002fad400 */
[----:B------:R-:W-:Y:S01]  /*6360*/  LOP3.LUT P2, RZ, R16, 0xff, RZ, 0xc0, !PT ;  /* 0x000000ff10ff7812 */ /* 0x000fe2000784c0ff */
[----:B------:R-:W-:Y:S01]  /*6370*/  DSETP.NEU.OR P4, PT, R36, RZ, P4 ;  /* 0x000000ff2400722a */ /* 0x000fe2000278d400 */
[----:B------:R-:W-:Y:S01]  /*6380*/  SEL R19, RZ, 0x1, !P3 ;  /* 0x00000001ff137807 */ /* 0x000fe20005800000 */
[----:B------:R-:W-:Y:S01]  /*6390*/  DSETP.NEU.OR P1, PT, R40, RZ, P1 ;  /* 0x000000ff2800722a */ /* 0x000fe20000f2d400 */
[----:B------:R-:W-:-:S02]  /*63a0*/  LOP3.LUT P3, RZ, R18, 0xff, RZ, 0xc0, !PT ;  /* 0x000000ff12ff7812 */ /* 0x000fc4000786c0ff */
[----:B------:R-:W-:Y:S02]  /*63b0*/  LOP3.LUT P0, RZ, R77, 0xff, RZ, 0xc0, !PT ;  /* 0x000000ff4dff7812 */ /* 0x000fe4000780c0ff */
[----:B------:R-:W-:Y:S01]  /*63c0*/  PLOP3.LUT P2, PT, P2, P5, PT, 0xa8, 0x0 ;  /* 0x000000000000781c */ /* 0x000fe2000174b570 */
[----:B------:R-:W-:Y:S01]  /*63d0*/  DSETP.NEU.AND P5, PT, R34, RZ, PT ;  /* 0x000000ff2200722a */ /* 0x000fe20003fad000 */
[----:B------:R-:W-:Y:S02]  /*63e0*/  PLOP3.LUT P3, PT, P3, P4, PT, 0xa8, 0x0 ;  /* 0x000000000000781c */ /* 0x000fe40001f69570 */
[----:B------:R-:W-:-:S03]  /*63f0*/  PLOP3.LUT P0, PT, P0, P1, PT, 0xa8, 0x0 ;  /* 0x000000000000781c */ /* 0x000fc60000703570 */
[----:B------:R-:W-:Y:S01]  /*6400*/  DSETP.NEU.OR P5, PT, R32, RZ, P5 ;  /* 0x000000ff2000722a */ /* 0x000fe20002fad400 */
[----:B------:R-:W-:Y:S02]  /*6410*/  LOP3.LUT P1, RZ, R76, 0xff, RZ, 0xc0, !PT ;  /* 0x000000ff4cff7812 */ /* 0x000fe4000782c0ff */
[----:B------:R-:W-:Y:S01]  /*6420*/  SEL R18, RZ, 0x1, !P3 ;  /* 0x00000001ff127807 */ /* 0x000fe20005800000 */
[----:B------:R-:W-:Y:S01]  /*6430*/  DSETP.NEU.AND P3, PT, R22, RZ, PT ;  /* 0x000000ff1600722a */ /* 0x000fe20003f6d000 */
[----:B------:R-:W-:Y:S01]  /*6440*/  SEL R77, RZ, 0x1, !P0 ;  /* 0x00000001ff4d7807 */ /* 0x000fe20004000000 */
[----:B------:R-:W-:Y:S01]  /*6450*/  DSETP.NEU.AND P0, PT, R26, RZ, PT ;  /* 0x000000ff1a00722a */ /* 0x000fe20003f0d000 */
[----:B------:R-:W-:Y:S01]  /*6460*/  SEL R16, RZ, 0x1, !P2 ;  /* 0x00000001ff107807 */ /* 0x000fe20005000000 */
[----:B------:R-:W-:Y:S01]  /*6470*/  DSETP.NEU.AND P2, PT, R30, RZ, PT ;  /* 0x000000ff1e00722a */ /* 0x000fe20003f4d000 */
[----:B------:R-:W-:Y:S01]  /*6480*/  PLOP3.LUT P1, PT, P1, P5, PT, 0xa8, 0x0 ;  /* 0x000000000000781c */ /* 0x000fe20000f2b570 */
[----:B------:R-:W-:-:S02]  /*6490*/  DSETP.NEU.OR P3, PT, R20, RZ, P3 ;  /* 0x000000ff1400722a */ /* 0x000fc40001f6d400 */
[----:B------:R-:W-:Y:S01]  /*64a0*/  DSETP.NEU.OR P0, PT, R24, RZ, P0 ;  /* 0x000000ff1800722a */ /* 0x000fe2000070d400 */
[----:B------:R-:W-:Y:S01]  /*64b0*/  SEL R76, RZ, 0x1, !P1 ;  /* 0x00000001ff4c7807 */ /* 0x000fe20004800000 */
[----:B------:R-:W-:Y:S01]  /*64c0*/  DSETP.NEU.OR P5, PT, R28, RZ, P2 ;  /* 0x000000ff1c00722a */ /* 0x000fe200017ad400 */
[----:B------:R-:W-:Y:S02]  /*64d0*/  LOP3.LUT P1, RZ, R80, 0xff, RZ, 0xc0, !PT ;  /* 0x000000ff50ff7812 */ /* 0x000fe4000782c0ff */
[----:B------:R-:W-:Y:S02]  /*64e0*/  LOP3.LUT P2, RZ, R79, 0xff, RZ, 0xc0, !PT ;  /* 0x000000ff4fff7812 */ /* 0x000fe4000784c0ff */
[----:B------:R-:W-:Y:S02]  /*64f0*/  PLOP3.LUT P1, PT, P1, P3, PT, 0xa8, 0x0 ;  /* 0x000000000000781c */ /* 0x000fe40000f27570 */
[----:B------:R-:W-:Y:S02]  /*6500*/  PLOP3.LUT P2, PT, P2, P0, PT, 0xa8, 0x0 ;  /* 0x000000000000781c */ /* 0x000fe40001741570 */
[----:B------:R-:W-:-:S02]  /*6510*/  LOP3.LUT P4, RZ, R78, 0xff, RZ, 0xc0, !PT ;  /* 0x000000ff4eff7812 */ /* 0x000fc4000788c0ff */
[----:B------:R-:W-:Y:S02]  /*6520*/  SEL R80, RZ, 0x1, !P1 ;  /* 0x00000001ff507807 */ /* 0x000fe40004800000 */
[----:B------:R-:W-:Y:S02]  /*6530*/  SEL R79, RZ, 0x1, !P2 ;  /* 0x00000001ff4f7807 */ /* 0x000fe40005000000 */
[----:B------:R-:W-:Y:S01]  /*6540*/  PLOP3.LUT P4, PT, P4, P5, PT, 0xa8, 0x0 ;  /* 0x000000000000781c */ /* 0x000fe2000278b570 */
[----:B------:R-:W-:-:S03]  /*6550*/  IMAD.IADD R85, R85, 0x1, R4 ;  /* 0x0000000155557824 */ /* 0x000fc600078e0204 */
[----:B------:R-:W-:Y:S02]  /*6560*/  SEL R78, RZ, 0x1, !P4 ;  /* 0x00000001ff4e7807 */ /* 0x000fe40006000000 */
[----:B------:R-:W-:Y:S01]  /*6570*/  LOP3.LUT P4, RZ, R83, 0xff, RZ, 0xc0, !PT ;  /* 0x000000ff53ff7812 */ /* 0x000fe2000788c0ff */
[----:B------:R-:W-:Y:S01]  /*6580*/  IMAD.U32 R5, RZ, RZ, UR4 ;  /* 0x00000004ff057e24 */ /* 0x000fe2000f8e00ff */
[----:B------:R-:W-:Y:S01]  /*6590*/  LOP3.LUT P0, RZ, R82, 0xff, RZ, 0xc0, !PT ;  /* 0x000000ff52ff7812 */ /* 0x000fe2000780c0ff */
[----:B------:R-:W-:Y:S01]  /*65a0*/  IMAD R82, R4, 0x3, R85 ;  /* 0x0000000304527824 */ /* 0x000fe200078e0255 */
[----:B------:R-:W-:Y:S01]  /*65b0*/  LOP3.LUT P5, RZ, R81, 0xff, RZ, 0xc0, !PT ;  /* 0x000000ff51ff7812 */ /* 0x000fe200078ac0ff */
[----:B---3--:R-:W-:Y:S02]  /*65c0*/  DSETP.NEU.AND P1, PT, R74, RZ, PT ;  /* 0x000000ff4a00722a */ /* 0x008fe40003f2d000 */
[----:B--2---:R-:W-:-:S04]  /*65d0*/  DSETP.NEU.AND P2, PT, R10, RZ, PT ;  /* 0x000000ff0a00722a */ /* 0x004fc80003f4d000 */
[----:B------:R-:W-:Y:S02]  /*65e0*/  DSETP.NEU.OR P1, PT, R72, RZ, P1 ;  /* 0x000000ff4800722a */ /* 0x000fe40000f2d400 */
[----:B----4-:R-:W-:Y:S02]  /*65f0*/  DSETP.NEU.AND P3, PT, R14, RZ, PT ;  /* 0x000000ff0e00722a */ /* 0x010fe40003f6d000 */
[----:B------:R-:W-:Y:S02]  /*6600*/  DSETP.NEU.OR P2, PT, R8, RZ, P2 ;  /* 0x000000ff0800722a */ /* 0x000fe4000174d400 */
[----:B------:R-:W-:Y:S01]  /*6610*/  PLOP3.LUT P1, PT, P4, P1, PT, 0xa8, 0x0 ;  /* 0x000000000000781c */ /* 0x000fe20002723570 */
[----:B------:R-:W-:Y:S02]  /*6620*/  DSETP.NEU.AND P4, PT, R70, RZ, PT ;  /* 0x000000ff4600722a */ /* 0x000fe40003f8d000 */
[----:B------:R-:W-:Y:S01]  /*6630*/  DSETP.NEU.OR P3, PT, R12, RZ, P3 ;  /* 0x000000ff0c00722a */ /* 0x000fe20001f6d400 */
[----:B------:R-:W-:-:S02]  /*6640*/  PLOP3.LUT P0, PT, P0, P2, PT, 0xa8, 0x0 ;  /* 0x000000000000781c */ /* 0x000fc40000705570 */
[----:B------:R-:W-:Y:S01]  /*6650*/  ISETP.GE.U32.AND P2, PT, R82, R5, PT ;  /* 0x000000055200720c */ /* 0x000fe20003f46070 */
[----:B------:R-:W-:Y:S02]  /*6660*/  DSETP.NEU.OR P4, PT, R68, RZ, P4 ;  /* 0x000000ff4400722a */ /* 0x000fe4000278d400 */
[----:B------:R-:W-:Y:S02]  /*6670*/  PLOP3.LUT P3, PT, P5, P3, PT, 0xa8, 0x0 ;  /* 0x000000000000781c */ /* 0x000fe40002f67570 */
[----:B------:R-:W-:-:S04]  /*6680*/  LOP3.LUT P5, RZ, R84, 0xff, RZ, 0xc0, !PT ;  /* 0x000000ff54ff7812 */ /* 0x000fc800078ac0ff */
[----:B------:R-:W-:Y:S02]  /*6690*/  PLOP3.LUT P4, PT, P5, P4, PT, 0xa8, 0x0 ;  /* 0x000000000000781c */ /* 0x000fe40002f89570 */
[----:B------:R-:W-:Y:S02]  /*66a0*/  SEL R81, RZ, 0x1, !P3 ;  /* 0x00000001ff517807 */ /* 0x000fe40005800000 */
[----:B------:R-:W-:Y:S02]  /*66b0*/  SEL R82, RZ, 0x1, !P0 ;  /* 0x00000001ff527807 */ /* 0x000fe40004000000 */
[----:B------:R-:W-:Y:S02]  /*66c0*/  SEL R83, RZ, 0x1, !P1 ;  /* 0x00000001ff537807 */ /* 0x000fe40004800000 */
[----:B------:R-:W-:Y:S01]  /*66d0*/  SEL R84, RZ, 0x1, !P4 ;  /* 0x00000001ff547807 */ /* 0x000fe20006000000 */
[----:B------:R-:W-:Y:S06]  /*66e0*/  @!P2 BRA `(.L_x_1484) ;  /* 0xffffffb8008ca947 */ /* 0x000fec000383ffff */
[----:B------:R-:W-:Y:S05]  /*66f0*/  BSYNC B1 ;  /* 0x0000000000017941 */ /* 0x000fea0003800000 */
.L_x_1479:
[----:B------:R-:W-:Y:S05]  /*6700*/  BSYNC B0 ;  /* 0x0000000000007941 */ /* 0x000fea0003800000 */
.L_x_1478:
        /* <DEDUP_REMOVED lines=280> */
.L_x_1487:
[----:B------:R-:W-:-:S04]  /*7890*/  LOP3.LUT R53, R58, 0xffffffc0, RZ, 0xc0, !PT ;  /* 0xffffffc03a357812 */ /* 0x000fc800078ec0ff */
[----:B------:R-:W-:-:S04]  /*78a0*/  IADD3 R52, P2, R90, R53, RZ ;  /* 0x000000355a347210 */ /* 0x000fc80007f5e0ff */
[----:B------:R-:W-:-:S05]  /*78b0*/  IADD3.X R53, RZ, R91, RZ, P2, !PT ;  /* 0x0000005bff357210 */ /* 0x000fca00017fe4ff */
[----:B------:R1:W5:Y:S04]  /*78c0*/  LDG.E.128 R64, desc[UR58][R52.64] ;  /* 0x0000003a34407981 */ /* 0x000368000c1e1d00 */
[----:B------:R1:W5:Y:S04]  /*78d0*/  LDG.E.128 R60, desc[UR58][R52.64+0x10] ;  /* 0x0000103a343c7981 */ /* 0x000368000c1e1d00 */
        /* <DEDUP_REMOVED lines=279> */
.L_x_1488:
[----:B------:R-:W-:-:S04]  /*8a50*/  LOP3.LUT R37, R42, 0xffffffc0, RZ, 0xc0, !PT ;  /* 0xffffffc02a257812 */ /* 0x000fc800078ec0ff */
[----:B------:R-:W-:-:S05]  /*8a60*/  IADD3 R36, P2, R90, R37, RZ ;  /* 0x000000255a247210 */ /* 0x000fca0007f5e0ff */
[----:B------:R-:W-:-:S05]  /*8a70*/  IMAD.X R37, RZ, RZ, R91, P2 ;  /* 0x000000ffff257224 */ /* 0x000fca00010e065b */
        /* <DEDUP_REMOVED lines=281> */
.L_x_1489:
        /* <DEDUP_REMOVED lines=284> */
.L_x_1490:
[----:B------:R-:W-:-:S04]  /*add0*/  LOP3.LUT R87, R12, 0xffffffc0, RZ, 0xc0, !PT ;  /* 0xffffffc00c577812 */ /* 0x000fc800078ec0ff */
[----:B------:R-:W-:-:S05]  /*ade0*/  IADD3 R86, P1, R90, R87, RZ ;  /* 0x000000575a567210 */ /* 0x000fca0007f3e0ff */
[----:B------:R-:W-:-:S05]  /*adf0*/  IMAD.X R87, RZ, RZ, R91, P1 ;  /* 0x000000ffff577224 */ /* 0x000fca00008e065b */
[----:B------:R1:W5:Y:S04]  /*ae00*/  LDG.E.128 R12, desc[UR58][R86.64] ;  /* 0x0000003a560c7981 */ /* 0x000368000c1e1d00 */
[----:B------:R1:W5:Y:S04]  /*ae10*/  LDG.E.128 R8, desc[UR58][R86.64+0x10] ;  /* 0x0000103a56087981 */ /* 0x000368000c1e1d00 */
[----:B------:R1:W5:Y:S04]  /*ae20*/  LDG.E.128 R72, desc[UR58][R86.64+0x20] ;  /* 0x0000203a56487981 */ /* 0x000368000c1e1d00 */
[----:B------:R1:W5:Y:S02]  /*ae30*/  LDG.E.128 R68, desc[UR58][R86.64+0x30] ;  /* 0x0000303a56447981 */ /* 0x000364000c1e1d00 */
.L_x_1486:
[----:B------:R-:W-:Y:S05]  /*ae40*/  BSYNC B0 ;  /* 0x0000000000007941 */ /* 0x000fea0003800000 */
.L_x_1485:
[----:B------:R-:W-:Y:S04]  /*ae50*/  BSSY B0, `(.L_x_1491) ;  /* 0x000005b000007945 */ /* 0x000fe80003800000 */
[----:B------:R-:W-:Y:S05]  /*ae60*/  @P0 BRA `(.L_x_1492) ;  /* 0x0000000400640947 */ /* 0x000fea0003800000 */
[----:B-----5:R-:W-:Y:S01]  /*ae70*/  DSETP.NEU.AND P2, PT, R62, RZ, PT ;  /* 0x000000ff3e00722a */ /* 0x020fe20003f4d000 */
[----:B------:R-:W-:Y:S01]  /*ae80*/  LOP3.LUT P3, RZ, R3, 0xff, RZ, 0xc0, !PT ;  /* 0x000000ff03ff7812 */ /* 0x000fe2000786c0ff */
[----:B------:R-:W-:Y:S01]  /*ae90*/  DSETP.NEU.AND P0, PT, R66, RZ, PT ;  /* 0x000000ff4200722a */ /* 0x000fe20003f0d000 */
[----:B------:R-:W-:Y:S01]  /*aea0*/  IADD3 R85, R85, R4, RZ ;  /* 0x0000000455557210 */ /* 0x000fe20007ffe0ff */
[----:B------:R-:W-:Y:S01]  /*aeb0*/  DSETP.NEU.AND P4, PT, R58, RZ, PT ;  /* 0x000000ff3a00722a */ /* 0x000fe20003f8d000 */
[----:B------:R-:W-:Y:S01]  /*aec0*/  LOP3.LUT P1, RZ, R6, 0xff, RZ, 0xc0, !PT ;  /* 0x000000ff06ff7812 */ /* 0x000fe2000782c0ff */
[----:B------:R-:W-:Y:S01]  /*aed0*/  DSETP.NEU.OR P2, PT, R60, RZ, P2 ;  /* 0x000000ff3c00722a */ /* 0x000fe2000174d400 */
[----:B------:R-:W-:Y:S01]  /*aee0*/  LOP3.LUT P5, RZ, R0, 0xff, RZ, 0xc0, !PT ;  /* 0x000000ff00ff7812 */ /* 0x000fe200078ac0ff */
[----:B------:R-:W-:Y:S02]  /*aef0*/  DSETP.NEU.AND P6, PT, R54, RZ, PT ;  /* 0x000000ff3600722a */ /* 0x000fe40003fcd000 */
[----:B------:R-:W-:-:S02]  /*af00*/  DSETP.NEU.OR P0, PT, R64, RZ, P0 ;  /* 0x000000ff4000722a */ /* 0x000fc4000070d400 */
[----:B------:R-:W-:Y:S01]  /*af10*/  PLOP3.LUT P2, PT, P3, P2, PT, 0xa8, 0x0 ;  /* 0x000000000000781c */ /* 0x000fe20001f45570 */
[----:B------:R-:W-:Y:S01]  /*af20*/  DSETP.NEU.OR P4, PT, R56, RZ, P4 ;  /* 0x000000ff3800722a */ /* 0x000fe2000278d400 */
[----:B------:R-:W-:Y:S01]  /*af30*/  ISETP.GE.U32.AND P3, PT, R85, R5, PT ;  /* 0x000000055500720c */ /* 0x000fe20003f66070 */
[----:B------:R-:W-:Y:S01]  /*af40*/  DSETP.NEU.OR P6, PT, R52, RZ, P6 ;  /* 0x000000ff3400722a */ /* 0x000fe200037cd400 */
[----:B------:R-:W-:Y:S02]  /*af50*/  PLOP3.LUT P0, PT, P1, P0, PT, 0xa8, 0x0 ;  /* 0x000000000000781c */ /* 0x000fe40000f01570 */
[----:B------:R-:W-:Y:S02]  /*af60*/  LOP3.LUT P1, RZ, R7, 0xff, RZ, 0xc0, !PT ;  /* 0x000000ff07ff7812 */ /* 0x000fe4000782c0ff */
[----:B------:R-:W-:Y:S02]  /*af70*/  PLOP3.LUT P4, PT, P5, P4, PT, 0xa8, 0x0 ;  /* 0x000000000000781c */ /* 0x000fe40002f89570 */
[----:B------:R-:W-:-:S02]  /*af80*/  PLOP3.LUT P1, PT, P1, P6, PT, 0xa8, 0x0 ;  /* 0x000000000000781c */ /* 0x000fc40000f2d570 */
[----:B------:R-:W-:Y:S02]  /*af90*/  SEL R6, RZ, 0x1, !P0 ;  /* 0x00000001ff067807 */ /* 0x000fe40004000000 */
[----:B------:R-:W-:Y:S02]  /*afa0*/  SEL R3, RZ, 0x1, !P2 ;  /* 0x00000001ff037807 */ /* 0x000fe40005000000 */
[----:B------:R-:W-:Y:S02]  /*afb0*/  SEL R0, RZ, 0x1, !P4 ;  /* 0x00000001ff007807 */ /* 0x000fe40006000000 */
[----:B------:R-:W-:Y:S01]  /*afc0*/  SEL R7, RZ, 0x1, !P1 ;  /* 0x00000001ff077807 */ /* 0x000fe20004800000 */
[----:B------:R-:W-:Y:S06]  /*afd0*/  @P3 BRA `(.L_x_1492) ;  /* 0x0000000400083947 */ /* 0x000fec0003800000 */
[----:B------:R-:W-:Y:S01]  /*afe0*/  DSETP.NEU.AND P2, PT, R46, RZ, PT ;  /* 0x000000ff2e00722a */ /* 0x000fe20003f4d000 */
[----:B------:R-:W-:Y:S01]  /*aff0*/  LOP3.LUT P3, RZ, R16, 0xff, RZ, 0xc0, !PT ;  /* 0x000000ff10ff7812 */ /* 0x000fe2000786c0ff */
[----:B------:R-:W-:Y:S01]  /*b000*/  DSETP.NEU.AND P6, PT, R38, RZ, PT ;  /* 0x000000ff2600722a */ /* 0x000fe20003fcd000 */
[----:B------:R-:W-:Y:S01]  /*b010*/  LOP3.LUT P1, RZ, R19, 0xff, RZ, 0xc0, !PT ;  /* 0x000000ff13ff7812 */ /* 0x000fe2000782c0ff */
[----:B------:R-:W-:Y:S01]  /*b020*/  DSETP.NEU.AND P0, PT, R50, RZ, PT ;  /* 0x000000ff3200722a */ /* 0x000fe20003f0d000 */
[----:B------:R-:W-:Y:S01]  /*b030*/  LOP3.LUT P5, RZ, R77, 0xff, RZ, 0xc0, !PT ;  /* 0x000000ff4dff7812 */ /* 0x000fe200078ac0ff */
[----:B------:R-:W-:Y:S02]  /*b040*/  DSETP.NEU.OR P2, PT, R44, RZ, P2 ;  /* 0x000000ff2c00722a */ /* 0x000fe4000174d400 */
[----:B------:R-:W-:Y:S01]  /*b050*/  DSETP.NEU.OR P6, PT, R36, RZ, P6 ;  /* 0x000000ff2400722a */ /* 0x000fe200037cd400 */
[----:B------:R-:W-:Y:S01]  /*b060*/  IMAD.IADD R36, R85, 0x1, R4 ;  /* 0x0000000155247824 */ /* 0x000fe200078e0204 */
[----:B------:R-:W-:-:S02]  /*b070*/  DSETP.NEU.AND P4, PT, R42, RZ, PT ;  /* 0x000000ff2a00722a */ /* 0x000fc40003f8d000 */
[----:B------:R-:W-:Y:S01]  /*b080*/  PLOP3.LUT P2, PT, P3, P2, PT, 0xa8, 0x0 ;  /* 0x000000000000781c */ /* 0x000fe20001f45570 */
[----:B------:R-:W-:Y:S01]  /*b090*/  DSETP.NEU.OR P0, PT, R48, RZ, P0 ;  /* 0x000000ff3000722a */ /* 0x000fe2000070d400 */
[----:B------:R-:W-:Y:S02]  /*b0a0*/  ISETP.GE.U32.AND P3, PT, R36, R5, PT ;  /* 0x000000052400720c */ /* 0x000fe40003f66070 */
[----:B------:R-:W-:Y:S01]  /*b0b0*/  DSETP.NEU.OR P4, PT, R40, RZ, P4 ;  /* 0x000000ff2800722a */ /* 0x000fe2000278d400 */
[----:B------:R-:W-:Y:S02]  /*b0c0*/  SEL R16, RZ, 0x1, !P2 ;  /* 0x00000001ff107807 */ /* 0x000fe40005000000 */
[----:B------:R-:W-:Y:S02]  /*b0d0*/  PLOP3.LUT P0, PT, P1, P0, PT, 0xa8, 0x0 ;  /* 0x000000000000781c */ /* 0x000fe40000f01570 */
[----:B------:R-:W-:Y:S02]  /*b0e0*/  LOP3.LUT P1, RZ, R18, 0xff, RZ, 0xc0, !PT ;  /* 0x000000ff12ff7812 */ /* 0x000fe4000782c0ff */
[----:B------:R-:W-:-:S02]  /*b0f0*/  PLOP3.LUT P4, PT, P5, P4, PT, 0xa8, 0x0 ;  /* 0x000000000000781c */ /* 0x000fc40002f89570 */
[----:B------:R-:W-:Y:S02]  /*b100*/  PLOP3.LUT P1, PT, P1, P6, PT, 0xa8, 0x0 ;  /* 0x000000000000781c */ /* 0x000fe40000f2d570 */
[----:B------:R-:W-:Y:S02]  /*b110*/  SEL R19, RZ, 0x1, !P0 ;  /* 0x00000001ff137807 */ /* 0x000fe40004000000 */
[----:B------:R-:W-:Y:S02]  /*b120*/  SEL R77, RZ, 0x1, !P4 ;  /* 0x00000001ff4d7807 */ /* 0x000fe40006000000 */
[----:B------:R-:W-:Y:S01]  /*b130*/  SEL R18, RZ, 0x1, !P1 ;  /* 0x00000001ff127807 */ /* 0x000fe20004800000 */
[----:B------:R-:W-:Y:S06]  /*b140*/  @P3 BRA `(.L_x_1492) ;  /* 0x0000000000ac3947 */ /* 0x000fec0003800000 */
[----:B------:R-:W-:Y:S01]  /*b150*/  DSETP.NEU.AND P3, PT, R30, RZ, PT ;  /* 0x000000ff1e00722a */ /* 0x000fe20003f6d000 */
[----:B------:R-:W-:Y:S01]  /*b160*/  LOP3.LUT P2, RZ, R78, 0xff, RZ, 0xc0, !PT ;  /* 0x000000ff4eff7812 */ /* 0x000fe2000784c0ff */
[----:B------:R-:W-:Y:S01]  /*b170*/  DSETP.NEU.AND P1, PT, R34, RZ, PT ;  /* 0x000000ff2200722a */ /* 0x000fe20003f2d000 */
[----:B------:R-:W-:Y:S01]  /*b180*/  IMAD.IADD R4, R36, 0x1, R4 ;  /* 0x0000000124047824 */ /* 0x000fe200078e0204 */
        /* <DEDUP_REMOVED lines=25> */
[----:B------:R-:W-:Y:S02]  /*b320*/  DSETP.NEU.AND P6, PT, R70, RZ, PT ;  /* 0x000000ff4600722a */ /* 0x000fe40003fcd000 */
[----:B------:R-:W-:Y:S02]  /*b330*/  DSETP.NEU.OR P0, PT, R12, RZ, P0 ;  /* 0x000000ff0c00722a */ /* 0x000fe4000070d400 */
[----:B------:R-:W-:-:S02]  /*b340*/  DSETP.NEU.OR P2, PT, R8, RZ, P2 ;  /* 0x000000ff0800722a */ /* 0x000fc4000174d400 */
[----:B------:R-:W-:Y:S02]  /*b350*/  DSETP.NEU.OR P4, PT, R72, RZ, P4 ;  /* 0x000000ff4800722a */ /* 0x000fe4000278d400 */
[----:B------:R-:W-:Y:S01]  /*b360*/  DSETP.NEU.OR P6, PT, R68, RZ, P6 ;  /* 0x000000ff4400722a */ /* 0x000fe200037cd400 */
[----:B------:R-:W-:Y:S02]  /*b370*/  PLOP3.LUT P0, PT, P1, P0, PT, 0xa8, 0x0 ;  /* 0x000000000000781c */ /* 0x000fe40000f01570 */
[----:B------:R-:W-:Y:S02]  /*b380*/  LOP3.LUT P1, RZ, R84, 0xff, RZ, 0xc0, !PT ;  /* 0x000000ff54ff7812 */ /* 0x000fe4000782c0ff */
[----:B------:R-:W-:Y:S02]  /*b390*/  PLOP3.LUT P2, PT, P3, P2, PT, 0xa8, 0x0 ;  /* 0x000000000000781c */ /* 0x000fe40001f45570 */
[----:B------:R-:W-:Y:S02]  /*b3a0*/  PLOP3.LUT P4, PT, P5, P4, PT, 0xa8, 0x0 ;  /* 0x000000000000781c */ /* 0x000fe40002f89570 */
[----:B------:R-:W-:-:S02]  /*b3b0*/  PLOP3.LUT P1, PT, P1, P6, PT, 0xa8, 0x0 ;  /* 0x000000000000781c */ /* 0x000fc40000f2d570 */
[----:B------:R-:W-:Y:S02]  /*b3c0*/  SEL R81, RZ, 0x1, !P0 ;  /* 0x00000001ff517807 */ /* 0x000fe40004000000 */
[----:B------:R-:W-:Y:S02]  /*b3d0*/  SEL R82, RZ, 0x1, !P2 ;  /* 0x00000001ff527807 */ /* 0x000fe40005000000 */
[----:B------:R-:W-:Y:S02]  /*b3e0*/  SEL R83, RZ, 0x1, !P4 ;  /* 0x00000001ff537807 */ /* 0x000fe40006000000 */
[----:B------:R-:W-:-:S07]  /*b3f0*/  SEL R84, RZ, 0x1, !P1 ;  /* 0x00000001ff547807 */ /* 0x000fce0004800000 */
.L_x_1492:
[----:B------:R-:W-:Y:S05]  /*b400*/  BSYNC B0 ;  /* 0x0000000000007941 */ /* 0x000fea0003800000 */
.L_x_1491:
        /* <DEDUP_REMOVED lines=9> */
[----:B------:R-:W-:Y:S02]  /*b4a0*/  SEL R19, RZ, 0x1, !P2 ;  /* 0x00000001ff137807 */ /* 0x000fe40005000000 */
[----:B-----5:R-:W-:Y:S02]  /*b4b0*/  SEL R22, RZ, 0x1, !P1 ;  /* 0x00000001ff167807 */ /* 0x020fe40004800000 */
[----:B------:R-:W-:Y:S01]  /*b4c0*/  SEL R23, RZ, 0x1, !P0 ;  /* 0x00000001ff177807 */ /* 0x000fe20004000000 */
[----:B------:R-:W-:Y:S06]  /*b4d0*/  BRA `(.L_x_1460) ;  /* 0x00000028002c7947 */ /* 0x000fec0003800000 */
.L_x_1477:
        /* <DEDUP_REMOVED lines=66> */
.L_x_1495:
[----:B------:R-:W-:Y:S02]  /*b900*/  IMAD R8, R86, R85, RZ ;  /* 0x0000005556087224 */ /* 0x000fe400078e02ff */
[----:B------:R-:W-:-:S03]  /*b910*/  IMAD.IADD R85, R4, 0x1, R85 ;  /* 0x0000000104557824 */ /* 0x000fc600078e0255 */
[----:B------:R-:W-:-:S05]  /*b920*/  SHF.R.U32.HI R45, RZ, 0x2, R8 ;  /* 0x00000002ff2d7819 */ /* 0x000fca0000011608 */
[----:B------:R-:W-:-:S05]  /*b930*/  IMAD.WIDE.U32 R44, R45, 0x40, R90 ;  /* 0x000000402d2c7825 */ /* 0x000fca00078e005a */
[----:B------:R-:W2:Y:S01]  /*b940*/  LDG.E.128 R40, desc[UR58][R44.64] ;  /* 0x0000003a2c287981 */ /* 0x000ea2000c1e1d00 */
[----:B------:R-:W-:-:S03]  /*b950*/  IMAD R8, R86, R85, RZ ;  /* 0x0000005556087224 */ /* 0x000fc600078e02ff */
[----:B------:R-:W3:Y:S02]  /*b960*/  LDG.E.128 R32, desc[UR58][R44.64+0x20] ;  /* 0x0000203a2c207981 */ /* 0x000ee4000c1e1d00 */
[----:B------:R-:W-:Y:S02]  /*b970*/  SHF.R.U32.HI R65, RZ, 0x2, R8 ;  /* 0x00000002ff417819 */ /* 0x000fe40000011608 */
[----:B------:R-:W4:Y:S03]  /*b980*/  LDG.E.128 R28, desc[UR58][R44.64+0x30] ;  /* 0x0000303a2c1c7981 */ /* 0x000f26000c1e1d00 */
[----:B------:R-:W-:Y:S01]  /*b990*/  IMAD.WIDE.U32 R64, R65, 0x40, R90 ;  /* 0x0000004041407825 */ /* 0x000fe200078e005a */
[----:B------:R-:W5:Y:S01]  /*b9a0*/  LDG.E.128 R36, desc[UR58][R44.64+0x10] ;  /* 0x0000103a2c247981 */ /* 0x000f62000c1e1d00 */
[----:B------:R-:W-:-:S03]  /*b9b0*/  IADD3 R85, R85, R4, RZ ;  /* 0x0000000455557210 */ /* 0x000fc60007ffe0ff */
[----:B------:R-:W5:Y:S02]  /*b9c0*/  LDG.E.128 R24, desc[UR58][R64.64] ;  /* 0x0000003a40187981 */ /* 0x000f64000c1e1d00 */
[----:B------:R-:W-:Y:S02]  /*b9d0*/  IMAD R8, R86, R85, RZ ;  /* 0x0000005556087224 */ /* 0x000fe400078e02ff */
[----:B------:R-:W5:Y:S04]  /*b9e0*/  LDG.E.128 R20, desc[UR58][R64.64+0x10] ;  /* 0x0000103a40147981 */ /* 0x000f68000c1e1d00 */
[----:B------:R-:W5:Y:S01]  /*b9f0*/  LDG.E.128 R12, desc[UR58][R64.64+0x20] ;  /* 0x0000203a400c7981 */ /* 0x000f62000c1e1d00 */
[----:B------:R-:W-:Y:S01]  /*ba00*/  SHF.R.U32.HI R53, RZ, 0x2, R8 ;  /* 0x00000002ff357819 */ /* 0x000fe20000011608 */
[----:B------:R-:W-:-:S02]  /*ba10*/  IMAD.IADD R85, R85, 0x1, R4 ;  /* 0x0000000155557824 */ /* 0x000fc400078e0204 */
[----:B------:R-:W5:Y:S02]  /*ba20*/  LDG.E.128 R8, desc[UR58][R64.64+0x30] ;  /* 0x0000303a40087981 */ /* 0x000f64000c1e1d00 */
[----:B------:R-:W-:-:S04]  /*ba30*/  IMAD.WIDE.U32 R52, R53, 0x40, R90 ;  /* 0x0000004035347825 */ /* 0x000fc800078e005a */
[----:B------:R-:W-:Y:S01]  /*ba40*/  IMAD R54, R86, R85, RZ ;  /* 0x0000005556367224 */ /* 0x000fe200078e02ff */
[----:B------:R-:W5:Y:S04]  /*ba50*/  LDG.E.128 R72, desc[UR58][R52.64] ;  /* 0x0000003a34487981 */ /* 0x000f68000c1e1d00 */
[----:B------:R-:W5:Y:S01]  /*ba60*/  LDG.E.128 R44, desc[UR58][R52.64+0x10] ;  /* 0x0000103a342c7981 */ /* 0x000f62000c1e1d00 */
[----:B------:R-:W-:-:S03]  /*ba70*/  SHF.R.U32.HI R93, RZ, 0x2, R54 ;  /* 0x00000002ff5d7819 */ /* 0x000fc60000011636 */
[----:B------:R-:W5:Y:S02]  /*ba80*/  LDG.E.128 R48, desc[UR58][R52.64+0x20] ;  /* 0x0000203a34307981 */ /* 0x000f64000c1e1d00 */
[----:B------:R-:W-:-:S05]  /*ba90*/  IMAD.WIDE.U32 R92, R93, 0x40, R90 ;  /* 0x000000405d5c7825 */ /* 0x000fca00078e005a */
[----:B------:R-:W5:Y:S04]  /*baa0*/  LDG.E.128 R56, desc[UR58][R92.64] ;  /* 0x0000003a5c387981 */ /* 0x000f68000c1e1d00 */
[----:B------:R-:W5:Y:S04]  /*bab0*/  LDG.E.128 R52, desc[UR58][R52.64+0x30] ;  /* 0x0000303a34347981 */ /* 0x000f68000c1e1d00 */
[----:B------:R-:W5:Y:S04]  /*bac0*/  LDG.E.128 R60, desc[UR58][R92.64+0x10] ;  /* 0x0000103a5c3c7981 */ /* 0x000f68000c1e1d00 */
[----:B------:R-:W5:Y:S04]  /*bad0*/  LDG.E.128 R64, desc[UR58][R92.64+0x20] ;  /* 0x0000203a5c407981 */ /* 0x000f68000c1e1d00 */
[----:B------:R-:W5:Y:S01]  /*bae0*/  LDG.E.128 R68, desc[UR58][R92.64+0x30] ;  /* 0x0000303a5c447981 */ /* 0x000f62000c1e1d00 */
[----:B------:R-:W-:-:S02]  /*baf0*/  LOP3.LUT P0, RZ, R0, 0xff, RZ, 0xc0, !PT ;  /* 0x000000ff00ff7812 */ /* 0x000fc4000780c0ff */
[----:B------:R-:W-:Y:S02]  /*bb00*/  LOP3.LUT P1, RZ, R6, 0xff, RZ, 0xc0, !PT ;  /* 0x000000ff06ff7812 */ /* 0x000fe4000782c0ff */
[----:B------:R-:W-:Y:S01]  /*bb10*/  LOP3.LUT P4, RZ, R3, 0xff, RZ, 0xc0, !PT ;  /* 0x000000ff03ff7812 */ /* 0x000fe2000788c0ff */
[----:B------:R-:W-:Y:S01]  /*bb20*/  IMAD.IADD R85, R85, 0x1, R4 ;  /* 0x0000000155557824 */ /* 0x000fe200078e0204 */
[----:B--2---:R-:W-:-:S06]  /*bb30*/  DSETP.NEU.AND P2, PT, R42, RZ, PT ;  /* 0x000000ff2a00722a */ /* 0x004fcc0003f4d000 */
[----:B------:R-:W-:Y:S02]  /*bb40*/  DSETP.NEU.OR P2, PT, R40, RZ, P2 ;  /* 0x000000ff2800722a */ /* 0x000fe4000174d400 */
[----:B---3--:R-:W-:Y:S02]  /*bb50*/  DSETP.NEU.AND P3, PT, R34, RZ, PT ;  /* 0x000000ff2200722a */ /* 0x008fe40003f6d000 */
[----:B----4-:R-:W-:Y:S02]  /*bb60*/  DSETP.NEU.AND P5, PT, R30, RZ, PT ;  /* 0x000000ff1e00722a */ /* 0x010fe40003fad000 */
[----:B------:R-:W-:Y:S01]  /*bb70*/  PLOP3.LUT P2, PT, P0, P2, PT, 0xa8, 0x0 ;  /* 0x000000000000781c */ /* 0x000fe20000745570 */
[----:B-----5:R-:W-:Y:S02]  /*bb80*/  DSETP.NEU.AND P6, PT, R38, RZ, PT ;  /* 0x000000ff2600722a */ /* 0x020fe40003fcd000 */
[----:B------:R-:W-:Y:S02]  /*bb90*/  DSETP.NEU.OR P3, PT, R32, RZ, P3 ;  /* 0x000000ff2000722a */ /* 0x000fe40001f6d400 */
[----:B------:R-:W-:Y:S01]  /*bba0*/  DSETP.NEU.OR P5, PT, R28, RZ, P5 ;  /* 0x000000ff1c00722a */ /* 0x000fe20002fad400 */
[----:B------:R-:W-:Y:S01]  /*bbb0*/  LOP3.LUT P0, RZ, R7, 0xff, RZ, 0xc0, !PT ;  /* 0x000000ff07ff7812 */ /* 0x000fe2000780c0ff */
[----:B------:R-:W-:Y:S01]  /*bbc0*/  DSETP.NEU.OR P6, PT, R36, RZ, P6 ;  /* 0x000000ff2400722a */ /* 0x000fe200037cd400 */
[----:B------:R-:W-:Y:S01]  /*bbd0*/  SEL R0, RZ, 0x1, !P2 ;  /* 0x00000001ff007807 */ /* 0x000fe20005000000 */
[----:B------:R-:W-:Y:S01]  /*bbe0*/  DSETP.NEU.AND P2, PT, R26, RZ, PT ;  /* 0x000000ff1a00722a */ /* 0x000fe20003f4d000 */
[----:B------:R-:W-:Y:S01]  /*bbf0*/  PLOP3.LUT P3, PT, P1, P3, PT, 0xa8, 0x0 ;  /* 0x000000000000781c */ /* 0x000fe20000f67570 */
[----:B------:R-:W-:Y:S01]  /*bc00*/  DSETP.NEU.AND P1, PT, R22, RZ, PT ;  /* 0x000000ff1600722a */ /* 0x000fe20003f2d000 */
[----:B------:R-:W-:Y:S01]  /*bc10*/  PLOP3.LUT P0, PT, P0, P5, PT, 0xa8, 0x0 ;  /* 0x000000000000781c */ /* 0x000fe2000070b570 */
[----:B------:R-:W-:Y:S01]  /*bc20*/  DSETP.NEU.AND P5, PT, R14, RZ, PT ;  /* 0x000000ff0e00722a */ /* 0x000fe20003fad000 */
[----:B------:R-:W-:Y:S01]  /*bc30*/  PLOP3.LUT P4, PT, P4, P6, PT, 0xa8, 0x0 ;  /* 0x000000000000781c */ /* 0x000fe2000278d570 */
[----:B------:R-:W-:Y:S01]  /*bc40*/  DSETP.NEU.OR P2, PT, R24, RZ, P2 ;  /* 0x000000ff1800722a */ /* 0x000fe2000174d400 */
[----:B------:R-:W-:Y:S01]  /*bc50*/  LOP3.LUT P6, RZ, R19, 0xff, RZ, 0xc0, !PT ;  /* 0x000000ff13ff7812 */ /* 0x000fe200078cc0ff */
[----:B------:R-:W-:Y:S01]  /*bc60*/  DSETP.NEU.OR P1, PT, R20, RZ, P1 ;  /* 0x000000ff1400722a */ /* 0x000fe20000f2d400 */
[----:B------:R-:W-:Y:S01]  /*bc70*/  SEL R3, RZ, 0x1, !P4 ;  /* 0x00000001ff037807 */ /* 0x000fe20006000000 */
[----:B------:R-:W-:Y:S01]  /*bc80*/  DSETP.NEU.OR P5, PT, R12, RZ, P5 ;  /* 0x000000ff0c00722a */ /* 0x000fe20002fad400 */
[----:B------:R-:W-:-:S02]  /*bc90*/  SEL R6, RZ, 0x1, !P3 ;  /* 0x00000001ff067807 */ /* 0x000fc40005800000 */
[----:B------:R-:W-:Y:S02]  /*bca0*/  LOP3.LUT P4, RZ, R16, 0xff, RZ, 0xc0, !PT ;  /* 0x000000ff10ff7812 */ /* 0x000fe4000788c0ff */
[----:B------:R-:W-:Y:S02]  /*bcb0*/  LOP3.LUT P3, RZ, R77, 0xff, RZ, 0xc0, !PT ;  /* 0x000000ff4dff7812 */ /* 0x000fe4000786c0ff */
[----:B------:R-:W-:Y:S02]  /*bcc0*/  PLOP3.LUT P6, PT, P6, P2, PT, 0xa8, 0x0 ;  /* 0x000000000000781c */ /* 0x000fe400037c5570 */
[----:B------:R-:W-:Y:S02]  /*bcd0*/  PLOP3.LUT P4, PT, P4, P1, PT, 0xa8, 0x0 ;  /* 0x000000000000781c */ /* 0x000fe40002783570 */
[----:B------:R-:W-:Y:S01]  /*bce0*/  PLOP3.LUT P3, PT, P3, P5, PT, 0xa8, 0x0 ;  /* 0x000000000000781c */ /* 0x000fe20001f6b570 */
[----:B------:R-:W-:Y:S01]  /*bcf0*/  DSETP.NEU.AND P2, PT, R10, RZ, PT ;  /* 0x000000ff0a00722a */ /* 0x000fe20003f4d000 */
[----:B------:R-:W-:Y:S01]  /*bd00*/  SEL R19, RZ, 0x1, !P6 ;  /* 0x00000001ff137807 */ /* 0x000fe20007000000 */
[----:B------:R-:W-:Y:S01]  /*bd10*/  DSETP.NEU.AND P6, PT, R74, RZ, PT ;  /* 0x000000ff4a00722a */ /* 0x000fe20003fcd000 */
[----:B------:R-:W-:Y:S01]  /*bd20*/  SEL R16, RZ, 0x1, !P4 ;  /* 0x00000001ff107807 */ /* 0x000fe20006000000 */
        /* <DEDUP_REMOVED lines=9> */
[----:B------:R-:W-:Y:S01]  /*bdc0*/  LOP3.LUT P5, RZ, R78, 0xff, RZ, 0xc0, !PT ;  /* 0x000000ff4eff7812 */ /* 0x000fe200078ac0ff */
[----:B------:R-:W-:Y:S01]  /*bdd0*/  DSETP.NEU.OR P3, PT, R48, RZ, P3 ;  /* 0x000000ff3000722a */ /* 0x000fe20001f6d400 */
[----:B------:R-:W-:-:S02]  /*bde0*/  PLOP3.LUT P0, PT, P0, P2, PT, 0xa8, 0x0 ;  /* 0x000000000000781c */ /* 0x000fc40000705570 */
[----:B------:R-:W-:Y:S02]  /*bdf0*/  LOP3.LUT P2, RZ, R79, 0xff, RZ, 0xc0, !PT ;  /* 0x000000ff4fff7812 */ /* 0x000fe4000784c0ff */
[----:B------:R-:W-:Y:S01]  /*be00*/  PLOP3.LUT P1, PT, P1, P6, PT, 0xa8, 0x0 ;  /* 0x000000000000781c */ /* 0x000fe20000f2d570 */
[----:B------:R-:W-:Y:S01]  /*be10*/  DSETP.NEU.AND P6, PT, R54, RZ, PT ;  /* 0x000000ff3600722a */ /* 0x000fe20003fcd000 */
[----:B------:R-:W-:Y:S01]  /*be20*/  PLOP3.LUT P4, PT, P5, P4, PT, 0xa8, 0x0 ;  /* 0x000000000000781c */ /* 0x000fe20002f89570 */
[----:B------:R-:W-:Y:S01]  /*be30*/  DSETP.NEU.AND P5, PT, R58, RZ, PT ;  /* 0x000000ff3a00722a */ /* 0x000fe20003fad000 */
[----:B------:R-:W-:Y:S01]  /*be40*/  PLOP3.LUT P2, PT, P2, P3, PT, 0xa8, 0x0 ;  /* 0x000000000000781c */ /* 0x000fe20001747570 */
[----:B------:R-:W-:Y:S01]  /*be50*/  DSETP.NEU.AND P3, PT, R62, RZ, PT ;  /* 0x000000ff3e00722a */ /* 0x000fe20003f6d000 */
[----:B------:R-:W-:Y:S01]  /*be60*/  SEL R18, RZ, 0x1, !P0 ;  /* 0x00000001ff127807 */ /* 0x000fe20004000000 */
[----:B------:R-:W-:Y:S01]  /*be70*/  DSETP.NEU.OR P6, PT, R52, RZ, P6 ;  /* 0x000000ff3400722a */ /* 0x000fe200037cd400 */
[----:B------:R-:W-:Y:S01]  /*be80*/  LOP3.LUT P0, RZ, R80, 0xff, RZ, 0xc0, !PT ;  /* 0x000000ff50ff7812 */ /* 0x000fe2000780c0ff */
[----:B------:R-:W-:Y:S01]  /*be90*/  DSETP.NEU.OR P5, PT, R56, RZ, P5 ;  /* 0x000000ff3800722a */ /* 0x000fe20002fad400 */
[----:B------:R-:W-:Y:S01]  /*bea0*/  SEL R78, RZ, 0x1, !P4 ;  /* 0x00000001ff4e7807 */ /* 0x000fe20006000000 */
[----:B------:R-:W-:Y:S01]  /*beb0*/  DSETP.NEU.OR P3, PT, R60, RZ, P3 ;  /* 0x000000ff3c00722a */ /* 0x000fe20001f6d400 */
[----:B------:R-:W-:-:S02]  /*bec0*/  LOP3.LUT P4, RZ, R82, 0xff, RZ, 0xc0, !PT ;  /* 0x000000ff52ff7812 */ /* 0x000fc4000788c0ff */
[----:B------:R-:W-:Y:S01]  /*bed0*/  SEL R76, RZ, 0x1, !P1 ;  /* 0x00000001ff4c7807 */ /* 0x000fe20004800000 */
[----:B------:R-:W-:Y:S01]  /*bee0*/  IMAD R82, R4, 0x3, R85 ;  /* 0x0000000304527824 */ /* 0x000fe200078e0255 */
[----:B------:R-:W-:Y:S02]  /*bef0*/  LOP3.LUT P1, RZ, R81, 0xff, RZ, 0xc0, !PT ;  /* 0x000000ff51ff7812 */ /* 0x000fe4000782c0ff */
[----:B------:R-:W-:Y:S02]  /*bf00*/  PLOP3.LUT P0, PT, P0, P6, PT, 0xa8, 0x0 ;  /* 0x000000000000781c */ /* 0x000fe4000070d570 */
[----:B------:R-:W-:Y:S01]  /*bf10*/  PLOP3.LUT P1, PT, P1, P5, PT, 0xa8, 0x0 ;  /* 0x000000000000781c */ /* 0x000fe20000f2b570 */
[----:B------:R-:W-:Y:S01]  /*bf20*/  DSETP.NEU.AND P5, PT, R66, RZ, PT ;  /* 0x000000ff4200722a */ /* 0x000fe20003fad000 */
[----:B------:R-:W-:Y:S01]  /*bf30*/  PLOP3.LUT P3, PT, P4, P3, PT, 0xa8, 0x0 ;  /* 0x000000000000781c */ /* 0x000fe20002767570 */
[----:B------:R-:W-:Y:S01]  /*bf40*/  DSETP.NEU.AND P4, PT, R70, RZ, PT ;  /* 0x000000ff4600722a */ /* 0x000fe20003f8d000 */
[----:B------:R-:W-:-:S02]  /*bf50*/  SEL R80, RZ, 0x1, !P0 ;  /* 0x00000001ff507807 */ /* 0x000fc40004000000 */
[----:B------:R-:W-:Y:S01]  /*bf60*/  ISETP.GE.U32.AND P0, PT, R82, R5, PT ;  /* 0x000000055200720c */ /* 0x000fe20003f06070 */
[----:B------:R-:W-:Y:S01]  /*bf70*/  DSETP.NEU.OR P5, PT, R64, RZ, P5 ;  /* 0x000000ff4000722a */ /* 0x000fe20002fad400 */
[----:B------:R-:W-:Y:S01]  /*bf80*/  SEL R79, RZ, 0x1, !P2 ;  /* 0x00000001ff4f7807 */ /* 0x000fe20005000000 */
[----:B------:R-:W-:Y:S01]  /*bf90*/  DSETP.NEU.OR P4, PT, R68, RZ, P4 ;  /* 0x000000ff4400722a */ /* 0x000fe2000278d400 */
[----:B------:R-:W-:Y:S02]  /*bfa0*/  LOP3.LUT P2, RZ, R83, 0xff, RZ, 0xc0, !PT ;  /* 0x000000ff53ff7812 */ /* 0x000fe4000784c0ff */
[----:B------:R-:W-:Y:S02]  /*bfb0*/  LOP3.LUT P6, RZ, R84, 0xff, RZ, 0xc0, !PT ;  /* 0x000000ff54ff7812 */ /* 0x000fe400078cc0ff */
[----:B------:R-:W-:Y:S02]  /*bfc0*/  PLOP3.LUT P2, PT, P2, P5, PT, 0xa8, 0x0 ;  /* 0x000000000000781c */ /* 0x000fe4000174b570 */
[----:B------:R-:W-:-:S02]  /*bfd0*/  PLOP3.LUT P4, PT, P6, P4, PT, 0xa8, 0x0 ;  /* 0x000000000000781c */ /* 0x000fc40003789570 */
[----:B------:R-:W-:Y:S02]  /*bfe0*/  SEL R81, RZ, 0x1, !P1 ;  /* 0x00000001ff517807 */ /* 0x000fe40004800000 */
[----:B------:R-:W-:Y:S02]  /*bff0*/  SEL R82, RZ, 0x1, !P3 ;  /* 0x00000001ff527807 */ /* 0x000fe40005800000 */
[----:B------:R-:W-:Y:S02]  /*c000*/  SEL R83, RZ, 0x1, !P2 ;  /* 0x00000001ff537807 */ /* 0x000fe40005000000 */
[----:B------:R-:W-:Y:S01]  /*c010*/  SEL R84, RZ, 0x1, !P4 ;  /* 0x00000001ff547807 */ /* 0x000fe20006000000 */
[----:B------:R-:W-:Y:S06]  /*c020*/  @!P0 BRA `(.L_x_1495) ;  /* 0xfffffff800348947 */ /* 0x000fec000383ffff */
[----:B------:R-:W-:Y:S05]  /*c030*/  BSYNC B1 ;  /* 0x0000000000017941 */ /* 0x000fea0003800000 */
.L_x_1494:
[----:B------:R-:W-:Y:S05]  /*c040*/  BSYNC B0 ;  /* 0x0000000000007941 */ /* 0x000fea0003800000 */
.L_x_1493:
[----:B------:R-:W-:Y:S01]  /*c050*/  ISETP.GE.U32.AND P1, PT, R85, R5, PT ;  /* 0x000000055500720c */ /* 0x000fe20003f26070 */
[----:B------:R-:W-:-:S12]  /*c060*/  BSSY B0, `(.L_x_1496) ;  /* 0x0000026000007945 */ /* 0x000fd80003800000 */
[----:B------:R-:W-:Y:S05]  /*c070*/  @P1 BRA `(.L_x_1497) ;  /* 0x0000000000901947 */ /* 0x000fea0003800000 */
[----:B------:R-:W-:-:S05]  /*c080*/  IMAD R28, R86, R85, RZ ;  /* 0x00000055561c7224 */ /* 0x000fca00078e02ff */
[----:B------:R-:W-:-:S05]  /*c090*/  SHF.R.U32.HI R93, RZ, 0x2, R28 ;  /* 0x00000002ff5d7819 */ /* 0x000fca000001161c */
[----:B------:R-:W-:-:S05]  /*c0a0*/  IMAD.WIDE.U32 R92, R93, 0x40, R90 ;  /* 0x000000405d5c7825 */ /* 0x000fca00078e005a */
[----:B------:R0:W5:Y:S04]  /*c0b0*/  LDG.E.128 R40, desc[UR58][R92.64] ;  /* 0x0000003a5c287981 */ /* 0x000168000c1e1d00 */
[----:B------:R0:W5:Y:S04]  /*c0c0*/  LDG.E.128 R36, desc[UR58][R92.64+0x10] ;  /* 0x0000103a5c247981 */ /* 0x000168000c1e1d00 */
[----:B------:R0:W5:Y:S04]  /*c0d0*/  LDG.E.128 R32, desc[UR58][R92.64+0x20] ;  /* 0x0000203a5c207981 */ /* 0x000168000c1e1d00 */
[----:B------:R0:W5:Y:S01]  /*c0e0*/  LDG.E.128 R28, desc[UR58][R92.64+0x30] ;  /* 0x0000303a5c1c7981 */ /* 0x000162000c1e1d00 */
[----:B------:R-:W-:-:S05]  /*c0f0*/  IMAD.IADD R87, R85, 0x1, R4 ;  /* 0x0000000155577824 */ /* 0x000fca00078e0204 */
[----:B------:R-:W-:-:S13]  /*c100*/  ISETP.GE.U32.AND P0, PT, R87, R5, PT ;  /* 0x000000055700720c */ /* 0x000fda0003f06070 */
[----:B0-----:R-:W-:Y:S05]  /*c110*/  @P0 BRA `(.L_x_1497) ;  /* 0x0000000000680947 */ /* 0x001fea0003800000 */
[----:B------:R-:W-:-:S05]  /*c120*/  IMAD R8, R86, R87, RZ ;  /* 0x0000005756087224 */ /* 0x000fca00078e02ff */
[----:B------:R-:W-:-:S05]  /*c130*/  SHF.R.U32.HI R93, RZ, 0x2, R8 ;  /* 0x00000002ff5d7819 */ /* 0x000fca0000011608 */
[----:B------:R-:W-:-:S05]  /*c140*/  IMAD.WIDE.U32 R92, R93, 0x40, R90 ;  /* 0x000000405d5c7825 */ /* 0x000fca00078e005a */
[----:B------:R0:W5:Y:S04]  /*c150*/  LDG.E.128 R24, desc[UR58][R92.64] ;  /* 0x0000003a5c187981 */ /* 0x000168000c1e1d00 */
[----:B------:R0:W5:Y:S04]  /*c160*/  LDG.E.128 R20, desc[UR58][R92.64+0x10] ;  /* 0x0000103a5c147981 */ /* 0x000168000c1e1d00 */
[----:B------:R0:W5:Y:S04]  /*c170*/  LDG.E.128 R12, desc[UR58][R92.64+0x20] ;  /* 0x0000203a5c0c7981 */ /* 0x000168000c1e1d00 */
[----:B------:R0:W5:Y:S01]  /*c180*/  LDG.E.128 R8, desc[UR58][R92.64+0x30] ;  /* 0x0000303a5c087981 */ /* 0x000162000c1e1d00 */
[----:B------:R-:W-:-:S04]  /*c190*/  IADD3 R87, R87, R4, RZ ;  /* 0x0000000457577210 */ /* 0x000fc80007ffe0ff */
[----:B------:R-:W-:-:S13]  /*c1a0*/  ISETP.GE.U32.AND P0, PT, R87, R5, PT ;  /* 0x000000055700720c */ /* 0x000fda0003f06070 */
[----:B0-----:R-:W-:Y:S05]  /*c1b0*/  @P0 BRA `(.L_x_1497) ;  /* 0x0000000000400947 */ /* 0x001fea0003800000 */
[----:B------:R-:W-:-:S05]  /*c1c0*/  IMAD.IADD R44, R87, 0x1, R4 ;  /* 0x00000001572c7824 */ /* 0x000fca00078e0204 */
[----:B------:R-:W-:-:S13]  /*c1d0*/  ISETP.GE.U32.AND P0, PT, R44, R5, PT ;  /* 0x000000052c00720c */ /* 0x000fda0003f06070 */
[C---:B------:R-:W-:Y:S02]  /*c1e0*/  @!P0 IMAD R44, R86.reuse, R44, RZ ;  /* 0x0000002c562c8224 */ /* 0x040fe400078e02ff */
[----:B------:R-:W-:-:S03]  /*c1f0*/  IMAD R86, R86, R87, RZ ;  /* 0x0000005756567224 */ /* 0x000fc600078e02ff */
[----:B------:R-:W-:Y:S02]  /*c200*/  @!P0 SHF.R.U32.HI R87, RZ, 0x2, R44 ;  /* 0x00000002ff578819 */ /* 0x000fe4000001162c */
[----:B------:R-:W-:-:S03]  /*c210*/  SHF.R.U32.HI R45, RZ, 0x2, R86 ;  /* 0x00000002ff2d7819 */ /* 0x000fc60000011656 */
[----:B------:R-:W-:-:S04]  /*c220*/  @!P0 IMAD.WIDE.U32 R86, R87, 0x40, R90 ;  /* 0x0000004057568825 */ /* 0x000fc800078e005a */
[----:B------:R-:W-:Y:S01]  /*c230*/  IMAD.WIDE.U32 R90, R45, 0x40, R90 ;  /* 0x000000402d5a7825 */ /* 0x000fe200078e005a */
[----:B------:R0:W5:Y:S04]  /*c240*/  @!P0 LDG.E.128 R56, desc[UR58][R86.64] ;  /* 0x0000003a56388981 */ /* 0x000168000c1e1d00 */
[----:B------:R0:W5:Y:S04]  /*c250*/  @!P0 LDG.E.128 R60, desc[UR58][R86.64+0x10] ;  /* 0x0000103a563c8981 */ /* 0x000168000c1e1d00 */
[----:B------:R0:W5:Y:S04]  /*c260*/  @!P0 LDG.E.128 R64, desc[UR58][R86.64+0x20] ;  /* 0x0000203a56408981 */ /* 0x000168000c1e1d00 */
[----:B------:R0:W5:Y:S04]  /*c270*/  @!P0 LDG.E.128 R68, desc[UR58][R86.64+0x30] ;  /* 0x0000303a56448981 */ /* 0x000168000c1e1d00 */
[----:B------:R0:W5:Y:S04]  /*c280*/  LDG.E.128 R72, desc[UR58][R90.64] ;  /* 0x0000003a5a487981 */ /* 0x000168000c1e1d00 */
[----:B------:R0:W5:Y:S04]  /*c290*/  LDG.E.128 R44, desc[UR58][R90.64+0x10] ;  /* 0x0000103a5a2c7981 */ /* 0x000168000c1e1d00 */
[----:B------:R0:W5:Y:S04]  /*c2a0*/  LDG.E.128 R48, desc[UR58][R90.64+0x20] ;  /* 0x0000203a5a307981 */ /* 0x000168000c1e1d00 */
[----:B------:R0:W5:Y:S02]  /*c2b0*/  LDG.E.128 R52, desc[UR58][R90.64+0x30] ;  /* 0x0000303a5a347981 */ /* 0x000164000c1e1d00 */
.L_x_1497:
[----:B------:R-:W-:Y:S05]  /*c2c0*/  BSYNC B0 ;  /* 0x0000000000007941 */ /* 0x000fea0003800000 */
.L_x_1496:
[----:B------:R-:W-:Y:S04]  /*c2d0*/  BSSY B0, `(.L_x_1498) ;  /* 0x000005b000007945 */ /* 0x000fe80003800000 */
[----:B------:R-:W-:Y:S05]  /*c2e0*/  @P1 BRA `(.L_x_1499) ;  /* 0x0000000400641947 */ /* 0x000fea0003800000 */
[----:B-----5:R-:W-:Y:S01]  /*c2f0*/  DSETP.NEU.AND P2, PT, R38, RZ, PT ;  /* 0x000000ff2600722a */ /* 0x020fe20003f4d000 */
        /* <DEDUP_REMOVED lines=88> */
.L_x_1499:
[----:B------:R-:W-:Y:S05]  /*c880*/  BSYNC B0 ;  /* 0x0000000000007941 */ /* 0x000fea0003800000 */
.L_x_1498:
        /* <DEDUP_REMOVED lines=13> */
.L_x_1476:
        /* <DEDUP_REMOVED lines=9> */
[----:B------:R-:W-:Y:S01]  /*c9f0*/  IMAD.U32 R80, RZ, RZ, UR4 ;  /* 0x00000004ff507e24 */ /* 0x000fe2000f8e00ff */
[----:B------:R-:W-:Y:S01]  /*ca00*/  MOV R3, UR4 ;  /* 0x0000000400037c02 */ /* 0x000fe20008000f00 */
        /* <DEDUP_REMOVED lines=15> */
[----:B------:R-:W-:-:S02]  /*cb00*/  CS2R R56, SRZ ;  /* 0x0000000000387805 */ /* 0x000fc4000001ff00 */
[----:B------:R-:W-:Y:S02]  /*cb10*/  CS2R R54, SRZ ;  /* 0x0000000000367805 */ /* 0x000fe4000001ff00 */
[----:B------:R-:W-:Y:S02]  /*cb20*/  CS2R R52, SRZ ;  /* 0x0000000000347805 */ /* 0x000fe4000001ff00 */
[----:B------:R-:W-:Y:S02]  /*cb30*/  CS2R R50, SRZ ;  /* 0x0000000000327805 */ /* 0x000fe4000001ff00 */
[----:B------:R-:W-:Y:S01]  /*cb40*/  ISETP.GE.U32.AND P0, PT, R4, R5, PT ;  /* 0x000000050400720c */ /* 0x000fe20003f06070 */
[----:B------:R-:W-:Y:S01]  /*cb50*/  IMAD.U32 R4, RZ, RZ, UR4 ;  /* 0x00000004ff047e24 */ /* 0x000fe2000f8e00ff */
        /* <DEDUP_REMOVED lines=38> */
.L_x_1502:
[----:B------:R-:W-:-:S05]  /*cdc0*/  SHF.R.U32.HI R45, RZ, 0x2, R85 ;  /* 0x00000002ff2d7819 */ /* 0x000fca0000011655 */
[----:B------:R-:W-:-:S05]  /*cdd0*/  IMAD.WIDE.U32 R44, R45, 0x40, R90 ;  /* 0x000000402d2c7825 */ /* 0x000fca00078e005a */
[----:B------:R-:W2:Y:S01]  /*cde0*/  LDG.E.128 R40, desc[UR58][R44.64] ;  /* 0x0000003a2c287981 */ /* 0x000ea2000c1e1d00 */
[----:B------:R-:W-:-:S03]  /*cdf0*/  IMAD.IADD R85, R85, 0x1, R0 ;  /* 0x0000000155557824 */ /* 0x000fc600078e0200 */
[----:B------:R-:W3:Y:S02]  /*ce00*/  LDG.E.128 R32, desc[UR58][R44.64+0x20] ;  /* 0x0000203a2c207981 */ /* 0x000ee4000c1e1d00 */
[----:B------:R-:W-:Y:S02]  /*ce10*/  SHF.R.U32.HI R69, RZ, 0x2, R85 ;  /* 0x00000002ff457819 */ /* 0x000fe40000011655 */
[----:B------:R-:W4:Y:S03]  /*ce20*/  LDG.E.128 R28, desc[UR58][R44.64+0x30] ;  /* 0x0000303a2c1c7981 */ /* 0x000f26000c1e1d00 */
[----:B------:R-:W-:Y:S01]  /*ce30*/  IMAD.WIDE.U32 R68, R69, 0x40, R90 ;  /* 0x0000004045447825 */ /* 0x000fe200078e005a */
[----:B------:R-:W5:Y:S04]  /*ce40*/  LDG.E.128 R36, desc[UR58][R44.64+0x10] ;  /* 0x0000103a2c247981 */ /* 0x000f68000c1e1d00 */
[----:B------:R-:W5:Y:S01]  /*ce50*/  LDG.E.128 R24, desc[UR58][R68.64] ;  /* 0x0000003a44187981 */ /* 0x000f62000c1e1d00 */
[----:B------:R-:W-:-:S03]  /*ce60*/  IMAD.IADD R85, R85, 0x1, R0 ;  /* 0x0000000155557824 */ /* 0x000fc600078e0200 */
[----:B------:R-:W5:Y:S04]  /*ce70*/  LDG.E.128 R20, desc[UR58][R68.64+0x10] ;  /* 0x0000103a44147981 */ /* 0x000f68000c1e1d00 */
[----:B------:R-:W5:Y:S01]  /*ce80*/  LDG.E.128 R12, desc[UR58][R68.64+0x20] ;  /* 0x0000203a440c7981 */ /* 0x000f62000c1e1d00 */
[----:B------:R-:W-:-:S03]  /*ce90*/  SHF.R.U32.HI R93, RZ, 0x2, R85 ;  /* 0x00000002ff5d7819 */ /* 0x000fc60000011655 */
[----:B------:R-:W5:Y:S02]  /*cea0*/  LDG.E.128 R8, desc[UR58][R68.64+0x30] ;  /* 0x0000303a44087981 */ /* 0x000f64000c1e1d00 */
[----:B------:R-:W-:-:S04]  /*ceb0*/  IMAD.WIDE.U32 R92, R93, 0x40, R90 ;  /* 0x000000405d5c7825 */ /* 0x000fc800078e005a */
[----:B------:R-:W-:Y:S01]  /*cec0*/  IMAD.IADD R85, R85, 0x1, R0 ;  /* 0x0000000155557824 */ /* 0x000fe200078e0200 */
[----:B------:R-:W5:Y:S04]  /*ced0*/  LDG.E.128 R72, desc[UR58][R92.64] ;  /* 0x0000003a5c487981 */ /* 0x000f68000c1e1d00 */
[----:B------:R-:W5:Y:S01]  /*cee0*/  LDG.E.128 R44, desc[UR58][R92.64+0x10] ;  /* 0x0000103a5c2c7981 */ /* 0x000f62000c1e1d00 */
[----:B------:R-:W-:-:S03]  /*cef0*/  SHF.R.U32.HI R87, RZ, 0x2, R85 ;  /* 0x00000002ff577819 */ /* 0x000fc60000011655 */
[----:B------:R-:W5:Y:S02]  /*cf00*/  LDG.E.128 R48, desc[UR58][R92.64+0x20] ;  /* 0x0000203a5c307981 */ /* 0x000f64000c1e1d00 */
[----:B------:R-:W-:Y:S02]  /*cf10*/  IMAD.WIDE.U32 R86, R87, 0x40, R90 ;  /* 0x0000004057567825 */ /* 0x000fe400078e005a */
[----:B------:R-:W5:Y:S04]  /*cf20*/  LDG.E.128 R52, desc[UR58][R92.64+0x30] ;  /* 0x0000303a5c347981 */ /* 0x000f68000c1e1d00 */
[----:B------:R-:W5:Y:S04]  /*cf30*/  LDG.E.128 R56, desc[UR58][R86.64] ;  /* 0x0000003a56387981 */ /* 0x000f68000c1e1d00 */
[----:B------:R-:W5:Y:S04]  /*cf40*/  LDG.E.128 R60, desc[UR58][R86.64+0x10] ;  /* 0x0000103a563c7981 */ /* 0x000f68000c1e1d00 */
[----:B------:R-:W5:Y:S04]  /*cf50*/  LDG.E.128 R64, desc[UR58][R86.64+0x20] ;  /* 0x0000203a56407981 */ /* 0x000f68000c1e1d00 */
[----:B------:R-:W5:Y:S01]  /*cf60*/  LDG.E.128 R68, desc[UR58][R86.64+0x30] ;  /* 0x0000303a56447981 */ /* 0x000f62000c1e1d00 */
[----:B------:R-:W-:-:S02]  /*cf70*/  LOP3.LUT P0, RZ, R3, 0xff, RZ, 0xc0, !PT ;  /* 0x000000ff03ff7812 */ /* 0x000fc4000780c0ff */
[----:B------:R-:W-:Y:S02]  /*cf80*/  LOP3.LUT P1, RZ, R6, 0xff, RZ, 0xc0, !PT ;  /* 0x000000ff06ff7812 */ /* 0x000fe4000782c0ff */
[----:B------:R-:W-:Y:S02]  /*cf90*/  LOP3.LUT P4, RZ, R4, 0xff, RZ, 0xc0, !PT ;  /* 0x000000ff04ff7812 */ /* 0x000fe4000788c0ff */
[----:B------:R-:W-:Y:S01]  /*cfa0*/  IADD3 R85, R85, R0, RZ ;  /* 0x0000000055557210 */ /* 0x000fe20007ffe0ff */
        /* <DEDUP_REMOVED lines=81> */
.L_x_1501:
[----:B------:R-:W-:Y:S05]  /*d4c0*/  BSYNC B0 ;  /* 0x0000000000007941 */ /* 0x000fea0003800000 */
.L_x_1500:
[----:B------:R-:W-:Y:S01]  /*d4d0*/  ISETP.GE.U32.AND P1, PT, R85, R5, PT ;  /* 0x000000055500720c */ /* 0x000fe20003f26070 */
[----:B------:R-:W-:-:S12]  /*d4e0*/  BSSY B0, `(.L_x_1503) ;  /* 0x0000022000007945 */ /* 0x000fd80003800000 */
[----:B------:R-:W-:Y:S05]  /*d4f0*/  @P1 BRA `(.L_x_1504) ;  /* 0x0000000000801947 */ /* 0x000fea0003800000 */
        /* <DEDUP_REMOVED lines=18> */
[----:B------:R-:W-:Y:S01]  /*d620*/  IMAD.IADD R44, R92, 0x1, R0 ;  /* 0x000000015c2c7824 */ /* 0x000fe200078e0200 */
[----:B------:R-:W-:-:S04]  /*d630*/  SHF.R.U32.HI R45, RZ, 0x2, R92 ;  /* 0x00000002ff2d7819 */ /* 0x000fc8000001165c */
[----:B------:R-:W-:-:S13]  /*d640*/  ISETP.GE.U32.AND P0, PT, R44, R5, PT ;  /* 0x000000052c00720c */ /* 0x000fda0003f06070 */
[----:B------:R-:W-:-:S05]  /*d650*/  @!P0 SHF.R.U32.HI R87, RZ, 0x2, R44 ;  /* 0x00000002ff578819 */ /* 0x000fca000001162c */
        /* <DEDUP_REMOVED lines=10> */
.L_x_1504:
[----:B------:R-:W-:Y:S05]  /*d700*/  BSYNC B0 ;  /* 0x0000000000007941 */ /* 0x000fea0003800000 */
.L_x_1503:
        /* <DEDUP_REMOVED lines=91> */
.L_x_1506:
[----:B------:R-:W-:Y:S05]  /*dcc0*/  BSYNC B0 ;  /* 0x0000000000007941 */ /* 0x000fea0003800000 */
.L_x_1505:
        /* <DEDUP_REMOVED lines=11> */
[----:B------:R-:W-:-:S07]  /*dd80*/  SEL R23, RZ, 0x1, !P0 ;  /* 0x00000001ff177807 */ /* 0x000fce0004000000 */
.L_x_1460:
[----:B------:R-:W-:Y:S05]  /*dd90*/  BSYNC B6 ;  /* 0x0000000000067941 */ /* 0x000fea0003800000 */
.L_x_1459:
[----:B------:R-:W-:Y:S02]  /*dda0*/  ULDC UR4, c[0x0][0x230] ;  /* 0x00008c0000047ab9 */ /* 0x000fe40000000800 */
[----:B------:R-:W-:-:S13]  /*ddb0*/  ISETP.NE.AND P0, PT, RZ, UR4, PT ;  /* 0x00000004ff007c0c */ /* 0x000fda000bf05270 */
[----:B------:R-:W-:Y:S05]  /*ddc0*/  @!P0 BRA `(.L_x_1507) ;  /* 0x0000000000b88947 */ /* 0x000fea0003800000 */
[----:B------:R-:W2:Y:S01]  /*ddd0*/  S2R R4, SR_CgaCtaId ;  /* 0x0000000000047919 */ /* 0x000ea20000008800 */
[----:B------:R-:W3:Y:S01]  /*dde0*/  LDC R9, c[0x0][RZ] ;  /* 0x00000000ff097b82 */ /* 0x000ee20000000800 */
[----:B------:R-:W-:Y:S02]  /*ddf0*/  MOV R0, 0x400 ;  /* 0x0000040000007802 */ /* 0x000fe40000000f00 */
[----:B------:R-:W-:-:S03]  /*de00*/  PRMT R6, R22, 0x7604, R23 ;  /* 0x0000760416067816 */ /* 0x000fc60000000017 */
[----:B------:R-:W-:Y:S01]  /*de10*/  VIADD R3, R0, 0x10 ;  /* 0x0000001000037836 */ /* 0x000fe20000000000 */
[----:B------:R-:W-:Y:S01]  /*de20*/  PRMT R5, R19, 0x7054, R6 ;  /* 0x0000705413057816 */ /* 0x000fe20000000006 */
[----:B------:R-:W4:Y:S03]  /*de30*/  LDC R10, c[0x0][0x4] ;  /* 0x00000100ff0a7b82 */ /* 0x000f260000000800 */
[----:B------:R-:W-:Y:S01]  /*de40*/  PRMT R5, R18, 0x654, R5 ;  /* 0x0000065412057816 */ /* 0x000fe20000000005 */
[----:B---3--:R-:W-:Y:S01]  /*de50*/  IMAD R0, R17, R9, R2 ;  /* 0x0000000911007224 */ /* 0x008fe200078e0202 */
[----:B--2---:R-:W-:Y:S02]  /*de60*/  LEA R3, R4, R3, 0x18 ;  /* 0x0000000304037211 */ /* 0x004fe400078ec0ff */
[----:B----4-:R-:W-:Y:S02]  /*de70*/  SHF.R.U32.HI R4, RZ, 0x1, R10 ;  /* 0x00000001ff047819 */ /* 0x010fe4000001160a */
[----:B------:R-:W-:-:S02]  /*de80*/  LEA R0, R0, R3, 0x2 ;  /* 0x0000000300007211 */ /* 0x000fc400078e10ff */
[----:B------:R-:W-:-:S03]  /*de90*/  ISETP.NE.AND P0, PT, R4, RZ, PT ;  /* 0x000000ff0400720c */ /* 0x000fc60003f05270 */
[----:B------:R2:W-:Y:S10]  /*dea0*/  STS [R0], R5 ;  /* 0x0000000500007388 */ /* 0x0005f40000000800 */
[----:B--2---:R-:W-:Y:S05]  /*deb0*/  @!P0 BRA `(.L_x_1507) ;  /* 0x00000000007c8947 */ /* 0x004fea0003800000 */
.L_x_1510:
[--C-:B--2---:R-:W-:Y:S01]  /*dec0*/  IMAD.IADD R5, R17, 0x1, R4.reuse ;  /* 0x0000000111057824 */ /* 0x104fe200078e0204 */
        /* <DEDUP_REMOVED lines=10> */
[----:B------:R-:W2:Y:S02]  /*df70*/  LDS R4, [R4] ;  /* 0x0000000004047984 */ /* 0x000ea40000000800 */
[C---:B--2---:R-:W-:Y:S02]  /*df80*/  PRMT R6, R4.reuse, 0x7770, RZ ;  /* 0x0000777004067816 */ /* 0x044fe400000000ff */
        /* <DEDUP_REMOVED lines=15> */
.L_x_1509:
[----:B------:R-:W-:Y:S05]  /*e080*/  BSYNC B0 ;  /* 0x0000000000007941 */ /* 0x000fea0003800000 */
.L_x_1508:
[----:B------:R-:W-:Y:S01]  /*e090*/  IMAD.MOV.U32 R4, RZ, RZ, R7 ;  /* 0x000000ffff047224 */ /* 0x000fe200078e0007 */
[----:B------:R-:W-:Y:S06]  /*e0a0*/  @P3 BRA `(.L_x_1510) ;  /* 0xfffffffc00843947 */ /* 0x000fec000383ffff */
.L_x_1507:
        /* <DEDUP_REMOVED lines=9> */
[----:B------:R-:W-:Y:S01]  /*e140*/  PRMT R4, R22, 0x7604, R23 ;  /* 0x0000760416047816 */ /* 0x000fe20000000017 */
[----:B------:R-:W-:Y:S01]  /*e150*/  UIADD3 UR4, UR4, 0x10, URZ ;  /* 0x0000001004047890 */ /* 0x000fe2000fffe03f */
[----:B------:R-:W-:Y:S02]  /*e160*/  IMAD R0, R17, R7, R2 ;  /* 0x0000000711007224 */ /* 0x000fe400078e0202 */
[----:B------:R-:W-:-:S04]  /*e170*/  PRMT R3, R19, 0x7054, R4 ;  /* 0x0000705413037816 */ /* 0x000fc80000000004 */
[----:B------:R-:W-:Y:S01]  /*e180*/  PRMT R6, R18, 0x654, R3 ;  /* 0x0000065412067816 */ /* 0x000fe20000000003 */
[----:B--2---:R-:W-:-:S06]  /*e190*/  ULEA UR4, UR5, UR4, 0x18 ;  /* 0x0000000405047291 */ /* 0x004fcc000f8ec03f */
[----:B------:R-:W-:Y:S02]  /*e1a0*/  LEA R3, R0, UR4, 0x2 ;  /* 0x0000000400037c11 */ /* 0x000fe4000f8e10ff */
[----:B------:R-:W-:-:S03]  /*e1b0*/  LEA.HI R0, R7, R7, RZ, 0x1 ;  /* 0x0000000707007211 */ /* 0x000fc600078f08ff */
[----:B------:R2:W-:Y:S01]  /*e1c0*/  STS [R3], R6 ;  /* 0x0000000603007388 */ /* 0x0005e20000000800 */
[----:B------:R-:W-:Y:S01]  /*e1d0*/  SHF.R.S32.HI R4, RZ, 0x1, R0 ;  /* 0x00000001ff047819 */ /* 0x000fe20000011400 */
[----:B------:R-:W-:-:S03]  /*e1e0*/  IMAD.MOV.U32 R0, RZ, RZ, 0x20 ;  /* 0x00000020ff007424 */ /* 0x000fc600078e00ff */
[----:B------:R-:W-:-:S13]  /*e1f0*/  ISETP.GE.AND P0, PT, R4, 0x20, PT ;  /* 0x000000200400780c */ /* 0x000fda0003f06270 */
[----:B--2---:R-:W-:Y:S05]  /*e200*/  @!P0 BRA `(.L_x_1512) ;  /* 0x0000000000788947 */ /* 0x004fea0003800000 */
.L_x_1515:
[----:B--2---:R-:W-:Y:S01]  /*e210*/  IMAD.IADD R0, R2, 0x1, R4 ;  /* 0x0000000102007824 */ /* 0x004fe200078e0204 */
[----:B------:R-:W-:Y:S05]  /*e220*/  WARPSYNC.ALL ;  /* 0x0000000000007948 */ /* 0x000fea0003800000 */
[----:B------:R-:W-:Y:S01]  /*e230*/  BAR.SYNC.DEFER_BLOCKING 0x0 ;  /* 0x0000000000007b1d */ /* 0x000fe20000010000 */
[----:B------:R-:W-:-:S04]  /*e240*/  ISETP.GE.U32.AND P0, PT, R0, R7, PT ;  /* 0x000000070000720c */ /* 0x000fc80003f06070 */
[----:B------:R-:W-:Y:S01]  /*e250*/  ISETP.GE.U32.OR P0, PT, R2, R4, P0 ;  /* 0x000000040200720c */ /* 0x000fe20000706470 */
[----:B------:R-:W-:-:S12]  /*e260*/  BSSY B0, `(.L_x_1513) ;  /* 0x0000014000007945 */ /* 0x000fd80003800000 */
[----:B------:R-:W-:Y:S05]  /*e270*/  @P0 BRA `(.L_x_1514) ;  /* 0x0000000000480947 */ /* 0x000fea0003800000 */
        /* <DEDUP_REMOVED lines=18> */
.L_x_1514:
[----:B------:R-:W-:Y:S05]  /*e3a0*/  BSYNC B0 ;  /* 0x0000000000007941 */ /* 0x000fea0003800000 */
.L_x_1513:
[----:B------:R-:W-:-:S04]  /*e3b0*/  SHF.R.S32.HI R4, RZ, 0x1, R4 ;  /* 0x00000001ff047819 */ /* 0x000fc80000011404 */
[----:B------:R-:W-:-:S13]  /*e3c0*/  ISETP.GE.AND P0, PT, R4, 0x20, PT ;  /* 0x000000200400780c */ /* 0x000fda0003f06270 */
[----:B------:R-:W-:Y:S05]  /*e3d0*/  @P0 BRA `(.L_x_1515) ;  /* 0xfffffffc008c0947 */ /* 0x000fea000383ffff */
[----:B--2---:R-:W-:-:S11]  /*e3e0*/  HFMA2.MMA R0, -RZ, RZ, 0, 1.9073486328125e-06 ;  /* 0x00000020ff007435 */ /* 0x004fd600000001ff */
.L_x_1512:
[----:B------:R-:W-:Y:S01]  /*e3f0*/  ISETP.GE.AND P0, PT, R0, 0x2, PT ;  /* 0x000000020000780c */ /* 0x000fe20003f06270 */
[----:B------:R-:W-:Y:S05]  /*e400*/  WARPSYNC.ALL ;  /* 0x0000000000007948 */ /* 0x000fea0003800000 */
[----:B------:R-:W-:Y:S07]  /*e410*/  BAR.SYNC.DEFER_BLOCKING 0x0 ;  /* 0x0000000000007b1d */ /* 0x000fee0000010000 */
[----:B------:R-:W-:Y:S05]  /*e420*/  @!P0 BRA `(.L_x_1511) ;  /* 0x0000000000748947 */ /* 0x000fea0003800000 */
[----:B------:R-:W-:-:S07]  /*e430*/  IMAD.MOV.U32 R3, RZ, RZ, 0x1 ;  /* 0x00000001ff037424 */ /* 0x000fce00078e00ff */
.L_x_1516:
        /* <DEDUP_REMOVED lines=9> */
[----:B------:R-:W2:Y:S01]  /*e4d0*/  SHFL.DOWN PT, R8, R8, R3, 0x1f ;  /* 0x08001f0308087589 */ /* 0x000ea200000e0000 */
[----:B------:R-:W-:Y:S02]  /*e4e0*/  LOP3.LUT P0, RZ, R23, 0xff, RZ, 0xc0, !PT ;  /* 0x000000ff17ff7812 */ /* 0x000fe4000780c0ff */
[----:B------:R-:W-:Y:S01]  /*e4f0*/  LOP3.LUT P1, RZ, R22, 0xff, RZ, 0xc0, !PT ;  /* 0x000000ff16ff7812 */ /* 0x000fe2000782c0ff */
[----:B------:R-:W3:Y:S01]  /*e500*/  SHFL.DOWN PT, R4, R4, R3, 0x1f ;  /* 0x08001f0304047589 */ /* 0x000ee200000e0000 */
[----:B------:R-:W-:Y:S02]  /*e510*/  LOP3.LUT P2, RZ, R19, 0xff, RZ, 0xc0, !PT ;  /* 0x000000ff13ff7812 */ /* 0x000fe4000784c0ff */
[----:B------:R-:W-:Y:S01]  /*e520*/  LOP3.LUT P3, RZ, R18, 0xff, RZ, 0xc0, !PT ;  /* 0x000000ff12ff7812 */ /* 0x000fe2000786c0ff */
[----:B------:R-:W4:Y:S04]  /*e530*/  SHFL.DOWN PT, R6, R6, R3, 0x1f ;  /* 0x08001f0306067589 */ /* 0x000f2800000e0000 */
[----:B------:R5:W0:Y:S02]  /*e540*/  SHFL.DOWN PT, R10, R10, R3, 0x1f ;  /* 0x08001f030a0a7589 */ /* 0x000a2400000e0000 */
[----:B-----5:R-:W-:Y:S01]  /*e550*/  IMAD.SHL.U32 R3, R3, 0x2, RZ ;  /* 0x0000000203037824 */ /* 0x020fe200078e00ff */
[----:B--2---:R-:W-:-:S04]  /*e560*/  ISETP.NE.OR P2, PT, R8, RZ, P2 ;  /* 0x000000ff0800720c */ /* 0x004fc80001745670 */
[----:B------:R-:W-:Y:S02]  /*e570*/  ISETP.GE.AND P4, PT, R3, R0, PT ;  /* 0x000000000300720c */ /* 0x000fe40003f86270 */
[----:B---3--:R-:W-:Y:S02]  /*e580*/  ISETP.NE.OR P0, PT, R4, RZ, P0 ;  /* 0x000000ff0400720c */ /* 0x008fe40000705670 */
[----:B------:R-:W-:Y:S02]  /*e590*/  SEL R19, RZ, 0x1, !P2 ;  /* 0x00000001ff137807 */ /* 0x000fe40005000000 */
[----:B----4-:R-:W-:Y:S02]  /*e5a0*/  ISETP.NE.OR P1, PT, R6, RZ, P1 ;  /* 0x000000ff0600720c */ /* 0x010fe40000f25670 */
[----:B------:R-:W-:Y:S02]  /*e5b0*/  SEL R23, RZ, 0x1, !P0 ;  /* 0x00000001ff177807 */ /* 0x000fe40004000000 */
[----:B0-----:R-:W-:-:S02]  /*e5c0*/  ISETP.NE.OR P3, PT, R10, RZ, P3 ;  /* 0x000000ff0a00720c */ /* 0x001fc40001f65670 */
[----:B------:R-:W-:Y:S02]  /*e5d0*/  SEL R22, RZ, 0x1, !P1 ;  /* 0x00000001ff167807 */ /* 0x000fe40004800000 */
[----:B------:R-:W-:Y:S01]  /*e5e0*/  SEL R18, RZ, 0x1, !P3 ;  /* 0x00000001ff127807 */ /* 0x000fe20005800000 */
[----:B------:R-:W-:Y:S08]  /*e5f0*/  @!P4 BRA `(.L_x_1516) ;  /* 0xfffffffc0090c947 */ /* 0x000ff0000383ffff */
.L_x_1511:
[----:B------:R-:W3:Y:S01]  /*e600*/  LDC R3, c[0x0][0x3e8] ;  /* 0x0000fa00ff037b82 */ /* 0x000ee20000000800 */
[----:B------:R-:W-:Y:S01]  /*e610*/  MOV R16, RZ ;  /* 0x000000ff00107202 */ /* 0x000fe20000000f00 */
[----:B------:R-:W-:Y:S01]  /*e620*/  IMAD.MOV.U32 R24, RZ, RZ, RZ ;  /* 0x000000ffff187224 */ /* 0x000fe200078e00ff */
[----:B---3--:R-:W-:-:S13]  /*e630*/  ISETP.NE.AND P1, PT, R3, RZ, PT ;  /* 0x000000ff0300720c */ /* 0x008fda0003f25270 */
[----:B------:R-:W-:Y:S05]  /*e640*/  @!P1 BRA `(.L_x_1517) ;  /* 0x0000001000489947 */ /* 0x000fea0003800000 */
[----:B------:R-:W-:Y:S01]  /*e650*/  IMAD.MOV.U32 R4, RZ, RZ, RZ ;  /* 0x000000ffff047224 */ /* 0x000fe200078e00ff */
[----:B------:R-:W-:Y:S01]  /*e660*/  ULDC.64 UR4, c[0x0][0x3f0] ;  /* 0x0000fc0000047ab9 */ /* 0x000fe20000000a00 */
[----:B--2---:R-:W-:Y:S01]  /*e670*/  IMAD.MOV.U32 R5, RZ, RZ, R89 ;  /* 0x000000ffff057224 */ /* 0x004fe200078e0059 */
[----:B------:R-:W-:Y:S01]  /*e680*/  ISETP.NE.AND P0, PT, R3, 0x1, PT ;  /* 0x000000010300780c */ /* 0x000fe20003f05270 */
        /* <DEDUP_REMOVED lines=270> */
.L_x_1517:
[----:B------:R-:W-:Y:S05]  /*f770*/  @!P1 BRA `(.L_x_1518) ;  /* 0x0000001000489947 */ /* 0x000fea0003800000 */
[----:B--2---:R-:W-:Y:S01]  /*f780*/  IADD3 R5, R89, 0x1, RZ ;  /* 0x0000000159057810 */ /* 0x004fe20007ffe0ff */
        /* <DEDUP_REMOVED lines=273> */
.L_x_1518:
[----:B------:R-:W-:Y:S01]  /*108a0*/  MOV R25, RZ ;  /* 0x000000ff00197202 */ /* 0x000fe20000000f00 */
[----:B------:R-:W-:Y:S01]  /*108b0*/  IMAD.MOV.U32 R26, RZ, RZ, RZ ;  /* 0x000000ffff1a7224 */ /* 0x000fe200078e00ff */
[----:B------:R-:W-:Y:S06]  /*108c0*/  @!P1 BRA `(.L_x_1519) ;  /* 0x0000001000489947 */ /* 0x000fec0003800000 */
[----:B------:R-:W-:Y:S01]  /*108d0*/  MOV R4, RZ ;  /* 0x000000ff00047202 */ /* 0x000fe20000000f00 */
[----:B--2---:R-:W-:Y:S01]  /*108e0*/  VIADD R5, R89, 0x2 ;  /* 0x0000000259057836 */ /* 0x004fe20000000000 */
        /* <DEDUP_REMOVED lines=272> */
.L_x_1519:
[----:B------:R-:W-:Y:S05]  /*119f0*/  @!P1 BRA `(.L_x_1520) ;  /* 0x0000001000489947 */ /* 0x000fea0003800000 */
[----:B------:R-:W-:Y:S01]  /*11a00*/  HFMA2.MMA R4, -RZ, RZ, 0, 0 ;  /* 0x00000000ff047435 */ /* 0x000fe200000001ff */
[----:B--2---:R-:W-:Y:S01]  /*11a10*/  VIADD R5, R89, 0x3 ;  /* 0x0000000359057836 */ /* 0x004fe20000000000 */
        /* <DEDUP_REMOVED lines=272> */
.L_x_1520:
[----:B------:R-:W-:Y:S01]  /*12b20*/  ULDC.64 UR4, c[0x0][0x5f8] ;  /* 0x00017e0000047ab9 */ /* 0x000fe20000000a00 */
[----:B------:R-:W-:Y:S01]  /*12b30*/  ULDC UR6, c[0x0][0x234] ;  /* 0x00008d0000067ab9 */ /* 0x000fe20000000800 */
[----:B------:R-:W-:Y:S02]  /*12b40*/  ISETP.NE.U32.AND P0, PT, RZ, UR4, PT ;  /* 0x00000004ff007c0c */ /* 0x000fe4000bf05070 */
[----:B--2---:R-:W-:Y:S02]  /*12b50*/  CS2R R4, SRZ ;  /* 0x0000000000047805 */ /* 0x004fe4000001ff00 */
[----:B------:R-:W-:Y:S01]  /*12b60*/  ISETP.NE.AND P3, PT, RZ, UR6, PT ;  /* 0x00000006ff007c0c */ /* 0x000fe2000bf65270 */
[----:B------:R-:W-:Y:S01]  /*12b70*/  IMAD.MOV.U32 R12, RZ, RZ, RZ ;  /* 0x000000ffff0c7224 */ /* 0x000fe200078e00ff */
[----:B------:R-:W-:-:S13]  /*12b80*/  ISETP.NE.AND.EX P0, PT, RZ, UR5, PT, P0 ;  /* 0x00000005ff007c0c */ /* 0x000fda000bf05300 */
[----:B------:R-:W-:-:S04]  /*12b90*/  @P0 IADD3 R4, P2, R24, UR4, RZ ;  /* 0x0000000418040c10 */ /* 0x000fc8000ff5e0ff */
[----:B------:R-:W-:-:S05]  /*12ba0*/  @P0 IADD3.X R5, RZ, UR5, RZ, P2, !PT ;  /* 0x00000005ff050c10 */ /* 0x000fca00097fe4ff */
[----:B------:R-:W-:Y:S01]  /*12bb0*/  @P0 IMAD.MOV.U32 R12, RZ, RZ, R5 ;  /* 0x000000ffff0c0224 */ /* 0x000fe200078e0005 */
[----:B------:R-:W-:Y:S06]  /*12bc0*/  @!P3 BRA `(.L_x_1521) ;  /* 0x0000006400e0b947 */ /* 0x000fec0003800000 */
[----:B------:R-:W2:Y:S01]  /*12bd0*/  S2R R0, SR_CTAID.X ;  /* 0x0000000000007919 */ /* 0x000ea20000002500 */
[----:B------:R-:W-:Y:S01]  /*12be0*/  ULDC.64 UR4, c[0x0][0x238] ;  /* 0x00008e0000047ab9 */ /* 0x000fe20000000a00 */
[----:B------:R-:W-:Y:S01]  /*12bf0*/  CS2R R24, SRZ ;  /* 0x0000000000187805 */ /* 0x000fe2000001ff00 */
[----:B------:R-:W-:Y:S01]  /*12c00*/  IMAD R6, R2, UR4, RZ ;  /* 0x0000000402067c24 */ /* 0x000fe2000f8e02ff */
[----:B------:R-:W-:-:S03]  /*12c10*/  ULDC UR4, c[0x0][0x224] ;  /* 0x0000890000047ab9 */ /* 0x000fc60000000800 */
[----:B------:R-:W-:-:S04]  /*12c20*/  IMAD R7, R17, UR5, R6 ;  /* 0x0000000511077c24 */ /* 0x000fc8000f8e0206 */
[----:B--2---:R-:W-:-:S04]  /*12c30*/  IMAD R7, R0, UR4, R7 ;  /* 0x0000000400077c24 */ /* 0x004fc8000f8e0207 */
        /* <DEDUP_REMOVED lines=275> */
.L_x_1522:
        /* <DEDUP_REMOVED lines=275> */
.L_x_1523:
[----:B------:R-:W-:Y:S01]  /*14ea0*/  IMAD.MOV.U32 R16, RZ, RZ, RZ ;  /* 0x000000ffff107224 */ /* 0x000fe200078e00ff */
[----:B------:R-:W-:Y:S01]  /*14eb0*/  MOV R26, RZ ;  /* 0x000000ff001a7202 */ /* 0x000fe20000000f00 */
        /* <DEDUP_REMOVED lines=275> */
.L_x_1524:
        /* <DEDUP_REMOVED lines=275> */
.L_x_1525:
[----:B------:R-:W2:Y:S01]  /*17120*/  LDC R11, c[0x0][0x22c] ;  /* 0x00008b00ff0b7b82 */ /* 0x000ea20000000800 */
[----:B------:R-:W-:Y:S01]  /*17130*/  ULDC UR4, c[0x0][0x21c] ;  /* 0x0000870000047ab9 */ /* 0x000fe20000000800 */
[----:B------:R-:W-:Y:S01]  /*17140*/  BSSY B0, `(.L_x_1526) ;  /* 0x000000c000007945 */ /* 0x000fe20003800000 */
[----:B------:R-:W-:Y:S02]  /*17150*/  PRMT R3, RZ, 0x7610, R3 ;  /* 0x00007610ff037816 */ /* 0x000fe40000000003 */
[----:B--2---:R-:W-:-:S04]  /*17160*/  ISETP.NE.AND P0, PT, R11, RZ, PT ;  /* 0x000000ff0b00720c */ /* 0x004fc80003f05270 */
        /* <DEDUP_REMOVED lines=9> */
.L_x_1527:
[----:B------:R-:W-:Y:S05]  /*17200*/  BSYNC B0 ;  /* 0x0000000000007941 */ /* 0x000fea0003800000 */
.L_x_1526:
[----:B------:R-:W-:Y:S01]  /*17210*/  PRMT R3, R3, 0x9910, RZ ;  /* 0x0000991003037816 */ /* 0x000fe200000000ff */
[----:B------:R-:W-:Y:S01]  /*17220*/  BSSY B0, `(.L_x_1528) ;  /* 0x0000010000007945 */ /* 0x000fe20003800000 */
[----:B------:R-:W-:Y:S02]  /*17230*/  LOP3.LUT P0, RZ, R2, R17, RZ, 0xfc, !PT ;  /* 0x0000001102ff7212 */ /* 0x000fe4000780fcff */
[----:B------:R-:W-:-:S13]  /*17240*/  ISETP.NE.AND P3, PT, R3, RZ, PT ;  /* 0x000000ff0300720c */ /* 0x000fda0003f65270 */
[----:B------:R-:W-:Y:S05]  /*17250*/  @!P3 BRA `(.L_x_1529) ;  /* 0x000000000030b947 */ /* 0x000fea0003800000 */
[----:B------:R-:W2:Y:S01]  /*17260*/  S2UR UR4, SR_CTAID.Y ;  /* 0x00000000000479c3 */ /* 0x000ea20000002600 */
[----:B------:R-:W-:-:S07]  /*17270*/  ISETP.NE.AND P1, PT, R11, RZ, PT ;  /* 0x000000ff0b00720c */ /* 0x000fce0003f25270 */
[----:B------:R-:W2:Y:S08]  /*17280*/  LDC R3, c[0x0][0x10] ;  /* 0x00000400ff037b82 */ /* 0x000eb00000000800 */
[----:B------:R-:W3:Y:S01]  /*17290*/  LDC.64 R6, c[0x0][0x600] ;  /* 0x00018000ff067b82 */ /* 0x000ee20000000a00 */
[----:B--2---:R-:W-:Y:S01]  /*172a0*/  IMAD R3, R0, R3, UR4 ;  /* 0x0000000400037e24 */ /* 0x004fe2000f8e0203 */
[----:B------:R-:W-:-:S03]  /*172b0*/  ULDC UR4, c[0x0][0x0] ;  /* 0x0000000000047ab9 */ /* 0x000fc60000000800 */
[----:B------:R-:W-:-:S04]  /*172c0*/  @!P1 IMAD R3, R3, UR4, R2 ;  /* 0x0000000403039c24 */ /* 0x000fc8000f8e0202 */
[----:B---3--:R-:W-:-:S05]  /*172d0*/  IMAD.WIDE.U32 R6, R3, 0x4, R6 ;  /* 0x0000000403067825 */ /* 0x008fca00078e0006 */
[----:B------:R2:W-:Y:S04]  /*172e0*/  STG.E.U8 desc[UR58][R6.64], R23 ;  /* 0x0000001706007986 */ /* 0x0005e8000c10113a */
[----:B------:R2:W-:Y:S04]  /*172f0*/  STG.E.U8 desc[UR58][R6.64+0x1], R22 ;  /* 0x0000011606007986 */ /* 0x0005e8000c10113a */
[----:B------:R2:W-:Y:S04]  /*17300*/  STG.E.U8 desc[UR58][R6.64+0x2], R19 ;  /* 0x0000021306007986 */ /* 0x0005e8000c10113a */
[----:B------:R2:W-:Y:S02]  /*17310*/  STG.E.U8 desc[UR58][R6.64+0x3], R18 ;  /* 0x0000031206007986 */ /* 0x0005e4000c10113a */
.L_x_1529:
[----:B------:R-:W-:Y:S05]  /*17320*/  BSYNC B0 ;  /* 0x0000000000007941 */ /* 0x000fea0003800000 */
.L_x_1528:
[----:B------:R-:W-:Y:S01]  /*17330*/  @!PT LDS RZ, [RZ] ;  /* 0x00000000fffff984 */ /* 0x000fe20000000800 */
[----:B------:R-:W-:Y:S01]  /*17340*/  @!PT LDS RZ, [RZ] ;  /* 0x00000000fffff984 */ /* 0x000fe20000000800 */
[----:B------:R-:W-:Y:S01]  /*17350*/  @!PT LDS RZ, [RZ] ;  /* 0x00000000fffff984 */ /* 0x000fe20000000800 */
[----:B------:R-:W-:Y:S01]  /*17360*/  @!PT LDS RZ, [RZ] ;  /* 0x00000000fffff984 */ /* 0x000fe20000000800 */
[----:B------:R3:W-:Y:S06]  /*17370*/  MEMBAR.ALL.CTA ;  /* 0x0000000000007992 */ /* 0x0007ec0000008000 */
[----:B---3--:R-:W-:Y:S06]  /*17380*/  MEMBAR.SC.GPU ;  /* 0x0000000000007992 */ /* 0x008fec0000002000 */
        /* <DEDUP_REMOVED lines=8> */
[----:B------:R-:W3:Y:S01]  /*17410*/  S2R R3, SR_LANEID ;  /* 0x0000000000037919 */ /* 0x000ee20000000000 */
[----:B------:R-:W-:Y:S01]  /*17420*/  VOTEU.ANY UR4, UPT, PT ;  /* 0x0000000000047886 */ /* 0x000fe200038e0100 */
[----:B--2---:R-:W2:Y:S01]  /*17430*/  LDC.64 R6, c[0x0][0x608] ;  /* 0x00018200ff067b82 */ /* 0x004ea20000000a00 */
[----:B------:R-:W3:Y:S08]  /*17440*/  FLO.U32 R8, UR4 ;  /* 0x0000000400087d00 */ /* 0x000ef000080e0000 */
[----:B------:R-:W4:Y:S01]  /*17450*/  POPC R9, UR4 ;  /* 0x0000000400097d09 */ /* 0x000f220008000000 */
[----:B--2---:R-:W-:Y:S01]  /*17460*/  IMAD.WIDE.U32 R6, R0, 0x4, R6 ;  /* 0x0000000400067825 */ /* 0x004fe200078e0006 */
[----:B---3--:R-:W-:-:S13]  /*17470*/  ISETP.EQ.U32.AND P0, PT, R8, R3, PT ;  /* 0x000000030800720c */ /* 0x008fda0003f02070 */
[----:B----4-:R-:W2:Y:S01]  /*17480*/  @P0 ATOMG.E.ADD.STRONG.GPU PT, R7, desc[UR58][R6.64], R9 ;  /* 0x00000009060709a8 */ /* 0x010ea200081ee1fa */
[----:B------:R-:W3:Y:S01]  /*17490*/  S2UR UR6, SR_CgaCtaId ;  /* 0x00000000000679c3 */ /* 0x000ee20000008800 */
[----:B------:R-:W-:Y:S01]  /*174a0*/  UMOV UR5, 0x400 ;  /* 0x0000040000057882 */ /* 0x000fe20000000000 */
[----:B------:R-:W4:Y:S01]  /*174b0*/  S2R R10, SR_LTMASK ;  /* 0x00000000000a7919 */ /* 0x000f220000003900 */
[----:B---3--:R-:W-:Y:S01]  /*174c0*/  ULEA UR5, UR6, UR5, 0x18 ;  /* 0x0000000506057291 */ /* 0x008fe2000f8ec03f */
[----:B----4-:R-:W-:Y:S01]  /*174d0*/  LOP3.LUT R10, R10, UR4, RZ, 0xc0, !PT ;  /* 0x000000040a0a7c12 */ /* 0x010fe2000f8ec0ff */
[----:B------:R-:W-:Y:S02]  /*174e0*/  ULDC UR4, c[0x0][0x10] ;  /* 0x0000040000047ab9 */ /* 0x000fe40000000800 */
[----:B------:R-:W-:-:S03]  /*174f0*/  UIADD3 UR4, UR4, -0x1, URZ ;  /* 0xffffffff04047890 */ /* 0x000fc6000fffe03f */
[----:B------:R-:W3:Y:S01]  /*17500*/  POPC R10, R10 ;  /* 0x0000000a000a7309 */ /* 0x000ee20000000000 */
[----:B--2---:R-:W3:Y:S02]  /*17510*/  SHFL.IDX PT, R3, R7, R8, 0x1f ;  /* 0x00001f0807037589 */ /* 0x004ee400000e0000 */
[----:B---3--:R-:W-:-:S05]  /*17520*/  IMAD.IADD R3, R3, 0x1, R10 ;  /* 0x0000000103037824 */ /* 0x008fca00078e020a */
[----:B------:R-:W-:-:S04]  /*17530*/  ISETP.NE.AND P0, PT, R3, UR4, PT ;  /* 0x0000000403007c0c */ /* 0x000fc8000bf05270 */
[----:B------:R-:W-:-:S05]  /*17540*/  SEL R3, RZ, 0x1, P0 ;  /* 0x00000001ff037807 */ /* 0x000fca0000000000 */
[----:B------:R3:W-:Y:S04]  /*17550*/  STS.U8 [UR5], R3 ;  /* 0x00000003ff007988 */ /* 0x0007e80008000005 */
.L_x_1531:
[----:B------:R-:W-:Y:S05]  /*17560*/  BSYNC B0 ;  /* 0x0000000000007941 */ /* 0x000fea0003800000 */
.L_x_1530:
[----:B------:R-:W4:Y:S08]  /*17570*/  S2UR UR5, SR_CgaCtaId ;  /* 0x00000000000579c3 */ /* 0x000f300000008800 */
[----:B------:R-:W-:Y:S06]  /*17580*/  BAR.SYNC.DEFER_BLOCKING 0x0 ;  /* 0x0000000000007b1d */ /* 0x000fec0000010000 */
[----:B------:R-:W-:-:S02]  /*17590*/  UMOV UR4, 0x400 ;  /* 0x0000040000047882 */ /* 0x000fc40000000000 */
[----:B----4-:R-:W-:-:S09]  /*175a0*/  ULEA UR6, UR5, UR4, 0x18 ;  /* 0x0000000405067291 */ /* 0x010fd2000f8ec03f */
[----:B---3--:R-:W3:Y:S02]  /*175b0*/  LDS.U8 R3, [UR6] ;  /* 0x00000006ff037984 */ /* 0x008ee40008000000 */
[----:B---3--:R-:W-:-:S13]  /*175c0*/  ISETP.NE.AND P0, PT, R3, RZ, PT ;  /* 0x000000ff0300720c */ /* 0x008fda0003f05270 */
[----:B------:R-:W-:Y:S05]  /*175d0*/  @!P0 EXIT ;  /* 0x000000000000894d */ /* 0x000fea0003800000 */
[----:B------:R-:W-:Y:S01]  /*175e0*/  ISETP.NE.AND P0, PT, R11, RZ, PT ;  /* 0x000000ff0b00720c */ /* 0x000fe20003f05270 */
        /* <DEDUP_REMOVED lines=9> */
[----:B------:R-:W-:Y:S01]  /*17680*/  ULDC.U8 UR6, c[0x0][0x211] ;  /* 0x0000844000067ab9 */ /* 0x000fe20000000000 */
[----:B------:R-:W-:Y:S01]  /*17690*/  BSSY B0, `(.L_x_1532) ;  /* 0x0000048000007945 */ /* 0x000fe20003800000 */
[----:B--2---:R-:W-:-:S03]  /*176a0*/  MOV R18, UR6 ;  /* 0x0000000600127c02 */ /* 0x004fc60008000f00 */
        /* <DEDUP_REMOVED lines=10> */
[----:B------:R-:W2:Y:S01]  /*17750*/  LDC R10, c[0x0][0x4] ;  /* 0x00000100ff0a7b82 */ /* 0x000ea20000000800 */
[----:B------:R-:W-:Y:S01]  /*17760*/  BSSY B1, `(.L_x_1535) ;  /* 0x0000018000017945 */ /* 0x000fe20003800000 */
[----:B------:R-:W-:Y:S01]  /*17770*/  PRMT R27, R18, 0x7610, R27 ;  /* 0x00007610121b7816 */ /* 0x000fe2000000001b */
[----:B------:R-:W-:Y:S01]  /*17780*/  IMAD R0, R0, UR7, RZ ;  /* 0x0000000700007c24 */ /* 0x000fe2000f8e02ff */
[C---:B------:R-:W-:Y:S02]  /*17790*/  PRMT R23, R18.reuse, 0x7610, R23 ;  /* 0x0000761012177816 */ /* 0x040fe40000000017 */
[----:B------:R-:W-:Y:S02]  /*177a0*/  PRMT R19, R18, 0x7610, R19 ;  /* 0x0000761012137816 */ /* 0x000fe40000000013 */
[----:B------:R-:W3:Y:S01]  /*177b0*/  LDC.64 R8, c[0x0][0x600] ;  /* 0x00018000ff087b82 */ /* 0x000ee20000000a00 */
[----:B--2---:R-:W-:-:S07]  /*177c0*/  IMAD R10, R10, UR6, RZ ;  /* 0x000000060a0a7c24 */ /* 0x004fce000f8e02ff */
.L_x_1536:
[----:B------:R-:W-:-:S04]  /*177d0*/  IMAD.IADD R7, R0, 0x1, R3 ;  /* 0x0000000100077824 */ /* 0x000fc800078e0203 */
[----:B---3--:R-:W-:-:S05]  /*177e0*/  IMAD.WIDE.U32 R6, R7, 0x4, R8 ;  /* 0x0000000407067825 */ /* 0x008fca00078e0008 */
        /* <DEDUP_REMOVED lines=16> */
.L_x_1535:
[----:B------:R-:W-:Y:S05]  /*178f0*/  BRA `(.L_x_1534) ;  /* 0x0000000000847947 */ /* 0x000fea0003800000 */
.L_x_1533:
[----:B------:R-:W-:Y:S01]  /*17900*/  ULDC UR7, c[0x0][0x228] ;  /* 0x00008a0000077ab9 */ /* 0x000fe20000000800 */
[C---:B------:R-:W-:Y:S02]  /*17910*/  PRMT R27, R18.reuse, 0x7610, R27 ;  /* 0x00007610121b7816 */ /* 0x040fe4000000001b */
[----:B------:R-:W-:Y:S02]  /*17920*/  ISETP.GE.U32.AND P0, PT, R17, UR7, PT ;  /* 0x0000000711007c0c */ /* 0x000fe4000bf06070 */
[C---:B------:R-:W-:Y:S02]  /*17930*/  PRMT R23, R18.reuse, 0x7610, R23 ;  /* 0x0000761012177816 */ /* 0x040fe40000000017 */
[----:B------:R-:W-:-:S09]  /*17940*/  PRMT R19, R18, 0x7610, R19 ;  /* 0x0000761012137816 */ /* 0x000fd20000000013 */
[----:B------:R-:W-:Y:S05]  /*17950*/  @P0 BRA `(.L_x_1534) ;  /* 0x00000000006c0947 */ /* 0x000fea0003800000 */
[----:B------:R-:W-:Y:S01]  /*17960*/  ULDC UR6, c[0x0][0x10] ;  /* 0x0000040000067ab9 */ /* 0x000fe20000000800 */
[----:B------:R-:W2:Y:S01]  /*17970*/  LDC R13, c[0x0][RZ] ;  /* 0x00000000ff0d7b82 */ /* 0x000ea20000000800 */
[----:B------:R-:W-:Y:S01]  /*17980*/  PRMT R27, R18, 0x7610, R27 ;  /* 0x00007610121b7816 */ /* 0x000fe2000000001b */
[----:B------:R-:W-:Y:S01]  /*17990*/  IMAD R0, R0, UR6, RZ ;  /* 0x0000000600007c24 */ /* 0x000fe2000f8e02ff */
[C---:B------:R-:W-:Y:S02]  /*179a0*/  PRMT R23, R18.reuse, 0x7610, R23 ;  /* 0x0000761012177816 */ /* 0x040fe40000000017 */
[----:B------:R-:W-:Y:S02]  /*179b0*/  PRMT R19, R18, 0x7610, R19 ;  /* 0x0000761012137816 */ /* 0x000fe40000000013 */
[----:B------:R-:W-:Y:S01]  /*179c0*/  MOV R3, R17 ;  /* 0x0000001100037202 */ /* 0x000fe20000000f00 */
[----:B------:R-:W3:Y:S08]  /*179d0*/  LDC.64 R8, c[0x0][0x600] ;  /* 0x00018000ff087b82 */ /* 0x000ef00000000a00 */
[----:B------:R-:W4:Y:S02]  /*179e0*/  LDC R22, c[0x0][0x4] ;  /* 0x00000100ff167b82 */ /* 0x000f240000000800 */
.L_x_1537:
[----:B------:R-:W-:-:S04]  /*179f0*/  IMAD.IADD R7, R0, 0x1, R3 ;  /* 0x0000000100077824 */ /* 0x000fc800078e0203 */
[----:B--2---:R-:W-:-:S04]  /*17a00*/  IMAD R7, R7, R13, R2 ;  /* 0x0000000d07077224 */ /* 0x004fc800078e0202 */
[----:B---3--:R-:W-:-:S05]  /*17a10*/  IMAD.WIDE.U32 R6, R7, 0x4, R8 ;  /* 0x0000000407067825 */ /* 0x008fca00078e0008 */
[----:B------:R-:W2:Y:S04]  /*17a20*/  LDG.E.U8 R11, desc[UR58][R6.64] ;  /* 0x0000003a060b7981 */ /* 0x000ea8000c1e1100 */
[----:B------:R-:W3:Y:S04]  /*17a30*/  LDG.E.U8 R10, desc[UR58][R6.64+0x1] ;  /* 0x0000013a060a7981 */ /* 0x000ee8000c1e1100 */
[----:B------:R-:W5:Y:S04]  /*17a40*/  LDG.E.U8 R14, desc[UR58][R6.64+0x2] ;  /* 0x0000023a060e7981 */ /* 0x000f68000c1e1100 */
[----:B------:R-:W5:Y:S01]  /*17a50*/  LDG.E.U8 R20, desc[UR58][R6.64+0x3] ;  /* 0x0000033a06147981 */ /* 0x000f62000c1e1100 */
[----:B----4-:R-:W-:-:S05]  /*17a60*/  IMAD.IADD R3, R22, 0x1, R3 ;  /* 0x0000000116037824 */ /* 0x010fca00078e0203 */
[----:B------:R-:W-:Y:S02]  /*17a70*/  ISETP.GE.U32.AND P5, PT, R3, UR7, PT ;  /* 0x0000000703007c0c */ /* 0x000fe4000bfa6070 */
[----:B--2---:R-:W-:Y:S02]  /*17a80*/  LOP3.LUT P0, RZ, R11, 0xff, R18, 0xc8, !PT ;  /* 0x000000ff0bff7812 */ /* 0x004fe4000780c812 */
[----:B---3--:R-:W-:Y:S02]  /*17a90*/  LOP3.LUT P1, RZ, R10, 0xff, R27, 0xc8, !PT ;  /* 0x000000ff0aff7812 */ /* 0x008fe4000782c81b */
[----:B------:R-:W-:Y:S02]  /*17aa0*/  SEL R18, RZ, 0x1, !P0 ;  /* 0x00000001ff127807 */ /* 0x000fe40004000000 */
[----:B-----5:R-:W-:Y:S02]  /*17ab0*/  LOP3.LUT P2, RZ, R14, 0xff, R23, 0xc8, !PT ;  /* 0x000000ff0eff7812 */ /* 0x020fe4000784c817 */
[----:B------:R-:W-:-:S02]  /*17ac0*/  SEL R27, RZ, 0x1, !P1 ;  /* 0x00000001ff1b7807 */ /* 0x000fc40004800000 */
[----:B------:R-:W-:Y:S02]  /*17ad0*/  LOP3.LUT P4, RZ, R20, 0xff, R19, 0xc8, !PT ;  /* 0x000000ff14ff7812 */ /* 0x000fe4000788c813 */
[----:B------:R-:W-:Y:S02]  /*17ae0*/  SEL R23, RZ, 0x1, !P2 ;  /* 0x00000001ff177807 */ /* 0x000fe40005000000 */
[----:B------:R-:W-:Y:S01]  /*17af0*/  SEL R19, RZ, 0x1, !P4 ;  /* 0x00000001ff137807 */ /* 0x000fe20006000000 */
[----:B------:R-:W-:Y:S08]  /*17b00*/  @!P5 BRA `(.L_x_1537) ;  /* 0xfffffffc00b8d947 */ /* 0x000ff0000383ffff */
.L_x_1534:
[----:B------:R-:W-:Y:S05]  /*17b10*/  BSYNC B0 ;  /* 0x0000000000007941 */ /* 0x000fea0003800000 */
.L_x_1532:
[----:B------:R-:W2:Y:S01]  /*17b20*/  LDC R11, c[0x0][RZ] ;  /* 0x00000000ff0b7b82 */ /* 0x000ea20000000800 */
        /* <DEDUP_REMOVED lines=8> */
[----:B--2---:R-:W-:-:S05]  /*17bb0*/  IMAD R0, R17, R11, R2 ;  /* 0x0000000b11007224 */ /* 0x004fca00078e0202 */
[----:B------:R-:W-:-:S05]  /*17bc0*/  LEA R0, R0, UR4, 0x2 ;  /* 0x0000000400007c11 */ /* 0x000fca000f8e10ff */
[----:B------:R2:W-:Y:S02]  /*17bd0*/  STS [R0], R3 ;  /* 0x0000000300007388 */ /* 0x0005e40000000800 */
[----:B------:R-:W-:Y:S05]  /*17be0*/  @!P0 BRA `(.L_x_1538) ;  /* 0x00000000007c8947 */ /* 0x000fea0003800000 */
[----:B------:R-:W-:-:S07]  /*17bf0*/  MOV R6, UR5 ;  /* 0x0000000500067c02 */ /* 0x000fce0008000f00 */
.L_x_1541:
[--C-:B--2---:R-:W-:Y:S01]  /*17c00*/  IMAD.IADD R3, R17, 0x1, R6.reuse ;  /* 0x0000000111037824 */ /* 0x104fe200078e0206 */
        /* <DEDUP_REMOVED lines=9> */
[----:B------:R-:W2:Y:S02]  /*17ca0*/  LDS R3, [R3] ;  /* 0x0000000003037984 */ /* 0x000ea40000000800 */
[C---:B--2---:R-:W-:Y:S02]  /*17cb0*/  PRMT R7, R3.reuse, 0x7770, RZ ;  /* 0x0000777003077816 */ /* 0x044fe400000000ff */
[C---:B------:R-:W-:Y:S02]  /*17cc0*/  PRMT R6, R3.reuse, 0x7771, RZ ;  /* 0x0000777103067816 */ /* 0x040fe400000000ff */
[----:B------:R-:W-:Y:S02]  /*17cd0*/  PRMT R8, R3, 0x7772, RZ ;  /* 0x0000777203087816 */ /* 0x000fe400000000ff */
[----:B------:R-:W-:Y:S02]  /*17ce0*/  LOP3.LUT P0, RZ, R7, 0xff, R18, 0xc8, !PT ;  /* 0x000000ff07ff7812 */ /* 0x000fe4000780c812 */
[----:B------:R-:W-:-:S02]  /*17cf0*/  LOP3.LUT P1, RZ, R6, 0xff, R27, 0xc8, !PT ;  /* 0x000000ff06ff7812 */ /* 0x000fc4000782c81b */
[----:B------:R-:W-:Y:S02]  /*17d00*/  PRMT R6, R3, 0x7773, RZ ;  /* 0x0000777303067816 */ /* 0x000fe400000000ff */
[----:B------:R-:W-:Y:S02]  /*17d10*/  LOP3.LUT P2, RZ, R8, 0xff, R23, 0xc8, !PT ;  /* 0x000000ff08ff7812 */ /* 0x000fe4000784c817 */
        /* <DEDUP_REMOVED lines=9> */
.L_x_1540:
[----:B------:R-:W-:Y:S05]  /*17db0*/  BSYNC B0 ;  /* 0x0000000000007941 */ /* 0x000fea0003800000 */
.L_x_1539:
[----:B------:R-:W-:Y:S01]  /*17dc0*/  IMAD.MOV.U32 R6, RZ, RZ, R9 ;  /* 0x000000ffff067224 */ /* 0x000fe200078e0009 */
[----:B------:R-:W-:Y:S06]  /*17dd0*/  @P4 BRA `(.L_x_1541) ;  /* 0xfffffffc00884947 */ /* 0x000fec000383ffff */
.L_x_1538:
[----:B------:R-:W-:Y:S02]  /*17de0*/  ULDC UR4, c[0x0][0x22c] ;  /* 0x00008b0000047ab9 */ /* 0x000fe40000000800 */
[----:B------:R-:W-:-:S13]  /*17df0*/  ISETP.NE.AND P0, PT, RZ, UR4, PT ;  /* 0x00000004ff007c0c */ /* 0x000fda000bf05270 */
[----:B------:R-:W-:Y:S05]  /*17e00*/  @!P0 BRA `(.L_x_1542) ;  /* 0x0000000400248947 */ /* 0x000fea0003800000 */
[----:B------:R-:W-:Y:S02]  /*17e10*/  ISETP.GT.AND P0, PT, R11, 0x20, PT ;  /* 0x000000200b00780c */ /* 0x000fe40003f04270 */
[----:B--2---:R-:W-:-:S11]  /*17e20*/  MOV R3, R11 ;  /* 0x0000000b00037202 */ /* 0x004fd60000000f00 */
[----:B------:R-:W-:Y:S05]  /*17e30*/  @!P0 BRA `(.L_x_1543) ;  /* 0x0000000000988947 */ /* 0x000fea0003800000 */
[----:B------:R-:W-:Y:S02]  /*17e40*/  PRMT R6, R27, 0x7604, R18 ;  /* 0x000076041b067816 */ /* 0x000fe40000000012 */
[----:B------:R-:W-:Y:S02]  /*17e50*/  LEA.HI R3, R11, R11, RZ, 0x1 ;  /* 0x0000000b0b037211 */ /* 0x000fe400078f08ff */
[----:B------:R-:W-:-:S04]  /*17e60*/  PRMT R6, R23, 0x7054, R6 ;  /* 0x0000705417067816 */ /* 0x000fc80000000006 */
[----:B------:R-:W-:Y:S02]  /*17e70*/  PRMT R7, R19, 0x654, R6 ;  /* 0x0000065413077816 */ /* 0x000fe40000000006 */
[----:B------:R-:W-:Y:S01]  /*17e80*/  SHF.R.S32.HI R6, RZ, 0x1, R3 ;  /* 0x00000001ff067819 */ /* 0x000fe20000011403 */
[----:B------:R-:W-:Y:S02]  /*17e90*/  IMAD.MOV.U32 R3, RZ, RZ, 0x20 ;  /* 0x00000020ff037424 */ /* 0x000fe400078e00ff */
[----:B------:R2:W-:Y:S01]  /*17ea0*/  STS [R0], R7 ;  /* 0x0000000700007388 */ /* 0x0005e20000000800 */
[----:B------:R-:W-:-:S13]  /*17eb0*/  ISETP.GE.AND P0, PT, R6, 0x20, PT ;  /* 0x000000200600780c */ /* 0x000fda0003f06270 */
[----:B--2---:R-:W-:Y:S05]  /*17ec0*/  @!P0 BRA `(.L_x_1543) ;  /* 0x0000000000748947 */ /* 0x004fea0003800000 */
.L_x_1546:
[C---:B--2---:R-:W-:Y:S01]  /*17ed0*/  IMAD.IADD R3, R2.reuse, 0x1, R6 ;  /* 0x0000000102037824 */ /* 0x044fe200078e0206 */
[----:B------:R-:W-:Y:S04]  /*17ee0*/  BAR.SYNC.DEFER_BLOCKING 0x0 ;  /* 0x0000000000007b1d */ /* 0x000fe80000010000 */
[----:B------:R-:W-:Y:S02]  /*17ef0*/  ISETP.GE.U32.AND P0, PT, R3, R11, PT ;  /* 0x0000000b0300720c */ /* 0x000fe40003f06070 */
[----:B------:R-:W-:Y:S02]  /*17f00*/  BSSY B0, `(.L_x_1544) ;  /* 0x0000015000007945 */ /* 0x000fe40003800000 */
[----:B------:R-:W-:-:S13]  /*17f10*/  ISETP.GE.U32.OR P0, PT, R2, R6, P0 ;  /* 0x000000060200720c */ /* 0x000fda0000706470 */
[----:B------:R-:W-:Y:S05]  /*17f20*/  @P0 BRA `(.L_x_1545) ;  /* 0x0000000000480947 */ /* 0x000fea0003800000 */
[----:B------:R-:W-:-:S06]  /*17f30*/  LEA R3, R6, R0, 0x2 ;  /* 0x0000000006037211 */ /* 0x000fcc00078e10ff */
        /* <DEDUP_REMOVED lines=17> */
.L_x_1545:
[----:B------:R-:W-:Y:S05]  /*18050*/  BSYNC B0 ;  /* 0x0000000000007941 */ /* 0x000fea0003800000 */
.L_x_1544:
[----:B------:R-:W-:-:S04]  /*18060*/  SHF.R.S32.HI R6, RZ, 0x1, R6 ;  /* 0x00000001ff067819 */ /* 0x000fc80000011406 */
[----:B------:R-:W-:-:S13]  /*18070*/  ISETP.GE.AND P0, PT, R6, 0x20, PT ;  /* 0x000000200600780c */ /* 0x000fda0003f06270 */
[----:B------:R-:W-:Y:S05]  /*18080*/  @P0 BRA `(.L_x_1546) ;  /* 0xfffffffc00900947 */ /* 0x000fea000383ffff */
[----:B--2---:R-:W-:-:S07]  /*18090*/  IMAD.MOV.U32 R3, RZ, RZ, 0x20 ;  /* 0x00000020ff037424 */ /* 0x004fce00078e00ff */
.L_x_1543:
[----:B------:R-:W-:Y:S01]  /*180a0*/  BAR.SYNC.DEFER_BLOCKING 0x0 ;  /* 0x0000000000007b1d */ /* 0x000fe20000010000 */
[----:B------:R-:W-:-:S13]  /*180b0*/  ISETP.GE.AND P0, PT, R3, 0x2, PT ;  /* 0x000000020300780c */ /* 0x000fda0003f06270 */
[----:B------:R-:W-:Y:S05]  /*180c0*/  @!P0 BRA `(.L_x_1542) ;  /* 0x0000000000748947 */ /* 0x000fea0003800000 */
[----:B------:R-:W-:-:S07]  /*180d0*/  IMAD.MOV.U32 R0, RZ, RZ, 0x1 ;  /* 0x00000001ff007424 */ /* 0x000fce00078e00ff */
.L_x_1547:
[----:B------:R-:W-:Y:S02]  /*180e0*/  LOP3.LUT R2, R18, 0xffff, RZ, 0xc0, !PT ;  /* 0x0000ffff12027812 */ /* 0x000fe400078ec0ff */
[----:B------:R-:W-:Y:S02]  /*180f0*/  LOP3.LUT R7, R23, 0xffff, RZ, 0xc0, !PT ;  /* 0x0000ffff17077812 */ /* 0x000fe400078ec0ff */
[----:B------:R-:W-:Y:S02]  /*18100*/  LOP3.LUT R6, R27, 0xffff, RZ, 0xc0, !PT ;  /* 0x0000ffff1b067812 */ /* 0x000fe400078ec0ff */
[----:B------:R-:W-:Y:S02]  /*18110*/  LOP3.LUT R8, R19, 0xffff, RZ, 0xc0, !PT ;  /* 0x0000ffff13087812 */ /* 0x000fe400078ec0ff */
[----:B------:R-:W-:Y:S02]  /*18120*/  PRMT R2, R2, 0x8880, RZ ;  /* 0x0000888002027816 */ /* 0x000fe400000000ff */
[----:B------:R-:W-:-:S02]  /*18130*/  PRMT R11, R7, 0x8880, RZ ;  /* 0x00008880070b7816 */ /* 0x000fc400000000ff */
[----:B------:R-:W-:Y:S02]  /*18140*/  PRMT R9, R6, 0x8880, RZ ;  /* 0x0000888006097816 */ /* 0x000fe400000000ff */
[----:B------:R-:W-:Y:S02]  /*18150*/  PRMT R13, R8, 0x8880, RZ ;  /* 0x00008880080d7816 */ /* 0x000fe400000000ff */
[----:B------:R-:W-:Y:S01]  /*18160*/  MOV R7, R2 ;  /* 0x0000000200077202 */ /* 0x000fe20000000f00 */
[----:B------:R-:W2:Y:S01]  /*18170*/  SHFL.DOWN PT, R11, R11, R0, 0x1f ;  /* 0x08001f000b0b7589 */ /* 0x000ea200000e0000 */
[----:B------:R-:W-:Y:S02]  /*18180*/  LOP3.LUT P1, RZ, R18, 0xff, RZ, 0xc0, !PT ;  /* 0x000000ff12ff7812 */ /* 0x000fe4000782c0ff */
[----:B------:R-:W-:Y:S01]  /*18190*/  LOP3.LUT P2, RZ, R27, 0xff, RZ, 0xc0, !PT ;  /* 0x000000ff1bff7812 */ /* 0x000fe2000784c0ff */
[----:B------:R-:W3:Y:S01]  /*181a0*/  SHFL.DOWN PT, R9, R9, R0, 0x1f ;  /* 0x08001f0009097589 */ /* 0x000ee200000e0000 */
[----:B------:R-:W-:-:S02]  /*181b0*/  LOP3.LUT P4, RZ, R23, 0xff, RZ, 0xc0, !PT ;  /* 0x000000ff17ff7812 */ /* 0x000fc4000788c0ff */
        /* <DEDUP_REMOVED lines=14> */
.L_x_1542:
        /* <DEDUP_REMOVED lines=9> */
[----:B--2---:R-:W2:Y:S04]  /*18330*/  LDG.E.U8 R3, desc[UR58][R4.64] ;  /* 0x0000003a04037981 */ /* 0x004ea8000c1e1100 */
        /* <DEDUP_REMOVED lines=11> */
.L_x_1549:
[----:B------:R-:W-:Y:S05]  /*183f0*/  @!P4 BRA `(.L_x_1550) ;  /* 0x00000004008cc947 */ /* 0x000fea0003800000 */
[----:B------:R-:W3:Y:S02]  /*18400*/  LDC R17, c[0x0][0x61c] ;  /* 0x00018700ff117b82 */ /* 0x000ee40000000800 */
[----:B---3--:R-:W-:-:S04]  /*18410*/  ISETP.NE.AND P0, PT, R17, 0x1, PT ;  /* 0x000000011100780c */ /* 0x008fc80003f05270 */
[----:B--2---:R-:W-:-:S09]  /*18420*/  P2R R0, PR, RZ, 0x1 ;  /* 0x00000001ff007803 */ /* 0x004fd20000000000 */
[----:B------:R-:W-:Y:S05]  /*18430*/  @!P0 BRA `(.L_x_1551) ;  /* 0x0000000000408947 */ /* 0x000fea0003800000 */
[----:B------:R-:W-:Y:S01]  /*18440*/  MOV R0, 0x0 ;  /* 0x0000000000007802 */ /* 0x000fe20000000f00 */
[----:B------:R-:W-:Y:S01]  /*18450*/  ULDC.64 UR4, c[0x4][0x640] ;  /* 0x0101900000047ab9 */ /* 0x000fe20000000a00 */
[----:B------:R-:W-:Y:S01]  /*18460*/  ULDC.64 UR6, c[0x4][0x630] ;  /* 0x01018c0000067ab9 */ /* 0x000fe20000000a00 */
[----:B------:R-:W-:Y:S01]  /*18470*/  IMAD.U32 R4, RZ, RZ, UR4 ;  /* 0x00000004ff047e24 */ /* 0x000fe2000f8e00ff */
[----:B------:R2:W3:Y:S01]  /*18480*/  LDC.64 R2, c[0x4][R0] ;  /* 0x0100000000027b82 */ /* 0x0004e20000000a00 */
        /* <DEDUP_REMOVED lines=8> */
[----:B--2---:R-:W-:-:S07]  /*18510*/  IMAD.MOV.U32 R13, RZ, RZ, RZ ;  /* 0x000000ffff0d7224 */ /* 0x004fce00078e00ff */
[----:B------:R-:W-:-:S07]  /*18520*/  LEPC R20, `(.L_x_1551) ;  /* 0x000000001014794e */ /* 0x000fce0000000000 */
[----:B01-3--:R-:W-:Y:S05]  /*18530*/  CALL.ABS.NOINC R2 ;  /* 0x0000000002007343 */ /* 0x00bfea0003c00000 */
.L_x_1551:
        /* <DEDUP_REMOVED lines=12> */
[----:B--2---:R2:W3:Y:S01]  /*18600*/  LDC.64 R2, c[0x4][R0] ;  /* 0x0100000000027b82 */ /* 0x0044e20000000a00 */
        /* <DEDUP_REMOVED lines=11> */
.L_x_1552:
[----:B------:R-:W-:Y:S01]  /*186c0*/  ULDC.64 UR4, c[0x0][0x5e8] ;  /* 0x00017a0000047ab9 */ /* 0x000fe20000000a00 */
[----:B------:R-:W-:Y:S02]  /*186d0*/  LOP3.LUT P0, RZ, R27, 0xff, RZ, 0xc0, !PT ;  /* 0x000000ff1bff7812 */ /* 0x000fe4000780c0ff */
[----:B------:R-:W-:Y:S02]  /*186e0*/  IADD3 R24, P1, R24, UR4, RZ ;  /* 0x0000000418187c10 */ /* 0x000fe4000ff3e0ff */
[----:B--2---:R-:W-:Y:S02]  /*186f0*/  SEL R3, RZ, 0x1, !P0 ;  /* 0x00000001ff037807 */ /* 0x004fe40004000000 */
        /* <DEDUP_REMOVED lines=8> */
[----:B--2---:R2:W3:Y:S01]  /*18780*/  LDC.64 R2, c[0x4][R0] ;  /* 0x0100000000027b82 */ /* 0x0044e20000000a00 */
        /* <DEDUP_REMOVED lines=8> */
[----:B--2---:R-:W-:-:S07]  /*18810*/  IMAD.MOV.U32 R12, RZ, RZ, 0x1 ;  /* 0x00000001ff0c7424 */ /* 0x004fce00078e00ff */
[----:B------:R-:W-:-:S07]  /*18820*/  LEPC R20, `(.L_x_1553) ;  /* 0x000000001014794e */ /* 0x000fce0000000000 */
[----:B01-3--:R-:W-:Y:S05]  /*18830*/  CALL.ABS.NOINC R2 ;  /* 0x0000000002007343 */ /* 0x00bfea0003c00000 */
.L_x_1553:
[----:B------:R-:W-:Y:S01]  /*18840*/  ULDC.64 UR4, c[0x0][0x5e8] ;  /* 0x00017a0000047ab9 */ /* 0x000fe20000000a00 */
[----:B------:R-:W-:Y:S02]  /*18850*/  LOP3.LUT P0, RZ, R23, 0xff, RZ, 0xc0, !PT ;  /* 0x000000ff17ff7812 */ /* 0x000fe4000780c0ff */
[----:B------:R-:W-:Y:S02]  /*18860*/  IADD3 R26, P1, R26, UR4, RZ ;  /* 0x000000041a1a7c10 */ /* 0x000fe4000ff3e0ff */
[----:B--2---:R-:W-:Y:S02]  /*18870*/  SEL R3, RZ, 0x1, !P0 ;  /* 0x00000001ff037807 */ /* 0x004fe40004000000 */
        /* <DEDUP_REMOVED lines=8> */
[----:B--2---:R2:W3:Y:S01]  /*18900*/  LDC.64 R2, c[0x4][R0] ;  /* 0x0100000000027b82 */ /* 0x0044e20000000a00 */
        /* <DEDUP_REMOVED lines=11> */
.L_x_1554:
[----:B------:R-:W-:Y:S01]  /*189c0*/  ULDC.64 UR4, c[0x0][0x5e8] ;  /* 0x00017a0000047ab9 */ /* 0x000fe20000000a00 */
[----:B------:R-:W-:Y:S02]  /*189d0*/  LOP3.LUT P0, RZ, R19, 0xff, RZ, 0xc0, !PT ;  /* 0x000000ff13ff7812 */ /* 0x000fe4000780c0ff */
[----:B------:R-:W-:Y:S02]  /*189e0*/  IADD3 R16, P1, R16, UR4, RZ ;  /* 0x0000000410107c10 */ /* 0x000fe4000ff3e0ff */
[----:B--2---:R-:W-:-:S03]  /*189f0*/  SEL R3, RZ, 0x1, !P0 ;  /* 0x00000001ff037807 */ /* 0x004fc60004000000 */
[----:B------:R-:W-:-:S05]  /*18a00*/  IMAD.X R17, RZ, RZ, UR5, P1 ;  /* 0x00000005ff117e24 */ /* 0x000fca00088e06ff */
[----:B------:R-:W-:Y:S01]  /*18a10*/  STG.E.U8 desc[UR58][R16.64], R3 ;  /* 0x0000000310007986 */ /* 0x000fe2000c10113a */
[----:B------:R-:W-:Y:S05]  /*18a20*/  EXIT ;  /* 0x000000000000794d */ /* 0x000fea0003800000 */
.L_x_1550:
[----:B------:R-:W-:Y:S04]  /*18a30*/  STG.E.U8 desc[UR58][R4.64], R18 ;  /* 0x0000001204007986 */ /* 0x000fe8000c10113a */
[----:B------:R-:W-:Y:S04]  /*18a40*/  STG.E.U8 desc[UR58][R4.64+0x1], R27 ;  /* 0x0000011b04007986 */ /* 0x000fe8000c10113a */
[----:B------:R-:W-:Y:S04]  /*18a50*/  STG.E.U8 desc[UR58][R4.64+0x2], R23 ;  /* 0x0000021704007986 */ /* 0x000fe8000c10113a */
[----:B------:R-:W-:Y:S01]  /*18a60*/  STG.E.U8 desc[UR58][R4.64+0x3], R19 ;  /* 0x0000031304007986 */ /* 0x000fe2000c10113a */
[----:B------:R-:W-:Y:S05]  /*18a70*/  EXIT ;  /* 0x000000000000794d */ /* 0x000fea0003800000 */
.L_x_1548:
[----:B------:R-:W-:Y:S01]  /*18a80*/  ISETP.NE.AND P0, PT, RZ, UR36, PT ;  /* 0x00000024ff007c0c */ /* 0x000fe2000bf05270 */
[----:B------:R-:W-:Y:S02]  /*18a90*/  ULDC.64 UR4, c[0x0][0x5e8] ;  /* 0x00017a0000047ab9 */ /* 0x000fe40000000a00 */
[----:B------:R-:W-:Y:S02]  /*18aa0*/  IADD3 R4, P2, R24, UR4, RZ ;  /* 0x0000000418047c10 */ /* 0x000fe4000ff5e0ff */
[----:B------:R-:W-:Y:S02]  /*18ab0*/  IADD3 R6, P3, R26, UR4, RZ ;  /* 0x000000041a067c10 */ /* 0x000fe4000ff7e0ff */
[----:B------:R-:W-:Y:S01]  /*18ac0*/  IADD3 R2, P1, R25, UR4, RZ ;  /* 0x0000000419027c10 */ /* 0x000fe2000ff3e0ff */
[----:B------:R-:W-:Y:S01]  /*18ad0*/  IMAD.X R5, RZ, RZ, UR5, P2 ;  /* 0x00000005ff057e24 */ /* 0x000fe200090e06ff */
[----:B------:R-:W-:Y:S01]  /*18ae0*/  IADD3 R8, P4, R16, UR4, RZ ;  /* 0x0000000410087c10 */ /* 0x000fe2000ff9e0ff */
[----:B------:R-:W-:Y:S01]  /*18af0*/  IMAD.X R7, RZ, RZ, UR5, P3 ;  /* 0x00000005ff077e24 */ /* 0x000fe200098e06ff */
[----:B--2---:R-:W-:-:S02]  /*18b00*/  IADD3.X R3, RZ, UR5, RZ, P1, !PT ;  /* 0x00000005ff037c10 */ /* 0x004fc40008ffe4ff */
        /* <DEDUP_REMOVED lines=9> */
[----:B----4-:R-:W-:Y:S02]  /*18ba0*/  @P0 LOP3.LUT P3, RZ, R23, 0xff, R10, 0xc8, !PT ;  /* 0x000000ff17ff0812 */ /* 0x010fe4000786c80a */
[----:B-----5:R-:W-:Y:S02]  /*18bb0*/  @P0 LOP3.LUT P4, RZ, R19, 0xff, R12, 0xc8, !PT ;  /* 0x000000ff13ff0812 */ /* 0x020fe4000788c80c */
[----:B------:R-:W-:-:S02]  /*18bc0*/  @P0 SEL R0, RZ, 0x1, !P1 ;  /* 0x00000001ff000807 */ /* 0x000fc40004800000 */
[----:B------:R-:W-:Y:S02]  /*18bd0*/  @P0 SEL R10, RZ, 0x1, !P2 ;  /* 0x00000001ff0a0807 */ /* 0x000fe40005000000 */
[----:B------:R-:W-:Y:S02]  /*18be0*/  @P0 SEL R11, RZ, 0x1, !P3 ;  /* 0x00000001ff0b0807 */ /* 0x000fe40005800000 */
[----:B------:R-:W-:Y:S02]  /*18bf0*/  @P0 SEL R12, RZ, 0x1, !P4 ;  /* 0x00000001ff0c0807 */ /* 0x000fe40006000000 */
[----:B------:R-:W-:Y:S02]  /*18c00*/  @P0 PRMT R18, R0, 0x7610, R18 ;  /* 0x0000761000120816 */ /* 0x000fe40000000012 */
[----:B------:R-:W-:Y:S02]  /*18c10*/  @P0 PRMT R27, R10, 0x7610, R27 ;  /* 0x000076100a1b0816 */ /* 0x000fe4000000001b */
[----:B------:R-:W-:-:S02]  /*18c20*/  @P0 PRMT R23, R11, 0x7610, R23 ;  /* 0x000076100b170816 */ /* 0x000fc40000000017 */
[----:B------:R-:W-:Y:S01]  /*18c30*/  @P0 PRMT R19, R12, 0x7610, R19 ;  /* 0x000076100c130816 */ /* 0x000fe20000000013 */
[----:B------:R-:W-:Y:S06]  /*18c40*/  @!P5 BRA `(.L_x_1555) ;  /* 0x00000004008cd947 */ /* 0x000fec0003800000 */
[----:B------:R-:W2:Y:S02]  /*18c50*/  LDC R17, c[0x0][0x61c] ;  /* 0x00018700ff117b82 */ /* 0x000ea40000000800 */
[----:B--2---:R-:W-:-:S04]  /*18c60*/  ISETP.NE.AND P0, PT, R17, 0x1, PT ;  /* 0x000000011100780c */ /* 0x004fc80003f05270 */
[----:B------:R-:W-:-:S09]  /*18c70*/  P2R R0, PR, RZ, 0x1 ;  /* 0x00000001ff007803 */ /* 0x000fd20000000000 */
[----:B------:R-:W-:Y:S05]  /*18c80*/  @!P0 BRA `(.L_x_1556) ;  /* 0x0000000000408947 */ /* 0x000fea0003800000 */
[----:B------:R-:W-:Y:S01]  /*18c90*/  MOV R0, 0x0 ;  /* 0x0000000000007802 */ /* 0x000fe20000000f00 */
[----:B------:R-:W-:Y:S01]  /*18ca0*/  ULDC.64 UR4, c[0x4][0x640] ;  /* 0x0101900000047ab9 */ /* 0x000fe20000000a00 */
[----:B------:R-:W-:Y:S01]  /*18cb0*/  ULDC.64 UR6, c[0x4][0x440] ;  /* 0x0101100000067ab9 */ /* 0x000fe20000000a00 */
[----:B------:R-:W-:Y:S01]  /*18cc0*/  IMAD.U32 R4, RZ, RZ, UR4 ;  /* 0x00000004ff047e24 */ /* 0x000fe2000f8e00ff */
[----:B------:R2:W3:Y:S01]  /*18cd0*/  LDC.64 R2, c[0x4][R0] ;  /* 0x0100000000027b82 */ /* 0x0004e20000000a00 */
        /* <DEDUP_REMOVED lines=11> */
.L_x_1556:
        /* <DEDUP_REMOVED lines=24> */
.L_x_1557:
        /* <DEDUP_REMOVED lines=24> */
.L_x_1558:
        /* <DEDUP_REMOVED lines=24> */
.L_x_1559:
[----:B------:R-:W-:Y:S01]  /*19210*/  ULDC.64 UR4, c[0x0][0x5e8] ;  /* 0x00017a0000047ab9 */ /* 0x000fe20000000a00 */
[----:B------:R-:W-:Y:S02]  /*19220*/  LOP3.LUT P0, RZ, R19, 0xff, RZ, 0xc0, !PT ;  /* 0x000000ff13ff7812 */ /* 0x000fe4000780c0ff */
[----:B------:R-:W-:Y:S02]  /*19230*/  IADD3 R16, P1, R16, UR4, RZ ;  /* 0x0000000410107c10 */ /* 0x000fe4000ff3e0ff */
[----:B--2---:R-:W-:-:S03]  /*19240*/  SEL R3, RZ, 0x1, !P0 ;  /* 0x00000001ff037807 */ /* 0x004fc60004000000 */
[----:B------:R-:W-:-:S05]  /*19250*/  IMAD.X R17, RZ, RZ, UR5, P1 ;  /* 0x00000005ff117e24 */ /* 0x000fca00088e06ff */
[----:B------:R-:W-:Y:S01]  /*19260*/  STG.E.U8 desc[UR58][R16.64], R3 ;  /* 0x0000000310007986 */ /* 0x000fe2000c10113a */
[----:B------:R-:W-:Y:S05]  /*19270*/  EXIT ;  /* 0x000000000000794d */ /* 0x000fea0003800000 */
.L_x_1555:
        /* <DEDUP_REMOVED lines=13> */
.L_x_1521:
        /* <DEDUP_REMOVED lines=11> */
[----:B------:R-:W2:Y:S01]  /*19400*/  LDC.U8 R0, c[0x0][0x618] ;  /* 0x00018600ff007b82 */ /* 0x000ea20000000000 */
[----:B------:R-:W-:-:S04]  /*19410*/  ISETP.NE.U32.AND P0, PT, R4, RZ, PT ;  /* 0x000000ff0400720c */ /* 0x000fc80003f05070 */
[----:B------:R-:W-:-:S13]  /*19420*/  ISETP.NE.AND.EX P0, PT, R12, RZ, PT, P0 ;  /* 0x000000ff0c00720c */ /* 0x000fda0003f05300 */
[----:B------:R-:W-:Y:S05]  /*19430*/  @!P0 BRA `(.L_x_1560) ;  /* 0x0000000400e48947 */ /* 0x000fea0003800000 */
[----:B--2---:R-:W-:Y:S01]  /*19440*/  ISETP.NE.AND P0, PT, R0, RZ, PT ;  /* 0x000000ff0000720c */ /* 0x004fe20003f05270 */
        /* <DEDUP_REMOVED lines=15> */
.L_x_1561:
[----:B------:R-:W-:Y:S05]  /*19540*/  @!P4 BRA `(.L_x_1562) ;  /* 0x00000004008cc947 */ /* 0x000fea0003800000 */
        /* <DEDUP_REMOVED lines=20> */
.L_x_1563:
        /* <DEDUP_REMOVED lines=24> */
.L_x_1564:
        /* <DEDUP_REMOVED lines=24> */
.L_x_1565:
[----:B------:R-:W-:Y:S01]  /*19990*/  ULDC.64 UR4, c[0x0][0x5e8] ;  /* 0x00017a0000047ab9 */ /* 0x000fe20000000a00 */
[----:B------:R-:W-:Y:S02]  /*199a0*/  LOP3.LUT P0, RZ, R19, 0xff, RZ, 0xc0, !PT ;  /* 0x000000ff13ff7812 */ /* 0x000fe4000780c0ff */
[----:B------:R-:W-:Y:S02]  /*199b0*/  IADD3 R26, P1, R26, UR4, RZ ;  /* 0x000000041a1a7c10 */ /* 0x000fe4000ff3e0ff */
[----:B------:R-:W-:Y:S02]  /*199c0*/  ISETP.NE.AND P6, PT, R27, 0x1, PT ;  /* 0x000000011b00780c */ /* 0x000fe40003fc5270 */
[----:B--2---:R-:W-:Y:S01]  /*199d0*/  SEL R3, RZ, 0x1, !P0 ;  /* 0x00000001ff037807 */ /* 0x004fe20004000000 */
[----:B------:R-:W-:-:S05]  /*199e0*/  IMAD.X R27, RZ, RZ, UR5, P1 ;  /* 0x00000005ff1b7e24 */ /* 0x000fca00088e06ff */
[----:B------:R2:W-:Y:S05]  /*199f0*/  STG.E.U8 desc[UR58][R26.64], R3 ;  /* 0x000000031a007986 */ /* 0x0005ea000c10113a */
        /* <DEDUP_REMOVED lines=17> */
.L_x_1566:
[----:B------:R-:W-:Y:S01]  /*19b10*/  ULDC.64 UR4, c[0x0][0x5e8] ;  /* 0x00017a0000047ab9 */ /* 0x000fe20000000a00 */
[----:B------:R-:W-:Y:S02]  /*19b20*/  LOP3.LUT P0, RZ, R18, 0xff, RZ, 0xc0, !PT ;  /* 0x000000ff12ff7812 */ /* 0x000fe4000780c0ff */
[----:B------:R-:W-:Y:S02]  /*19b30*/  IADD3 R2, P1, R25, UR4, RZ ;  /* 0x0000000419027c10 */ /* 0x000fe4000ff3e0ff */
[----:B------:R-:W-:-:S03]  /*19b40*/  SEL R5, RZ, 0x1, !P0 ;  /* 0x00000001ff057807 */ /* 0x000fc60004000000 */
[----:B--2---:R-:W-:-:S05]  /*19b50*/  IMAD.X R3, RZ, RZ, UR5, P1 ;  /* 0x00000005ff037e24 */ /* 0x004fca00088e06ff */
[----:B------:R-:W-:Y:S01]  /*19b60*/  STG.E.U8 desc[UR58][R2.64], R5 ;  /* 0x0000000502007986 */ /* 0x000fe2000c10113a */
[----:B------:R-:W-:Y:S05]  /*19b70*/  EXIT ;  /* 0x000000000000794d */ /* 0x000fea0003800000 */
.L_x_1562:
[----:B------:R-:W-:Y:S04]  /*19b80*/  STG.E.U8 desc[UR58][R4.64], R23 ;  /* 0x0000001704007986 */ /* 0x000fe8000c10113a */
[----:B------:R-:W-:Y:S04]  /*19b90*/  STG.E.U8 desc[UR58][R4.64+0x1], R22 ;  /* 0x0000011604007986 */ /* 0x000fe8000c10113a */
[----:B------:R-:W-:Y:S04]  /*19ba0*/  STG.E.U8 desc[UR58][R4.64+0x2], R19 ;  /* 0x0000021304007986 */ /* 0x000fe8000c10113a */
[----:B------:R-:W-:Y:S01]  /*19bb0*/  STG.E.U8 desc[UR58][R4.64+0x3], R18 ;  /* 0x0000031204007986 */ /* 0x000fe2000c10113a */
[----:B------:R-:W-:Y:S05]  /*19bc0*/  EXIT ;  /* 0x000000000000794d */ /* 0x000fea0003800000 */
.L_x_1560:
[----:B--2---:R-:W-:Y:S01]  /*19bd0*/  ISETP.NE.AND P0, PT, R0, RZ, PT ;  /* 0x000000ff0000720c */ /* 0x004fe20003f05270 */
[----:B------:R-:W-:Y:S02]  /*19be0*/  ULDC.64 UR4, c[0x0][0x5e8] ;  /* 0x00017a0000047ab9 */ /* 0x000fe40000000a00 */
[----:B------:R-:W-:Y:S02]  /*19bf0*/  IADD3 R4, P2, R16, UR4, RZ ;  /* 0x0000000410047c10 */ /* 0x000fe4000ff5e0ff */
[----:B------:R-:W-:Y:S02]  /*19c00*/  IADD3 R6, P3, R26, UR4, RZ ;  /* 0x000000041a067c10 */ /* 0x000fe4000ff7e0ff */
[----:B------:R-:W-:Y:S01]  /*19c10*/  IADD3 R2, P1, R24, UR4, RZ ;  /* 0x0000000418027c10 */ /* 0x000fe2000ff3e0ff */
[----:B------:R-:W-:Y:S01]  /*19c20*/  IMAD.X R5, RZ, RZ, UR5, P2 ;  /* 0x00000005ff057e24 */ /* 0x000fe200090e06ff */
[----:B------:R-:W-:Y:S01]  /*19c30*/  IADD3 R8, P4, R25, UR4, RZ ;  /* 0x0000000419087c10 */ /* 0x000fe2000ff9e0ff */
[----:B------:R-:W-:Y:S01]  /*19c40*/  IMAD.X R7, RZ, RZ, UR5, P3 ;  /* 0x00000005ff077e24 */ /* 0x000fe200098e06ff */
[----:B------:R-:W-:-:S02]  /*19c50*/  IADD3.X R3, RZ, UR5, RZ, P1, !PT ;  /* 0x00000005ff037c10 */ /* 0x000fc40008ffe4ff */
        /* <DEDUP_REMOVED lines=40> */
.L_x_1568:
        /* <DEDUP_REMOVED lines=24> */
.L_x_1569:
        /* <DEDUP_REMOVED lines=24> */
.L_x_1570:
[----:B------:R-:W-:Y:S01]  /*1a1e0*/  ULDC.64 UR4, c[0x0][0x5e8] ;  /* 0x00017a0000047ab9 */ /* 0x000fe20000000a00 */
[----:B------:R-:W-:Y:S02]  /*1a1f0*/  LOP3.LUT P0, RZ, R19, 0xff, RZ, 0xc0, !PT ;  /* 0x000000ff13ff7812 */ /* 0x000fe4000780c0ff */
[----:B------:R-:W-:Y:S02]  /*1a200*/  IADD3 R26, P1, R26, UR4, RZ ;  /* 0x000000041a1a7c10 */ /* 0x000fe4000ff3e0ff */
[----:B------:R-:W-:Y:S02]  /*1a210*/  ISETP.NE.AND P6, PT, R27, 0x1, PT ;  /* 0x000000011b00780c */ /* 0x000fe40003fc5270 */
[----:B------:R-:W-:Y:S02]  /*1a220*/  IADD3.X R27, RZ, UR5, RZ, P1, !PT ;  /* 0x00000005ff1b7c10 */ /* 0x000fe40008ffe4ff */
[----:B--2---:R-:W-:-:S05]  /*1a230*/  SEL R3, RZ, 0x1, !P0 ;  /* 0x00000001ff037807 */ /* 0x004fca0004000000 */
[----:B------:R2:W-:Y:S04]  /*1a240*/  STG.E.U8 desc[UR58][R26.64], R3 ;  /* 0x000000031a007986 */ /* 0x0005e8000c10113a */
        /* <DEDUP_REMOVED lines=17> */
.L_x_1571:
[----:B------:R-:W-:Y:S01]  /*1a360*/  ULDC.64 UR4, c[0x0][0x5e8] ;  /* 0x00017a0000047ab9 */ /* 0x000fe20000000a00 */
[----:B------:R-:W-:Y:S02]  /*1a370*/  LOP3.LUT P0, RZ, R18, 0xff, RZ, 0xc0, !PT ;  /* 0x000000ff12ff7812 */ /* 0x000fe4000780c0ff */
[----:B------:R-:W-:Y:S02]  /*1a380*/  IADD3 R2, P1, R25, UR4, RZ ;  /* 0x0000000419027c10 */ /* 0x000fe4000ff3e0ff */
[----:B------:R-:W-:-:S03]  /*1a390*/  SEL R5, RZ, 0x1, !P0 ;  /* 0x00000001ff057807 */ /* 0x000fc60004000000 */
[----:B--2---:R-:W-:-:S05]  /*1a3a0*/  IMAD.X R3, RZ, RZ, UR5, P1 ;  /* 0x00000005ff037e24 */ /* 0x004fca00088e06ff */
[----:B------:R-:W-:Y:S01]  /*1a3b0*/  STG.E.U8 desc[UR58][R2.64], R5 ;  /* 0x0000000502007986 */ /* 0x000fe2000c10113a */
[----:B------:R-:W-:Y:S05]  /*1a3c0*/  EXIT ;  /* 0x000000000000794d */ /* 0x000fea0003800000 */
.L_x_1567:
        /* <DEDUP_REMOVED lines=13> */
.L_x_1572:
        /* <DEDUP_REMOVED lines=14> */
.L_x_7550:


//--------------------- .text._ZN2at6native13reduce_kernelILi512ELi1ENS0_8ReduceOpIfNS0_14func_wrapper_tIbZZZNS0_14or_kernel_cudaERNS_14TensorIteratorEENKUlvE_clEvENKUlvE5_clEvEUlbfE_EEjbLi4ELi4EEEEEvT1_ --------------------------
	.section	.text._ZN2at6native13reduce_kernelILi512ELi1ENS0_8ReduceOpIfNS0_14func_wrapper_tIbZZZNS0_14or_kernel_cudaERNS_14TensorIteratorEENKUlvE_clEvENKUlvE5_clEvEUlbfE_EEjbLi4ELi4EEEEEvT1_,"ax",@progbits
	.align	128
        .global         _ZN2at6native13reduce_kernelILi512ELi1ENS0_8ReduceOpIfNS0_14func_wrapper_tIbZZZNS0_14or_kernel_cudaERNS_14TensorIteratorEENKUlvE_clEvENKUlvE5_clEvEUlbfE_EEjbLi4ELi4EEEEEvT1_
        .type           _ZN2at6native13reduce_kernelILi512ELi1ENS0_8ReduceOpIfNS0_14func_wrapper_tIbZZZNS0_14or_kernel_cudaERNS_14TensorIteratorEENKUlvE_clEvENKUlvE5_clEvEUlbfE_EEjbLi4ELi4EEEEEvT1_,@function
        .size           _ZN2at6native13reduce_kernelILi512ELi1ENS0_8ReduceOpIfNS0_14func_wrapper_tIbZZZNS0_14or_kernel_cudaERNS_14TensorIteratorEENKUlvE_clEvENKUlvE5_clEvEUlbfE_EEjbLi4ELi4EEEEEvT1_,(.L_x_7551 - _ZN2at6native13reduce_kernelILi512ELi1ENS0_8ReduceOpIfNS0_14func_wrapper_tIbZZZNS0_14or_kernel_cudaERNS_14TensorIteratorEENKUlvE_clEvENKUlvE5_clEvEUlbfE_EEjbLi4ELi4EEEEEvT1_)
        .other          _ZN2at6native13reduce_kernelILi512ELi1ENS0_8ReduceOpIfNS0_14func_wrapper_tIbZZZNS0_14or_kernel_cudaERNS_14TensorIteratorEENKUlvE_clEvENKUlvE5_clEvEUlbfE_EEjbLi4ELi4EEEEEvT1_,@"STO_CUDA_ENTRY STV_DEFAULT"
_ZN2at6native13reduce_kernelILi512ELi1ENS0_8ReduceOpIfNS0_14func_wrapper_tIbZZZNS0_14or_kernel_cudaERNS_14TensorIteratorEENKUlvE_clEvENKUlvE5_clEvEUlbfE_EEjbLi4ELi4EEEEEvT1_:
.text._ZN2at6native13reduce_kernelILi512ELi1ENS0_8ReduceOpIfNS0_14func_wrapper_tIbZZZNS0_14or_kernel_cudaERNS_14TensorIteratorEENKUlvE_clEvENKUlvE5_clEvEUlbfE_EEjbLi4ELi4EEEEEvT1_:
        /* <DEDUP_REMOVED lines=286> */
.L_x_1573:
        /* <DEDUP_REMOVED lines=49> */
.L_x_1582:
[----:B------:R-:W-:Y:S05]  /*14f0*/  BSYNC B3 ;  /* 0x0000000000037941 */ /* 0x000fea0003800000 */
.L_x_1581:
[----:B------:R-:W-:-:S04]  /*1500*/  PRMT R6, R6, 0x9910, RZ ;  /* 0x0000991006067816 */ /* 0x000fc800000000ff */
[----:B------:R-:W-:-:S13]  /*1510*/  ISETP.NE.AND P0, PT, R6, RZ, PT ;  /* 0x000000ff0600720c */ /* 0x000fda0003f05270 */
[----:B------:R-:W-:Y:S05]  /*1520*/  @!P0 BRA `(.L_x_1580) ;  /* 0x0000000000248947 */ /* 0x000fea0003800000 */
[----:B------:R-:W-:-:S05]  /*1530*/  IADD3 R7, P0, R0, -R11, RZ ;  /* 0x8000000b00077210 */ /* 0x000fca0007f1e0ff */
[----:B------:R-:W-:Y:S01]  /*1540*/  IMAD.X R10, RZ, RZ, -0x1, P0 ;  /* 0xffffffffff0a7424 */ /* 0x000fe200000e06ff */
[----:B------:R-:W-:-:S04]  /*1550*/  LEA R6, P0, R7, R12, 0x2 ;  /* 0x0000000c07067211 */ /* 0x000fc800078010ff */
[----:B------:R-:W-:-:S05]  /*1560*/  LEA.HI.X R7, R7, R13, R10, 0x2, P0 ;  /* 0x0000000d07077211 */ /* 0x000fca00000f140a */
[----:B------:R-:W2:Y:S01]  /*1570*/  LDG.E R6, desc[UR36][R6.64] ;  /* 0x0000002406067981 */ /* 0x000ea2000c1e1900 */
[----:B------:R-:W-:Y:S02]  /*1580*/  PRMT R9, R9, 0x9910, RZ ;  /* 0x0000991009097816 */ /* 0x000fe400000000ff */
[----:B--2---:R-:W-:-:S04]  /*1590*/  FSETP.NEU.FTZ.AND P0, PT, R6, RZ, PT ;  /* 0x000000ff0600720b */ /* 0x004fc80003f1d000 */
[----:B------:R-:W-:-:S04]  /*15a0*/  ISETP.NE.OR P0, PT, R9, RZ, P0 ;  /* 0x000000ff0900720c */ /* 0x000fc80000705670 */
[----:B------:R-:W-:-:S09]  /*15b0*/  SEL R9, RZ, 0x1, !P0 ;  /* 0x00000001ff097807 */ /* 0x000fd20004000000 */
.L_x_1580:
[----:B------:R-:W-:Y:S05]  /*15c0*/  BSYNC B2 ;  /* 0x0000000000027941 */ /* 0x000fea0003800000 */
.L_x_1579:
[C---:B------:R-:W-:Y:S02]  /*15d0*/  IADD3 R7, P0, -R11.reuse, 0x4, RZ ;  /* 0x000000040b077810 */ /* 0x040fe40007f1e1ff */
[----:B------:R-:W-:Y:S02]  /*15e0*/  IADD3 R10, R11, -0x4, R2 ;  /* 0xfffffffc0b0a7810 */ /* 0x000fe40007ffe002 */
[----:B------:R-:W-:Y:S02]  /*15f0*/  LEA R12, P1, R7, R12, 0x2 ;  /* 0x0000000c070c7211 */ /* 0x000fe400078210ff */
[----:B------:R-:W-:-:S04]  /*1600*/  IADD3.X R6, RZ, -0x1, RZ, P0, !PT ;  /* 0xffffffffff067810 */ /* 0x000fc800007fe4ff */
[----:B------:R-:W-:-:S07]  /*1610*/  LEA.HI.X R13, R7, R13, R6, 0x2, P1 ;  /* 0x0000000d070d7211 */ /* 0x000fce00008f1406 */
.L_x_1578:
[----:B------:R-:W-:Y:S05]  /*1620*/  BSYNC B1 ;  /* 0x0000000000017941 */ /* 0x000fea0003800000 */
.L_x_1577:
[----:B------:R-:W-:Y:S01]  /*1630*/  LEA R7, R5, 0x3, 0x2 ;  /* 0x0000000305077811 */ /* 0x000fe200078e10ff */
[----:B------:R-:W-:Y:S01]  /*1640*/  BSSY B1, `(.L_x_1583) ;  /* 0x0000022000017945 */ /* 0x000fe20003800000 */
[----:B------:R-:W-:Y:S02]  /*1650*/  ISETP.NE.AND P5, PT, RZ, UR28, PT ;  /* 0x0000001cff007c0c */ /* 0x000fe4000bfa5270 */
[----:B------:R-:W-:Y:S02]  /*1660*/  ISETP.GE.U32.AND P0, PT, R7, R10, PT ;  /* 0x0000000a0700720c */ /* 0x000fe40003f06070 */
[----:B------:R-:W-:Y:S02]  /*1670*/  ISETP.NE.AND P6, PT, R3, RZ, PT ;  /* 0x000000ff0300720c */ /* 0x000fe40003fc5270 */
[C---:B------:R-:W-:Y:S02]  /*1680*/  PRMT R2, R4.reuse, 0x7610, R2 ;  /* 0x0000761004027816 */ /* 0x040fe40000000002 */
[----:B------:R-:W-:-:S02]  /*1690*/  PRMT R11, R4, 0x7610, R11 ;  /* 0x00007610040b7816 */ /* 0x000fc4000000000b */
[----:B------:R-:W-:-:S05]  /*16a0*/  PRMT R16, R4, 0x7610, R16 ;  /* 0x0000761004107816 */ /* 0x000fca0000000010 */
[----:B------:R-:W-:Y:S05]  /*16b0*/  @P0 BRA `(.L_x_1584) ;  /* 0x0000000000680947 */ /* 0x000fea0003800000 */
[----:B------:R-:W-:Y:S01]  /*16c0*/  IMAD.MOV.U32 R17, RZ, RZ, R5 ;  /* 0x000000ffff117224 */ /* 0x000fe200078e0005 */
[C---:B------:R-:W-:Y:S02]  /*16d0*/  PRMT R11, R2.reuse, 0x7610, R11 ;  /* 0x00007610020b7816 */ /* 0x040fe4000000000b */
[----:B------:R-:W-:-:S07]  /*16e0*/  PRMT R16, R2, 0x7610, R16 ;  /* 0x0000761002107816 */ /* 0x000fce0000000010 */
.L_x_1585:
[----:B------:R-:W-:Y:S01]  /*16f0*/  IMAD.WIDE.U32 R4, R17, 0x10, R12 ;  /* 0x0000001011047825 */ /* 0x000fe200078e000c */
[----:B------:R-:W-:Y:S01]  /*1700*/  LOP3.LUT P2, RZ, R9, 0xff, RZ, 0xc0, !PT ;  /* 0x000000ff09ff7812 */ /* 0x000fe2000784c0ff */
[----:B------:R-:W-:-:S04]  /*1710*/  ULDC UR4, c[0x0][0x220] ;  /* 0x0000880000047ab9 */ /* 0x000fc80000000800 */
[----:B------:R-:W2:Y:S01]  /*1720*/  LDG.E.128 R4, desc[UR36][R4.64] ;  /* 0x0000002404047981 */ /* 0x000ea2000c1e1d00 */
[----:B------:R-:W-:Y:S01]  /*1730*/  LOP3.LUT P3, RZ, R16, 0xff, RZ, 0xc0, !PT ;  /* 0x000000ff10ff7812 */ /* 0x000fe2000786c0ff */
[----:B------:R-:W-:Y:S01]  /*1740*/  VIADD R17, R17, UR4 ;  /* 0x0000000411117c36 */ /* 0x000fe20008000000 */
[----:B------:R-:W-:Y:S02]  /*1750*/  LOP3.LUT P0, RZ, R11, 0xff, RZ, 0xc0, !PT ;  /* 0x000000ff0bff7812 */ /* 0x000fe4000780c0ff */
[----:B--2---:R-:W-:Y:S02]  /*1760*/  FSETP.NEU.FTZ.AND P1, PT, R4, RZ, PT ;  /* 0x000000ff0400720b */ /* 0x004fe40003f3d000 */
[----:B------:R-:W-:Y:S02]  /*1770*/  FSETP.NEU.FTZ.AND P4, PT, R5, RZ, PT ;  /* 0x000000ff0500720b */ /* 0x000fe40003f9d000 */
[----:B------:R-:W-:Y:S02]  /*1780*/  PLOP3.LUT P1, PT, P2, P1, PT, 0xa8, 0x0 ;  /* 0x000000000000781c */ /* 0x000fe40001723570 */
[----:B------:R-:W-:-:S02]  /*1790*/  FSETP.NEU.FTZ.AND P2, PT, R6, RZ, PT ;  /* 0x000000ff0600720b */ /* 0x000fc40003f5d000 */
[----:B------:R-:W-:Y:S02]  /*17a0*/  PLOP3.LUT P3, PT, P3, P4, PT, 0xa8, 0x0 ;  /* 0x000000000000781c */ /* 0x000fe40001f69570 */
[----:B------:R-:W-:Y:S02]  /*17b0*/  PLOP3.LUT P0, PT, P0, P2, PT, 0xa8, 0x0 ;  /* 0x000000000000781c */ /* 0x000fe40000705570 */
[----:B------:R-:W-:Y:S02]  /*17c0*/  LOP3.LUT P4, RZ, R2, 0xff, RZ, 0xc0, !PT ;  /* 0x000000ff02ff7812 */ /* 0x000fe4000788c0ff */
[----:B------:R-:W-:Y:S02]  /*17d0*/  FSETP.NEU.FTZ.AND P2, PT, R7, RZ, PT ;  /* 0x000000ff0700720b */ /* 0x000fe40003f5d000 */
[----:B------:R-:W-:Y:S02]  /*17e0*/  LEA R5, R17, 0x3, 0x2 ;  /* 0x0000000311057811 */ /* 0x000fe400078e10ff */
[----:B------:R-:W-:-:S02]  /*17f0*/  PLOP3.LUT P2, PT, P4, P2, PT, 0xa8, 0x0 ;  /* 0x000000000000781c */ /* 0x000fc40002745570 */
[----:B------:R-:W-:Y:S02]  /*1800*/  ISETP.GE.U32.AND P4, PT, R5, R10, PT ;  /* 0x0000000a0500720c */ /* 0x000fe40003f86070 */
[----:B------:R-:W-:Y:S02]  /*1810*/  SEL R9, RZ, 0x1, !P1 ;  /* 0x00000001ff097807 */ /* 0x000fe40004800000 */
[----:B------:R-:W-:Y:S02]  /*1820*/  SEL R16, RZ, 0x1, !P3 ;  /* 0x00000001ff107807 */ /* 0x000fe40005800000 */
[----:B------:R-:W-:Y:S02]  /*1830*/  SEL R11, RZ, 0x1, !P0 ;  /* 0x00000001ff0b7807 */ /* 0x000fe40004000000 */
[----:B------:R-:W-:-:S05]  /*1840*/  SEL R2, RZ, 0x1, !P2 ;  /* 0x00000001ff027807 */ /* 0x000fca0005000000 */
[----:B------:R-:W-:Y:S05]  /*1850*/  @!P4 BRA `(.L_x_1585) ;  /* 0xfffffffc00a4c947 */ /* 0x000fea000383ffff */
.L_x_1584:
[----:B------:R-:W-:Y:S05]  /*1860*/  BSYNC B1 ;  /* 0x0000000000017941 */ /* 0x000fea0003800000 */
.L_x_1583:
[----:B------:R-:W-:Y:S01]  /*1870*/  BSSY B1, `(.L_x_1586) ;  /* 0x0000008000017945 */ /* 0x000fe20003800000 */
[----:B------:R-:W-:-:S03]  /*1880*/  PRMT R4, RZ, 0x7610, R4 ;  /* 0x00007610ff047816 */ /* 0x000fc60000000004 */
[----:B------:R-:W-:Y:S05]  /*1890*/  @P5 BRA P6, `(.L_x_1587) ;  /* 0x0000000000145947 */ /* 0x000fea0003000000 */
[----:B------:R-:W-:Y:S01]  /*18a0*/  ISETP.NE.AND P0, PT, RZ, UR29, PT ;  /* 0x0000001dff007c0c */ /* 0x000fe2000bf05270 */
[----:B------:R-:W-:-:S12]  /*18b0*/  HFMA2.MMA R4, -RZ, RZ, 0, 5.9604644775390625e-08 ;  /* 0x00000001ff047435 */ /* 0x000fd800000001ff */
[----:B------:R-:W-:-:S04]  /*18c0*/  @P0 ISETP.NE.AND P1, PT, R8, RZ, PT ;  /* 0x000000ff0800020c */ /* 0x000fc80003f25270 */
[----:B------:R-:W-:-:S04]  /*18d0*/  @P0 SEL R5, RZ, 0x1, P1 ;  /* 0x00000001ff050807 */ /* 0x000fc80000800000 */
[----:B------:R-:W-:-:S07]  /*18e0*/  @P0 PRMT R4, R5, 0x7610, R4 ;  /* 0x0000761005040816 */ /* 0x000fce0000000004 */
.L_x_1587:
[----:B------:R-:W-:Y:S05]  /*18f0*/  BSYNC B1 ;  /* 0x0000000000017941 */ /* 0x000fea0003800000 */
.L_x_1586:
        /* <DEDUP_REMOVED lines=9> */
[----:B------:R-:W2:Y:S01]  /*1990*/  LDG.E R12, desc[UR36][R12.64] ;  /* 0x000000240c0c7981 */ /* 0x000ea2000c1e1900 */
[----:B------:R-:W-:Y:S02]  /*19a0*/  LOP3.LUT P1, RZ, R9, 0xff, RZ, 0xc0, !PT ;  /* 0x000000ff09ff7812 */ /* 0x000fe4000782c0ff */
[----:B--2---:R-:W-:-:S04]  /*19b0*/  FSETP.NEU.FTZ.AND P0, PT, R12, RZ, PT ;  /* 0x000000ff0c00720b */ /* 0x004fc80003f1d000 */
[----:B------:R-:W-:-:S04]  /*19c0*/  PLOP3.LUT P0, PT, P0, P1, PT, 0xa8, 0x0 ;  /* 0x000000000000781c */ /* 0x000fc80000703570 */
[----:B------:R-:W-:-:S09]  /*19d0*/  SEL R9, RZ, 0x1, !P0 ;  /* 0x00000001ff097807 */ /* 0x000fd20004000000 */
.L_x_1589:
[----:B------:R-:W-:Y:S05]  /*19e0*/  BSYNC B1 ;  /* 0x0000000000017941 */ /* 0x000fea0003800000 */
.L_x_1588:
[----:B------:R-:W-:-:S04]  /*19f0*/  LOP3.LUT P0, RZ, R16, 0xff, R9, 0xc8, !PT ;  /* 0x000000ff10ff7812 */ /* 0x000fc8000780c809 */
[----:B------:R-:W-:-:S04]  /*1a00*/  SEL R4, RZ, 0x1, !P0 ;  /* 0x00000001ff047807 */ /* 0x000fc80004000000 */
[----:B------:R-:W-:-:S04]  /*1a10*/  LOP3.LUT P0, RZ, R11, 0xff, R4, 0xc8, !PT ;  /* 0x000000ff0bff7812 */ /* 0x000fc8000780c804 */
[----:B------:R-:W-:-:S04]  /*1a20*/  SEL R5, RZ, 0x1, !P0 ;  /* 0x00000001ff057807 */ /* 0x000fc80004000000 */
[----:B------:R-:W-:-:S04]  /*1a30*/  LOP3.LUT P0, RZ, R2, 0xff, R5, 0xc8, !PT ;  /* 0x000000ff02ff7812 */ /* 0x000fc8000780c805 */
[----:B------:R-:W-:Y:S01]  /*1a40*/  SEL R17, RZ, 0x1, !P0 ;  /* 0x00000001ff117807 */ /* 0x000fe20004000000 */
[----:B------:R-:W-:Y:S08]  /*1a50*/  BRA `(.L_x_1575) ;  /* 0x0000009800b07947 */ /* 0x000ff00003800000 */
.L_x_1576:
        /* <DEDUP_REMOVED lines=25> */
.L_x_1598:
        /* <DEDUP_REMOVED lines=293> */
.L_x_1594:
[----:B------:R-:W-:Y:S01]  /*2e40*/  LOP3.LUT R11, R4, 0xfffffffc, RZ, 0xc0, !PT ;  /* 0xfffffffc040b7812 */ /* 0x000fe200078ec0ff */
[----:B------:R-:W-:-:S03]  /*2e50*/  ULDC UR38, c[0x0][0x220] ;  /* 0x0000880000267ab9 */ /* 0x000fc60000000800 */
[----:B------:R-:W-:-:S05]  /*2e60*/  IADD3 R10, P0, R12, R11, RZ ;  /* 0x0000000b0c0a7210 */ /* 0x000fca0007f1e0ff */
[----:B------:R-:W-:-:S05]  /*2e70*/  IMAD.X R11, RZ, RZ, R13, P0 ;  /* 0x000000ffff0b7224 */ /* 0x000fca00000e060d */
[----:B------:R1:W5:Y:S01]  /*2e80*/  LDG.E R21, desc[UR36][R10.64] ;  /* 0x000000240a157981 */ /* 0x000362000c1e1900 */
        /* <DEDUP_REMOVED lines=246> */
.L_x_1595:
[----:B------:R-:W-:-:S04]  /*3df0*/  LOP3.LUT R17, R2, 0xfffffffc, RZ, 0xc0, !PT ;  /* 0xfffffffc02117812 */ /* 0x000fc800078ec0ff */
[----:B------:R-:W-:-:S04]  /*3e00*/  IADD3 R16, P0, R12, R17, RZ ;  /* 0x000000110c107210 */ /* 0x000fc80007f1e0ff */
[----:B------:R-:W-:-:S05]  /*3e10*/  IADD3.X R17, RZ, R13, RZ, P0, !PT ;  /* 0x0000000dff117210 */ /* 0x000fca00007fe4ff */
[----:B-1----:R1:W5:Y:S01]  /*3e20*/  LDG.E R11, desc[UR36][R16.64] ;  /* 0x00000024100b7981 */ /* 0x002362000c1e1900 */
[----:B------:R-:W-:Y:S01]  /*3e30*/  IMAD.IADD R5, R5, 0x1, R4 ;  /* 0x0000000105057824 */ /* 0x000fe200078e0204 */
[----:B------:R-:W-:Y:S01]  /*3e40*/  MOV R2, RZ ;  /* 0x000000ff00027202 */ /* 0x000fe20000000f00 */
[----:B------:R-:W-:Y:S01]  /*3e50*/  IMAD.MOV.U32 R10, RZ, RZ, RZ ;  /* 0x000000ffff0a7224 */ /* 0x000fe200078e00ff */
[----:B------:R-:W-:Y:S06]  /*3e60*/  @!P6 BRA `(.L_x_1596) ;  /* 0x0000000c00cce947 */ /* 0x000fec0003800000 */
[----:B-1----:R-:W-:Y:S01]  /*3e70*/  HFMA2.MMA R16, -RZ, RZ, 0, 0 ;  /* 0x00000000ff107435 */ /* 0x002fe200000001ff */
[----:B------:R-:W-:Y:S01]  /*3e80*/  IMAD.MOV.U32 R17, RZ, RZ, R5 ;  /* 0x000000ffff117224 */ /* 0x000fe200078e0005 */
[----:B------:R-:W-:Y:S01]  /*3e90*/  ULDC.64 UR38, c[0x0][0x260] ;  /* 0x0000980000267ab9 */ /* 0x000fe20000000a00 */
[----:B0-----:R-:W-:-:S07]  /*3ea0*/  ISETP.NE.AND P0, PT, R20, 0x2, PT ;  /* 0x000000021400780c */ /* 0x001fce0003f05270 */
[----:B------:R-:W-:-:S05]  /*3eb0*/  IMAD.HI.U32 R16, R5, UR31, R16 ;  /* 0x0000001f05107c27 */ /* 0x000fca000f8e0010 */
[----:B------:R-:W-:Y:S02]  /*3ec0*/  SHF.R.U32.HI R17, RZ, UR38, R16 ;  /* 0x00000026ff117c19 */ /* 0x000fe40008011610 */
[----:B------:R-:W-:-:S03]  /*3ed0*/  MOV R16, RZ ;  /* 0x000000ff00107202 */ /* 0x000fc60000000f00 */
[--C-:B------:R-:W-:Y:S02]  /*3ee0*/  IMAD.MOV R10, RZ, RZ, -R17.reuse ;  /* 0x000000ffff0a7224 */ /* 0x100fe400078e0a11 */
[----:B------:R-:W-:-:S04]  /*3ef0*/  IMAD.HI.U32 R19, R17, UR32, R16 ;  /* 0x0000002011137c27 */ /* 0x000fc8000f8e0010 */
[----:B------:R-:W-:Y:S01]  /*3f00*/  IMAD R10, R10, UR30, R5 ;  /* 0x0000001e0a0a7c24 */ /* 0x000fe2000f8e0205 */
[----:B------:R-:W-:-:S03]  /*3f10*/  SHF.R.U32.HI R19, RZ, UR33, R19 ;  /* 0x00000021ff137c19 */ /* 0x000fc60008011613 */
[----:B------:R-:W-:Y:S01]  /*3f20*/  IMAD R10, R10, UR4, RZ ;  /* 0x000000040a0a7c24 */ /* 0x000fe2000f8e02ff */
        /* <DEDUP_REMOVED lines=231> */
.L_x_1596:
[----:B-1----:R-:W-:-:S04]  /*4da0*/  LOP3.LUT R17, R10, 0xfffffffc, RZ, 0xc0, !PT ;  /* 0xfffffffc0a117812 */ /* 0x002fc800078ec0ff */
[----:B------:R-:W-:-:S05]  /*4db0*/  IADD3 R16, P0, R12, R17, RZ ;  /* 0x000000110c107210 */ /* 0x000fca0007f1e0ff */
[----:B------:R-:W-:-:S05]  /*4dc0*/  IMAD.X R17, RZ, RZ, R13, P0 ;  /* 0x000000ffff117224 */ /* 0x000fca00000e060d */
[----:B------:R1:W5:Y:S01]  /*4dd0*/  LDG.E R10, desc[UR36][R16.64] ;  /* 0x00000024100a7981 */ /* 0x000362000c1e1900 */
[----:B------:R-:W-:Y:S01]  /*4de0*/  IADD3 R5, R5, R4, RZ ;  /* 0x0000000405057210 */ /* 0x000fe20007ffe0ff */
[----:B------:R-:W-:Y:S06]  /*4df0*/  @!P6 BRA `(.L_x_1597) ;  /* 0x0000000c00cce947 */ /* 0x000fec0003800000 */
[----:B-1----:R-:W-:Y:S01]  /*4e00*/  MOV R17, R5 ;  /* 0x0000000500117202 */ /* 0x002fe20000000f00 */
[----:B------:R-:W-:Y:S01]  /*4e10*/  IMAD.MOV.U32 R16, RZ, RZ, RZ ;  /* 0x000000ffff107224 */ /* 0x000fe200078e00ff */
[----:B------:R-:W-:Y:S01]  /*4e20*/  ULDC.64 UR38, c[0x0][0x260] ;  /* 0x0000980000267ab9 */ /* 0x000fe20000000a00 */
[----:B0-----:R-:W-:Y:S02]  /*4e30*/  ISETP.NE.AND P0, PT, R20, 0x2, PT ;  /* 0x000000021400780c */ /* 0x001fe40003f05270 */
        /* <DEDUP_REMOVED lines=239> */
.L_x_1597:
[----:B-1----:R-:W-:Y:S01]  /*5d30*/  LOP3.LUT R17, R2, 0xfffffffc, RZ, 0xc0, !PT ;  /* 0xfffffffc02117812 */ /* 0x002fe200078ec0ff */
[----:B------:R-:W-:Y:S01]  /*5d40*/  IMAD.IADD R5, R5, 0x1, R4 ;  /* 0x0000000105057824 */ /* 0x000fe200078e0204 */
[----:B------:R-:W-:Y:S01]  /*5d50*/  LOP3.LUT P3, RZ, R9, 0xff, RZ, 0xc0, !PT ;  /* 0x000000ff09ff7812 */ /* 0x000fe2000786c0ff */
[----:B------:R-:W-:Y:S01]  /*5d60*/  ULDC UR4, c[0x0][0x218] ;  /* 0x0000860000047ab9 */ /* 0x000fe20000000800 */
[----:B------:R-:W-:-:S04]  /*5d70*/  IADD3 R16, P0, R12, R17, RZ ;  /* 0x000000110c107210 */ /* 0x000fc80007f1e0ff */
[----:B------:R-:W-:-:S05]  /*5d80*/  IADD3.X R17, RZ, R13, RZ, P0, !PT ;  /* 0x0000000dff117210 */ /* 0x000fca00007fe4ff */
[----:B------:R-:W2:Y:S01]  /*5d90*/  LDG.E R22, desc[UR36][R16.64] ;  /* 0x0000002410167981 */ /* 0x000ea2000c1e1900 */
[----:B-----5:R-:W-:Y:S02]  /*5da0*/  FSETP.NEU.FTZ.AND P2, PT, R21, RZ, PT ;  /* 0x000000ff1500720b */ /* 0x020fe40003f5d000 */
[----:B------:R-:W-:Y:S01]  /*5db0*/  LOP3.LUT P0, RZ, R7, 0xff, RZ, 0xc0, !PT ;  /* 0x000000ff07ff7812 */ /* 0x000fe2000780c0ff */
[----:B------:R-:W-:Y:S01]  /*5dc0*/  IMAD R7, R4, 0x3, R5 ;  /* 0x0000000304077824 */ /* 0x000fe200078e0205 */
[----:B------:R-:W-:Y:S02]  /*5dd0*/  PLOP3.LUT P2, PT, P3, P2, PT, 0xa8, 0x0 ;  /* 0x000000000000781c */ /* 0x000fe40001f45570 */
[----:B------:R-:W-:Y:S02]  /*5de0*/  FSETP.NEU.FTZ.AND P3, PT, R10, RZ, PT ;  /* 0x000000ff0a00720b */ /* 0x000fe40003f7d000 */
[----:B------:R-:W-:Y:S02]  /*5df0*/  MOV R2, UR4 ;  /* 0x0000000400027c02 */ /* 0x000fe40008000f00 */
[----:B------:R-:W-:-:S02]  /*5e00*/  PLOP3.LUT P0, PT, P0, P3, PT, 0xa8, 0x0 ;  /* 0x000000000000781c */ /* 0x000fc40000707570 */
[----:B------:R-:W-:Y:S02]  /*5e10*/  ISETP.GE.U32.AND P3, PT, R7, R2, PT ;  /* 0x000000020700720c */ /* 0x000fe40003f66070 */
[----:B------:R-:W-:Y:S02]  /*5e20*/  LOP3.LUT P5, RZ, R8, 0xff, RZ, 0xc0, !PT ;  /* 0x000000ff08ff7812 */ /* 0x000fe400078ac0ff */
[----:B------:R-:W-:Y:S02]  /*5e30*/  FSETP.NEU.FTZ.AND P4, PT, R11, RZ, PT ;  /* 0x000000ff0b00720b */ /* 0x000fe40003f9d000 */
[----:B------:R-:W-:Y:S02]  /*5e40*/  LOP3.LUT P1, RZ, R6, 0xff, RZ, 0xc0, !PT ;  /* 0x000000ff06ff7812 */ /* 0x000fe4000782c0ff */
[----:B------:R-:W-:Y:S02]  /*5e50*/  PLOP3.LUT P5, PT, P5, P4, PT, 0xa8, 0x0 ;  /* 0x000000000000781c */ /* 0x000fe40002fa9570 */
[----:B------:R-:W-:-:S02]  /*5e60*/  SEL R9, RZ, 0x1, !P2 ;  /* 0x00000001ff097807 */ /* 0x000fc40005000000 */
[----:B------:R-:W-:Y:S02]  /*5e70*/  SEL R8, RZ, 0x1, !P5 ;  /* 0x00000001ff087807 */ /* 0x000fe40006800000 */
[----:B------:R-:W-:Y:S02]  /*5e80*/  SEL R7, RZ, 0x1, !P0 ;  /* 0x00000001ff077807 */ /* 0x000fe40004000000 */
[----:B--2---:R-:W-:-:S04]  /*5e90*/  FSETP.NEU.FTZ.AND P4, PT, R22, RZ, PT ;  /* 0x000000ff1600720b */ /* 0x004fc80003f9d000 */
[----:B------:R-:W-:-:S04]  /*5ea0*/  PLOP3.LUT P1, PT, P1, P4, PT, 0xa8, 0x0 ;  /* 0x000000000000781c */ /* 0x000fc80000f29570 */
[----:B------:R-:W-:Y:S01]  /*5eb0*/  SEL R6, RZ, 0x1, !P1 ;  /* 0x00000001ff067807 */ /* 0x000fe20004800000 */
[----:B------:R-:W-:Y:S08]  /*5ec0*/  @!P3 BRA `(.L_x_1598) ;  /* 0xffffffbc0048b947 */ /* 0x000ff0000383ffff */
[----:B------:R-:W-:Y:S05]  /*5ed0*/  BSYNC B2 ;  /* 0x0000000000027941 */ /* 0x000fea0003800000 */
.L_x_1593:
[----:B------:R-:W-:Y:S05]  /*5ee0*/  BSYNC B1 ;  /* 0x0000000000017941 */ /* 0x000fea0003800000 */
.L_x_1592:
[----:B------:R-:W-:Y:S01]  /*5ef0*/  ISETP.GE.U32.AND P0, PT, R5, R2, PT ;  /* 0x000000020500720c */ /* 0x000fe20003f06070 */
[----:B------:R-:W-:-:S12]  /*5f00*/  BSSY B1, `(.L_x_1599) ;  /* 0x0000466000017945 */ /* 0x000fd80003800000 */
[----:B------:R-:W-:Y:S05]  /*5f10*/  @P0 BRA `(.L_x_1600) ;  /* 0x0000004400900947 */ /* 0x000fea0003800000 */
[----:B0-----:R-:W0:Y:S01]  /*5f20*/  LDC R20, c[0x0][0x254] ;  /* 0x00009500ff147b82 */ /* 0x001e220000000800 */
        /* <DEDUP_REMOVED lines=276> */
.L_x_1601:
[----:B------:R-:W-:-:S04]  /*7070*/  LOP3.LUT R17, R21, 0xfffffffc, RZ, 0xc0, !PT ;  /* 0xfffffffc15117812 */ /* 0x000fc800078ec0ff */
[----:B------:R-:W-:-:S05]  /*7080*/  IADD3 R16, P2, R12, R17, RZ ;  /* 0x000000110c107210 */ /* 0x000fca0007f5e0ff */
[----:B------:R-:W-:-:S05]  /*7090*/  IMAD.X R17, RZ, RZ, R13, P2 ;  /* 0x000000ffff117224 */ /* 0x000fca00010e060d */
[----:B------:R1:W5:Y:S01]  /*70a0*/  LDG.E R21, desc[UR36][R16.64] ;  /* 0x0000002410157981 */ /* 0x000362000c1e1900 */
        /* <DEDUP_REMOVED lines=277> */
.L_x_1602:
[----:B------:R-:W-:-:S04]  /*8200*/  LOP3.LUT R11, R11, 0xfffffffc, RZ, 0xc0, !PT ;  /* 0xfffffffc0b0b7812 */ /* 0x000fc800078ec0ff */
[----:B------:R-:W-:-:S04]  /*8210*/  IADD3 R16, P2, R12, R11, RZ ;  /* 0x0000000b0c107210 */ /* 0x000fc80007f5e0ff */
[----:B------:R-:W-:-:S05]  /*8220*/  IADD3.X R17, RZ, R13, RZ, P2, !PT ;  /* 0x0000000dff117210 */ /* 0x000fca00017fe4ff */
[----:B------:R1:W5:Y:S01]  /*8230*/  LDG.E R11, desc[UR36][R16.64] ;  /* 0x00000024100b7981 */ /* 0x000362000c1e1900 */
        /* <DEDUP_REMOVED lines=277> */
.L_x_1603:
        /* <DEDUP_REMOVED lines=281> */
.L_x_1604:
[----:B------:R-:W-:-:S04]  /*a520*/  LOP3.LUT R23, R22, 0xfffffffc, RZ, 0xc0, !PT ;  /* 0xfffffffc16177812 */ /* 0x000fc800078ec0ff */
[----:B------:R-:W-:-:S04]  /*a530*/  IADD3 R22, P1, R12, R23, RZ ;  /* 0x000000170c167210 */ /* 0x000fc80007f3e0ff */
[----:B------:R-:W-:-:S05]  /*a540*/  IADD3.X R23, RZ, R13, RZ, P1, !PT ;  /* 0x0000000dff177210 */ /* 0x000fca0000ffe4ff */
[----:B------:R1:W5:Y:S04]  /*a550*/  LDG.E R22, desc[UR36][R22.64] ;  /* 0x0000002416167981 */ /* 0x000368000c1e1900 */
.L_x_1600:
[----:B------:R-:W-:Y:S05]  /*a560*/  BSYNC B1 ;  /* 0x0000000000017941 */ /* 0x000fea0003800000 */
.L_x_1599:
[----:B------:R-:W-:Y:S04]  /*a570*/  BSSY B1, `(.L_x_1605) ;  /* 0x000001b000017945 */ /* 0x000fe80003800000 */
[----:B------:R-:W-:Y:S05]  /*a580*/  @P0 BRA `(.L_x_1606) ;  /* 0x0000000000640947 */ /* 0x000fea0003800000 */
[----:B------:R-:W-:Y:S01]  /*a590*/  LOP3.LUT P0, RZ, R9, 0xff, RZ, 0xc0, !PT ;  /* 0x000000ff09ff7812 */ /* 0x000fe2000780c0ff */
[----:B------:R-:W-:Y:S01]  /*a5a0*/  IMAD.IADD R5, R5, 0x1, R4 ;  /* 0x0000000105057824 */ /* 0x000fe200078e0204 */
[----:B-----5:R-:W-:-:S04]  /*a5b0*/  FSETP.NEU.FTZ.AND P1, PT, R21, RZ, PT ;  /* 0x000000ff1500720b */ /* 0x020fc80003f3d000 */
[----:B------:R-:W-:Y:S02]  /*a5c0*/  PLOP3.LUT P0, PT, P0, P1, PT, 0xa8, 0x0 ;  /* 0x000000000000781c */ /* 0x000fe40000703570 */
[----:B------:R-:W-:Y:S02]  /*a5d0*/  ISETP.GE.U32.AND P1, PT, R5, R2, PT ;  /* 0x000000020500720c */ /* 0x000fe40003f26070 */
[----:B------:R-:W-:-:S11]  /*a5e0*/  SEL R9, RZ, 0x1, !P0 ;  /* 0x00000001ff097807 */ /* 0x000fd60004000000 */
[----:B------:R-:W-:Y:S05]  /*a5f0*/  @P1 BRA `(.L_x_1606) ;  /* 0x0000000000481947 */ /* 0x000fea0003800000 */
[----:B------:R-:W-:Y:S02]  /*a600*/  LOP3.LUT P0, RZ, R8, 0xff, RZ, 0xc0, !PT ;  /* 0x000000ff08ff7812 */ /* 0x000fe4000780c0ff */
[----:B------:R-:W-:Y:S02]  /*a610*/  FSETP.NEU.FTZ.AND P1, PT, R11, RZ, PT ;  /* 0x000000ff0b00720b */ /* 0x000fe40003f3d000 */
[----:B------:R-:W-:Y:S02]  /*a620*/  IADD3 R5, R5, R4, RZ ;  /* 0x0000000405057210 */ /* 0x000fe40007ffe0ff */
[----:B------:R-:W-:Y:S02]  /*a630*/  PLOP3.LUT P0, PT, P0, P1, PT, 0xa8, 0x0 ;  /* 0x000000000000781c */ /* 0x000fe40000703570 */
[----:B------:R-:W-:Y:S02]  /*a640*/  ISETP.GE.U32.AND P1, PT, R5, R2, PT ;  /* 0x000000020500720c */ /* 0x000fe40003f26070 */
[----:B------:R-:W-:-:S11]  /*a650*/  SEL R8, RZ, 0x1, !P0 ;  /* 0x00000001ff087807 */ /* 0x000fd60004000000 */
[----:B------:R-:W-:Y:S05]  /*a660*/  @P1 BRA `(.L_x_1606) ;  /* 0x00000000002c1947 */ /* 0x000fea0003800000 */
[----:B------:R-:W-:Y:S01]  /*a670*/  IMAD.IADD R5, R5, 0x1, R4 ;  /* 0x0000000105057824 */ /* 0x000fe200078e0204 */
[----:B------:R-:W-:Y:S02]  /*a680*/  LOP3.LUT P0, RZ, R7, 0xff, RZ, 0xc0, !PT ;  /* 0x000000ff07ff7812 */ /* 0x000fe4000780c0ff */
[----:B------:R-:W-:Y:S02]  /*a690*/  FSETP.NEU.FTZ.AND P1, PT, R10, RZ, PT ;  /* 0x000000ff0a00720b */ /* 0x000fe40003f3d000 */
[----:B------:R-:W-:Y:S02]  /*a6a0*/  ISETP.GE.U32.AND P4, PT, R5, R2, PT ;  /* 0x000000020500720c */ /* 0x000fe40003f86070 */
[----:B------:R-:W-:-:S04]  /*a6b0*/  PLOP3.LUT P0, PT, P0, P1, PT, 0xa8, 0x0 ;  /* 0x000000000000781c */ /* 0x000fc80000703570 */
[----:B------:R-:W-:-:S07]  /*a6c0*/  SEL R7, RZ, 0x1, !P0 ;  /* 0x00000001ff077807 */ /* 0x000fce0004000000 */
[----:B------:R-:W-:Y:S02]  /*a6d0*/  @!P4 FSETP.NEU.FTZ.AND P3, PT, R22, RZ, PT ;  /* 0x000000ff1600c20b */ /* 0x000fe40003f7d000 */
[----:B------:R-:W-:-:S04]  /*a6e0*/  @!P4 LOP3.LUT P2, RZ, R6, 0xff, RZ, 0xc0, !PT ;  /* 0x000000ff06ffc812 */ /* 0x000fc8000784c0ff */
[----:B------:R-:W-:-:S04]  /*a6f0*/  @!P4 PLOP3.LUT P2, PT, P2, P3, PT, 0xa8, 0x0 ;  /* 0x000000000000c81c */ /* 0x000fc80001747570 */
[----:B------:R-:W-:-:S04]  /*a700*/  @!P4 SEL R2, RZ, 0x1, !P2 ;  /* 0x00000001ff02c807 */ /* 0x000fc80005000000 */
[----:B------:R-:W-:-:S07]  /*a710*/  @!P4 PRMT R6, R2, 0x7610, R6 ;  /* 0x000076100206c816 */ /* 0x000fce0000000006 */
.L_x_1606:
[----:B------:R-:W-:Y:S05]  /*a720*/  BSYNC B1 ;  /* 0x0000000000017941 */ /* 0x000fea0003800000 */
.L_x_1605:
[----:B------:R-:W-:-:S04]  /*a730*/  LOP3.LUT P0, RZ, R8, 0xff, R9, 0xc8, !PT ;  /* 0x000000ff08ff7812 */ /* 0x000fc8000780c809 */
[----:B------:R-:W-:-:S04]  /*a740*/  SEL R2, RZ, 0x1, !P0 ;  /* 0x00000001ff027807 */ /* 0x000fc80004000000 */
[----:B------:R-:W-:-:S04]  /*a750*/  LOP3.LUT P0, RZ, R7, 0xff, R2, 0xc8, !PT ;  /* 0x000000ff07ff7812 */ /* 0x000fc8000780c802 */
[----:B------:R-:W-:-:S04]  /*a760*/  SEL R5, RZ, 0x1, !P0 ;  /* 0x00000001ff057807 */ /* 0x000fc80004000000 */
[----:B------:R-:W-:-:S04]  /*a770*/  LOP3.LUT P0, RZ, R6, 0xff, R5, 0xc8, !PT ;  /* 0x000000ff06ff7812 */ /* 0x000fc8000780c805 */
[----:B------:R-:W-:Y:S01]  /*a780*/  SEL R17, RZ, 0x1, !P0 ;  /* 0x00000001ff117807 */ /* 0x000fe20004000000 */
[----:B------:R-:W-:Y:S08]  /*a790*/  BRA `(.L_x_1575) ;  /* 0x0000000c00607947 */ /* 0x000ff00003800000 */
.L_x_1591:
        /* <DEDUP_REMOVED lines=10> */
.L_x_1610:
[-C--:B------:R-:W-:Y:S01]  /*a840*/  IADD3 R11, R4, R5.reuse, RZ ;  /* 0x00000005040b7210 */ /* 0x080fe20007ffe0ff */
[----:B------:R-:W-:-:S04]  /*a850*/  IMAD R23, R20, R5, RZ ;  /* 0x0000000514177224 */ /* 0x000fc800078e02ff */
[----:B------:R-:W-:Y:S02]  /*a860*/  IMAD.IADD R17, R11, 0x1, R4 ;  /* 0x000000010b117824 */ /* 0x000fe400078e0204 */
[----:B------:R-:W-:Y:S02]  /*a870*/  IMAD R11, R20, R11, RZ ;  /* 0x0000000b140b7224 */ /* 0x000fe400078e02ff */
[----:B------:R-:W-:Y:S01]  /*a880*/  IMAD.WIDE.U32 R22, R23, 0x4, R12 ;  /* 0x0000000417167825 */ /* 0x000fe200078e000c */
[----:B------:R-:W-:-:S03]  /*a890*/  IADD3 R5, R17, R4, RZ ;  /* 0x0000000411057210 */ /* 0x000fc60007ffe0ff */
[--C-:B------:R-:W-:Y:S02]  /*a8a0*/  IMAD.WIDE.U32 R10, R11, 0x4, R12.reuse ;  /* 0x000000040b0a7825 */ /* 0x100fe400078e000c */
[----:B------:R-:W2:Y:S02]  /*a8b0*/  LDG.E R22, desc[UR36][R22.64] ;  /* 0x0000002416167981 */ /* 0x000ea4000c1e1900 */
[C---:B------:R-:W-:Y:S02]  /*a8c0*/  IMAD R17, R20.reuse, R17, RZ ;  /* 0x0000001114117224 */ /* 0x040fe400078e02ff */
[----:B------:R-:W3:Y:S01]  /*a8d0*/  LDG.E R10, desc[UR36][R10.64] ;  /* 0x000000240a0a7981 */ /* 0x000ee2000c1e1900 */
[----:B------:R-:W-:Y:S02]  /*a8e0*/  IMAD R19, R20, R5, RZ ;  /* 0x0000000514137224 */ /* 0x000fe400078e02ff */
[----:B------:R-:W-:-:S04]  /*a8f0*/  IMAD.WIDE.U32 R16, R17, 0x4, R12 ;  /* 0x0000000411107825 */ /* 0x000fc800078e000c */
[----:B------:R-:W-:Y:S02]  /*a900*/  IMAD.WIDE.U32 R18, R19, 0x4, R12 ;  /* 0x0000000413127825 */ /* 0x000fe400078e000c */
[----:B------:R-:W4:Y:S04]  /*a910*/  LDG.E R16, desc[UR36][R16.64] ;  /* 0x0000002410107981 */ /* 0x000f28000c1e1900 */
[----:B------:R-:W5:Y:S01]  /*a920*/  LDG.E R19, desc[UR36][R18.64] ;  /* 0x0000002412137981 */ /* 0x000f62000c1e1900 */
[----:B------:R-:W-:Y:S01]  /*a930*/  IMAD.IADD R5, R5, 0x1, R4 ;  /* 0x0000000105057824 */ /* 0x000fe200078e0204 */
[----:B------:R-:W-:-:S03]  /*a940*/  LOP3.LUT P5, RZ, R7, 0xff, RZ, 0xc0, !PT ;  /* 0x000000ff07ff7812 */ /* 0x000fc600078ac0ff */
[----:B------:R-:W-:Y:S01]  /*a950*/  IMAD R7, R4, 0x3, R5 ;  /* 0x0000000304077824 */ /* 0x000fe200078e0205 */
[----:B------:R-:W-:Y:S02]  /*a960*/  LOP3.LUT P0, RZ, R8, 0xff, RZ, 0xc0, !PT ;  /* 0x000000ff08ff7812 */ /* 0x000fe4000780c0ff */
[----:B------:R-:W-:Y:S02]  /*a970*/  LOP3.LUT P4, RZ, R9, 0xff, RZ, 0xc0, !PT ;  /* 0x000000ff09ff7812 */ /* 0x000fe4000788c0ff */
[----:B------:R-:W-:Y:S02]  /*a980*/  LOP3.LUT P3, RZ, R6, 0xff, RZ, 0xc0, !PT ;  /* 0x000000ff06ff7812 */ /* 0x000fe4000786c0ff */
[----:B---3--:R-:W-:-:S04]  /*a990*/  FSETP.NEU.FTZ.AND P6, PT, R10, RZ, PT ;  /* 0x000000ff0a00720b */ /* 0x008fc80003fdd000 */
[----:B------:R-:W-:Y:S02]  /*a9a0*/  PLOP3.LUT P5, PT, P5, P6, PT, 0xa8, 0x0 ;  /* 0x000000000000781c */ /* 0x000fe40002fad570 */
[----:B------:R-:W-:Y:S02]  /*a9b0*/  ISETP.GE.U32.AND P6, PT, R7, R2, PT ;  /* 0x000000020700720c */ /* 0x000fe40003fc6070 */
[----:B--2---:R-:W-:-:S04]  /*a9c0*/  FSETP.NEU.FTZ.AND P1, PT, R22, RZ, PT ;  /* 0x000000ff1600720b */ /* 0x004fc80003f3d000 */
[----:B------:R-:W-:Y:S02]  /*a9d0*/  PLOP3.LUT P1, PT, P0, P1, PT, 0xa8, 0x0 ;  /* 0x000000000000781c */ /* 0x000fe40000723570 */
[----:B----4-:R-:W-:Y:S02]  /*a9e0*/  FSETP.NEU.FTZ.AND P0, PT, R16, RZ, PT ;  /* 0x000000ff1000720b */ /* 0x010fe40003f1d000 */
[----:B-----5:R-:W-:Y:S02]  /*a9f0*/  FSETP.NEU.FTZ.AND P2, PT, R19, RZ, PT ;  /* 0x000000ff1300720b */ /* 0x020fe40003f5d000 */
[----:B------:R-:W-:Y:S02]  /*aa00*/  PLOP3.LUT P0, PT, P4, P0, PT, 0xa8, 0x0 ;  /* 0x000000000000781c */ /* 0x000fe40002701570 */
[----:B------:R-:W-:Y:S02]  /*aa10*/  PLOP3.LUT P2, PT, P3, P2, PT, 0xa8, 0x0 ;  /* 0x000000000000781c */ /* 0x000fe40001f45570 */
[----:B------:R-:W-:-:S02]  /*aa20*/  SEL R8, RZ, 0x1, !P1 ;  /* 0x00000001ff087807 */ /* 0x000fc40004800000 */
[----:B------:R-:W-:Y:S02]  /*aa30*/  SEL R7, RZ, 0x1, !P5 ;  /* 0x00000001ff077807 */ /* 0x000fe40006800000 */
[----:B------:R-:W-:Y:S02]  /*aa40*/  SEL R9, RZ, 0x1, !P0 ;  /* 0x00000001ff097807 */ /* 0x000fe40004000000 */
[----:B------:R-:W-:Y:S01]  /*aa50*/  SEL R6, RZ, 0x1, !P2 ;  /* 0x00000001ff067807 */ /* 0x000fe20005000000 */
[----:B------:R-:W-:Y:S06]  /*aa60*/  @!P6 BRA `(.L_x_1610) ;  /* 0xfffffffc0074e947 */ /* 0x000fec000383ffff */
[----:B------:R-:W-:Y:S05]  /*aa70*/  BSYNC B2 ;  /* 0x0000000000027941 */ /* 0x000fea0003800000 */
.L_x_1609:
[----:B------:R-:W-:Y:S01]  /*aa80*/  IMAD.MOV.U32 R18, RZ, RZ, R16 ;  /* 0x000000ffff127224 */ /* 0x000fe200078e0010 */
[----:B------:R-:W-:Y:S02]  /*aa90*/  MOV R17, R10 ;  /* 0x0000000a00117202 */ /* 0x000fe40000000f00 */
[----:B------:R-:W-:-:S07]  /*aaa0*/  MOV R16, R19 ;  /* 0x0000001300107202 */ /* 0x000fce0000000f00 */
.L_x_1608:
[----:B------:R-:W-:Y:S05]  /*aab0*/  BSYNC B1 ;  /* 0x0000000000017941 */ /* 0x000fea0003800000 */
.L_x_1607:
[----:B------:R-:W-:Y:S01]  /*aac0*/  ISETP.GE.U32.AND P1, PT, R5, R2, PT ;  /* 0x000000020500720c */ /* 0x000fe20003f26070 */
[----:B------:R-:W-:-:S12]  /*aad0*/  BSSY B1, `(.L_x_1611) ;  /* 0x0000016000017945 */ /* 0x000fd80003800000 */
[----:B------:R-:W-:Y:S05]  /*aae0*/  @P1 BRA `(.L_x_1612) ;  /* 0x0000000000501947 */ /* 0x000fea0003800000 */
[----:B------:R-:W-:-:S04]  /*aaf0*/  IMAD R11, R20, R5, RZ ;  /* 0x00000005140b7224 */ /* 0x000fc800078e02ff */
[----:B------:R-:W-:-:S05]  /*ab00*/  IMAD.WIDE.U32 R10, R11, 0x4, R12 ;  /* 0x000000040b0a7825 */ /* 0x000fca00078e000c */
[----:B------:R0:W5:Y:S01]  /*ab10*/  LDG.E R22, desc[UR36][R10.64] ;  /* 0x000000240a167981 */ /* 0x000162000c1e1900 */
[----:B------:R-:W-:-:S05]  /*ab20*/  IMAD.IADD R19, R5, 0x1, R4 ;  /* 0x0000000105137824 */ /* 0x000fca00078e0204 */
[----:B------:R-:W-:-:S13]  /*ab30*/  ISETP.GE.U32.AND P0, PT, R19, R2, PT ;  /* 0x000000021300720c */ /* 0x000fda0003f06070 */
[----:B0-----:R-:W-:Y:S05]  /*ab40*/  @P0 BRA `(.L_x_1612) ;  /* 0x0000000000380947 */ /* 0x001fea0003800000 */
[----:B------:R-:W-:-:S04]  /*ab50*/  IMAD R11, R20, R19, RZ ;  /* 0x00000013140b7224 */ /* 0x000fc800078e02ff */
[----:B------:R-:W-:-:S05]  /*ab60*/  IMAD.WIDE.U32 R10, R11, 0x4, R12 ;  /* 0x000000040b0a7825 */ /* 0x000fca00078e000c */
[----:B------:R0:W5:Y:S01]  /*ab70*/  LDG.E R17, desc[UR36][R10.64] ;  /* 0x000000240a117981 */ /* 0x000162000c1e1900 */
[----:B------:R-:W-:-:S04]  /*ab80*/  IADD3 R19, R19, R4, RZ ;  /* 0x0000000413137210 */ /* 0x000fc80007ffe0ff */
[----:B------:R-:W-:-:S13]  /*ab90*/  ISETP.GE.U32.AND P0, PT, R19, R2, PT ;  /* 0x000000021300720c */ /* 0x000fda0003f06070 */
[----:B0-----:R-:W-:Y:S05]  /*aba0*/  @P0 BRA `(.L_x_1612) ;  /* 0x0000000000200947 */ /* 0x001fea0003800000 */
[----:B------:R-:W-:Y:S02]  /*abb0*/  IMAD.IADD R21, R19, 0x1, R4 ;  /* 0x0000000113157824 */ /* 0x000fe400078e0204 */
[----:B------:R-:W-:-:S03]  /*abc0*/  IMAD R11, R20, R19, RZ ;  /* 0x00000013140b7224 */ /* 0x000fc600078e02ff */
[----:B------:R-:W-:Y:S01]  /*abd0*/  ISETP.GE.U32.AND P0, PT, R21, R2, PT ;  /* 0x000000021500720c */ /* 0x000fe20003f06070 */
[----:B------:R-:W-:-:S05]  /*abe0*/  IMAD.WIDE.U32 R10, R11, 0x4, R12 ;  /* 0x000000040b0a7825 */ /* 0x000fca00078e000c */
[----:B------:R0:W5:Y:S07]  /*abf0*/  LDG.E R18, desc[UR36][R10.64] ;  /* 0x000000240a127981 */ /* 0x00016e000c1e1900 */
[----:B------:R-:W-:-:S04]  /*ac00*/  @!P0 IMAD R19, R20, R21, RZ ;  /* 0x0000001514138224 */ /* 0x000fc800078e02ff */
[----:B------:R-:W-:-:S05]  /*ac10*/  @!P0 IMAD.WIDE.U32 R12, R19, 0x4, R12 ;  /* 0x00000004130c8825 */ /* 0x000fca00078e000c */
[----:B------:R0:W5:Y:S02]  /*ac20*/  @!P0 LDG.E R16, desc[UR36][R12.64] ;  /* 0x000000240c108981 */ /* 0x000164000c1e1900 */
.L_x_1612:
[----:B------:R-:W-:Y:S05]  /*ac30*/  BSYNC B1 ;  /* 0x0000000000017941 */ /* 0x000fea0003800000 */
.L_x_1611:
[----:B------:R-:W-:Y:S04]  /*ac40*/  BSSY B1, `(.L_x_1613) ;  /* 0x000001b000017945 */ /* 0x000fe80003800000 */
[----:B------:R-:W-:Y:S05]  /*ac50*/  @P1 BRA `(.L_x_1614) ;  /* 0x0000000000641947 */ /* 0x000fea0003800000 */
[----:B------:R-:W-:Y:S02]  /*ac60*/  LOP3.LUT P0, RZ, R8, 0xff, RZ, 0xc0, !PT ;  /* 0x000000ff08ff7812 */ /* 0x000fe4000780c0ff */
[----:B-----5:R-:W-:Y:S02]  /*ac70*/  FSETP.NEU.FTZ.AND P1, PT, R22, RZ, PT ;  /* 0x000000ff1600720b */ /* 0x020fe40003f3d000 */
[----:B------:R-:W-:Y:S02]  /*ac80*/  IADD3 R5, R5, R4, RZ ;  /* 0x0000000405057210 */ /* 0x000fe40007ffe0ff */
[----:B------:R-:W-:Y:S02]  /*ac90*/  PLOP3.LUT P0, PT, P0, P1, PT, 0xa8, 0x0 ;  /* 0x000000000000781c */ /* 0x000fe40000703570 */
[----:B------:R-:W-:Y:S02]  /*aca0*/  ISETP.GE.U32.AND P1, PT, R5, R2, PT ;  /* 0x000000020500720c */ /* 0x000fe40003f26070 */
[----:B------:R-:W-:-:S11]  /*acb0*/  SEL R8, RZ, 0x1, !P0 ;  /* 0x00000001ff087807 */ /* 0x000fd60004000000 */
[----:B------:R-:W-:Y:S05]  /*acc0*/  @P1 BRA `(.L_x_1614) ;  /* 0x0000000000481947 */ /* 0x000fea0003800000 */
[----:B------:R-:W-:Y:S01]  /*acd0*/  LOP3.LUT P0, RZ, R7, 0xff, RZ, 0xc0, !PT ;  /* 0x000000ff07ff7812 */ /* 0x000fe2000780c0ff */
[----:B------:R-:W-:Y:S01]  /*ace0*/  IMAD.IADD R5, R5, 0x1, R4 ;  /* 0x0000000105057824 */ /* 0x000fe200078e0204 */
[----:B------:R-:W-:-:S04]  /*acf0*/  FSETP.NEU.FTZ.AND P1, PT, R17, RZ, PT ;  /* 0x000000ff1100720b */ /* 0x000fc80003f3d000 */
[----:B------:R-:W-:Y:S02]  /*ad00*/  PLOP3.LUT P0, PT, P0, P1, PT, 0xa8, 0x0 ;  /* 0x000000000000781c */ /* 0x000fe40000703570 */
[----:B------:R-:W-:Y:S02]  /*ad10*/  ISETP.GE.U32.AND P1, PT, R5, R2, PT ;  /* 0x000000020500720c */ /* 0x000fe40003f26070 */
[----:B------:R-:W-:-:S11]  /*ad20*/  SEL R7, RZ, 0x1, !P0 ;  /* 0x00000001ff077807 */ /* 0x000fd60004000000 */
[----:B------:R-:W-:Y:S05]  /*ad30*/  @P1 BRA `(.L_x_1614) ;  /* 0x00000000002c1947 */ /* 0x000fea0003800000 */
[----:B------:R-:W-:Y:S02]  /*ad40*/  IADD3 R5, R5, R4, RZ ;  /* 0x0000000405057210 */ /* 0x000fe40007ffe0ff */
[----:B------:R-:W-:Y:S02]  /*ad50*/  LOP3.LUT P0, RZ, R9, 0xff, RZ, 0xc0, !PT ;  /* 0x000000ff09ff7812 */ /* 0x000fe4000780c0ff */
[----:B------:R-:W-:Y:S02]  /*ad60*/  ISETP.GE.U32.AND P4, PT, R5, R2, PT ;  /* 0x000000020500720c */ /* 0x000fe40003f86070 */
[----:B------:R-:W-:-:S04]  /*ad70*/  FSETP.NEU.FTZ.AND P1, PT, R18, RZ, PT ;  /* 0x000000ff1200720b */ /* 0x000fc80003f3d000 */
[----:B------:R-:W-:-:S04]  /*ad80*/  PLOP3.LUT P0, PT, P0, P1, PT, 0xa8, 0x0 ;  /* 0x000000000000781c */ /* 0x000fc80000703570 */
[----:B------:R-:W-:-:S03]  /*ad90*/  SEL R9, RZ, 0x1, !P0 ;  /* 0x00000001ff097807 */ /* 0x000fc60004000000 */
[----:B------:R-:W-:Y:S02]  /*ada0*/  @!P4 FSETP.NEU.FTZ.AND P2, PT, R16, RZ, PT ;  /* 0x000000ff1000c20b */ /* 0x000fe40003f5d000 */
[----:B------:R-:W-:-:S04]  /*adb0*/  @!P4 LOP3.LUT P3, RZ, R6, 0xff, RZ, 0xc0, !PT ;  /* 0x000000ff06ffc812 */ /* 0x000fc8000786c0ff */
[----:B------:R-:W-:-:S04]  /*adc0*/  @!P4 PLOP3.LUT P2, PT, P3, P2, PT, 0xa8, 0x0 ;  /* 0x000000000000c81c */ /* 0x000fc80001f45570 */
[----:B------:R-:W-:-:S04]  /*add0*/  @!P4 SEL R2, RZ, 0x1, !P2 ;  /* 0x00000001ff02c807 */ /* 0x000fc80005000000 */
[----:B------:R-:W-:-:S07]  /*ade0*/  @!P4 PRMT R6, R2, 0x7610, R6 ;  /* 0x000076100206c816 */ /* 0x000fce0000000006 */
.L_x_1614:
[----:B------:R-:W-:Y:S05]  /*adf0*/  BSYNC B1 ;  /* 0x0000000000017941 */ /* 0x000fea0003800000 */
.L_x_1613:
[----:B------:R-:W-:-:S04]  /*ae00*/  LOP3.LUT P0, RZ, R7, 0xff, R8, 0xc8, !PT ;  /* 0x000000ff07ff7812 */ /* 0x000fc8000780c808 */
[----:B------:R-:W-:-:S04]  /*ae10*/  SEL R2, RZ, 0x1, !P0 ;  /* 0x00000001ff027807 */ /* 0x000fc80004000000 */
[----:B------:R-:W-:-:S04]  /*ae20*/  LOP3.LUT P0, RZ, R9, 0xff, R2, 0xc8, !PT ;  /* 0x000000ff09ff7812 */ /* 0x000fc8000780c802 */
[----:B------:R-:W-:-:S04]  /*ae30*/  SEL R5, RZ, 0x1, !P0 ;  /* 0x00000001ff057807 */ /* 0x000fc80004000000 */
[----:B------:R-:W-:-:S04]  /*ae40*/  LOP3.LUT P0, RZ, R6, 0xff, R5, 0xc8, !PT ;  /* 0x000000ff06ff7812 */ /* 0x000fc8000780c805 */
[----:B-----5:R-:W-:Y:S01]  /*ae50*/  SEL R17, RZ, 0x1, !P0 ;  /* 0x00000001ff117807 */ /* 0x020fe20004000000 */
[----:B------:R-:W-:Y:S08]  /*ae60*/  BRA `(.L_x_1575) ;  /* 0x0000000400ac7947 */ /* 0x000ff00003800000 */
.L_x_1590:
[----:B------:R-:W0:Y:S01]  /*ae70*/  LDC R6, c[0x0][0x220] ;  /* 0x00008800ff067b82 */ /* 0x000e220000000800 */
[----:B------:R-:W-:Y:S01]  /*ae80*/  ULDC.U8 UR4, c[0x0][0x211] ;  /* 0x0000844000047ab9 */ /* 0x000fe20000000000 */
[----:B------:R-:W-:Y:S01]  /*ae90*/  BSSY B1, `(.L_x_1615) ;  /* 0x0000032000017945 */ /* 0x000fe20003800000 */
[----:B------:R-:W-:Y:S01]  /*aea0*/  MOV R4, UR4 ;  /* 0x0000000400047c02 */ /* 0x000fe20008000f00 */
[----:B------:R-:W-:Y:S01]  /*aeb0*/  IMAD.U32 R8, RZ, RZ, UR4 ;  /* 0x00000004ff087e24 */ /* 0x000fe2000f8e00ff */
[----:B------:R-:W-:Y:S01]  /*aec0*/  MOV R9, UR4 ;  /* 0x0000000400097c02 */ /* 0x000fe20008000f00 */
[----:B------:R-:W-:Y:S02]  /*aed0*/  IMAD.U32 R10, RZ, RZ, UR4 ;  /* 0x00000004ff0a7e24 */ /* 0x000fe4000f8e00ff */
[--C-:B------:R-:W-:Y:S02]  /*aee0*/  IMAD.MOV.U32 R11, RZ, RZ, R5.reuse ;  /* 0x000000ffff0b7224 */ /* 0x100fe400078e0005 */
[----:B0-----:R-:W-:-:S05]  /*aef0*/  IMAD R7, R6, 0x3, R5 ;  /* 0x0000000306077824 */ /* 0x001fca00078e0205 */
[----:B------:R-:W-:Y:S02]  /*af00*/  ISETP.GE.U32.AND P0, PT, R7, R2, PT ;  /* 0x000000020700720c */ /* 0x000fe40003f06070 */
[----:B------:R-:W-:-:S11]  /*af10*/  PRMT R7, R4, 0x7610, R7 ;  /* 0x0000761004077816 */ /* 0x000fd60000000007 */
[----:B------:R-:W-:Y:S05]  /*af20*/  @P0 BRA `(.L_x_1616) ;  /* 0x0000000000a00947 */ /* 0x000fea0003800000 */
[----:B------:R-:W-:Y:S01]  /*af30*/  BSSY B2, `(.L_x_1617) ;  /* 0x0000023000027945 */ /* 0x000fe20003800000 */
[C---:B------:R-:W-:Y:S02]  /*af40*/  PRMT R8, R7.reuse, 0x7610, R8 ;  /* 0x0000761007087816 */ /* 0x040fe40000000008 */
[C---:B------:R-:W-:Y:S02]  /*af50*/  PRMT R9, R7.reuse, 0x7610, R9 ;  /* 0x0000761007097816 */ /* 0x040fe40000000009 */
[----:B------:R-:W-:-:S07]  /*af60*/  PRMT R10, R7, 0x7610, R10 ;  /* 0x00007610070a7816 */ /* 0x000fce000000000a */
.L_x_1618:
[C---:B------:R-:W-:Y:S01]  /*af70*/  IADD3 R5, R11.reuse, R6, RZ ;  /* 0x000000060b057210 */ /* 0x040fe20007ffe0ff */
[----:B------:R-:W-:-:S04]  /*af80*/  IMAD.WIDE.U32 R16, R11, 0x4, R12 ;  /* 0x000000040b107825 */ /* 0x000fc800078e000c */
[C---:B------:R-:W-:Y:S02]  /*af90*/  IMAD.IADD R19, R5.reuse, 0x1, R6 ;  /* 0x0000000105137824 */ /* 0x040fe400078e0206 */
[----:B------:R-:W-:Y:S01]  /*afa0*/  IMAD.WIDE.U32 R4, R5, 0x4, R12 ;  /* 0x0000000405047825 */ /* 0x000fe200078e000c */
[----:B------:R-:W2:Y:S02]  /*afb0*/  LDG.E R16, desc[UR36][R16.64] ;  /* 0x0000002410107981 */ /* 0x000ea4000c1e1900 */
[----:B------:R-:W-:-:S03]  /*afc0*/  IADD3 R11, R19, R6, RZ ;  /* 0x00000006130b7210 */ /* 0x000fc60007ffe0ff */
[----:B------:R-:W3:Y:S01]  /*afd0*/  LDG.E R4, desc[UR36][R4.64] ;  /* 0x0000002404047981 */ /* 0x000ee2000c1e1900 */
[----:B------:R-:W-:-:S04]  /*afe0*/  IMAD.WIDE.U32 R18, R19, 0x4, R12 ;  /* 0x0000000413127825 */ /* 0x000fc800078e000c */
[C---:B------:R-:W-:Y:S02]  /*aff0*/  IMAD.WIDE.U32 R20, R11.reuse, 0x4, R12 ;  /* 0x000000040b147825 */ /* 0x040fe400078e000c */
[----:B------:R-:W4:Y:S04]  /*b000*/  LDG.E R19, desc[UR36][R18.64] ;  /* 0x0000002412137981 */ /* 0x000f28000c1e1900 */
[----:B------:R-:W5:Y:S01]  /*b010*/  LDG.E R20, desc[UR36][R20.64] ;  /* 0x0000002414147981 */ /* 0x000f62000c1e1900 */
[----:B------:R-:W-:Y:S01]  /*b020*/  IMAD.IADD R11, R11, 0x1, R6 ;  /* 0x000000010b0b7824 */ /* 0x000fe200078e0206 */
[----:B------:R-:W-:Y:S02]  /*b030*/  LOP3.LUT P3, RZ, R7, 0xff, RZ, 0xc0, !PT ;  /* 0x000000ff07ff7812 */ /* 0x000fe4000786c0ff */
[----:B------:R-:W-:Y:S01]  /*b040*/  LOP3.LUT P5, RZ, R9, 0xff, RZ, 0xc0, !PT ;  /* 0x000000ff09ff7812 */ /* 0x000fe200078ac0ff */
[----:B------:R-:W-:Y:S01]  /*b050*/  IMAD R7, R6, 0x3, R11 ;  /* 0x0000000306077824 */ /* 0x000fe200078e020b */
[----:B------:R-:W-:-:S02]  /*b060*/  LOP3.LUT P0, RZ, R10, 0xff, RZ, 0xc0, !PT ;  /* 0x000000ff0aff7812 */ /* 0x000fc4000780c0ff */
[----:B------:R-:W-:Y:S02]  /*b070*/  LOP3.LUT P4, RZ, R8, 0xff, RZ, 0xc0, !PT ;  /* 0x000000ff08ff7812 */ /* 0x000fe4000788c0ff */
[----:B---3--:R-:W-:-:S04]  /*b080*/  FSETP.NEU.FTZ.AND P6, PT, R4, RZ, PT ;  /* 0x000000ff0400720b */ /* 0x008fc80003fdd000 */
[----:B------:R-:W-:Y:S02]  /*b090*/  PLOP3.LUT P5, PT, P5, P6, PT, 0xa8, 0x0 ;  /* 0x000000000000781c */ /* 0x000fe40002fad570 */
[----:B------:R-:W-:Y:S02]  /*b0a0*/  ISETP.GE.U32.AND P6, PT, R7, R2, PT ;  /* 0x000000020700720c */ /* 0x000fe40003fc6070 */
[----:B--2---:R-:W-:Y:S02]  /*b0b0*/  FSETP.NEU.FTZ.AND P1, PT, R16, RZ, PT ;  /* 0x000000ff1000720b */ /* 0x004fe40003f3d000 */
[----:B-----5:R-:W-:Y:S02]  /*b0c0*/  FSETP.NEU.FTZ.AND P2, PT, R20, RZ, PT ;  /* 0x000000ff1400720b */ /* 0x020fe40003f5d000 */
[----:B------:R-:W-:Y:S02]  /*b0d0*/  PLOP3.LUT P1, PT, P0, P1, PT, 0xa8, 0x0 ;  /* 0x000000000000781c */ /* 0x000fe40000723570 */
[----:B----4-:R-:W-:-:S02]  /*b0e0*/  FSETP.NEU.FTZ.AND P0, PT, R19, RZ, PT ;  /* 0x000000ff1300720b */ /* 0x010fc40003f1d000 */
        /* <DEDUP_REMOVED lines=8> */
.L_x_1617:
[----:B------:R-:W-:Y:S01]  /*b170*/  MOV R21, R16 ;  /* 0x0000001000157202 */ /* 0x000fe20000000f00 */
[----:B------:R-:W-:Y:S01]  /*b180*/  IMAD.MOV.U32 R18, RZ, RZ, R4 ;  /* 0x000000ffff127224 */ /* 0x000fe200078e0004 */
[----:B------:R-:W-:Y:S01]  /*b190*/  MOV R17, R19 ;  /* 0x0000001300117202 */ /* 0x000fe20000000f00 */
[----:B------:R-:W-:-:S07]  /*b1a0*/  IMAD.MOV.U32 R16, RZ, RZ, R20 ;  /* 0x000000ffff107224 */ /* 0x000fce00078e0014 */
.L_x_1616:
[----:B------:R-:W-:Y:S05]  /*b1b0*/  BSYNC B1 ;  /* 0x0000000000017941 */ /* 0x000fea0003800000 */
.L_x_1615:
[----:B------:R-:W-:Y:S01]  /*b1c0*/  ISETP.GE.U32.AND P1, PT, R11, R2, PT ;  /* 0x000000020b00720c */ /* 0x000fe20003f26070 */
[----:B------:R-:W-:-:S12]  /*b1d0*/  BSSY B1, `(.L_x_1619) ;  /* 0x0000012000017945 */ /* 0x000fd80003800000 */
[----:B------:R-:W-:Y:S05]  /*b1e0*/  @P1 BRA `(.L_x_1620) ;  /* 0x0000000000401947 */ /* 0x000fea0003800000 */
[----:B------:R-:W-:-:S05]  /*b1f0*/  IMAD.WIDE.U32 R4, R11, 0x4, R12 ;  /* 0x000000040b047825 */ /* 0x000fca00078e000c */
[----:B------:R0:W5:Y:S01]  /*b200*/  LDG.E R21, desc[UR36][R4.64] ;  /* 0x0000002404157981 */ /* 0x000162000c1e1900 */
[----:B------:R-:W-:-:S04]  /*b210*/  IADD3 R19, R11, R6, RZ ;  /* 0x000000060b137210 */ /* 0x000fc80007ffe0ff */
[----:B------:R-:W-:-:S13]  /*b220*/  ISETP.GE.U32.AND P0, PT, R19, R2, PT ;  /* 0x000000021300720c */ /* 0x000fda0003f06070 */
[----:B0-----:R-:W-:Y:S05]  /*b230*/  @P0 BRA `(.L_x_1620) ;  /* 0x00000000002c0947 */ /* 0x001fea0003800000 */
[----:B------:R-:W-:-:S05]  /*b240*/  IMAD.WIDE.U32 R4, R19, 0x4, R12 ;  /* 0x0000000413047825 */ /* 0x000fca00078e000c */
[----:B------:R0:W5:Y:S01]  /*b250*/  LDG.E R18, desc[UR36][R4.64] ;  /* 0x0000002404127981 */ /* 0x000162000c1e1900 */
[----:B------:R-:W-:-:S05]  /*b260*/  IMAD.IADD R19, R19, 0x1, R6 ;  /* 0x0000000113137824 */ /* 0x000fca00078e0206 */
[----:B------:R-:W-:-:S13]  /*b270*/  ISETP.GE.U32.AND P0, PT, R19, R2, PT ;  /* 0x000000021300720c */ /* 0x000fda0003f06070 */
[----:B0-----:R-:W-:Y:S05]  /*b280*/  @P0 BRA `(.L_x_1620) ;  /* 0x0000000000180947 */ /* 0x001fea0003800000 */
[C---:B------:R-:W-:Y:S01]  /*b290*/  IADD3 R17, R19.reuse, R6, RZ ;  /* 0x0000000613117210 */ /* 0x040fe20007ffe0ff */
[----:B------:R-:W-:-:S03]  /*b2a0*/  IMAD.WIDE.U32 R4, R19, 0x4, R12 ;  /* 0x0000000413047825 */ /* 0x000fc600078e000c */
[----:B------:R-:W-:-:S13]  /*b2b0*/  ISETP.GE.U32.AND P0, PT, R17, R2, PT ;  /* 0x000000021100720c */ /* 0x000fda0003f06070 */
[----:B------:R-:W-:Y:S02]  /*b2c0*/  @!P0 IMAD.WIDE.U32 R12, R17, 0x4, R12 ;  /* 0x00000004110c8825 */ /* 0x000fe400078e000c */
[----:B------:R0:W5:Y:S04]  /*b2d0*/  LDG.E R17, desc[UR36][R4.64] ;  /* 0x0000002404117981 */ /* 0x000168000c1e1900 */
[----:B------:R0:W5:Y:S02]  /*b2e0*/  @!P0 LDG.E R16, desc[UR36][R12.64] ;  /* 0x000000240c108981 */ /* 0x000164000c1e1900 */
.L_x_1620:
[----:B------:R-:W-:Y:S05]  /*b2f0*/  BSYNC B1 ;  /* 0x0000000000017941 */ /* 0x000fea0003800000 */
.L_x_1619:
[----:B------:R-:W-:Y:S04]  /*b300*/  BSSY B1, `(.L_x_1621) ;  /* 0x000001b000017945 */ /* 0x000fe80003800000 */
[----:B------:R-:W-:Y:S05]  /*b310*/  @P1 BRA `(.L_x_1622) ;  /* 0x0000000000641947 */ /* 0x000fea0003800000 */
[----:B------:R-:W-:Y:S01]  /*b320*/  LOP3.LUT P0, RZ, R10, 0xff, RZ, 0xc0, !PT ;  /* 0x000000ff0aff7812 */ /* 0x000fe2000780c0ff */
[----:B0-----:R-:W-:Y:S01]  /*b330*/  IMAD.IADD R5, R11, 0x1, R6 ;  /* 0x000000010b057824 */ /* 0x001fe200078e0206 */
        /* <DEDUP_REMOVED lines=23> */
.L_x_1622:
[----:B------:R-:W-:Y:S05]  /*b4b0*/  BSYNC B1 ;  /* 0x0000000000017941 */ /* 0x000fea0003800000 */
.L_x_1621:
[----:B------:R-:W-:-:S04]  /*b4c0*/  LOP3.LUT P0, RZ, R9, 0xff, R10, 0xc8, !PT ;  /* 0x000000ff09ff7812 */ /* 0x000fc8000780c80a */
[----:B0-----:R-:W-:-:S04]  /*b4d0*/  SEL R5, RZ, 0x1, !P0 ;  /* 0x00000001ff057807 */ /* 0x001fc80004000000 */
[----:B------:R-:W-:-:S04]  /*b4e0*/  LOP3.LUT P0, RZ, R8, 0xff, R5, 0xc8, !PT ;  /* 0x000000ff08ff7812 */ /* 0x000fc8000780c805 */
[----:B------:R-:W-:-:S04]  /*b4f0*/  SEL R2, RZ, 0x1, !P0 ;  /* 0x00000001ff027807 */ /* 0x000fc80004000000 */
[----:B------:R-:W-:-:S04]  /*b500*/  LOP3.LUT P0, RZ, R7, 0xff, R2, 0xc8, !PT ;  /* 0x000000ff07ff7812 */ /* 0x000fc8000780c802 */
[----:B-----5:R-:W-:-:S09]  /*b510*/  SEL R17, RZ, 0x1, !P0 ;  /* 0x00000001ff117807 */ /* 0x020fd20004000000 */
.L_x_1575:
[----:B------:R-:W-:Y:S05]  /*b520*/  BSYNC B0 ;  /* 0x0000000000007941 */ /* 0x000fea0003800000 */
.L_x_1574:
        /* <DEDUP_REMOVED lines=15> */
.L_x_1624:
[----:B------:R-:W-:Y:S01]  /*b620*/  IMAD.IADD R5, R3, 0x1, R4 ;  /* 0x0000000103057824 */ /* 0x000fe200078e0204 */
[----:B------:R-:W-:Y:S04]  /*b630*/  BAR.SYNC.DEFER_BLOCKING 0x0 ;  /* 0x0000000000007b1d */ /* 0x000fe80000010000 */
[----:B------:R-:W-:-:S04]  /*b640*/  ISETP.GE.U32.AND P0, PT, R5, UR7, PT ;  /* 0x0000000705007c0c */ /* 0x000fc8000bf06070 */
[----:B------:R-:W-:-:S13]  /*b650*/  ISETP.GE.U32.OR P0, PT, R3, R4, P0 ;  /* 0x000000040300720c */ /* 0x000fda0000706470 */
[----:B------:R-:W-:-:S05]  /*b660*/  @!P0 IMAD R5, R5, UR6, R0 ;  /* 0x0000000605058c24 */ /* 0x000fca000f8e0200 */
[----:B------:R-:W2:Y:S02]  /*b670*/  @!P0 LDS.U8 R6, [R5+UR4] ;  /* 0x0000000405068984 */ /* 0x000ea40008000000 */
[----:B--2---:R-:W-:-:S04]  /*b680*/  @!P0 LOP3.LUT P1, RZ, R6, 0xff, R17, 0xc8, !PT ;  /* 0x000000ff06ff8812 */ /* 0x004fc8000782c811 */
[----:B------:R-:W-:Y:S02]  /*b690*/  @!P0 SEL R7, RZ, 0x1, !P1 ;  /* 0x00000001ff078807 */ /* 0x000fe40004800000 */
[----:B------:R-:W-:Y:S02]  /*b6a0*/  ISETP.GT.AND P1, PT, R4, 0x1, PT ;  /* 0x000000010400780c */ /* 0x000fe40003f24270 */
[----:B------:R-:W-:Y:S01]  /*b6b0*/  SHF.R.S32.HI R4, RZ, 0x1, R4 ;  /* 0x00000001ff047819 */ /* 0x000fe20000011404 */
[----:B------:R2:W-:Y:S01]  /*b6c0*/  @!P0 STS.U8 [R2+UR4], R7 ;  /* 0x0000000702008988 */ /* 0x0005e20008000004 */
[----:B------:R-:W-:-:S09]  /*b6d0*/  @!P0 PRMT R17, R7, 0x7610, R17 ;  /* 0x0000761007118816 */ /* 0x000fd20000000011 */
[----:B--2---:R-:W-:Y:S05]  /*b6e0*/  @P1 BRA `(.L_x_1624) ;  /* 0xfffffffc00cc1947 */ /* 0x004fea000383ffff */
.L_x_1623:
[----:B------:R-:W-:Y:S02]  /*b6f0*/  ULDC UR4, c[0x0][0x22c] ;  /* 0x00008b0000047ab9 */ /* 0x000fe40000000800 */
[----:B------:R-:W-:-:S13]  /*b700*/  ISETP.NE.AND P0, PT, RZ, UR4, PT ;  /* 0x00000004ff007c0c */ /* 0x000fda000bf05270 */
[----:B------:R-:W-:Y:S05]  /*b710*/  @!P0 BRA `(.L_x_1625) ;  /* 0x0000000000ac8947 */ /* 0x000fea0003800000 */
[----:B------:R-:W2:Y:S02]  /*b720*/  LDC R9, c[0x0][RZ] ;  /* 0x00000000ff097b82 */ /* 0x000ea40000000800 */
[----:B--2---:R-:W-:Y:S02]  /*b730*/  ISETP.GT.AND P0, PT, R9, 0x20, PT ;  /* 0x000000200900780c */ /* 0x004fe40003f04270 */
[----:B------:R-:W-:-:S11]  /*b740*/  MOV R2, R9 ;  /* 0x0000000900027202 */ /* 0x000fd60000000f00 */
[----:B------:R-:W-:Y:S05]  /*b750*/  @!P0 BRA `(.L_x_1626) ;  /* 0x0000000000688947 */ /* 0x000fea0003800000 */
[----:B------:R-:W2:Y:S01]  /*b760*/  S2UR UR5, SR_CgaCtaId ;  /* 0x00000000000579c3 */ /* 0x000ea20000008800 */
[-C--:B------:R-:W-:Y:S01]  /*b770*/  LEA.HI R2, R9, R9.reuse, RZ, 0x1 ;  /* 0x0000000909027211 */ /* 0x080fe200078f08ff */
[----:B------:R-:W-:Y:S01]  /*b780*/  UMOV UR4, 0x400 ;  /* 0x0000040000047882 */ /* 0x000fe20000000000 */
[----:B------:R-:W-:Y:S01]  /*b790*/  IMAD R4, R3, R9, R0 ;  /* 0x0000000903047224 */ /* 0x000fe200078e0200 */
[----:B------:R-:W-:Y:S01]  /*b7a0*/  UIADD3 UR4, UR4, 0x10, URZ ;  /* 0x0000001004047890 */ /* 0x000fe2000fffe03f */
[----:B------:R-:W-:Y:S01]  /*b7b0*/  SHF.R.S32.HI R6, RZ, 0x1, R2 ;  /* 0x00000001ff067819 */ /* 0x000fe20000011402 */
[----:B------:R-:W-:-:S03]  /*b7c0*/  IMAD.MOV.U32 R2, RZ, RZ, 0x20 ;  /* 0x00000020ff027424 */ /* 0x000fc600078e00ff */
[----:B------:R-:W-:Y:S01]  /*b7d0*/  ISETP.GE.AND P0, PT, R6, 0x20, PT ;  /* 0x000000200600780c */ /* 0x000fe20003f06270 */
[----:B--2---:R-:W-:-:S06]  /*b7e0*/  ULEA UR4, UR5, UR4, 0x18 ;  /* 0x0000000405047291 */ /* 0x004fcc000f8ec03f */
[----:B------:R-:W-:-:S03]  /*b7f0*/  IADD3 R5, R4, UR4, RZ ;  /* 0x0000000404057c10 */ /* 0x000fc6000fffe0ff */
[----:B------:R2:W-:Y:S03]  /*b800*/  STS.U8 [R4+UR4], R17 ;  /* 0x0000001104007988 */ /* 0x0005e60008000004 */
[----:B------:R-:W-:Y:S05]  /*b810*/  @!P0 BRA `(.L_x_1626) ;  /* 0x0000000000388947 */ /* 0x000fea0003800000 */
.L_x_1627:
[----:B------:R-:W-:Y:S01]  /*b820*/  IMAD.IADD R2, R0, 0x1, R6 ;  /* 0x0000000100027824 */ /* 0x000fe200078e0206 */
[----:B------:R-:W-:Y:S04]  /*b830*/  BAR.SYNC.DEFER_BLOCKING 0x0 ;  /* 0x0000000000007b1d */ /* 0x000fe80000010000 */
[----:B------:R-:W-:-:S04]  /*b840*/  ISETP.GE.U32.AND P0, PT, R2, R9, PT ;  /* 0x000000090200720c */ /* 0x000fc80003f06070 */
[----:B------:R-:W-:-:S13]  /*b850*/  ISETP.GE.U32.OR P0, PT, R0, R6, P0 ;  /* 0x000000060000720c */ /* 0x000fda0000706470 */
[----:B------:R-:W-:Y:S02]  /*b860*/  @!P0 IADD3 R2, R5, R6, RZ ;  /* 0x0000000605028210 */ /* 0x000fe40007ffe0ff */
[----:B------:R-:W-:-:S04]  /*b870*/  SHF.R.S32.HI R6, RZ, 0x1, R6 ;  /* 0x00000001ff067819 */ /* 0x000fc80000011406 */
[----:B------:R-:W3:Y:S02]  /*b880*/  @!P0 LDS.U8 R2, [R2] ;  /* 0x0000000002028984 */ /* 0x000ee40000000000 */
[----:B---3--:R-:W-:-:S04]  /*b890*/  @!P0 LOP3.LUT P1, RZ, R2, 0xff, R17, 0xc8, !PT ;  /* 0x000000ff02ff8812 */ /* 0x008fc8000782c811 */
[----:B------:R-:W-:Y:S02]  /*b8a0*/  @!P0 SEL R7, RZ, 0x1, !P1 ;  /* 0x00000001ff078807 */ /* 0x000fe40004800000 */
[----:B------:R-:W-:Y:S02]  /*b8b0*/  ISETP.GE.AND P1, PT, R6, 0x20, PT ;  /* 0x000000200600780c */ /* 0x000fe40003f26270 */
[----:B--2---:R-:W-:Y:S01]  /*b8c0*/  @!P0 PRMT R17, R7, 0x7610, R17 ;  /* 0x0000761007118816 */ /* 0x004fe20000000011 */
[----:B------:R3:W-:Y:S10]  /*b8d0*/  @!P0 STS.U8 [R4+UR4], R7 ;  /* 0x0000000704008988 */ /* 0x0007f40008000004 */
[----:B---3--:R-:W-:Y:S05]  /*b8e0*/  @P1 BRA `(.L_x_1627) ;  /* 0xfffffffc00cc1947 */ /* 0x008fea000383ffff */
[----:B------:R-:W-:-:S07]  /*b8f0*/  IMAD.MOV.U32 R2, RZ, RZ, 0x20 ;  /* 0x00000020ff027424 */ /* 0x000fce00078e00ff */
.L_x_1626:
[----:B------:R-:W-:Y:S01]  /*b900*/  BAR.SYNC.DEFER_BLOCKING 0x0 ;  /* 0x0000000000007b1d */ /* 0x000fe20000010000 */
[----:B------:R-:W-:-:S13]  /*b910*/  ISETP.GE.AND P0, PT, R2, 0x2, PT ;  /* 0x000000020200780c */ /* 0x000fda0003f06270 */
[----:B------:R-:W-:Y:S05]  /*b920*/  @!P0 BRA `(.L_x_1625) ;  /* 0x0000000000288947 */ /* 0x000fea0003800000 */
[----:B------:R-:W-:-:S11]  /*b930*/  HFMA2.MMA R5, -RZ, RZ, 0, 5.9604644775390625e-08 ;  /* 0x00000001ff057435 */ /* 0x000fd600000001ff */
.L_x_1628:
[C---:B--2---:R-:W-:Y:S02]  /*b940*/  LOP3.LUT R4, R17.reuse, 0xffff, RZ, 0xc0, !PT ;  /* 0x0000ffff11047812 */ /* 0x044fe400078ec0ff */
[----:B------:R-:W-:Y:S02]  /*b950*/  LOP3.LUT P0, RZ, R17, 0xff, RZ, 0xc0, !PT ;  /* 0x000000ff11ff7812 */ /* 0x000fe4000780c0ff */
[----:B------:R-:W-:-:S06]  /*b960*/  PRMT R4, R4, 0x8880, RZ ;  /* 0x0000888004047816 */ /* 0x000fcc00000000ff */
[----:B------:R2:W3:Y:S02]  /*b970*/  SHFL.DOWN PT, R4, R4, R5, 0x1f ;  /* 0x08001f0504047589 */ /* 0x0004e400000e0000 */
[----:B--2---:R-:W-:-:S05]  /*b980*/  IMAD.SHL.U32 R5, R5, 0x2, RZ ;  /* 0x0000000205057824 */ /* 0x004fca00078e00ff */
[----:B------:R-:W-:Y:S02]  /*b990*/  ISETP.GE.AND P1, PT, R5, R2, PT ;  /* 0x000000020500720c */ /* 0x000fe40003f26270 */
[----:B---3--:R-:W-:-:S04]  /*b9a0*/  ISETP.NE.OR P0, PT, R4, RZ, P0 ;  /* 0x000000ff0400720c */ /* 0x008fc80000705670 */
[----:B------:R-:W-:-:S07]  /*b9b0*/  SEL R17, RZ, 0x1, !P0 ;  /* 0x00000001ff117807 */ /* 0x000fce0004000000 */
[----:B------:R-:W-:Y:S05]  /*b9c0*/  @!P1 BRA `(.L_x_1628) ;  /* 0xfffffffc00dc9947 */ /* 0x000fea000383ffff */
.L_x_1625:
[----:B0-----:R-:W0:Y:S01]  /*b9d0*/  LDC R13, c[0x0][0x3e8] ;  /* 0x0000fa00ff0d7b82 */ /* 0x001e220000000800 */
[----:B------:R-:W-:Y:S02]  /*b9e0*/  MOV R16, RZ ;  /* 0x000000ff00107202 */ /* 0x000fe40000000f00 */
[----:B0-----:R-:W-:-:S13]  /*b9f0*/  ISETP.NE.AND P1, PT, R13, RZ, PT ;  /* 0x000000ff0d00720c */ /* 0x001fda0003f25270 */
[----:B------:R-:W-:Y:S05]  /*ba00*/  @!P1 BRA `(.L_x_1629) ;  /* 0x0000001000449947 */ /* 0x000fea0003800000 */
[----:B------:R-:W-:Y:S01]  /*ba10*/  IMAD.MOV.U32 R14, RZ, RZ, RZ ;  /* 0x000000ffff0e7224 */ /* 0x000fe200078e00ff */
[----:B------:R-:W-:Y:S01]  /*ba20*/  ULDC.64 UR4, c[0x0][0x3f0] ;  /* 0x0000fc0000047ab9 */ /* 0x000fe20000000a00 */
[----:B------:R-:W-:Y:S02]  /*ba30*/  ISETP.NE.AND P0, PT, R13, 0x1, PT ;  /* 0x000000010d00780c */ /* 0x000fe40003f05270 */
[----:B--2---:R-:W-:Y:S01]  /*ba40*/  IMAD.HI.U32 R4, R15, UR4, R14 ;  /* 0x000000040f047c27 */ /* 0x004fe2000f8e000e */
        /* <DEDUP_REMOVED lines=269> */
.L_x_1629:
        /* <DEDUP_REMOVED lines=292> */
.L_x_1631:
        /* <DEDUP_REMOVED lines=15> */
.L_x_1633:
[----:B0-----:R-:W-:Y:S05]  /*de50*/  BSYNC B0 ;  /* 0x0000000000007941 */ /* 0x001fea0003800000 */
.L_x_1632:
        /* <DEDUP_REMOVED lines=15> */
.L_x_1635:
[----:B------:R-:W-:Y:S05]  /*df50*/  BSYNC B0 ;  /* 0x0000000000007941 */ /* 0x000fea0003800000 */
.L_x_1634:
        /* <DEDUP_REMOVED lines=35> */
.L_x_1637:
[----:B------:R-:W-:Y:S05]  /*e190*/  BSYNC B0 ;  /* 0x0000000000007941 */ /* 0x000fea0003800000 */
.L_x_1636:
[----:B------:R-:W-:Y:S01]  /*e1a0*/  BAR.SYNC.DEFER_BLOCKING 0x0 ;  /* 0x0000000000007b1d */ /* 0x000fe20000010000 */
[----:B------:R-:W-:-:S09]  /*e1b0*/  ULEA UR4, UR8, UR7, 0x18 ;  /* 0x0000000708047291 */ /* 0x000fd2000f8ec03f */
        /* <DEDUP_REMOVED lines=29> */
.L_x_1642:
        /* <DEDUP_REMOVED lines=10> */
.L_x_1641:
[----:B------:R-:W-:Y:S05]  /*e430*/  BRA `(.L_x_1640) ;  /* 0x00000000004c7947 */ /* 0x000fea0003800000 */
.L_x_1639:
        /* <DEDUP_REMOVED lines=8> */
[----:B-----5:R-:W2:Y:S02]  /*e4c0*/  LDC R10, c[0x0][0x4] ;  /* 0x00000100ff0a7b82 */ /* 0x020ea40000000800 */
.L_x_1643:
[----:B------:R-:W-:-:S05]  /*e4d0*/  IADD3 R7, R2, R9, RZ ;  /* 0x0000000902077210 */ /* 0x000fca0007ffe0ff */
[----:B0-----:R-:W-:-:S05]  /*e4e0*/  IMAD R7, R7, R8, R0 ;  /* 0x0000000807077224 */ /* 0x001fca00078e0200 */
        /* <DEDUP_REMOVED lines=8> */
.L_x_1640:
[----:B------:R-:W-:Y:S05]  /*e570*/  BSYNC B0 ;  /* 0x0000000000007941 */ /* 0x000fea0003800000 */
.L_x_1638:
[----:B-----5:R-:W0:Y:S01]  /*e580*/  LDC R11, c[0x0][RZ] ;  /* 0x00000000ff0b7b82 */ /* 0x020e220000000800 */
        /* <DEDUP_REMOVED lines=11> */
.L_x_1645:
[----:B------:R-:W-:Y:S01]  /*e640*/  IADD3 R7, R3, R6, RZ ;  /* 0x0000000603077210 */ /* 0x000fe20007ffe0ff */
[----:B------:R-:W-:Y:S03]  /*e650*/  BAR.SYNC.DEFER_BLOCKING 0x0 ;  /* 0x0000000000007b1d */ /* 0x000fe60000010000 */
[----:B------:R-:W-:-:S04]  /*e660*/  ISETP.GE.U32.AND P0, PT, R7, UR5, PT ;  /* 0x0000000507007c0c */ /* 0x000fc8000bf06070 */
[----:B------:R-:W-:-:S13]  /*e670*/  ISETP.GE.U32.OR P0, PT, R3, R6, P0 ;  /* 0x000000060300720c */ /* 0x000fda0000706470 */
[----:B------:R-:W-:-:S05]  /*e680*/  @!P0 IMAD R7, R7, R11, R0 ;  /* 0x0000000b07078224 */ /* 0x000fca00078e0200 */
[----:B------:R-:W2:Y:S02]  /*e690*/  @!P0 LDS.U8 R8, [R7+UR7] ;  /* 0x0000000707088984 */ /* 0x000ea40008000000 */
[----:B--2---:R-:W-:-:S04]  /*e6a0*/  @!P0 LOP3.LUT P2, RZ, R8, 0xff, R17, 0xc8, !PT ;  /* 0x000000ff08ff8812 */ /* 0x004fc8000784c811 */
[----:B------:R-:W-:Y:S02]  /*e6b0*/  @!P0 SEL R9, RZ, 0x1, !P2 ;  /* 0x00000001ff098807 */ /* 0x000fe40005000000 */
[----:B------:R-:W-:Y:S02]  /*e6c0*/  ISETP.GT.AND P2, PT, R6, 0x1, PT ;  /* 0x000000010600780c */ /* 0x000fe40003f44270 */
[----:B------:R-:W-:Y:S01]  /*e6d0*/  SHF.R.S32.HI R6, RZ, 0x1, R6 ;  /* 0x00000001ff067819 */ /* 0x000fe20000011406 */
[----:B------:R2:W-:Y:S01]  /*e6e0*/  @!P0 STS.U8 [R2+UR7], R9 ;  /* 0x0000000902008988 */ /* 0x0005e20008000007 */
[----:B0-----:R-:W-:-:S09]  /*e6f0*/  @!P0 PRMT R17, R9, 0x7610, R17 ;  /* 0x0000761009118816 */ /* 0x001fd20000000011 */
[----:B--2---:R-:W-:Y:S05]  /*e700*/  @P2 BRA `(.L_x_1645) ;  /* 0xfffffffc00cc2947 */ /* 0x004fea000383ffff */
.L_x_1644:
        /* <DEDUP_REMOVED lines=11> */
.L_x_1648:
        /* <DEDUP_REMOVED lines=10> */
[----:B0-----:R-:W-:Y:S01]  /*e860*/  @!P0 PRMT R17, R9, 0x7610, R17 ;  /* 0x0000761009118816 */ /* 0x001fe20000000011 */
[----:B------:R2:W-:Y:S10]  /*e870*/  @!P0 STS.U8 [R2+UR7], R9 ;  /* 0x0000000902008988 */ /* 0x0005f40008000007 */
[----:B--2---:R-:W-:Y:S05]  /*e880*/  @P2 BRA `(.L_x_1648) ;  /* 0xfffffffc00cc2947 */ /* 0x004fea000383ffff */
[----:B------:R-:W-:-:S11]  /*e890*/  HFMA2.MMA R6, -RZ, RZ, 0, 1.9073486328125e-06 ;  /* 0x00000020ff067435 */ /* 0x000fd600000001ff */
.L_x_1647:
[----:B------:R-:W-:Y:S01]  /*e8a0*/  BAR.SYNC.DEFER_BLOCKING 0x0 ;  /* 0x0000000000007b1d */ /* 0x000fe20000010000 */
[----:B------:R-:W-:-:S13]  /*e8b0*/  ISETP.GE.AND P0, PT, R6, 0x2, PT ;  /* 0x000000020600780c */ /* 0x000fda0003f06270 */
[----:B------:R-:W-:Y:S05]  /*e8c0*/  @!P0 BRA `(.L_x_1646) ;  /* 0x0000000000288947 */ /* 0x000fea0003800000 */
[----:B------:R-:W-:-:S07]  /*e8d0*/  IMAD.MOV.U32 R3, RZ, RZ, 0x1 ;  /* 0x00000001ff037424 */ /* 0x000fce00078e00ff */
.L_x_1649:
[C---:B------:R-:W-:Y:S02]  /*e8e0*/  LOP3.LUT R0, R17.reuse, 0xffff, RZ, 0xc0, !PT ;  /* 0x0000ffff11007812 */ /* 0x040fe400078ec0ff */
[----:B------:R-:W-:Y:S02]  /*e8f0*/  LOP3.LUT P0, RZ, R17, 0xff, RZ, 0xc0, !PT ;  /* 0x000000ff11ff7812 */ /* 0x000fe4000780c0ff */
[----:B------:R-:W-:-:S06]  /*e900*/  PRMT R0, R0, 0x8880, RZ ;  /* 0x0000888000007816 */ /* 0x000fcc00000000ff */
[----:B------:R2:W3:Y:S02]  /*e910*/  SHFL.DOWN PT, R0, R0, R3, 0x1f ;  /* 0x08001f0300007589 */ /* 0x0004e400000e0000 */
[----:B--2---:R-:W-:-:S04]  /*e920*/  SHF.L.U32 R3, R3, 0x1, RZ ;  /* 0x0000000103037819 */ /* 0x004fc800000006ff */
[----:B------:R-:W-:Y:S02]  /*e930*/  ISETP.GE.AND P2, PT, R3, R6, PT ;  /* 0x000000060300720c */ /* 0x000fe40003f46270 */
[----:B---3--:R-:W-:-:S04]  /*e940*/  ISETP.NE.OR P0, PT, R0, RZ, P0 ;  /* 0x000000ff0000720c */ /* 0x008fc80000705670 */
[----:B0-----:R-:W-:-:S07]  /*e950*/  SEL R17, RZ, 0x1, !P0 ;  /* 0x00000001ff117807 */ /* 0x001fce0004000000 */
[----:B------:R-:W-:Y:S05]  /*e960*/  @!P2 BRA `(.L_x_1649) ;  /* 0xfffffffc00dca947 */ /* 0x000fea000383ffff */
.L_x_1646:
        /* <DEDUP_REMOVED lines=11> */
[----:B0-----:R-:W-:-:S09]  /*ea20*/  SEL R17, RZ, 0x1, !P0 ;  /* 0x00000001ff117807 */ /* 0x001fd20004000000 */
.L_x_1651:
[----:B------:R-:W-:Y:S05]  /*ea30*/  @!P1 BRA `(.L_x_1652) ;  /* 0x0000000000689947 */ /* 0x000fea0003800000 */
[----:B------:R-:W2:Y:S02]  /*ea40*/  LDC R0, c[0x0][0x61c] ;  /* 0x00018700ff007b82 */ /* 0x000ea40000000800 */
[----:B--2---:R-:W-:-:S13]  /*ea50*/  ISETP.NE.AND P0, PT, R0, 0x1, PT ;  /* 0x000000010000780c */ /* 0x004fda0003f05270 */
[----:B------:R-:W-:Y:S05]  /*ea60*/  @!P0 BRA `(.L_x_1653) ;  /* 0x0000000000408947 */ /* 0x000fea0003800000 */
[----:B0-----:R-:W-:Y:S01]  /*ea70*/  MOV R2, 0x0 ;  /* 0x0000000000027802 */ /* 0x001fe20000000f00 */
        /* <DEDUP_REMOVED lines=14> */
[----:B01----:R-:W-:Y:S05]  /*eb60*/  CALL.ABS.NOINC R2 ;  /* 0x0000000002007343 */ /* 0x003fea0003c00000 */
.L_x_1653:
[----:B------:R-:W-:Y:S01]  /*eb70*/  ULDC.64 UR4, c[0x0][0x5e8] ;  /* 0x00017a0000047ab9 */ /* 0x000fe20000000a00 */
[----:B------:R-:W-:Y:S02]  /*eb80*/  LOP3.LUT P0, RZ, R17, 0xff, RZ, 0xc0, !PT ;  /* 0x000000ff11ff7812 */ /* 0x000fe4000780c0ff */
[----:B------:R-:W-:Y:S02]  /*eb90*/  IADD3 R16, P1, R16, UR4, RZ ;  /* 0x0000000410107c10 */ /* 0x000fe4000ff3e0ff */
[----:B------:R-:W-:Y:S02]  /*eba0*/  SEL R3, RZ, 0x1, !P0 ;  /* 0x00000001ff037807 */ /* 0x000fe40004000000 */
[----:B0-----:R-:W-:-:S05]  /*ebb0*/  IADD3.X R17, RZ, UR5, RZ, P1, !PT ;  /* 0x00000005ff117c10 */ /* 0x001fca0008ffe4ff */
[----:B------:R-:W-:Y:S01]  /*ebc0*/  STG.E.U8 desc[UR36][R16.64], R3 ;  /* 0x0000000310007986 */ /* 0x000fe2000c101124 */
[----:B------:R-:W-:Y:S05]  /*ebd0*/  EXIT ;  /* 0x000000000000794d */ /* 0x000fea0003800000 */
.L_x_1652:
[----:B------:R-:W-:Y:S01]  /*ebe0*/  STG.E.U8 desc[UR36][R4.64], R17 ;  /* 0x0000001104007986 */ /* 0x000fe2000c101124 */
[----:B------:R-:W-:Y:S05]  /*ebf0*/  EXIT ;  /* 0x000000000000794d */ /* 0x000fea0003800000 */
.L_x_1650:
[----:B------:R-:W-:Y:S01]  /*ec00*/  ISETP.NE.AND P1, PT, RZ, UR38, PT ;  /* 0x00000026ff007c0c */ /* 0x000fe2000bf25270 */
[----:B------:R-:W-:Y:S01]  /*ec10*/  ULDC.64 UR4, c[0x0][0x5e8] ;  /* 0x00017a0000047ab9 */ /* 0x000fe20000000a00 */
[----:B------:R-:W-:Y:S01]  /*ec20*/  ULDC.U8 UR6, c[0x0][0x619] ;  /* 0x0001864000067ab9 */ /* 0x000fe20000000000 */
[----:B0-----:R-:W-:Y:S02]  /*ec30*/  IADD3 R2, P0, R16, UR4, RZ ;  /* 0x0000000410027c10 */ /* 0x001fe4000ff1e0ff */
[----:B------:R-:W-:-:S03]  /*ec40*/  ISETP.NE.AND P2, PT, RZ, UR6, PT ;  /* 0x00000006ff007c0c */ /* 0x000fc6000bf45270 */
[----:B------:R-:W-:-:S05]  /*ec50*/  IMAD.X R3, RZ, RZ, UR5, P0 ;  /* 0x00000005ff037e24 */ /* 0x000fca00080e06ff */
[----:B------:R-:W-:Y:S05]  /*ec60*/  @!P1 BRA `(.L_x_1654) ;  /* 0x00000000000c9947 */ /* 0x000fea0003800000 */
[----:B------:R-:W2:Y:S02]  /*ec70*/  LDG.E.U8 R0, desc[UR36][R2.64] ;  /* 0x0000002402007981 */ /* 0x000ea4000c1e1100 */
[----:B--2---:R-:W-:-:S04]  /*ec80*/  LOP3.LUT P0, RZ, R0, 0xff, R17, 0xc8, !PT ;  /* 0x000000ff00ff7812 */ /* 0x004fc8000780c811 */
[----:B------:R-:W-:-:S09]  /*ec90*/  SEL R17, RZ, 0x1, !P0 ;  /* 0x00000001ff117807 */ /* 0x000fd20004000000 */
.L_x_1654:
        /* <DEDUP_REMOVED lines=19> */
[----:B01----:R-:W-:Y:S05]  /*edd0*/  CALL.ABS.NOINC R2 ;  /* 0x0000000002007343 */ /* 0x003fea0003c00000 */
.L_x_1656:
[----:B------:R-:W-:Y:S01]  /*ede0*/  ULDC.64 UR4, c[0x0][0x5e8] ;  /* 0x00017a0000047ab9 */ /* 0x000fe20000000a00 */
[----:B------:R-:W-:Y:S02]  /*edf0*/  LOP3.LUT P0, RZ, R17, 0xff, RZ, 0xc0, !PT ;  /* 0x000000ff11ff7812 */ /* 0x000fe4000780c0ff */
[----:B------:R-:W-:Y:S02]  /*ee00*/  IADD3 R16, P1, R16, UR4, RZ ;  /* 0x0000000410107c10 */ /* 0x000fe4000ff3e0ff */
[----:B------:R-:W-:-:S03]  /*ee10*/  SEL R3, RZ, 0x1, !P0 ;  /* 0x00000001ff037807 */ /* 0x000fc60004000000 */
[----:B------:R-:W-:-:S05]  /*ee20*/  IMAD.X R17, RZ, RZ, UR5, P1 ;  /* 0x00000005ff117e24 */ /* 0x000fca00088e06ff */
[----:B------:R-:W-:Y:S01]  /*ee30*/  STG.E.U8 desc[UR36][R16.64], R3 ;  /* 0x0000000310007986 */ /* 0x000fe2000c101124 */
[----:B------:R-:W-:Y:S05]  /*ee40*/  EXIT ;  /* 0x000000000000794d */ /* 0x000fea0003800000 */
.L_x_1655:
[----:B------:R-:W-:-:S04]  /*ee50*/  LOP3.LUT P0, RZ, R17, 0xff, RZ, 0xc0, !PT ;  /* 0x000000ff11ff7812 */ /* 0x000fc8000780c0ff */
[----:B------:R-:W-:-:S05]  /*ee60*/  SEL R5, RZ, 0x1, !P0 ;  /* 0x00000001ff057807 */ /* 0x000fca0004000000 */
[----:B------:R-:W-:Y:S01]  /*ee70*/  STG.E.U8 desc[UR36][R2.64], R5 ;  /* 0x0000000502007986 */ /* 0x000fe2000c101124 */
[----:B------:R-:W-:Y:S05]  /*ee80*/  EXIT ;  /* 0x000000000000794d */ /* 0x000fea0003800000 */
.L_x_1630:
        /* <DEDUP_REMOVED lines=22> */
.L_x_1658:
        /* <DEDUP_REMOVED lines=20> */
.L_x_1660:
[----:B------:R-:W-:Y:S01]  /*f130*/  ULDC.64 UR4, c[0x0][0x5e8] ;  /* 0x00017a0000047ab9 */ /* 0x000fe20000000a00 */
[----:B------:R-:W-:Y:S02]  /*f140*/  LOP3.LUT P0, RZ, R17, 0xff, RZ, 0xc0, !PT ;  /* 0x000000ff11ff7812 */ /* 0x000fe4000780c0ff */
[----:B------:R-:W-:Y:S02]  /*f150*/  IADD3 R16, P1, R16, UR4, RZ ;  /* 0x0000000410107c10 */ /* 0x000fe4000ff3e0ff */
[----:B------:R-:W-:-:S03]  /*f160*/  SEL R3, RZ, 0x1, !P0 ;  /* 0x00000001ff037807 */ /* 0x000fc60004000000 */
[----:B------:R-:W-:-:S05]  /*f170*/  IMAD.X R17, RZ, RZ, UR5, P1 ;  /* 0x00000005ff117e24 */ /* 0x000fca00088e06ff */
[----:B------:R-:W-:Y:S01]  /*f180*/  STG.E.U8 desc[UR36][R16.64], R3 ;  /* 0x0000000310007986 */ /* 0x000fe2000c101124 */
[----:B------:R-:W-:Y:S05]  /*f190*/  EXIT ;  /* 0x000000000000794d */ /* 0x000fea0003800000 */
.L_x_1659:
[----:B------:R-:W-:Y:S01]  /*f1a0*/  STG.E.U8 desc[UR36][R4.64], R17 ;  /* 0x0000001104007986 */ /* 0x000fe2000c101124 */
[----:B------:R-:W-:Y:S05]  /*f1b0*/  EXIT ;  /* 0x000000000000794d */ /* 0x000fea0003800000 */
.L_x_1657:
        /* <DEDUP_REMOVED lines=10> */
.L_x_1661:
        /* <DEDUP_REMOVED lines=22> */
.L_x_1663:
[----:B------:R-:W-:Y:S02]  /*f3c0*/  ULDC.64 UR4, c[0x0][0x5e8] ;  /* 0x00017a0000047ab9 */ /* 0x000fe40000000a00 */
[----:B------:R-:W-:-:S04]  /*f3d0*/  IADD3 R16, P0, R16, UR4, RZ ;  /* 0x0000000410107c10 */ /* 0x000fc8000ff1e0ff */
[----:B------:R-:W-:-:S05]  /*f3e0*/  IADD3.X R17, RZ, UR5, RZ, P0, !PT ;  /* 0x00000005ff117c10 */ /* 0x000fca00087fe4ff */
[----:B------:R-:W-:Y:S01]  /*f3f0*/  STG.E.U8 desc[UR36][R16.64], R19 ;  /* 0x0000001310007986 */ /* 0x000fe2000c101124 */
[----:B------:R-:W-:Y:S05]  /*f400*/  EXIT ;  /* 0x000000000000794d */ /* 0x000fea0003800000 */
.L_x_1662:
[----:B------:R-:W-:Y:S01]  /*f410*/  STG.E.U8 desc[UR36][R2.64], R19 ;  /* 0x0000001302007986 */ /* 0x000fe2000c101124 */
[----:B------:R-:W-:Y:S05]  /*f420*/  EXIT ;  /* 0x000000000000794d */ /* 0x000fea0003800000 */
.L_x_1664:
        /* <DEDUP_REMOVED lines=13> */
.L_x_7551:


//--------------------- .text._ZN2at6native13reduce_kernelILi256ELi2ENS0_8ReduceOpIfNS0_14func_wrapper_tIbZZZNS0_14or_kernel_cudaERNS_14TensorIteratorEENKUlvE_clEvENKUlvE5_clEvEUlbfE_EEjbLi4ELi4EEEEEvT1_ --------------------------
	.section	.text._ZN2at6native13reduce_kernelILi256ELi2ENS0_8ReduceOpIfNS0_14func_wrapper_tIbZZZNS0_14or_kernel_cudaERNS_14TensorIteratorEENKUlvE_clEvENKUlvE5_clEvEUlbfE_EEjbLi4ELi4EEEEEvT1_,"ax",@progbits
	.align	128
        .global         _ZN2at6native13reduce_kernelILi256ELi2ENS0_8ReduceOpIfNS0_14func_wrapper_tIbZZZNS0_14or_kernel_cudaERNS_14TensorIteratorEENKUlvE_clEvENKUlvE5_clEvEUlbfE_EEjbLi4ELi4EEEEEvT1_
        .type           _ZN2at6native13reduce_kernelILi256ELi2ENS0_8ReduceOpIfNS0_14func_wrapper_tIbZZZNS0_14or_kernel_cudaERNS_14TensorIteratorEENKUlvE_clEvENKUlvE5_clEvEUlbfE_EEjbLi4ELi4EEEEEvT1_,@function
        .size           _ZN2at6native13reduce_kernelILi256ELi2ENS0_8ReduceOpIfNS0_14func_wrapper_tIbZZZNS0_14or_kernel_cudaERNS_14TensorIteratorEENKUlvE_clEvENKUlvE5_clEvEUlbfE_EEjbLi4ELi4EEEEEvT1_,(.L_x_7552 - _ZN2at6native13reduce_kernelILi256ELi2ENS0_8ReduceOpIfNS0_14func_wrapper_tIbZZZNS0_14or_kernel_cudaERNS_14TensorIteratorEENKUlvE_clEvENKUlvE5_clEvEUlbfE_EEjbLi4ELi4EEEEEvT1_)
        .other          _ZN2at6native13reduce_kernelILi256ELi2ENS0_8ReduceOpIfNS0_14func_wrapper_tIbZZZNS0_14or_kernel_cudaERNS_14TensorIteratorEENKUlvE_clEvENKUlvE5_clEvEUlbfE_EEjbLi4ELi4EEEEEvT1_,@"STO_CUDA_ENTRY STV_DEFAULT"
_ZN2at6native13reduce_kernelILi256ELi2ENS0_8ReduceOpIfNS0_14func_wrapper_tIbZZZNS0_14or_kernel_cudaERNS_14TensorIteratorEENKUlvE_clEvENKUlvE5_clEvEUlbfE_EEjbLi4ELi4EEEEEvT1_:
.text._ZN2at6native13reduce_kernelILi256ELi2ENS0_8ReduceOpIfNS0_14func_wrapper_tIbZZZNS0_14or_kernel_cudaERNS_14TensorIteratorEENKUlvE_clEvENKUlvE5_clEvEUlbfE_EEjbLi4ELi4EEEEEvT1_:
        /* <DEDUP_REMOVED lines=287> */
.L_x_1665:
        /* <DEDUP_REMOVED lines=37> */
[----:B------:R-:W-:-:S02]  /*1440*/  IMAD.U32 R7, RZ, RZ, UR5 ;  /* 0x00000005ff077e24 */ /* 0x000fc4000f8e00ff */
[----:B------:R-:W-:Y:S02]  /*1450*/  IMAD.U32 R11, RZ, RZ, UR7 ;  /* 0x00000007ff0b7e24 */ /* 0x000fe4000f8e00ff */
[----:B------:R-:W-:Y:S02]  /*1460*/  IMAD.MOV.U32 R8, RZ, RZ, 0x1e3 ;  /* 0x000001e3ff087424 */ /* 0x000fe400078e00ff */
[----:B------:R-:W-:-:S07]  /*1470*/  IMAD.MOV.U32 R13, RZ, RZ, RZ ;  /* 0x000000ffff0d7224 */ /* 0x000fce00078e00ff */
[----:B------:R-:W-:-:S07]  /*1480*/  LEPC R20, `(.L_x_1669) ;  /* 0x000000001014794e */ /* 0x000fce0000000000 */
[----:B0-----:R-:W-:Y:S05]  /*1490*/  CALL.ABS.NOINC R14 ;  /* 0x000000000e007343 */ /* 0x001fea0003c00000 */
.L_x_1669:
        /* <DEDUP_REMOVED lines=25> */
.L_x_1675:
[----:B------:R-:W-:Y:S05]  /*1630*/  BSYNC B2 ;  /* 0x0000000000027941 */ /* 0x000fea0003800000 */
.L_x_1674:
        /* <DEDUP_REMOVED lines=12> */
.L_x_1673:
[----:B------:R-:W-:Y:S05]  /*1700*/  BSYNC B1 ;  /* 0x0000000000017941 */ /* 0x000fea0003800000 */
.L_x_1672:
[----:B------:R-:W0:Y:S01]  /*1710*/  LDC R8, c[0x0][0x218] ;  /* 0x00008600ff087b82 */ /* 0x000e220000000800 */
[----:B------:R-:W-:-:S04]  /*1720*/  IADD3 R5, P0, -R9, 0x4, RZ ;  /* 0x0000000409057810 */ /* 0x000fc80007f1e1ff */
[----:B------:R-:W-:Y:S01]  /*1730*/  LEA R18, P1, R5, R18, 0x2 ;  /* 0x0000001205127211 */ /* 0x000fe200078210ff */
[----:B------:R-:W-:-:S05]  /*1740*/  IMAD.X R6, RZ, RZ, -0x1, P0 ;  /* 0xffffffffff067424 */ /* 0x000fca00000e06ff */
[----:B------:R-:W-:Y:S02]  /*1750*/  LEA.HI.X R19, R5, R19, R6, 0x2, P1 ;  /* 0x0000001305137211 */ /* 0x000fe400008f1406 */
[----:B0-----:R-:W-:-:S07]  /*1760*/  IADD3 R3, R9, -0x4, R8 ;  /* 0xfffffffc09037810 */ /* 0x001fce0007ffe008 */
.L_x_1671:
[----:B------:R-:W-:Y:S05]  /*1770*/  BSYNC B0 ;  /* 0x0000000000007941 */ /* 0x000fea0003800000 */
.L_x_1670:
[----:B------:R-:W0:Y:S01]  /*1780*/  LDC.64 R8, c[0x0][0x230] ;  /* 0x00008c00ff087b82 */ /* 0x000e220000000a00 */
[----:B------:R-:W-:Y:S01]  /*1790*/  ULDC UR4, c[0x0][0x22c] ;  /* 0x00008b0000047ab9 */ /* 0x000fe20000000800 */
[----:B------:R-:W-:Y:S01]  /*17a0*/  BSSY B0, `(.L_x_1676) ;  /* 0x0000025000007945 */ /* 0x000fe20003800000 */
[----:B------:R-:W-:Y:S01]  /*17b0*/  IMAD R5, R2, UR4, RZ ;  /* 0x0000000402057c24 */ /* 0x000fe2000f8e02ff */
[C---:B------:R-:W-:Y:S02]  /*17c0*/  ISETP.NE.AND P5, PT, R23.reuse, RZ, PT ;  /* 0x000000ff1700720c */ /* 0x040fe40003fa5270 */
        /* <DEDUP_REMOVED lines=11> */
.L_x_1678:
[----:B------:R-:W-:Y:S01]  /*1880*/  IMAD.WIDE.U32 R4, R11, 0x10, R18 ;  /* 0x000000100b047825 */ /* 0x000fe200078e0012 */
[----:B------:R-:W-:Y:S01]  /*1890*/  LOP3.LUT P2, RZ, R0, 0xff, RZ, 0xc0, !PT ;  /* 0x000000ff00ff7812 */ /* 0x000fe2000784c0ff */
[----:B------:R-:W-:-:S04]  /*18a0*/  ULDC UR4, c[0x0][0x220] ;  /* 0x0000880000047ab9 */ /* 0x000fc80000000800 */
[----:B------:R-:W2:Y:S01]  /*18b0*/  LDG.E.128 R4, desc[UR58][R4.64] ;  /* 0x0000003a04047981 */ /* 0x000ea2000c1e1d00 */
[----:B------:R-:W-:Y:S02]  /*18c0*/  LOP3.LUT P3, RZ, R13, 0xff, RZ, 0xc0, !PT ;  /* 0x000000ff0dff7812 */ /* 0x000fe4000786c0ff */
[----:B------:R-:W-:Y:S02]  /*18d0*/  LOP3.LUT P0, RZ, R10, 0xff, RZ, 0xc0, !PT ;  /* 0x000000ff0aff7812 */ /* 0x000fe4000780c0ff */
[----:B------:R-:W-:-:S04]  /*18e0*/  IADD3 R11, R11, UR4, RZ ;  /* 0x000000040b0b7c10 */ /* 0x000fc8000fffe0ff */
[----:B------:R-:W-:Y:S02]  /*18f0*/  LEA R0, R11, 0x3, 0x2 ;  /* 0x000000030b007811 */ /* 0x000fe400078e10ff */
[----:B--2---:R-:W-:Y:S02]  /*1900*/  FSETP.NEU.FTZ.AND P1, PT, R4, RZ, PT ;  /* 0x000000ff0400720b */ /* 0x004fe40003f3d000 */
[----:B------:R-:W-:Y:S02]  /*1910*/  FSETP.NEU.FTZ.AND P4, PT, R5, RZ, PT ;  /* 0x000000ff0500720b */ /* 0x000fe40003f9d000 */
[----:B------:R-:W-:Y:S02]  /*1920*/  PLOP3.LUT P1, PT, P2, P1, PT, 0xa8, 0x0 ;  /* 0x000000000000781c */ /* 0x000fe40001723570 */
[----:B------:R-:W-:Y:S02]  /*1930*/  FSETP.NEU.FTZ.AND P2, PT, R6, RZ, PT ;  /* 0x000000ff0600720b */ /* 0x000fe40003f5d000 */
[----:B------:R-:W-:-:S02]  /*1940*/  PLOP3.LUT P3, PT, P3, P4, PT, 0xa8, 0x0 ;  /* 0x000000000000781c */ /* 0x000fc40001f69570 */
[----:B------:R-:W-:Y:S02]  /*1950*/  PLOP3.LUT P0, PT, P0, P2, PT, 0xa8, 0x0 ;  /* 0x000000000000781c */ /* 0x000fe40000705570 */
[----:B------:R-:W-:Y:S02]  /*1960*/  LOP3.LUT P4, RZ, R8, 0xff, RZ, 0xc0, !PT ;  /* 0x000000ff08ff7812 */ /* 0x000fe4000788c0ff */
[----:B------:R-:W-:Y:S02]  /*1970*/  FSETP.NEU.FTZ.AND P2, PT, R7, RZ, PT ;  /* 0x000000ff0700720b */ /* 0x000fe40003f5d000 */
[----:B------:R-:W-:Y:S02]  /*1980*/  SEL R13, RZ, 0x1, !P3 ;  /* 0x00000001ff0d7807 */ /* 0x000fe40005800000 */
[----:B------:R-:W-:Y:S02]  /*1990*/  PLOP3.LUT P2, PT, P4, P2, PT, 0xa8, 0x0 ;  /* 0x000000000000781c */ /* 0x000fe40002745570 */
[----:B------:R-:W-:-:S02]  /*19a0*/  ISETP.GE.U32.AND P4, PT, R0, R3, PT ;  /* 0x000000030000720c */ /* 0x000fc40003f86070 */
[----:B------:R-:W-:Y:S02]  /*19b0*/  SEL R0, RZ, 0x1, !P1 ;  /* 0x00000001ff007807 */ /* 0x000fe40004800000 */
[----:B------:R-:W-:Y:S02]  /*19c0*/  SEL R10, RZ, 0x1, !P0 ;  /* 0x00000001ff0a7807 */ /* 0x000fe40004000000 */
[----:B------:R-:W-:-:S07]  /*19d0*/  SEL R8, RZ, 0x1, !P2 ;  /* 0x00000001ff087807 */ /* 0x000fce0005000000 */
[----:B------:R-:W-:Y:S05]  /*19e0*/  @!P4 BRA `(.L_x_1678) ;  /* 0xfffffffc00a4c947 */ /* 0x000fea000383ffff */
.L_x_1677:
[----:B------:R-:W-:Y:S05]  /*19f0*/  BSYNC B0 ;  /* 0x0000000000007941 */ /* 0x000fea0003800000 */
.L_x_1676:
        /* <DEDUP_REMOVED lines=8> */
.L_x_1680:
[----:B------:R-:W-:Y:S05]  /*1a80*/  BSYNC B0 ;  /* 0x0000000000007941 */ /* 0x000fea0003800000 */
.L_x_1679:
        /* <DEDUP_REMOVED lines=14> */
.L_x_1682:
[----:B------:R-:W-:Y:S05]  /*1b70*/  BSYNC B0 ;  /* 0x0000000000007941 */ /* 0x000fea0003800000 */
.L_x_1681:
        /* <DEDUP_REMOVED lines=8> */
.L_x_1668:
        /* <DEDUP_REMOVED lines=34> */
.L_x_1691:
        /* <DEDUP_REMOVED lines=294> */
.L_x_1687:
[----:B------:R-:W-:Y:S01]  /*3080*/  LOP3.LUT R13, R10, 0xfffffff8, RZ, 0xc0, !PT ;  /* 0xfffffff80a0d7812 */ /* 0x000fe200078ec0ff */
[----:B------:R-:W-:-:S03]  /*3090*/  ULDC UR36, c[0x0][0x220] ;  /* 0x0000880000247ab9 */ /* 0x000fc60000000800 */
[----:B------:R-:W-:-:S05]  /*30a0*/  IADD3 R12, P0, R18, R13, RZ ;  /* 0x0000000d120c7210 */ /* 0x000fca0007f1e0ff */
[----:B------:R-:W-:-:S06]  /*30b0*/  IMAD.X R13, RZ, RZ, R19, P0 ;  /* 0x000000ffff0d7224 */ /* 0x000fcc00000e0613 */
[----:B------:R-:W5:Y:S01]  /*30c0*/  LDG.E.64 R12, desc[UR58][R12.64] ;  /* 0x0000003a0c0c7981 */ /* 0x000f62000c1e1b00 */
[----:B------:R-:W-:-:S05]  /*30d0*/  MOV R10, UR36 ;  /* 0x00000024000a7c02 */ /* 0x000fca0008000f00 */
        /* <DEDUP_REMOVED lines=245> */
.L_x_1688:
[----:B------:R-:W-:-:S04]  /*4030*/  LOP3.LUT R15, R22, 0xfffffff8, RZ, 0xc0, !PT ;  /* 0xfffffff8160f7812 */ /* 0x000fc800078ec0ff */
[----:B------:R-:W-:-:S04]  /*4040*/  IADD3 R14, P0, R18, R15, RZ ;  /* 0x0000000f120e7210 */ /* 0x000fc80007f1e0ff */
[----:B------:R-:W-:-:S06]  /*4050*/  IADD3.X R15, RZ, R19, RZ, P0, !PT ;  /* 0x00000013ff0f7210 */ /* 0x000fcc00007fe4ff */
[----:B------:R-:W5:Y:S01]  /*4060*/  LDG.E.64 R14, desc[UR58][R14.64] ;  /* 0x0000003a0e0e7981 */ /* 0x000f62000c1e1b00 */
[----:B------:R-:W-:Y:S01]  /*4070*/  HFMA2.MMA R26, -RZ, RZ, 0, 0 ;  /* 0x00000000ff1a7435 */ /* 0x000fe200000001ff */
[----:B------:R-:W-:Y:S02]  /*4080*/  IMAD.IADD R11, R11, 0x1, R10 ;  /* 0x000000010b0b7824 */ /* 0x000fe400078e020a */
[----:B------:R-:W-:Y:S01]  /*4090*/  IMAD.MOV.U32 R22, RZ, RZ, RZ ;  /* 0x000000ffff167224 */ /* 0x000fe200078e00ff */
[----:B------:R-:W-:Y:S07]  /*40a0*/  @!P5 BRA `(.L_x_1689) ;  /* 0x0000000c00ccd947 */ /* 0x000fee0003800000 */
        /* <DEDUP_REMOVED lines=243> */
.L_x_1689:
[----:B------:R-:W-:-:S04]  /*4fe0*/  LOP3.LUT R21, R26, 0xfffffff8, RZ, 0xc0, !PT ;  /* 0xfffffff81a157812 */ /* 0x000fc800078ec0ff */
[----:B------:R-:W-:-:S05]  /*4ff0*/  IADD3 R20, P0, R18, R21, RZ ;  /* 0x0000001512147210 */ /* 0x000fca0007f1e0ff */
[----:B------:R-:W-:-:S06]  /*5000*/  IMAD.X R21, RZ, RZ, R19, P0 ;  /* 0x000000ffff157224 */ /* 0x000fcc00000e0613 */
[----:B------:R-:W5:Y:S01]  /*5010*/  LDG.E.64 R20, desc[UR58][R20.64] ;  /* 0x0000003a14147981 */ /* 0x000f62000c1e1b00 */
[----:B------:R-:W-:Y:S01]  /*5020*/  IADD3 R11, R11, R10, RZ ;  /* 0x0000000a0b0b7210 */ /* 0x000fe20007ffe0ff */
        /* <DEDUP_REMOVED lines=244> */
.L_x_1690:
[----:B------:R-:W-:Y:S01]  /*5f70*/  LOP3.LUT R25, R22, 0xfffffff8, RZ, 0xc0, !PT ;  /* 0xfffffff816197812 */ /* 0x000fe200078ec0ff */
[----:B------:R-:W-:-:S03]  /*5f80*/  ULDC UR4, c[0x0][0x218] ;  /* 0x0000860000047ab9 */ /* 0x000fc60000000800 */
[----:B------:R-:W-:-:S05]  /*5f90*/  IADD3 R24, P0, R18, R25, RZ ;  /* 0x0000001912187210 */ /* 0x000fca0007f1e0ff */
[----:B------:R-:W-:-:S06]  /*5fa0*/  IMAD.X R25, RZ, RZ, R19, P0 ;  /* 0x000000ffff197224 */ /* 0x000fcc00000e0613 */
[----:B------:R-:W2:Y:S01]  /*5fb0*/  LDG.E.64 R24, desc[UR58][R24.64] ;  /* 0x0000003a18187981 */ /* 0x000ea2000c1e1b00 */
[----:B------:R-:W-:Y:S01]  /*5fc0*/  LOP3.LUT P2, RZ, R0, 0xff, RZ, 0xc0, !PT ;  /* 0x000000ff00ff7812 */ /* 0x000fe2000784c0ff */
[----:B------:R-:W-:Y:S01]  /*5fd0*/  IMAD.U32 R22, RZ, RZ, UR4 ;  /* 0x00000004ff167e24 */ /* 0x000fe2000f8e00ff */
[----:B-----5:R-:W-:Y:S02]  /*5fe0*/  FSETP.NEU.FTZ.AND P0, PT, R12, RZ, PT ;  /* 0x000000ff0c00720b */ /* 0x020fe40003f1d000 */
[----:B------:R-:W-:Y:S02]  /*5ff0*/  LOP3.LUT P3, RZ, R5, 0xff, RZ, 0xc0, !PT ;  /* 0x000000ff05ff7812 */ /* 0x000fe4000786c0ff */
[----:B------:R-:W-:Y:S02]  /*6000*/  FSETP.NEU.FTZ.AND P6, PT, R14, RZ, PT ;  /* 0x000000ff0e00720b */ /* 0x000fe40003fdd000 */
[----:B------:R-:W-:Y:S02]  /*6010*/  PLOP3.LUT P0, PT, P2, P0, PT, 0xa8, 0x0 ;  /* 0x000000000000781c */ /* 0x000fe40001701570 */
[----:B------:R-:W-:-:S02]  /*6020*/  PLOP3.LUT P3, PT, P3, P6, PT, 0xa8, 0x0 ;  /* 0x000000000000781c */ /* 0x000fc40001f6d570 */
[----:B------:R-:W-:Y:S02]  /*6030*/  LOP3.LUT P2, RZ, R4, 0xff, RZ, 0xc0, !PT ;  /* 0x000000ff04ff7812 */ /* 0x000fe4000784c0ff */
[----:B------:R-:W-:Y:S02]  /*6040*/  IADD3 R11, R11, R10, RZ ;  /* 0x0000000a0b0b7210 */ /* 0x000fe40007ffe0ff */
[----:B------:R-:W-:Y:S02]  /*6050*/  FSETP.NEU.FTZ.AND P6, PT, R15, RZ, PT ;  /* 0x000000ff0f00720b */ /* 0x000fe40003fdd000 */
[----:B------:R-:W-:Y:S02]  /*6060*/  LOP3.LUT P4, RZ, R3, 0xff, RZ, 0xc0, !PT ;  /* 0x000000ff03ff7812 */ /* 0x000fe4000788c0ff */
[----:B------:R-:W-:Y:S02]  /*6070*/  FSETP.NEU.FTZ.AND P1, PT, R13, RZ, PT ;  /* 0x000000ff0d00720b */ /* 0x000fe40003f3d000 */
[----:B------:R-:W-:-:S02]  /*6080*/  SEL R0, RZ, 0x1, !P0 ;  /* 0x00000001ff007807 */ /* 0x000fc40004000000 */
[----:B------:R-:W-:Y:S01]  /*6090*/  LOP3.LUT P0, RZ, R7, 0xff, RZ, 0xc0, !PT ;  /* 0x000000ff07ff7812 */ /* 0x000fe2000780c0ff */
[----:B------:R-:W-:Y:S01]  /*60a0*/  IMAD R7, R10, 0x3, R11 ;  /* 0x000000030a077824 */ /* 0x000fe200078e020b */
[----:B------:R-:W-:Y:S02]  /*60b0*/  PLOP3.LUT P6, PT, P2, P6, PT, 0xa8, 0x0 ;  /* 0x000000000000781c */ /* 0x000fe400017cd570 */
[----:B------:R-:W-:Y:S02]  /*60c0*/  FSETP.NEU.FTZ.AND P2, PT, R21, RZ, PT ;  /* 0x000000ff1500720b */ /* 0x000fe40003f5d000 */
[----:B------:R-:W-:Y:S02]  /*60d0*/  PLOP3.LUT P4, PT, P4, P1, PT, 0xa8, 0x0 ;  /* 0x000000000000781c */ /* 0x000fe40002783570 */
[----:B------:R-:W-:Y:S02]  /*60e0*/  SEL R5, RZ, 0x1, !P3 ;  /* 0x00000001ff057807 */ /* 0x000fe40005800000 */
[----:B------:R-:W-:-:S02]  /*60f0*/  LOP3.LUT P1, RZ, R6, 0xff, RZ, 0xc0, !PT ;  /* 0x000000ff06ff7812 */ /* 0x000fc4000782c0ff */
[----:B------:R-:W-:Y:S02]  /*6100*/  FSETP.NEU.FTZ.AND P3, PT, R20, RZ, PT ;  /* 0x000000ff1400720b */ /* 0x000fe40003f7d000 */
[----:B------:R-:W-:Y:S02]  /*6110*/  PLOP3.LUT P0, PT, P0, P2, PT, 0xa8, 0x0 ;  /* 0x000000000000781c */ /* 0x000fe40000705570 */
[----:B------:R-:W-:Y:S02]  /*6120*/  ISETP.GE.U32.AND P2, PT, R7, R22, PT ;  /* 0x000000160700720c */ /* 0x000fe40003f46070 */
[----:B------:R-:W-:Y:S02]  /*6130*/  PLOP3.LUT P1, PT, P1, P3, PT, 0xa8, 0x0 ;  /* 0x000000000000781c */ /* 0x000fe40000f27570 */
[----:B------:R-:W-:Y:S02]  /*6140*/  SEL R3, RZ, 0x1, !P4 ;  /* 0x00000001ff037807 */ /* 0x000fe40006000000 */
[----:B------:R-:W-:-:S02]  /*6150*/  SEL R6, RZ, 0x1, !P1 ;  /* 0x00000001ff067807 */ /* 0x000fc40004800000 */
[----:B------:R-:W-:Y:S02]  /*6160*/  SEL R7, RZ, 0x1, !P0 ;  /* 0x00000001ff077807 */ /* 0x000fe40004000000 */
[----:B------:R-:W-:Y:S02]  /*6170*/  LOP3.LUT P4, RZ, R8, 0xff, RZ, 0xc0, !PT ;  /* 0x000000ff08ff7812 */ /* 0x000fe4000788c0ff */
[----:B------:R-:W-:Y:S02]  /*6180*/  LOP3.LUT P3, RZ, R9, 0xff, RZ, 0xc0, !PT ;  /* 0x000000ff09ff7812 */ /* 0x000fe4000786c0ff */
[----:B------:R-:W-:Y:S02]  /*6190*/  SEL R4, RZ, 0x1, !P6 ;  /* 0x00000001ff047807 */ /* 0x000fe40007000000 */
[----:B--2---:R-:W-:Y:S02]  /*61a0*/  FSETP.NEU.FTZ.AND P0, PT, R24, RZ, PT ;  /* 0x000000ff1800720b */ /* 0x004fe40003f1d000 */
[----:B------:R-:W-:-:S02]  /*61b0*/  FSETP.NEU.FTZ.AND P1, PT, R25, RZ, PT ;  /* 0x000000ff1900720b */ /* 0x000fc40003f3d000 */
[----:B------:R-:W-:Y:S02]  /*61c0*/  PLOP3.LUT P0, PT, P4, P0, PT, 0xa8, 0x0 ;  /* 0x000000000000781c */ /* 0x000fe40002701570 */
[----:B------:R-:W-:Y:S02]  /*61d0*/  PLOP3.LUT P1, PT, P3, P1, PT, 0xa8, 0x0 ;  /* 0x000000000000781c */ /* 0x000fe40001f23570 */
[----:B------:R-:W-:Y:S02]  /*61e0*/  SEL R8, RZ, 0x1, !P0 ;  /* 0x00000001ff087807 */ /* 0x000fe40004000000 */
[----:B------:R-:W-:Y:S01]  /*61f0*/  SEL R9, RZ, 0x1, !P1 ;  /* 0x00000001ff097807 */ /* 0x000fe20004800000 */
[----:B------:R-:W-:Y:S08]  /*6200*/  @!P2 BRA `(.L_x_1691) ;  /* 0xffffffbc0004a947 */ /* 0x000ff0000383ffff */
[----:B------:R-:W-:Y:S05]  /*6210*/  BSYNC B1 ;  /* 0x0000000000017941 */ /* 0x000fea0003800000 */
.L_x_1686:
[----:B------:R-:W-:Y:S05]  /*6220*/  BSYNC B0 ;  /* 0x0000000000007941 */ /* 0x000fea0003800000 */
.L_x_1685:
        /* <DEDUP_REMOVED lines=280> */
.L_x_1694:
[----:B------:R-:W-:-:S04]  /*73b0*/  LOP3.LUT R13, R29, 0xfffffff8, RZ, 0xc0, !PT ;  /* 0xfffffff81d0d7812 */ /* 0x000fc800078ec0ff */
[----:B------:R-:W-:-:S04]  /*73c0*/  IADD3 R12, P2, R18, R13, RZ ;  /* 0x0000000d120c7210 */ /* 0x000fc80007f5e0ff */
[----:B------:R-:W-:-:S06]  /*73d0*/  IADD3.X R13, RZ, R19, RZ, P2, !PT ;  /* 0x00000013ff0d7210 */ /* 0x000fcc00017fe4ff */
[----:B------:R-:W5:Y:S01]  /*73e0*/  LDG.E.64 R12, desc[UR58][R12.64] ;  /* 0x0000003a0c0c7981 */ /* 0x000f62000c1e1b00 */
        /* <DEDUP_REMOVED lines=277> */
.L_x_1695:
        /* <DEDUP_REMOVED lines=281> */
.L_x_1696:
[----:B------:R-:W-:-:S04]  /*96d0*/  LOP3.LUT R21, R29, 0xfffffff8, RZ, 0xc0, !PT ;  /* 0xfffffff81d157812 */ /* 0x000fc800078ec0ff */
[----:B------:R-:W-:-:S05]  /*96e0*/  IADD3 R20, P2, R18, R21, RZ ;  /* 0x0000001512147210 */ /* 0x000fca0007f5e0ff */
[----:B------:R-:W-:-:S06]  /*96f0*/  IMAD.X R21, RZ, RZ, R19, P2 ;  /* 0x000000ffff157224 */ /* 0x000fcc00010e0613 */
        /* <DEDUP_REMOVED lines=278> */
.L_x_1697:
[----:B------:R-:W-:-:S04]  /*a860*/  LOP3.LUT R25, R29, 0xfffffff8, RZ, 0xc0, !PT ;  /* 0xfffffff81d197812 */ /* 0x000fc800078ec0ff */
[----:B------:R-:W-:-:S04]  /*a870*/  IADD3 R24, P1, R18, R25, RZ ;  /* 0x0000001912187210 */ /* 0x000fc80007f3e0ff */
[----:B------:R-:W-:-:S06]  /*a880*/  IADD3.X R25, RZ, R19, RZ, P1, !PT ;  /* 0x00000013ff197210 */ /* 0x000fcc0000ffe4ff */
[----:B------:R-:W5:Y:S03]  /*a890*/  LDG.E.64 R24, desc[UR58][R24.64] ;  /* 0x0000003a18187981 */ /* 0x000f66000c1e1b00 */
.L_x_1693:
[----:B------:R-:W-:Y:S05]  /*a8a0*/  BSYNC B0 ;  /* 0x0000000000007941 */ /* 0x000fea0003800000 */
.L_x_1692:
[----:B------:R-:W-:Y:S04]  /*a8b0*/  BSSY B0, `(.L_x_1698) ;  /* 0x000002c000007945 */ /* 0x000fe80003800000 */
[----:B------:R-:W-:Y:S05]  /*a8c0*/  @P0 BRA `(.L_x_1699) ;  /* 0x0000000000a80947 */ /* 0x000fea0003800000 */
[----:B------:R-:W-:Y:S01]  /*a8d0*/  LOP3.LUT P0, RZ, R0, 0xff, RZ, 0xc0, !PT ;  /* 0x000000ff00ff7812 */ /* 0x000fe2000780c0ff */
[----:B------:R-:W-:Y:S01]  /*a8e0*/  IMAD.IADD R11, R11, 0x1, R10 ;  /* 0x000000010b0b7824 */ /* 0x000fe200078e020a */
[----:B-----5:R-:W-:Y:S02]  /*a8f0*/  FSETP.NEU.FTZ.AND P1, PT, R12, RZ, PT ;  /* 0x000000ff0c00720b */ /* 0x020fe40003f3d000 */
[----:B------:R-:W-:Y:S02]  /*a900*/  FSETP.NEU.FTZ.AND P2, PT, R13, RZ, PT ;  /* 0x000000ff0d00720b */ /* 0x000fe40003f5d000 */
[----:B------:R-:W-:Y:S02]  /*a910*/  PLOP3.LUT P0, PT, P0, P1, PT, 0xa8, 0x0 ;  /* 0x000000000000781c */ /* 0x000fe40000703570 */
[----:B------:R-:W-:Y:S02]  /*a920*/  ISETP.GE.U32.AND P1, PT, R11, R22, PT ;  /* 0x000000160b00720c */ /* 0x000fe40003f26070 */
[----:B------:R-:W-:-:S02]  /*a930*/  LOP3.LUT P3, RZ, R3, 0xff, RZ, 0xc0, !PT ;  /* 0x000000ff03ff7812 */ /* 0x000fc4000786c0ff */
[----:B------:R-:W-:Y:S02]  /*a940*/  SEL R0, RZ, 0x1, !P0 ;  /* 0x00000001ff007807 */ /* 0x000fe40004000000 */
[----:B------:R-:W-:-:S04]  /*a950*/  PLOP3.LUT P2, PT, P3, P2, PT, 0xa8, 0x0 ;  /* 0x000000000000781c */ /* 0x000fc80001f45570 */
[----:B------:R-:W-:-:S03]  /*a960*/  SEL R3, RZ, 0x1, !P2 ;  /* 0x00000001ff037807 */ /* 0x000fc60005000000 */
[----:B------:R-:W-:Y:S06]  /*a970*/  @P1 BRA `(.L_x_1699) ;  /* 0x00000000007c1947 */ /* 0x000fec0003800000 */
[----:B------:R-:W-:Y:S01]  /*a980*/  LOP3.LUT P0, RZ, R5, 0xff, RZ, 0xc0, !PT ;  /* 0x000000ff05ff7812 */ /* 0x000fe2000780c0ff */
[----:B------:R-:W-:Y:S01]  /*a990*/  IMAD.IADD R11, R11, 0x1, R10 ;  /* 0x000000010b0b7824 */ /* 0x000fe200078e020a */
[----:B------:R-:W-:Y:S02]  /*a9a0*/  FSETP.NEU.FTZ.AND P1, PT, R14, RZ, PT ;  /* 0x000000ff0e00720b */ /* 0x000fe40003f3d000 */
        /* <DEDUP_REMOVED lines=8> */
[----:B------:R-:W-:Y:S02]  /*aa30*/  IADD3 R11, R11, R10, RZ ;  /* 0x0000000a0b0b7210 */ /* 0x000fe40007ffe0ff */
[----:B------:R-:W-:Y:S02]  /*aa40*/  LOP3.LUT P0, RZ, R6, 0xff, RZ, 0xc0, !PT ;  /* 0x000000ff06ff7812 */ /* 0x000fe4000780c0ff */
[----:B------:R-:W-:Y:S02]  /*aa50*/  ISETP.GE.U32.AND P6, PT, R11, R22, PT ;  /* 0x000000160b00720c */ /* 0x000fe40003fc6070 */
[----:B------:R-:W-:Y:S02]  /*aa60*/  FSETP.NEU.FTZ.AND P3, PT, R20, RZ, PT ;  /* 0x000000ff1400720b */ /* 0x000fe40003f7d000 */
[----:B------:R-:W-:Y:S02]  /*aa70*/  FSETP.NEU.FTZ.AND P1, PT, R21, RZ, PT ;  /* 0x000000ff1500720b */ /* 0x000fe40003f3d000 */
[----:B------:R-:W-:-:S04]  /*aa80*/  PLOP3.LUT P0, PT, P0, P3, PT, 0xa8, 0x0 ;  /* 0x000000000000781c */ /* 0x000fc80000707570 */
[----:B------:R-:W-:-:S03]  /*aa90*/  SEL R6, RZ, 0x1, !P0 ;  /* 0x00000001ff067807 */ /* 0x000fc60004000000 */
[----:B------:R-:W-:Y:S02]  /*aaa0*/  @!P6 FSETP.NEU.FTZ.AND P4, PT, R24, RZ, PT ;  /* 0x000000ff1800e20b */ /* 0x000fe40003f9d000 */
[----:B------:R-:W-:Y:S02]  /*aab0*/  @!P6 LOP3.LUT P5, RZ, R8, 0xff, RZ, 0xc0, !PT ;  /* 0x000000ff08ffe812 */ /* 0x000fe400078ac0ff */
[----:B------:R-:W-:Y:S02]  /*aac0*/  @!P6 FSETP.NEU.FTZ.AND P2, PT, R25, RZ, PT ;  /* 0x000000ff1900e20b */ /* 0x000fe40003f5d000 */
[----:B------:R-:W-:Y:S02]  /*aad0*/  @!P6 LOP3.LUT P3, RZ, R9, 0xff, RZ, 0xc0, !PT ;  /* 0x000000ff09ffe812 */ /* 0x000fe4000786c0ff */
[----:B------:R-:W-:Y:S02]  /*aae0*/  @!P6 PLOP3.LUT P4, PT, P5, P4, PT, 0xa8, 0x0 ;  /* 0x000000000000e81c */ /* 0x000fe40002f89570 */
[----:B------:R-:W-:-:S02]  /*aaf0*/  LOP3.LUT P5, RZ, R7, 0xff, RZ, 0xc0, !PT ;  /* 0x000000ff07ff7812 */ /* 0x000fc400078ac0ff */
[----:B------:R-:W-:Y:S02]  /*ab00*/  @!P6 PLOP3.LUT P2, PT, P3, P2, PT, 0xa8, 0x0 ;  /* 0x000000000000e81c */ /* 0x000fe40001f45570 */
[----:B------:R-:W-:Y:S02]  /*ab10*/  PLOP3.LUT P1, PT, P5, P1, PT, 0xa8, 0x0 ;  /* 0x000000000000781c */ /* 0x000fe40002f23570 */
[----:B------:R-:W-:Y:S02]  /*ab20*/  @!P6 SEL R10, RZ, 0x1, !P4 ;  /* 0x00000001ff0ae807 */ /* 0x000fe40006000000 */
[----:B------:R-:W-:Y:S02]  /*ab30*/  @!P6 SEL R11, RZ, 0x1, !P2 ;  /* 0x00000001ff0be807 */ /* 0x000fe40005000000 */
[----:B------:R-:W-:Y:S02]  /*ab40*/  SEL R7, RZ, 0x1, !P1 ;  /* 0x00000001ff077807 */ /* 0x000fe40004800000 */
[----:B------:R-:W-:-:S02]  /*ab50*/  @!P6 PRMT R8, R10, 0x7610, R8 ;  /* 0x000076100a08e816 */ /* 0x000fc40000000008 */
[----:B------:R-:W-:-:S07]  /*ab60*/  @!P6 PRMT R9, R11, 0x7610, R9 ;  /* 0x000076100b09e816 */ /* 0x000fce0000000009 */
.L_x_1699:
[----:B------:R-:W-:Y:S05]  /*ab70*/  BSYNC B0 ;  /* 0x0000000000007941 */ /* 0x000fea0003800000 */
.L_x_1698:
        /* <DEDUP_REMOVED lines=11> */
[----:B-----5:R-:W-:Y:S01]  /*ac30*/  SEL R25, RZ, 0x1, !P0 ;  /* 0x00000001ff197807 */ /* 0x020fe20004000000 */
[----:B------:R-:W-:Y:S08]  /*ac40*/  BRA `(.L_x_1667) ;  /* 0x0000001000f47947 */ /* 0x000ff00003800000 */
.L_x_1684:
        /* <DEDUP_REMOVED lines=18> */
.L_x_1702:
[----:B------:R-:W-:Y:S02]  /*ad70*/  IMAD R12, R26, R11, RZ ;  /* 0x0000000b1a0c7224 */ /* 0x000fe400078e02ff */
[----:B------:R-:W-:-:S03]  /*ad80*/  IMAD.IADD R11, R10, 0x1, R11 ;  /* 0x000000010a0b7824 */ /* 0x000fc600078e020b */
[----:B------:R-:W-:Y:S01]  /*ad90*/  SHF.R.U32.HI R13, RZ, 0x1, R12 ;  /* 0x00000001ff0d7819 */ /* 0x000fe2000001160c */
[----:B------:R-:W-:Y:S02]  /*ada0*/  IMAD R14, R26, R11, RZ ;  /* 0x0000000b1a0e7224 */ /* 0x000fe400078e02ff */
[----:B------:R-:W-:Y:S02]  /*adb0*/  IMAD.IADD R11, R11, 0x1, R10 ;  /* 0x000000010b0b7824 */ /* 0x000fe400078e020a */
[----:B------:R-:W-:Y:S01]  /*adc0*/  IMAD.WIDE.U32 R12, R13, 0x8, R18 ;  /* 0x000000080d0c7825 */ /* 0x000fe200078e0012 */
[----:B------:R-:W-:-:S03]  /*add0*/  SHF.R.U32.HI R15, RZ, 0x1, R14 ;  /* 0x00000001ff0f7819 */ /* 0x000fc6000001160e */
[----:B------:R-:W-:Y:S02]  /*ade0*/  IMAD R20, R26, R11, RZ ;  /* 0x0000000b1a147224 */ /* 0x000fe400078e02ff */
[----:B------:R-:W2:Y:S01]  /*adf0*/  LDG.E.64 R12, desc[UR58][R12.64] ;  /* 0x0000003a0c0c7981 */ /* 0x000ea2000c1e1b00 */
[----:B------:R-:W-:Y:S01]  /*ae00*/  IADD3 R11, R11, R10, RZ ;  /* 0x0000000a0b0b7210 */ /* 0x000fe20007ffe0ff */
[----:B------:R-:W-:Y:S01]  /*ae10*/  IMAD.WIDE.U32 R14, R15, 0x8, R18 ;  /* 0x000000080f0e7825 */ /* 0x000fe200078e0012 */
[----:B------:R-:W-:-:S03]  /*ae20*/  SHF.R.U32.HI R25, RZ, 0x1, R20 ;  /* 0x00000001ff197819 */ /* 0x000fc60000011614 */
[----:B------:R-:W-:Y:S02]  /*ae30*/  IMAD R20, R26, R11, RZ ;  /* 0x0000000b1a147224 */ /* 0x000fe400078e02ff */
[----:B------:R-:W3:Y:S01]  /*ae40*/  LDG.E.64 R14, desc[UR58][R14.64] ;  /* 0x0000003a0e0e7981 */ /* 0x000ee2000c1e1b00 */
[----:B------:R-:W-:Y:S02]  /*ae50*/  IMAD.WIDE.U32 R24, R25, 0x8, R18 ;  /* 0x0000000819187825 */ /* 0x000fe400078e0012 */
[----:B------:R-:W-:-:S04]  /*ae60*/  SHF.R.U32.HI R21, RZ, 0x1, R20 ;  /* 0x00000001ff157819 */ /* 0x000fc80000011614 */
[----:B------:R-:W4:Y:S01]  /*ae70*/  LDG.E.64 R24, desc[UR58][R24.64] ;  /* 0x0000003a18187981 */ /* 0x000f22000c1e1b00 */
[----:B------:R-:W-:-:S06]  /*ae80*/  IMAD.WIDE.U32 R20, R21, 0x8, R18 ;  /* 0x0000000815147825 */ /* 0x000fcc00078e0012 */
[----:B------:R-:W5:Y:S01]  /*ae90*/  LDG.E.64 R20, desc[UR58][R20.64] ;  /* 0x0000003a14147981 */ /* 0x000f62000c1e1b00 */
[----:B------:R-:W-:Y:S01]  /*aea0*/  LOP3.LUT P1, RZ, R7, 0xff, RZ, 0xc0, !PT ;  /* 0x000000ff07ff7812 */ /* 0x000fe2000782c0ff */
[----:B------:R-:W-:Y:S01]  /*aeb0*/  IMAD.IADD R11, R11, 0x1, R10 ;  /* 0x000000010b0b7824 */ /* 0x000fe200078e020a */
[----:B------:R-:W-:Y:S02]  /*aec0*/  LOP3.LUT P3, RZ, R8, 0xff, RZ, 0xc0, !PT ;  /* 0x000000ff08ff7812 */ /* 0x000fe4000786c0ff */
[----:B------:R-:W-:Y:S02]  /*aed0*/  LOP3.LUT P4, RZ, R6, 0xff, RZ, 0xc0, !PT ;  /* 0x000000ff06ff7812 */ /* 0x000fe4000788c0ff */
[----:B------:R-:W-:Y:S02]  /*aee0*/  LOP3.LUT P5, RZ, R5, 0xff, RZ, 0xc0, !PT ;  /* 0x000000ff05ff7812 */ /* 0x000fe400078ac0ff */
[----:B------:R-:W-:Y:S02]  /*aef0*/  LOP3.LUT P0, RZ, R4, 0xff, RZ, 0xc0, !PT ;  /* 0x000000ff04ff7812 */ /* 0x000fe4000780c0ff */
[----:B--2---:R-:W-:-:S02]  /*af00*/  FSETP.NEU.FTZ.AND P2, PT, R12, RZ, PT ;  /* 0x000000ff0c00720b */ /* 0x004fc40003f5d000 */
[----:B------:R-:W-:Y:S02]  /*af10*/  FSETP.NEU.FTZ.AND P6, PT, R13, RZ, PT ;  /* 0x000000ff0d00720b */ /* 0x000fe40003fdd000 */
[----:B------:R-:W-:Y:S02]  /*af20*/  PLOP3.LUT P2, PT, P1, P2, PT, 0xa8, 0x0 ;  /* 0x000000000000781c */ /* 0x000fe40000f45570 */
[----:B------:R-:W-:Y:S02]  /*af30*/  PLOP3.LUT P3, PT, P3, P6, PT, 0xa8, 0x0 ;  /* 0x000000000000781c */ /* 0x000fe40001f6d570 */
[----:B------:R-:W-:Y:S02]  /*af40*/  SEL R7, RZ, 0x1, !P2 ;  /* 0x00000001ff077807 */ /* 0x000fe40005000000 */
[----:B---3--:R-:W-:Y:S02]  /*af50*/  FSETP.NEU.FTZ.AND P2, PT, R14, RZ, PT ;  /* 0x000000ff0e00720b */ /* 0x008fe40003f5d000 */
[----:B------:R-:W-:-:S02]  /*af60*/  FSETP.NEU.FTZ.AND P6, PT, R15, RZ, PT ;  /* 0x000000ff0f00720b */ /* 0x000fc40003fdd000 */
[----:B------:R-:W-:Y:S01]  /*af70*/  LOP3.LUT P1, RZ, R3, 0xff, RZ, 0xc0, !PT ;  /* 0x000000ff03ff7812 */ /* 0x000fe2000782c0ff */
[----:B------:R-:W-:Y:S01]  /*af80*/  IMAD R3, R10, 0x3, R11 ;  /* 0x000000030a037824 */ /* 0x000fe200078e020b */
[----:B------:R-:W-:Y:S02]  /*af90*/  PLOP3.LUT P4, PT, P4, P2, PT, 0xa8, 0x0 ;  /* 0x000000000000781c */ /* 0x000fe40002785570 */
[----:B------:R-:W-:Y:S02]  /*afa0*/  PLOP3.LUT P5, PT, P5, P6, PT, 0xa8, 0x0 ;  /* 0x000000000000781c */ /* 0x000fe40002fad570 */
[----:B------:R-:W-:Y:S02]  /*afb0*/  ISETP.GE.U32.AND P6, PT, R3, R22, PT ;  /* 0x000000160300720c */ /* 0x000fe40003fc6070 */
[----:B------:R-:W-:Y:S02]  /*afc0*/  SEL R6, RZ, 0x1, !P4 ;  /* 0x00000001ff067807 */ /* 0x000fe40006000000 */
[----:B------:R-:W-:-:S02]  /*afd0*/  SEL R5, RZ, 0x1, !P5 ;  /* 0x00000001ff057807 */ /* 0x000fc40006800000 */
[----:B----4-:R-:W-:Y:S02]  /*afe0*/  FSETP.NEU.FTZ.AND P4, PT, R24, RZ, PT ;  /* 0x000000ff1800720b */ /* 0x010fe40003f9d000 */
[----:B------:R-:W-:Y:S02]  /*aff0*/  FSETP.NEU.FTZ.AND P5, PT, R25, RZ, PT ;  /* 0x000000ff1900720b */ /* 0x000fe40003fbd000 */
[----:B------:R-:W-:Y:S02]  /*b000*/  SEL R8, RZ, 0x1, !P3 ;  /* 0x00000001ff087807 */ /* 0x000fe40005800000 */
[----:B------:R-:W-:Y:S02]  /*b010*/  PLOP3.LUT P0, PT, P0, P4, PT, 0xa8, 0x0 ;  /* 0x000000000000781c */ /* 0x000fe40000709570 */
[----:B------:R-:W-:Y:S02]  /*b020*/  PLOP3.LUT P1, PT, P1, P5, PT, 0xa8, 0x0 ;  /* 0x000000000000781c */ /* 0x000fe40000f2b570 */
[----:B------:R-:W-:-:S02]  /*b030*/  LOP3.LUT P2, RZ, R0, 0xff, RZ, 0xc0, !PT ;  /* 0x000000ff00ff7812 */ /* 0x000fc4000784c0ff */
[----:B------:R-:W-:Y:S02]  /*b040*/  LOP3.LUT P3, RZ, R9, 0xff, RZ, 0xc0, !PT ;  /* 0x000000ff09ff7812 */ /* 0x000fe4000786c0ff */
[----:B-----5:R-:W-:Y:S02]  /*b050*/  FSETP.NEU.FTZ.AND P5, PT, R20, RZ, PT ;  /* 0x000000ff1400720b */ /* 0x020fe40003fbd000 */
[----:B------:R-:W-:Y:S02]  /*b060*/  FSETP.NEU.FTZ.AND P4, PT, R21, RZ, PT ;  /* 0x000000ff1500720b */ /* 0x000fe40003f9d000 */
        /* <DEDUP_REMOVED lines=8> */
.L_x_1701:
[----:B------:R-:W-:Y:S05]  /*b0f0*/  BSYNC B0 ;  /* 0x0000000000007941 */ /* 0x000fea0003800000 */
.L_x_1700:
[----:B------:R-:W-:Y:S01]  /*b100*/  ISETP.GE.U32.AND P1, PT, R11, R22, PT ;  /* 0x000000160b00720c */ /* 0x000fe20003f26070 */
[----:B------:R-:W-:-:S12]  /*b110*/  BSSY B0, `(.L_x_1703) ;  /* 0x000001a000007945 */ /* 0x000fd80003800000 */
[----:B------:R-:W-:Y:S05]  /*b120*/  @P1 BRA `(.L_x_1704) ;  /* 0x0000000000601947 */ /* 0x000fea0003800000 */
[----:B------:R-:W-:-:S05]  /*b130*/  IMAD R12, R26, R11, RZ ;  /* 0x0000000b1a0c7224 */ /* 0x000fca00078e02ff */
[----:B------:R-:W-:-:S05]  /*b140*/  SHF.R.U32.HI R13, RZ, 0x1, R12 ;  /* 0x00000001ff0d7819 */ /* 0x000fca000001160c */
[----:B------:R-:W-:-:S06]  /*b150*/  IMAD.WIDE.U32 R12, R13, 0x8, R18 ;  /* 0x000000080d0c7825 */ /* 0x000fcc00078e0012 */
[----:B------:R-:W5:Y:S01]  /*b160*/  LDG.E.64 R12, desc[UR58][R12.64] ;  /* 0x0000003a0c0c7981 */ /* 0x000f62000c1e1b00 */
[----:B------:R-:W-:-:S05]  /*b170*/  IMAD.IADD R27, R11, 0x1, R10 ;  /* 0x000000010b1b7824 */ /* 0x000fca00078e020a */
[----:B------:R-:W-:-:S13]  /*b180*/  ISETP.GE.U32.AND P0, PT, R27, R22, PT ;  /* 0x000000161b00720c */ /* 0x000fda0003f06070 */
[----:B------:R-:W-:Y:S05]  /*b190*/  @P0 BRA `(.L_x_1704) ;  /* 0x0000000000440947 */ /* 0x000fea0003800000 */
[----:B------:R-:W-:-:S05]  /*b1a0*/  IMAD R14, R26, R27, RZ ;  /* 0x0000001b1a0e7224 */ /* 0x000fca00078e02ff */
[----:B------:R-:W-:-:S05]  /*b1b0*/  SHF.R.U32.HI R15, RZ, 0x1, R14 ;  /* 0x00000001ff0f7819 */ /* 0x000fca000001160e */
[----:B------:R-:W-:-:S06]  /*b1c0*/  IMAD.WIDE.U32 R14, R15, 0x8, R18 ;  /* 0x000000080f0e7825 */ /* 0x000fcc00078e0012 */
[----:B------:R-:W5:Y:S01]  /*b1d0*/  LDG.E.64 R14, desc[UR58][R14.64] ;  /* 0x0000003a0e0e7981 */ /* 0x000f62000c1e1b00 */
[----:B------:R-:W-:-:S04]  /*b1e0*/  IADD3 R27, R27, R10, RZ ;  /* 0x0000000a1b1b7210 */ /* 0x000fc80007ffe0ff */
        /* <DEDUP_REMOVED lines=10> */
[----:B------:R-:W5:Y:S04]  /*b290*/  LDG.E.64 R24, desc[UR58][R24.64] ;  /* 0x0000003a18187981 */ /* 0x000f68000c1e1b00 */
[----:B------:R0:W5:Y:S02]  /*b2a0*/  @!P0 LDG.E.64 R20, desc[UR58][R18.64] ;  /* 0x0000003a12148981 */ /* 0x000164000c1e1b00 */
.L_x_1704:
[----:B------:R-:W-:Y:S05]  /*b2b0*/  BSYNC B0 ;  /* 0x0000000000007941 */ /* 0x000fea0003800000 */
.L_x_1703:
        /* <DEDUP_REMOVED lines=13> */
[----:B------:R-:W-:Y:S02]  /*b390*/  LOP3.LUT P0, RZ, R6, 0xff, RZ, 0xc0, !PT ;  /* 0x000000ff06ff7812 */ /* 0x000fe4000780c0ff */
[----:B------:R-:W-:Y:S02]  /*b3a0*/  FSETP.NEU.FTZ.AND P1, PT, R14, RZ, PT ;  /* 0x000000ff0e00720b */ /* 0x000fe40003f3d000 */
[----:B------:R-:W-:Y:S02]  /*b3b0*/  IADD3 R11, R11, R10, RZ ;  /* 0x0000000a0b0b7210 */ /* 0x000fe40007ffe0ff */
[----:B------:R-:W-:Y:S02]  /*b3c0*/  PLOP3.LUT P0, PT, P0, P1, PT, 0xa8, 0x0 ;  /* 0x000000000000781c */ /* 0x000fe40000703570 */
[----:B------:R-:W-:Y:S02]  /*b3d0*/  ISETP.GE.U32.AND P1, PT, R11, R22, PT ;  /* 0x000000160b00720c */ /* 0x000fe40003f26070 */
[----:B------:R-:W-:-:S02]  /*b3e0*/  FSETP.NEU.FTZ.AND P2, PT, R15, RZ, PT ;  /* 0x000000ff0f00720b */ /* 0x000fc40003f5d000 */
[----:B------:R-:W-:Y:S02]  /*b3f0*/  LOP3.LUT P3, RZ, R5, 0xff, RZ, 0xc0, !PT ;  /* 0x000000ff05ff7812 */ /* 0x000fe4000786c0ff */
[----:B------:R-:W-:Y:S02]  /*b400*/  SEL R6, RZ, 0x1, !P0 ;  /* 0x00000001ff067807 */ /* 0x000fe40004000000 */
[----:B------:R-:W-:-:S04]  /*b410*/  PLOP3.LUT P2, PT, P3, P2, PT, 0xa8, 0x0 ;  /* 0x000000000000781c */ /* 0x000fc80001f45570 */
[----:B------:R-:W-:Y:S01]  /*b420*/  SEL R5, RZ, 0x1, !P2 ;  /* 0x00000001ff057807 */ /* 0x000fe20005000000 */
[----:B------:R-:W-:Y:S08]  /*b430*/  @P1 BRA `(.L_x_1706) ;  /* 0x0000000000501947 */ /* 0x000ff00003800000 */
[----:B------:R-:W-:Y:S01]  /*b440*/  IMAD.IADD R11, R11, 0x1, R10 ;  /* 0x000000010b0b7824 */ /* 0x000fe200078e020a */
[----:B------:R-:W-:Y:S02]  /*b450*/  LOP3.LUT P0, RZ, R4, 0xff, RZ, 0xc0, !PT ;  /* 0x000000ff04ff7812 */ /* 0x000fe4000780c0ff */
[----:B------:R-:W-:Y:S02]  /*b460*/  FSETP.NEU.FTZ.AND P3, PT, R24, RZ, PT ;  /* 0x000000ff1800720b */ /* 0x000fe40003f7d000 */
[----:B------:R-:W-:Y:S02]  /*b470*/  ISETP.GE.U32.AND P6, PT, R11, R22, PT ;  /* 0x000000160b00720c */ /* 0x000fe40003fc6070 */
[----:B------:R-:W-:Y:S02]  /*b480*/  PLOP3.LUT P0, PT, P0, P3, PT, 0xa8, 0x0 ;  /* 0x000000000000781c */ /* 0x000fe40000707570 */
[----:B------:R-:W-:Y:S02]  /*b490*/  FSETP.NEU.FTZ.AND P1, PT, R25, RZ, PT ;  /* 0x000000ff1900720b */ /* 0x000fe40003f3d000 */
[----:B------:R-:W-:-:S07]  /*b4a0*/  SEL R4, RZ, 0x1, !P0 ;  /* 0x00000001ff047807 */ /* 0x000fce0004000000 */
        /* <DEDUP_REMOVED lines=13> */
.L_x_1706:
[----:B------:R-:W-:Y:S05]  /*b580*/  BSYNC B0 ;  /* 0x0000000000007941 */ /* 0x000fea0003800000 */
.L_x_1705:
        /* <DEDUP_REMOVED lines=10> */
[----:B0-----:R-:W-:Y:S02]  /*b630*/  SEL R18, RZ, 0x1, !P1 ;  /* 0x00000001ff127807 */ /* 0x001fe40004800000 */
[----:B-----5:R-:W-:Y:S01]  /*b640*/  SEL R25, RZ, 0x1, !P0 ;  /* 0x00000001ff197807 */ /* 0x020fe20004000000 */
[----:B------:R-:W-:Y:S08]  /*b650*/  BRA `(.L_x_1667) ;  /* 0x0000000800707947 */ /* 0x000ff00003800000 */
.L_x_1683:
        /* <DEDUP_REMOVED lines=22> */
.L_x_1709:
[----:B------:R-:W-:Y:S01]  /*b7c0*/  SHF.R.U32.HI R11, RZ, 0x1, R3 ;  /* 0x00000001ff0b7819 */ /* 0x000fe20000011603 */
[----:B------:R-:W-:-:S04]  /*b7d0*/  IMAD.IADD R3, R3, 0x1, R0 ;  /* 0x0000000103037824 */ /* 0x000fc800078e0200 */
[----:B------:R-:W-:Y:S01]  /*b7e0*/  IMAD.WIDE.U32 R10, R11, 0x8, R18 ;  /* 0x000000080b0a7825 */ /* 0x000fe200078e0012 */
[----:B------:R-:W-:-:S03]  /*b7f0*/  SHF.R.U32.HI R13, RZ, 0x1, R3 ;  /* 0x00000001ff0d7819 */ /* 0x000fc60000011603 */
[----:B------:R-:W-:Y:S02]  /*b800*/  IMAD.IADD R3, R3, 0x1, R0 ;  /* 0x0000000103037824 */ /* 0x000fe400078e0200 */
[----:B------:R-:W2:Y:S01]  /*b810*/  LDG.E.64 R10, desc[UR58][R10.64] ;  /* 0x0000003a0a0a7981 */ /* 0x000ea2000c1e1b00 */
[----:B------:R-:W-:Y:S02]  /*b820*/  IMAD.WIDE.U32 R12, R13, 0x8, R18 ;  /* 0x000000080d0c7825 */ /* 0x000fe400078e0012 */
[----:B------:R-:W-:Y:S02]  /*b830*/  SHF.R.U32.HI R21, RZ, 0x1, R3 ;  /* 0x00000001ff157819 */ /* 0x000fe40000011603 */
[----:B------:R-:W-:Y:S02]  /*b840*/  IADD3 R3, R3, R0, RZ ;  /* 0x0000000003037210 */ /* 0x000fe40007ffe0ff */
[----:B------:R-:W3:Y:S01]  /*b850*/  LDG.E.64 R12, desc[UR58][R12.64] ;  /* 0x0000003a0c0c7981 */ /* 0x000ee2000c1e1b00 */
[----:B------:R-:W-:Y:S01]  /*b860*/  IMAD.WIDE.U32 R20, R21, 0x8, R18 ;  /* 0x0000000815147825 */ /* 0x000fe200078e0012 */
[----:B------:R-:W-:-:S05]  /*b870*/  SHF.R.U32.HI R15, RZ, 0x1, R3 ;  /* 0x00000001ff0f7819 */ /* 0x000fca0000011603 */
[----:B------:R-:W-:Y:S01]  /*b880*/  IMAD.WIDE.U32 R14, R15, 0x8, R18 ;  /* 0x000000080f0e7825 */ /* 0x000fe200078e0012 */
[----:B------:R-:W4:Y:S05]  /*b890*/  LDG.E.64 R20, desc[UR58][R20.64] ;  /* 0x0000003a14147981 */ /* 0x000f2a000c1e1b00 */
[----:B------:R-:W5:Y:S01]  /*b8a0*/  LDG.E.64 R14, desc[UR58][R14.64] ;  /* 0x0000003a0e0e7981 */ /* 0x000f62000c1e1b00 */
[----:B------:R-:W-:Y:S01]  /*b8b0*/  LOP3.LUT P1, RZ, R24, 0xff, RZ, 0xc0, !PT ;  /* 0x000000ff18ff7812 */ /* 0x000fe2000782c0ff */
[----:B------:R-:W-:Y:S01]  /*b8c0*/  IMAD.IADD R3, R3, 0x1, R0 ;  /* 0x0000000103037824 */ /* 0x000fe200078e0200 */
[----:B------:R-:W-:Y:S02]  /*b8d0*/  LOP3.LUT P3, RZ, R25, 0xff, RZ, 0xc0, !PT ;  /* 0x000000ff19ff7812 */ /* 0x000fe4000786c0ff */
[----:B------:R-:W-:-:S02]  /*b8e0*/  LOP3.LUT P4, RZ, R9, 0xff, RZ, 0xc0, !PT ;  /* 0x000000ff09ff7812 */ /* 0x000fc4000788c0ff */
[----:B------:R-:W-:Y:S02]  /*b8f0*/  LOP3.LUT P5, RZ, R8, 0xff, RZ, 0xc0, !PT ;  /* 0x000000ff08ff7812 */ /* 0x000fe400078ac0ff */
[----:B------:R-:W-:Y:S01]  /*b900*/  LOP3.LUT P0, RZ, R7, 0xff, RZ, 0xc0, !PT ;  /* 0x000000ff07ff7812 */ /* 0x000fe2000780c0ff */
[----:B------:R-:W-:Y:S01]  /*b910*/  IMAD R7, R0, 0x3, R3 ;  /* 0x0000000300077824 */ /* 0x000fe200078e0203 */
[----:B--2---:R-:W-:Y:S02]  /*b920*/  FSETP.NEU.FTZ.AND P2, PT, R10, RZ, PT ;  /* 0x000000ff0a00720b */ /* 0x004fe40003f5d000 */
[----:B------:R-:W-:Y:S02]  /*b930*/  FSETP.NEU.FTZ.AND P6, PT, R11, RZ, PT ;  /* 0x000000ff0b00720b */ /* 0x000fe40003fdd000 */
[----:B------:R-:W-:Y:S02]  /*b940*/  PLOP3.LUT P2, PT, P1, P2, PT, 0xa8, 0x0 ;  /* 0x000000000000781c */ /* 0x000fe40000f45570 */
[----:B------:R-:W-:-:S02]  /*b950*/  PLOP3.LUT P3, PT, P3, P6, PT, 0xa8, 0x0 ;  /* 0x000000000000781c */ /* 0x000fc40001f6d570 */
[----:B------:R-:W-:Y:S02]  /*b960*/  SEL R24, RZ, 0x1, !P2 ;  /* 0x00000001ff187807 */ /* 0x000fe40005000000 */
[----:B---3--:R-:W-:Y:S02]  /*b970*/  FSETP.NEU.FTZ.AND P2, PT, R12, RZ, PT ;  /* 0x000000ff0c00720b */ /* 0x008fe40003f5d000 */
[----:B------:R-:W-:Y:S02]  /*b980*/  FSETP.NEU.FTZ.AND P6, PT, R13, RZ, PT ;  /* 0x000000ff0d00720b */ /* 0x000fe40003fdd000 */
[----:B------:R-:W-:Y:S02]  /*b990*/  PLOP3.LUT P4, PT, P4, P2, PT, 0xa8, 0x0 ;  /* 0x000000000000781c */ /* 0x000fe40002785570 */
[----:B------:R-:W-:Y:S02]  /*b9a0*/  PLOP3.LUT P5, PT, P5, P6, PT, 0xa8, 0x0 ;  /* 0x000000000000781c */ /* 0x000fe40002fad570 */
[----:B------:R-:W-:-:S02]  /*b9b0*/  ISETP.GE.U32.AND P6, PT, R7, R22, PT ;  /* 0x000000160700720c */ /* 0x000fc40003fc6070 */
[----:B------:R-:W-:Y:S02]  /*b9c0*/  SEL R9, RZ, 0x1, !P4 ;  /* 0x00000001ff097807 */ /* 0x000fe40006000000 */
[----:B------:R-:W-:Y:S02]  /*b9d0*/  SEL R8, RZ, 0x1, !P5 ;  /* 0x00000001ff087807 */ /* 0x000fe40006800000 */
[----:B------:R-:W-:Y:S02]  /*b9e0*/  LOP3.LUT P1, RZ, R6, 0xff, RZ, 0xc0, !PT ;  /* 0x000000ff06ff7812 */ /* 0x000fe4000782c0ff */
[----:B----4-:R-:W-:Y:S02]  /*b9f0*/  FSETP.NEU.FTZ.AND P4, PT, R20, RZ, PT ;  /* 0x000000ff1400720b */ /* 0x010fe40003f9d000 */
[----:B------:R-:W-:Y:S02]  /*ba00*/  FSETP.NEU.FTZ.AND P5, PT, R21, RZ, PT ;  /* 0x000000ff1500720b */ /* 0x000fe40003fbd000 */
[----:B------:R-:W-:-:S02]  /*ba10*/  SEL R25, RZ, 0x1, !P3 ;  /* 0x00000001ff197807 */ /* 0x000fc40005800000 */
[----:B------:R-:W-:Y:S02]  /*ba20*/  PLOP3.LUT P0, PT, P0, P4, PT, 0xa8, 0x0 ;  /* 0x000000000000781c */ /* 0x000fe40000709570 */
[----:B------:R-:W-:Y:S02]  /*ba30*/  PLOP3.LUT P1, PT, P1, P5, PT, 0xa8, 0x0 ;  /* 0x000000000000781c */ /* 0x000fe40000f2b570 */
[----:B------:R-:W-:Y:S02]  /*ba40*/  LOP3.LUT P2, RZ, R5, 0xff, RZ, 0xc0, !PT ;  /* 0x000000ff05ff7812 */ /* 0x000fe4000784c0ff */
[----:B------:R-:W-:Y:S02]  /*ba50*/  LOP3.LUT P3, RZ, R4, 0xff, RZ, 0xc0, !PT ;  /* 0x000000ff04ff7812 */ /* 0x000fe4000786c0ff */
[----:B-----5:R-:W-:Y:S02]  /*ba60*/  FSETP.NEU.FTZ.AND P5, PT, R14, RZ, PT ;  /* 0x000000ff0e00720b */ /* 0x020fe40003fbd000 */
[----:B------:R-:W-:-:S02]  /*ba70*/  FSETP.NEU.FTZ.AND P4, PT, R15, RZ, PT ;  /* 0x000000ff0f00720b */ /* 0x000fc40003f9d000 */
        /* <DEDUP_REMOVED lines=8> */
.L_x_1708:
[----:B------:R-:W-:Y:S05]  /*bb00*/  BSYNC B0 ;  /* 0x0000000000007941 */ /* 0x000fea0003800000 */
.L_x_1707:
[----:B------:R-:W-:Y:S01]  /*bb10*/  ISETP.GE.U32.AND P1, PT, R3, R22, PT ;  /* 0x000000160300720c */ /* 0x000fe20003f26070 */
[----:B------:R-:W-:-:S12]  /*bb20*/  BSSY B0, `(.L_x_1710) ;  /* 0x0000016000007945 */ /* 0x000fd80003800000 */
[----:B------:R-:W-:Y:S05]  /*bb30*/  @P1 BRA `(.L_x_1711) ;  /* 0x0000000000501947 */ /* 0x000fea0003800000 */
[----:B------:R-:W-:-:S05]  /*bb40*/  SHF.R.U32.HI R11, RZ, 0x1, R3 ;  /* 0x00000001ff0b7819 */ /* 0x000fca0000011603 */
[----:B------:R-:W-:-:S06]  /*bb50*/  IMAD.WIDE.U32 R10, R11, 0x8, R18 ;  /* 0x000000080b0a7825 */ /* 0x000fcc00078e0012 */
[----:B------:R-:W5:Y:S01]  /*bb60*/  LDG.E.64 R10, desc[UR58][R10.64] ;  /* 0x0000003a0a0a7981 */ /* 0x000f62000c1e1b00 */
[----:B------:R-:W-:-:S05]  /*bb70*/  IMAD.IADD R27, R3, 0x1, R0 ;  /* 0x00000001031b7824 */ /* 0x000fca00078e0200 */
[----:B------:R-:W-:-:S13]  /*bb80*/  ISETP.GE.U32.AND P0, PT, R27, R22, PT ;  /* 0x000000161b00720c */ /* 0x000fda0003f06070 */
[----:B------:R-:W-:Y:S05]  /*bb90*/  @P0 BRA `(.L_x_1711) ;  /* 0x0000000000380947 */ /* 0x000fea0003800000 */
[----:B------:R-:W-:-:S05]  /*bba0*/  SHF.R.U32.HI R13, RZ, 0x1, R27 ;  /* 0x00000001ff0d7819 */ /* 0x000fca000001161b */
[----:B------:R-:W-:-:S06]  /*bbb0*/  IMAD.WIDE.U32 R12, R13, 0x8, R18 ;  /* 0x000000080d0c7825 */ /* 0x000fcc00078e0012 */
[----:B------:R-:W5:Y:S01]  /*bbc0*/  LDG.E.64 R12, desc[UR58][R12.64] ;  /* 0x0000003a0c0c7981 */ /* 0x000f62000c1e1b00 */
[----:B------:R-:W-:-:S04]  /*bbd0*/  IADD3 R27, R27, R0, RZ ;  /* 0x000000001b1b7210 */ /* 0x000fc80007ffe0ff */
[----:B------:R-:W-:-:S13]  /*bbe0*/  ISETP.GE.U32.AND P0, PT, R27, R22, PT ;  /* 0x000000161b00720c */ /* 0x000fda0003f06070 */
[----:B------:R-:W-:Y:S05]  /*bbf0*/  @P0 BRA `(.L_x_1711) ;  /* 0x0000000000200947 */ /* 0x000fea0003800000 */
[----:B------:R-:W-:Y:S01]  /*bc00*/  IMAD.IADD R29, R27, 0x1, R0 ;  /* 0x000000011b1d7824 */ /* 0x000fe200078e0200 */
[----:B------:R-:W-:-:S04]  /*bc10*/  SHF.R.U32.HI R21, RZ, 0x1, R27 ;  /* 0x00000001ff157819 */ /* 0x000fc8000001161b */
[----:B------:R-:W-:Y:S01]  /*bc20*/  ISETP.GE.U32.AND P0, PT, R29, R22, PT ;  /* 0x000000161d00720c */ /* 0x000fe20003f06070 */
[----:B------:R-:W-:-:S06]  /*bc30*/  IMAD.WIDE.U32 R20, R21, 0x8, R18 ;  /* 0x0000000815147825 */ /* 0x000fcc00078e0012 */
[----:B------:R-:W5:Y:S06]  /*bc40*/  LDG.E.64 R20, desc[UR58][R20.64] ;  /* 0x0000003a14147981 */ /* 0x000f6c000c1e1b00 */
[----:B------:R-:W-:-:S05]  /*bc50*/  @!P0 SHF.R.U32.HI R27, RZ, 0x1, R29 ;  /* 0x00000001ff1b8819 */ /* 0x000fca000001161d */
[----:B------:R-:W-:-:S05]  /*bc60*/  @!P0 IMAD.WIDE.U32 R18, R27, 0x8, R18 ;  /* 0x000000081b128825 */ /* 0x000fca00078e0012 */
[----:B------:R0:W5:Y:S02]  /*bc70*/  @!P0 LDG.E.64 R14, desc[UR58][R18.64] ;  /* 0x0000003a120e8981 */ /* 0x000164000c1e1b00 */
.L_x_1711:
[----:B------:R-:W-:Y:S05]  /*bc80*/  BSYNC B0 ;  /* 0x0000000000007941 */ /* 0x000fea0003800000 */
.L_x_1710:
        /* <DEDUP_REMOVED lines=44> */
.L_x_1713:
[----:B------:R-:W-:Y:S05]  /*bf50*/  BSYNC B0 ;  /* 0x0000000000007941 */ /* 0x000fea0003800000 */
.L_x_1712:
        /* <DEDUP_REMOVED lines=11> */
[----:B------:R-:W-:-:S09]  /*c010*/  SEL R25, RZ, 0x1, !P0 ;  /* 0x00000001ff197807 */ /* 0x000fd20004000000 */
.L_x_1667:
[----:B------:R-:W-:Y:S05]  /*c020*/  BSYNC B6 ;  /* 0x0000000000067941 */ /* 0x000fea0003800000 */
.L_x_1666:
        /* <DEDUP_REMOVED lines=11> */
[----:B---3--:R-:W-:Y:S02]  /*c0e0*/  SHF.R.U32.HI R4, RZ, 0x1, R8 ;  /* 0x00000001ff047819 */ /* 0x008fe40000011608 */
[----:B------:R-:W-:Y:S02]  /*c0f0*/  LEA R0, R0, R3, 0x1 ;  /* 0x0000000300007211 */ /* 0x000fe400078e08ff */
[----:B------:R-:W-:-:S03]  /*c100*/  ISETP.NE.AND P0, PT, R4, RZ, PT ;  /* 0x000000ff0400720c */ /* 0x000fc60003f05270 */
[----:B------:R1:W-:Y:S10]  /*c110*/  STS.U16 [R0], R5 ;  /* 0x0000000500007388 */ /* 0x0003f40000000400 */
[----:B-1----:R-:W-:Y:S05]  /*c120*/  @!P0 BRA `(.L_x_1714) ;  /* 0x00000000005c8947 */ /* 0x002fea0003800000 */
.L_x_1717:
        /* <DEDUP_REMOVED lines=20> */
.L_x_1716:
[----:B------:R-:W-:Y:S05]  /*c270*/  BSYNC B0 ;  /* 0x0000000000007941 */ /* 0x000fea0003800000 */
.L_x_1715:
[----:B------:R-:W-:Y:S01]  /*c280*/  MOV R4, R7 ;  /* 0x0000000700047202 */ /* 0x000fe20000000f00 */
[----:B------:R-:W-:Y:S06]  /*c290*/  @P2 BRA `(.L_x_1717) ;  /* 0xfffffffc00a42947 */ /* 0x000fec000383ffff */
.L_x_1714:
        /* <DEDUP_REMOVED lines=20> */
.L_x_1722:
[----:B------:R-:W-:Y:S01]  /*c3e0*/  IADD3 R0, R2, R4, RZ ;  /* 0x0000000402007210 */ /* 0x000fe20007ffe0ff */
[----:B------:R-:W-:Y:S05]  /*c3f0*/  WARPSYNC.ALL ;  /* 0x0000000000007948 */ /* 0x000fea0003800000 */
[----:B------:R-:W-:Y:S01]  /*c400*/  BAR.SYNC.DEFER_BLOCKING 0x0 ;  /* 0x0000000000007b1d */ /* 0x000fe20000010000 */
[----:B------:R-:W-:-:S04]  /*c410*/  ISETP.GE.U32.AND P0, PT, R0, R7, PT ;  /* 0x000000070000720c */ /* 0x000fc80003f06070 */
[----:B------:R-:W-:Y:S01]  /*c420*/  ISETP.GE.U32.OR P0, PT, R2, R4, P0 ;  /* 0x000000040200720c */ /* 0x000fe20000706470 */
[----:B------:R-:W-:-:S12]  /*c430*/  BSSY B0, `(.L_x_1720) ;  /* 0x000000c000007945 */ /* 0x000fd80003800000 */
        /* <DEDUP_REMOVED lines=11> */
.L_x_1721:
[----:B------:R-:W-:Y:S05]  /*c4f0*/  BSYNC B0 ;  /* 0x0000000000007941 */ /* 0x000fea0003800000 */
.L_x_1720:
[----:B------:R-:W-:-:S04]  /*c500*/  SHF.R.S32.HI R4, RZ, 0x1, R4 ;  /* 0x00000001ff047819 */ /* 0x000fc80000011404 */
[----:B------:R-:W-:-:S13]  /*c510*/  ISETP.GE.AND P0, PT, R4, 0x20, PT ;  /* 0x000000200400780c */ /* 0x000fda0003f06270 */
[----:B------:R-:W-:Y:S05]  /*c520*/  @P0 BRA `(.L_x_1722) ;  /* 0xfffffffc00ac0947 */ /* 0x000fea000383ffff */
[----:B------:R-:W-:-:S07]  /*c530*/  IMAD.MOV.U32 R0, RZ, RZ, 0x20 ;  /* 0x00000020ff007424 */ /* 0x000fce00078e00ff */
.L_x_1719:
[----:B------:R-:W-:Y:S01]  /*c540*/  ISETP.GE.AND P0, PT, R0, 0x2, PT ;  /* 0x000000020000780c */ /* 0x000fe20003f06270 */
[----:B------:R-:W-:Y:S05]  /*c550*/  WARPSYNC.ALL ;  /* 0x0000000000007948 */ /* 0x000fea0003800000 */
[----:B------:R-:W-:Y:S07]  /*c560*/  BAR.SYNC.DEFER_BLOCKING 0x0 ;  /* 0x0000000000007b1d */ /* 0x000fee0000010000 */
[----:B------:R-:W-:Y:S05]  /*c570*/  @!P0 BRA `(.L_x_1718) ;  /* 0x0000000000408947 */ /* 0x000fea0003800000 */
[----:B-1----:R-:W-:-:S11]  /*c580*/  HFMA2.MMA R3, -RZ, RZ, 0, 5.9604644775390625e-08 ;  /* 0x00000001ff037435 */ /* 0x002fd600000001ff */
.L_x_1723:
        /* <DEDUP_REMOVED lines=15> */
.L_x_1718:
[----:B-----5:R-:W2:Y:S01]  /*c680*/  LDC R12, c[0x0][0x3e8] ;  /* 0x0000fa00ff0c7b82 */ /* 0x020ea20000000800 */
[----:B------:R-:W-:Y:S01]  /*c690*/  IMAD.MOV.U32 R19, RZ, RZ, RZ ;  /* 0x000000ffff137224 */ /* 0x000fe200078e00ff */
[----:B------:R-:W-:Y:S02]  /*c6a0*/  MOV R22, RZ ;  /* 0x000000ff00167202 */ /* 0x000fe40000000f00 */
[----:B--2---:R-:W-:-:S13]  /*c6b0*/  ISETP.NE.AND P1, PT, R12, RZ, PT ;  /* 0x000000ff0c00720c */ /* 0x004fda0003f25270 */
[----:B------:R-:W-:Y:S05]  /*c6c0*/  @!P1 BRA `(.L_x_1724) ;  /* 0x0000001000449947 */ /* 0x000fea0003800000 */
[----:B------:R-:W-:Y:S01]  /*c6d0*/  IMAD.MOV.U32 R16, RZ, RZ, RZ ;  /* 0x000000ffff107224 */ /* 0x000fe200078e00ff */
[----:B------:R-:W-:Y:S01]  /*c6e0*/  ULDC.64 UR4, c[0x0][0x3f0] ;  /* 0x0000fc0000047ab9 */ /* 0x000fe20000000a00 */
[----:B------:R-:W-:Y:S02]  /*c6f0*/  ISETP.NE.AND P0, PT, R12, 0x1, PT ;  /* 0x000000010c00780c */ /* 0x000fe40003f05270 */
[----:B------:R-:W-:Y:S01]  /*c700*/  IMAD.HI.U32 R4, R17, UR4, R16 ;  /* 0x0000000411047c27 */ /* 0x000fe2000f8e0010 */
[----:B------:R-:W-:-:S04]  /*c710*/  ULDC UR4, c[0x0][0x3ec] ;  /* 0x0000fb0000047ab9 */ /* 0x000fc80000000800 */
[----:B-1----:R-:W-:-:S05]  /*c720*/  SHF.R.U32.HI R5, RZ, UR5, R4 ;  /* 0x00000005ff057c19 */ /* 0x002fca0008011604 */
        /* <DEDUP_REMOVED lines=267> */
.L_x_1724:
        /* <DEDUP_REMOVED lines=275> */
.L_x_1725:
        /* <DEDUP_REMOVED lines=13> */
[----:B------:R-:W-:Y:S01]  /*e9e0*/  MOV R16, RZ ;  /* 0x000000ff00107202 */ /* 0x000fe20000000f00 */
[----:B------:R-:W-:Y:S01]  /*e9f0*/  IMAD R6, R2, UR4, RZ ;  /* 0x0000000402067c24 */ /* 0x000fe2000f8e02ff */
[----:B------:R-:W-:Y:S01]  /*ea00*/  ULDC UR4, c[0x0][0x224] ;  /* 0x0000890000047ab9 */ /* 0x000fe20000000800 */
[----:B------:R-:W-:Y:S02]  /*ea10*/  IMAD.MOV.U32 R19, RZ, RZ, RZ ;  /* 0x000000ffff137224 */ /* 0x000fe400078e00ff */
[----:B------:R-:W-:-:S04]  /*ea20*/  IMAD R7, R23, UR5, R6 ;  /* 0x0000000517077c24 */ /* 0x000fc8000f8e0206 */
[----:B-1----:R-:W-:-:S05]  /*ea30*/  IMAD R7, R0, UR4, R7 ;  /* 0x0000000400077c24 */ /* 0x002fca000f8e0207 */
[----:B------:R-:W-:Y:S01]  /*ea40*/  SHF.L.U32 R7, R7, 0x1, RZ ;  /* 0x0000000107077819 */ /* 0x000fe200000006ff */
        /* <DEDUP_REMOVED lines=274> */
.L_x_1727:
        /* <DEDUP_REMOVED lines=275> */
.L_x_1728:
        /* <DEDUP_REMOVED lines=14> */
.L_x_1730:
[----:B------:R-:W-:Y:S05]  /*10d80*/  BSYNC B0 ;  /* 0x0000000000007941 */ /* 0x000fea0003800000 */
.L_x_1729:
        /* <DEDUP_REMOVED lines=15> */
.L_x_1732:
[----:B------:R-:W-:Y:S05]  /*10e80*/  BSYNC B0 ;  /* 0x0000000000007941 */ /* 0x000fea0003800000 */
.L_x_1731:
        /* <DEDUP_REMOVED lines=35> */
.L_x_1734:
[----:B------:R-:W-:Y:S05]  /*110c0*/  BSYNC B0 ;  /* 0x0000000000007941 */ /* 0x000fea0003800000 */
.L_x_1733:
[----:B------:R-:W3:Y:S08]  /*110d0*/  S2UR UR5, SR_CgaCtaId ;  /* 0x00000000000579c3 */ /* 0x000ef00000008800 */
[----:B------:R-:W-:Y:S06]  /*110e0*/  BAR.SYNC.DEFER_BLOCKING 0x0 ;  /* 0x0000000000007b1d */ /* 0x000fec0000010000 */
[----:B------:R-:W-:-:S02]  /*110f0*/  UMOV UR4, 0x400 ;  /* 0x0000040000047882 */ /* 0x000fc40000000000 */
[----:B---3--:R-:W-:-:S09]  /*11100*/  ULEA UR6, UR5, UR4, 0x18 ;  /* 0x0000000405067291 */ /* 0x008fd2000f8ec03f */
[----:B-12---:R-:W1:Y:S02]  /*11110*/  LDS.U8 R6, [UR6] ;  /* 0x00000006ff067984 */ /* 0x006e640008000000 */
        /* <DEDUP_REMOVED lines=25> */
[----:B------:R-:W-:Y:S01]  /*112b0*/  IMAD.MOV.U32 R10, RZ, RZ, R8 ;  /* 0x000000ffff0a7224 */ /* 0x000fe200078e0008 */
[----:B------:R-:W-:Y:S01]  /*112c0*/  PRMT R17, R18, 0x7610, R17 ;  /* 0x0000761012117816 */ /* 0x000fe20000000011 */
[----:B------:R-:W-:-:S04]  /*112d0*/  IMAD R11, R0, UR7, RZ ;  /* 0x00000007000b7c24 */ /* 0x000fc8000f8e02ff */
[----:B------:R-:W2:Y:S01]  /*112e0*/  LDC.64 R6, c[0x0][0x600] ;  /* 0x00018000ff067b82 */ /* 0x000ea20000000a00 */
[----:B-1----:R-:W-:-:S07]  /*112f0*/  IMAD R13, R13, UR6, RZ ;  /* 0x000000060d0d7c24 */ /* 0x002fce000f8e02ff */
.L_x_1739:
        /* <DEDUP_REMOVED lines=12> */
.L_x_1738:
[----:B------:R-:W-:Y:S05]  /*113c0*/  BRA `(.L_x_1737) ;  /* 0x00000000005c7947 */ /* 0x000fea0003800000 */
.L_x_1736:
        /* <DEDUP_REMOVED lines=11> */
.L_x_1740:
        /* <DEDUP_REMOVED lines=12> */
.L_x_1737:
[----:B------:R-:W-:Y:S05]  /*11540*/  BSYNC B0 ;  /* 0x0000000000007941 */ /* 0x000fea0003800000 */
.L_x_1735:
        /* <DEDUP_REMOVED lines=12> */
.L_x_1744:
[CC--:B------:R-:W-:Y:S01]  /*11610*/  IADD3 R8, R23.reuse, R6.reuse, RZ ;  /* 0x0000000617087210 */ /* 0x0c0fe20007ffe0ff */
[----:B------:R-:W-:Y:S01]  /*11620*/  BAR.SYNC.DEFER_BLOCKING 0x0 ;  /* 0x0000000000007b1d */ /* 0x000fe20000010000 */
[----:B------:R-:W-:Y:S02]  /*11630*/  ISETP.GT.AND P3, PT, R6, 0x1, PT ;  /* 0x000000010600780c */ /* 0x000fe40003f64270 */
[----:B------:R-:W-:Y:S02]  /*11640*/  ISETP.GE.U32.AND P0, PT, R8, UR6, PT ;  /* 0x0000000608007c0c */ /* 0x000fe4000bf06070 */
[----:B------:R-:W-:Y:S01]  /*11650*/  SHF.R.S32.HI R10, RZ, 0x1, R6 ;  /* 0x00000001ff0a7819 */ /* 0x000fe20000011406 */
[----:B------:R-:W-:Y:S01]  /*11660*/  BSSY B0, `(.L_x_1742) ;  /* 0x000000e000007945 */ /* 0x000fe20003800000 */
[----:B------:R-:W-:-:S13]  /*11670*/  ISETP.GE.U32.OR P0, PT, R23, R6, P0 ;  /* 0x000000061700720c */ /* 0x000fda0000706470 */
[----:B--2---:R-:W-:Y:S05]  /*11680*/  @P0 BRA `(.L_x_1743) ;  /* 0x00000000002c0947 */ /* 0x004fea0003800000 */
        /* <DEDUP_REMOVED lines=11> */
.L_x_1743:
[----:B------:R-:W-:Y:S05]  /*11740*/  BSYNC B0 ;  /* 0x0000000000007941 */ /* 0x000fea0003800000 */
.L_x_1742:
[----:B------:R-:W-:Y:S01]  /*11750*/  IMAD.MOV.U32 R6, RZ, RZ, R10 ;  /* 0x000000ffff067224 */ /* 0x000fe200078e000a */
[----:B------:R-:W-:Y:S06]  /*11760*/  @P3 BRA `(.L_x_1744) ;  /* 0xfffffffc00a83947 */ /* 0x000fec000383ffff */
.L_x_1741:
[----:B------:R-:W-:Y:S02]  /*11770*/  ULDC UR4, c[0x0][0x22c] ;  /* 0x00008b0000047ab9 */ /* 0x000fe40000000800 */
[----:B------:R-:W-:-:S13]  /*11780*/  ISETP.NE.AND P0, PT, RZ, UR4, PT ;  /* 0x00000004ff007c0c */ /* 0x000fda000bf05270 */
[----:B------:R-:W-:Y:S05]  /*11790*/  @!P0 BRA `(.L_x_1745) ;  /* 0x0000000000c88947 */ /* 0x000fea0003800000 */
[----:B------:R-:W-:Y:S02]  /*117a0*/  ISETP.GT.AND P0, PT, R7, 0x20, PT ;  /* 0x000000200700780c */ /* 0x000fe40003f04270 */
[----:B------:R-:W-:-:S11]  /*117b0*/  MOV R6, R7 ;  /* 0x0000000700067202 */ /* 0x000fd60000000f00 */
[----:B------:R-:W-:Y:S05]  /*117c0*/  @!P0 BRA `(.L_x_1746) ;  /* 0x0000000000708947 */ /* 0x000fea0003800000 */
[----:B-12---:R-:W-:Y:S02]  /*117d0*/  PRMT R9, R17, 0x7604, R18 ;  /* 0x0000760411097816 */ /* 0x006fe40000000012 */
[----:B------:R-:W-:-:S03]  /*117e0*/  LEA.HI R6, R7, R7, RZ, 0x1 ;  /* 0x0000000707067211 */ /* 0x000fc600078f08ff */
[----:B------:R3:W-:Y:S01]  /*117f0*/  STS.U16 [R0], R9 ;  /* 0x0000000900007388 */ /* 0x0007e20000000400 */
[----:B------:R-:W-:Y:S01]  /*11800*/  SHF.R.S32.HI R8, RZ, 0x1, R6 ;  /* 0x00000001ff087819 */ /* 0x000fe20000011406 */
[----:B------:R-:W-:-:S03]  /*11810*/  IMAD.MOV.U32 R6, RZ, RZ, 0x20 ;  /* 0x00000020ff067424 */ /* 0x000fc600078e00ff */
[----:B------:R-:W-:-:S13]  /*11820*/  ISETP.GE.AND P0, PT, R8, 0x20, PT ;  /* 0x000000200800780c */ /* 0x000fda0003f06270 */
[----:B---3--:R-:W-:Y:S05]  /*11830*/  @!P0 BRA `(.L_x_1746) ;  /* 0x0000000000548947 */ /* 0x008fea0003800000 */
.L_x_1749:
        /* <DEDUP_REMOVED lines=16> */
.L_x_1748:
[----:B------:R-:W-:Y:S05]  /*11940*/  BSYNC B0 ;  /* 0x0000000000007941 */ /* 0x000fea0003800000 */
.L_x_1747:
[----:B------:R-:W-:-:S04]  /*11950*/  SHF.R.S32.HI R8, RZ, 0x1, R8 ;  /* 0x00000001ff087819 */ /* 0x000fc80000011408 */
[----:B------:R-:W-:-:S13]  /*11960*/  ISETP.GE.AND P0, PT, R8, 0x20, PT ;  /* 0x000000200800780c */ /* 0x000fda0003f06270 */
[----:B------:R-:W-:Y:S05]  /*11970*/  @P0 BRA `(.L_x_1749) ;  /* 0xfffffffc00b00947 */ /* 0x000fea000383ffff */
[----:B------:R-:W-:-:S11]  /*11980*/  HFMA2.MMA R6, -RZ, RZ, 0, 1.9073486328125e-06 ;  /* 0x00000020ff067435 */ /* 0x000fd600000001ff */
.L_x_1746:
[----:B------:R-:W-:Y:S01]  /*11990*/  BAR.SYNC.DEFER_BLOCKING 0x0 ;  /* 0x0000000000007b1d */ /* 0x000fe20000010000 */
[----:B------:R-:W-:-:S13]  /*119a0*/  ISETP.GE.AND P0, PT, R6, 0x2, PT ;  /* 0x000000020600780c */ /* 0x000fda0003f06270 */
[----:B------:R-:W-:Y:S05]  /*119b0*/  @!P0 BRA `(.L_x_1745) ;  /* 0x0000000000408947 */ /* 0x000fea0003800000 */
[----:B------:R-:W-:-:S07]  /*119c0*/  IMAD.MOV.U32 R7, RZ, RZ, 0x1 ;  /* 0x00000001ff077424 */ /* 0x000fce00078e00ff */
.L_x_1750:
[----:B-12---:R-:W-:Y:S02]  /*119d0*/  LOP3.LUT R0, R18, 0xffff, RZ, 0xc0, !PT ;  /* 0x0000ffff12007812 */ /* 0x006fe400078ec0ff */
[C---:B------:R-:W-:Y:S02]  /*119e0*/  LOP3.LUT R2, R17.reuse, 0xffff, RZ, 0xc0, !PT ;  /* 0x0000ffff11027812 */ /* 0x040fe400078ec0ff */
        /* <DEDUP_REMOVED lines=13> */
.L_x_1745:
        /* <DEDUP_REMOVED lines=9> */
[----:B------:R-:W3:Y:S04]  /*11b50*/  LDG.E.U8 R3, desc[UR58][R4.64] ;  /* 0x0000003a04037981 */ /* 0x000ee8000c1e1100 */
[----:B-12---:R-:W2:Y:S01]  /*11b60*/  LDG.E.U8 R0, desc[UR58][R4.64+0x1] ;  /* 0x0000013a04007981 */ /* 0x006ea2000c1e1100 */
[----:B---3--:R-:W-:Y:S02]  /*11b70*/  LOP3.LUT P0, RZ, R18, 0xff, R3, 0xc8, !PT ;  /* 0x000000ff12ff7812 */ /* 0x008fe4000780c803 */
[----:B--2---:R-:W-:Y:S02]  /*11b80*/  LOP3.LUT P1, RZ, R17, 0xff, R0, 0xc8, !PT ;  /* 0x000000ff11ff7812 */ /* 0x004fe4000782c800 */
[----:B------:R-:W-:Y:S02]  /*11b90*/  SEL R18, RZ, 0x1, !P0 ;  /* 0x00000001ff127807 */ /* 0x000fe40004000000 */
[----:B------:R-:W-:-:S09]  /*11ba0*/  SEL R17, RZ, 0x1, !P1 ;  /* 0x00000001ff117807 */ /* 0x000fd20004800000 */
.L_x_1752:
[----:B------:R-:W-:Y:S05]  /*11bb0*/  @!P2 BRA `(.L_x_1753) ;  /* 0x0000000000cca947 */ /* 0x000fea0003800000 */
[----:B------:R-:W3:Y:S02]  /*11bc0*/  LDC R22, c[0x0][0x61c] ;  /* 0x00018700ff167b82 */ /* 0x000ee40000000800 */
[----:B---3--:R-:W-:-:S04]  /*11bd0*/  ISETP.NE.AND P0, PT, R22, 0x1, PT ;  /* 0x000000011600780c */ /* 0x008fc80003f05270 */
[----:B-12---:R-:W-:-:S09]  /*11be0*/  P2R R0, PR, RZ, 0x1 ;  /* 0x00000001ff007803 */ /* 0x006fd20000000000 */
        /* <DEDUP_REMOVED lines=17> */
.L_x_1754:
        /* <DEDUP_REMOVED lines=24> */
.L_x_1755:
[----:B------:R-:W-:Y:S01]  /*11e80*/  ULDC.64 UR4, c[0x0][0x5e8] ;  /* 0x00017a0000047ab9 */ /* 0x000fe20000000a00 */
[----:B------:R-:W-:Y:S02]  /*11e90*/  LOP3.LUT P0, RZ, R17, 0xff, RZ, 0xc0, !PT ;  /* 0x000000ff11ff7812 */ /* 0x000fe4000780c0ff */
[----:B------:R-:W-:Y:S02]  /*11ea0*/  IADD3 R16, P1, R16, UR4, RZ ;  /* 0x0000000410107c10 */ /* 0x000fe4000ff3e0ff */
[----:B-1----:R-:W-:Y:S02]  /*11eb0*/  SEL R3, RZ, 0x1, !P0 ;  /* 0x00000001ff037807 */ /* 0x002fe40004000000 */
[----:B------:R-:W-:-:S05]  /*11ec0*/  IADD3.X R17, RZ, UR5, RZ, P1, !PT ;  /* 0x00000005ff117c10 */ /* 0x000fca0008ffe4ff */
[----:B------:R-:W-:Y:S01]  /*11ed0*/  STG.E.U8 desc[UR58][R16.64], R3 ;  /* 0x0000000310007986 */ /* 0x000fe2000c10113a */
[----:B------:R-:W-:Y:S05]  /*11ee0*/  EXIT ;  /* 0x000000000000794d */ /* 0x000fea0003800000 */
.L_x_1753:
[----:B------:R-:W-:Y:S04]  /*11ef0*/  STG.E.U8 desc[UR58][R4.64], R18 ;  /* 0x0000001204007986 */ /* 0x000fe8000c10113a */
[----:B------:R-:W-:Y:S01]  /*11f00*/  STG.E.U8 desc[UR58][R4.64+0x1], R17 ;  /* 0x0000011104007986 */ /* 0x000fe2000c10113a */
[----:B------:R-:W-:Y:S05]  /*11f10*/  EXIT ;  /* 0x000000000000794d */ /* 0x000fea0003800000 */
.L_x_1751:
[----:B------:R-:W-:Y:S01]  /*11f20*/  ISETP.NE.AND P2, PT, RZ, UR36, PT ;  /* 0x00000024ff007c0c */ /* 0x000fe2000bf45270 */
[----:B------:R-:W-:Y:S02]  /*11f30*/  ULDC.64 UR4, c[0x0][0x5e8] ;  /* 0x00017a0000047ab9 */ /* 0x000fe40000000a00 */
[----:B------:R-:W-:Y:S02]  /*11f40*/  IADD3 R2, P0, R19, UR4, RZ ;  /* 0x0000000413027c10 */ /* 0x000fe4000ff1e0ff */
[----:B------:R-:W-:-:S03]  /*11f50*/  IADD3 R4, P1, R16, UR4, RZ ;  /* 0x0000000410047c10 */ /* 0x000fc6000ff3e0ff */
[----:B------:R-:W-:Y:S01]  /*11f60*/  IMAD.X R3, RZ, RZ, UR5, P0 ;  /* 0x00000005ff037e24 */ /* 0x000fe200080e06ff */
[----:B------:R-:W-:-:S04]  /*11f70*/  IADD3.X R5, RZ, UR5, RZ, P1, !PT ;  /* 0x00000005ff057c10 */ /* 0x000fc80008ffe4ff */
[----:B------:R-:W3:Y:S04]  /*11f80*/  @P2 LDG.E.U8 R7, desc[UR58][R2.64] ;  /* 0x0000003a02072981 */ /* 0x000ee8000c1e1100 */
[----:B-12---:R-:W2:Y:S01]  /*11f90*/  @P2 LDG.E.U8 R0, desc[UR58][R4.64] ;  /* 0x0000003a04002981 */ /* 0x006ea2000c1e1100 */
[----:B------:R-:W-:Y:S02]  /*11fa0*/  ULDC.U8 UR4, c[0x0][0x619] ;  /* 0x0001864000047ab9 */ /* 0x000fe40000000000 */
[----:B------:R-:W-:Y:S02]  /*11fb0*/  ISETP.NE.AND P3, PT, RZ, UR4, PT ;  /* 0x00000004ff007c0c */ /* 0x000fe4000bf65270 */
[----:B---3--:R-:W-:Y:S02]  /*11fc0*/  @P2 LOP3.LUT P0, RZ, R18, 0xff, R7, 0xc8, !PT ;  /* 0x000000ff12ff2812 */ /* 0x008fe4000780c807 */
[----:B--2---:R-:W-:-:S02]  /*11fd0*/  @P2 LOP3.LUT P1, RZ, R17, 0xff, R0, 0xc8, !PT ;  /* 0x000000ff11ff2812 */ /* 0x004fc4000782c800 */
        /* <DEDUP_REMOVED lines=25> */
.L_x_1757:
        /* <DEDUP_REMOVED lines=24> */
.L_x_1758:
[----:B------:R-:W-:Y:S01]  /*122f0*/  ULDC.64 UR4, c[0x0][0x5e8] ;  /* 0x00017a0000047ab9 */ /* 0x000fe20000000a00 */
[----:B------:R-:W-:Y:S02]  /*12300*/  LOP3.LUT P0, RZ, R17, 0xff, RZ, 0xc0, !PT ;  /* 0x000000ff11ff7812 */ /* 0x000fe4000780c0ff */
[----:B------:R-:W-:Y:S02]  /*12310*/  IADD3 R16, P1, R16, UR4, RZ ;  /* 0x0000000410107c10 */ /* 0x000fe4000ff3e0ff */
[----:B-1----:R-:W-:Y:S02]  /*12320*/  SEL R3, RZ, 0x1, !P0 ;  /* 0x00000001ff037807 */ /* 0x002fe40004000000 */
[----:B------:R-:W-:-:S05]  /*12330*/  IADD3.X R17, RZ, UR5, RZ, P1, !PT ;  /* 0x00000005ff117c10 */ /* 0x000fca0008ffe4ff */
[----:B------:R-:W-:Y:S01]  /*12340*/  STG.E.U8 desc[UR58][R16.64], R3 ;  /* 0x0000000310007986 */ /* 0x000fe2000c10113a */
[----:B------:R-:W-:Y:S05]  /*12350*/  EXIT ;  /* 0x000000000000794d */ /* 0x000fea0003800000 */
.L_x_1756:
[----:B------:R-:W-:Y:S02]  /*12360*/  LOP3.LUT P0, RZ, R18, 0xff, RZ, 0xc0, !PT ;  /* 0x000000ff12ff7812 */ /* 0x000fe4000780c0ff */
[----:B------:R-:W-:Y:S02]  /*12370*/  LOP3.LUT P1, RZ, R17, 0xff, RZ, 0xc0, !PT ;  /* 0x000000ff11ff7812 */ /* 0x000fe4000782c0ff */
[----:B------:R-:W-:Y:S02]  /*12380*/  SEL R7, RZ, 0x1, !P0 ;  /* 0x00000001ff077807 */ /* 0x000fe40004000000 */
[----:B------:R-:W-:-:S03]  /*12390*/  SEL R9, RZ, 0x1, !P1 ;  /* 0x00000001ff097807 */ /* 0x000fc60004800000 */
[----:B------:R-:W-:Y:S04]  /*123a0*/  STG.E.U8 desc[UR58][R2.64], R7 ;  /* 0x0000000702007986 */ /* 0x000fe8000c10113a */
[----:B------:R-:W-:Y:S01]  /*123b0*/  STG.E.U8 desc[UR58][R4.64], R9 ;  /* 0x0000000904007986 */ /* 0x000fe2000c10113a */
[----:B------:R-:W-:Y:S05]  /*123c0*/  EXIT ;  /* 0x000000000000794d */ /* 0x000fea0003800000 */
.L_x_1726:
        /* <DEDUP_REMOVED lines=25> */
.L_x_1760:
        /* <DEDUP_REMOVED lines=21> */
.L_x_1762:
        /* <DEDUP_REMOVED lines=24> */
.L_x_1763:
[----:B------:R-:W-:Y:S01]  /*12830*/  ULDC.64 UR4, c[0x0][0x5e8] ;  /* 0x00017a0000047ab9 */ /* 0x000fe20000000a00 */
[----:B------:R-:W-:Y:S02]  /*12840*/  LOP3.LUT P0, RZ, R18, 0xff, RZ, 0xc0, !PT ;  /* 0x000000ff12ff7812 */ /* 0x000fe4000780c0ff */
[----:B------:R-:W-:Y:S02]  /*12850*/  IADD3 R2, P1, R19, UR4, RZ ;  /* 0x0000000413027c10 */ /* 0x000fe4000ff3e0ff */
[----:B------:R-:W-:Y:S02]  /*12860*/  SEL R5, RZ, 0x1, !P0 ;  /* 0x00000001ff057807 */ /* 0x000fe40004000000 */
[----:B-1----:R-:W-:-:S05]  /*12870*/  IADD3.X R3, RZ, UR5, RZ, P1, !PT ;  /* 0x00000005ff037c10 */ /* 0x002fca0008ffe4ff */
[----:B------:R-:W-:Y:S01]  /*12880*/  STG.E.U8 desc[UR58][R2.64], R5 ;  /* 0x0000000502007986 */ /* 0x000fe2000c10113a */
[----:B------:R-:W-:Y:S05]  /*12890*/  EXIT ;  /* 0x000000000000794d */ /* 0x000fea0003800000 */
.L_x_1761:
[----:B------:R-:W-:Y:S04]  /*128a0*/  STG.E.U8 desc[UR58][R4.64], R25 ;  /* 0x0000001904007986 */ /* 0x000fe8000c10113a */
[----:B------:R-:W-:Y:S01]  /*128b0*/  STG.E.U8 desc[UR58][R4.64+0x1], R18 ;  /* 0x0000011204007986 */ /* 0x000fe2000c10113a */
[----:B------:R-:W-:Y:S05]  /*128c0*/  EXIT ;  /* 0x000000000000794d */ /* 0x000fea0003800000 */
.L_x_1759:
        /* <DEDUP_REMOVED lines=37> */
.L_x_1765:
        /* <DEDUP_REMOVED lines=24> */
.L_x_1766:
[----:B------:R-:W-:Y:S01]  /*12ca0*/  ULDC.64 UR4, c[0x0][0x5e8] ;  /* 0x00017a0000047ab9 */ /* 0x000fe20000000a00 */
[----:B------:R-:W-:Y:S02]  /*12cb0*/  LOP3.LUT P0, RZ, R18, 0xff, RZ, 0xc0, !PT ;  /* 0x000000ff12ff7812 */ /* 0x000fe4000780c0ff */
[----:B------:R-:W-:Y:S02]  /*12cc0*/  IADD3 R2, P1, R19, UR4, RZ ;  /* 0x0000000413027c10 */ /* 0x000fe4000ff3e0ff */
[----:B------:R-:W-:Y:S02]  /*12cd0*/  SEL R5, RZ, 0x1, !P0 ;  /* 0x00000001ff057807 */ /* 0x000fe40004000000 */
[----:B-1----:R-:W-:-:S05]  /*12ce0*/  IADD3.X R3, RZ, UR5, RZ, P1, !PT ;  /* 0x00000005ff037c10 */ /* 0x002fca0008ffe4ff */
[----:B------:R-:W-:Y:S01]  /*12cf0*/  STG.E.U8 desc[UR58][R2.64], R5 ;  /* 0x0000000502007986 */ /* 0x000fe2000c10113a */
[----:B------:R-:W-:Y:S05]  /*12d00*/  EXIT ;  /* 0x000000000000794d */ /* 0x000fea0003800000 */
.L_x_1764:
[----:B------:R-:W-:Y:S02]  /*12d10*/  LOP3.LUT P0, RZ, R25, 0xff, RZ, 0xc0, !PT ;  /* 0x000000ff19ff7812 */ /* 0x000fe4000780c0ff */
[----:B------:R-:W-:Y:S02]  /*12d20*/  LOP3.LUT P1, RZ, R18, 0xff, RZ, 0xc0, !PT ;  /* 0x000000ff12ff7812 */ /* 0x000fe4000782c0ff */
[----:B------:R-:W-:Y:S02]  /*12d30*/  SEL R7, RZ, 0x1, !P0 ;  /* 0x00000001ff077807 */ /* 0x000fe40004000000 */
[----:B------:R-:W-:-:S03]  /*12d40*/  SEL R9, RZ, 0x1, !P1 ;  /* 0x00000001ff097807 */ /* 0x000fc60004800000 */
[----:B------:R-:W-:Y:S04]  /*12d50*/  STG.E.U8 desc[UR58][R2.64], R7 ;  /* 0x0000000702007986 */ /* 0x000fe8000c10113a */
[----:B------:R-:W-:Y:S01]  /*12d60*/  STG.E.U8 desc[UR58][R4.64], R9 ;  /* 0x0000000904007986 */ /* 0x000fe2000c10113a */
[----:B------:R-:W-:Y:S05]  /*12d70*/  EXIT ;  /* 0x000000000000794d */ /* 0x000fea0003800000 */
.L_x_1767:
        /* <DEDUP_REMOVED lines=16> */
.L_x_7552:


//--------------------- .text._ZN2at6native13reduce_kernelILi128ELi4ENS0_8ReduceOpIfNS0_14func_wrapper_tIbZZZNS0_14or_kernel_cudaERNS_14TensorIteratorEENKUlvE_clEvENKUlvE5_clEvEUlbfE_EEjbLi4ELi4EEEEEvT1_ --------------------------
	.section	.text._ZN2at6native13reduce_kernelILi128ELi4ENS0_8ReduceOpIfNS0_14func_wrapper_tIbZZZNS0_14or_kernel_cudaERNS_14TensorIteratorEENKUlvE_clEvENKUlvE5_clEvEUlbfE_EEjbLi4ELi4EEEEEvT1_,"ax",@progbits
	.align	128
        .global         _ZN2at6native13reduce_kernelILi128ELi4ENS0_8ReduceOpIfNS0_14func_wrapper_tIbZZZNS0_14or_kernel_cudaERNS_14TensorIteratorEENKUlvE_clEvENKUlvE5_clEvEUlbfE_EEjbLi4ELi4EEEEEvT1_
        .type           _ZN2at6native13reduce_kernelILi128ELi4ENS0_8ReduceOpIfNS0_14func_wrapper_tIbZZZNS0_14or_kernel_cudaERNS_14TensorIteratorEENKUlvE_clEvENKUlvE5_clEvEUlbfE_EEjbLi4ELi4EEEEEvT1_,@function
        .size           _ZN2at6native13reduce_kernelILi128ELi4ENS0_8ReduceOpIfNS0_14func_wrapper_tIbZZZNS0_14or_kernel_cudaERNS_14TensorIteratorEENKUlvE_clEvENKUlvE5_clEvEUlbfE_EEjbLi4ELi4EEEEEvT1_,(.L_x_7553 - _ZN2at6native13reduce_kernelILi128ELi4ENS0_8ReduceOpIfNS0_14func_wrapper_tIbZZZNS0_14or_kernel_cudaERNS_14TensorIteratorEENKUlvE_clEvENKUlvE5_clEvEUlbfE_EEjbLi4ELi4EEEEEvT1_)
        .other          _ZN2at6native13reduce_kernelILi128ELi4ENS0_8ReduceOpIfNS0_14func_wrapper_tIbZZZNS0_14or_kernel_cudaERNS_14TensorIteratorEENKUlvE_clEvENKUlvE5_clEvEUlbfE_EEjbLi4ELi4EEEEEvT1_,@"STO_CUDA_ENTRY STV_DEFAULT"
_ZN2at6native13reduce_kernelILi128ELi4ENS0_8ReduceOpIfNS0_14func_wrapper_tIbZZZNS0_14or_kernel_cudaERNS_14TensorIteratorEENKUlvE_clEvENKUlvE5_clEvEUlbfE_EEjbLi4ELi4EEEEEvT1_:
.text._ZN2at6native13reduce_kernelILi128ELi4ENS0_8ReduceOpIfNS0_14func_wrapper_tIbZZZNS0_14or_kernel_cudaERNS_14TensorIteratorEENKUlvE_clEvENKUlvE5_clEvEUlbfE_EEjbLi4ELi4EEEEEvT1_:
        /* <DEDUP_REMOVED lines=293> */
.L_x_1768:
        /* <DEDUP_REMOVED lines=29> */
.L_x_1772:
        /* <DEDUP_REMOVED lines=25> */
.L_x_1778:
[----:B------:R-:W-:Y:S05]  /*15b0*/  BSYNC B2 ;  /* 0x0000000000027941 */ /* 0x000fea0003800000 */
.L_x_1777:
        /* <DEDUP_REMOVED lines=12> */
.L_x_1776:
[----:B------:R-:W-:Y:S05]  /*1680*/  BSYNC B1 ;  /* 0x0000000000017941 */ /* 0x000fea0003800000 */
.L_x_1775:
[----:B------:R-:W0:Y:S01]  /*1690*/  LDC R6, c[0x0][0x218] ;  /* 0x00008600ff067b82 */ /* 0x000e220000000800 */
[----:B------:R-:W-:-:S04]  /*16a0*/  IADD3 R5, P0, -R7, 0x4, RZ ;  /* 0x0000000407057810 */ /* 0x000fc80007f1e1ff */
[----:B------:R-:W-:Y:S01]  /*16b0*/  LEA R42, P1, R5, R42, 0x2 ;  /* 0x0000002a052a7211 */ /* 0x000fe200078210ff */
[----:B------:R-:W-:-:S05]  /*16c0*/  IMAD.X R4, RZ, RZ, -0x1, P0 ;  /* 0xffffffffff047424 */ /* 0x000fca00000e06ff */
[----:B------:R-:W-:Y:S02]  /*16d0*/  LEA.HI.X R43, R5, R43, R4, 0x2, P1 ;  /* 0x0000002b052b7211 */ /* 0x000fe400008f1404 */
[----:B0-----:R-:W-:-:S07]  /*16e0*/  IADD3 R3, R7, -0x4, R6 ;  /* 0xfffffffc07037810 */ /* 0x001fce0007ffe006 */
.L_x_1774:
[----:B------:R-:W-:Y:S05]  /*16f0*/  BSYNC B0 ;  /* 0x0000000000007941 */ /* 0x000fea0003800000 */
.L_x_1773:
        /* <DEDUP_REMOVED lines=15> */
.L_x_1781:
        /* <DEDUP_REMOVED lines=23> */
.L_x_1780:
[----:B------:R-:W-:Y:S05]  /*1960*/  BSYNC B0 ;  /* 0x0000000000007941 */ /* 0x000fea0003800000 */
.L_x_1779:
        /* <DEDUP_REMOVED lines=8> */
.L_x_1783:
[----:B------:R-:W-:Y:S05]  /*19f0*/  BSYNC B0 ;  /* 0x0000000000007941 */ /* 0x000fea0003800000 */
.L_x_1782:
        /* <DEDUP_REMOVED lines=14> */
.L_x_1785:
[----:B------:R-:W-:Y:S05]  /*1ae0*/  BSYNC B0 ;  /* 0x0000000000007941 */ /* 0x000fea0003800000 */
.L_x_1784:
        /* <DEDUP_REMOVED lines=10> */
.L_x_1771:
        /* <DEDUP_REMOVED lines=49> */
.L_x_1794:
        /* <DEDUP_REMOVED lines=295> */
.L_x_1790:
        /* <DEDUP_REMOVED lines=241> */
.L_x_1791:
        /* <DEDUP_REMOVED lines=251> */
.L_x_1792:
[----:B------:R-:W-:-:S04]  /*4fd0*/  LOP3.LUT R5, R20, 0xfffffff0, RZ, 0xc0, !PT ;  /* 0xfffffff014057812 */ /* 0x000fc800078ec0ff */
[----:B------:R-:W-:-:S05]  /*4fe0*/  IADD3 R4, P0, R42, R5, RZ ;  /* 0x000000052a047210 */ /* 0x000fca0007f1e0ff */
[----:B------:R-:W-:-:S06]  /*4ff0*/  IMAD.X R5, RZ, RZ, R43, P0 ;  /* 0x000000ffff057224 */ /* 0x000fcc00000e062b */
[----:B------:R-:W5:Y:S01]  /*5000*/  LDG.E.128 R4, desc[UR58][R4.64] ;  /* 0x0000003a04047981 */ /* 0x000f62000c1e1d00 */
        /* <DEDUP_REMOVED lines=235> */
.L_x_1793:
[----:B------:R-:W-:Y:S02]  /*5ec0*/  LOP3.LUT R3, R3, 0xfffffff0, RZ, 0xc0, !PT ;  /* 0xfffffff003037812 */ /* 0x000fe400078ec0ff */
[----:B-----5:R-:W-:Y:S02]  /*5ed0*/  FSETP.NEU.FTZ.AND P2, PT, R12, RZ, PT ;  /* 0x000000ff0c00720b */ /* 0x020fe40003f5d000 */
[----:B------:R-:W-:Y:S02]  /*5ee0*/  LOP3.LUT P1, RZ, R35, 0xff, RZ, 0xc0, !PT ;  /* 0x000000ff23ff7812 */ /* 0x000fe4000782c0ff */
[----:B------:R-:W-:Y:S02]  /*5ef0*/  LOP3.LUT P3, RZ, R32, 0xff, RZ, 0xc0, !PT ;  /* 0x000000ff20ff7812 */ /* 0x000fe4000786c0ff */
[----:B------:R-:W-:Y:S02]  /*5f00*/  FSETP.NEU.FTZ.AND P4, PT, R13, RZ, PT ;  /* 0x000000ff0d00720b */ /* 0x000fe40003f9d000 */
[----:B------:R-:W-:Y:S01]  /*5f10*/  FSETP.NEU.FTZ.AND P6, PT, R14, RZ, PT ;  /* 0x000000ff0e00720b */ /* 0x000fe20003fdd000 */
[----:B------:R-:W-:Y:S01]  /*5f20*/  IMAD.IADD R39, R39, 0x1, R0 ;  /* 0x0000000127277824 */ /* 0x000fe200078e0200 */
[----:B------:R-:W-:Y:S01]  /*5f30*/  IADD3 R20, P0, R42, R3, RZ ;  /* 0x000000032a147210 */ /* 0x000fe20007f1e0ff */
[----:B------:R-:W-:-:S03]  /*5f40*/  ULDC UR4, c[0x0][0x218] ;  /* 0x0000860000047ab9 */ /* 0x000fc60000000800 */
[----:B------:R-:W-:-:S06]  /*5f50*/  IADD3.X R21, RZ, R43, RZ, P0, !PT ;  /* 0x0000002bff157210 */ /* 0x000fcc00007fe4ff */
[----:B------:R-:W2:Y:S01]  /*5f60*/  LDG.E.128 R20, desc[UR58][R20.64] ;  /* 0x0000003a14147981 */ /* 0x000ea2000c1e1d00 */
[----:B------:R-:W-:Y:S01]  /*5f70*/  LOP3.LUT P0, RZ, R34, 0xff, RZ, 0xc0, !PT ;  /* 0x000000ff22ff7812 */ /* 0x000fe2000780c0ff */
[----:B------:R-:W-:Y:S01]  /*5f80*/  IMAD.U32 R3, RZ, RZ, UR4 ;  /* 0x00000004ff037e24 */ /* 0x000fe2000f8e00ff */
[----:B------:R-:W-:Y:S02]  /*5f90*/  PLOP3.LUT P1, PT, P1, P4, PT, 0xa8, 0x0 ;  /* 0x000000000000781c */ /* 0x000fe40000f29570 */
[----:B------:R-:W-:Y:S02]  /*5fa0*/  PLOP3.LUT P2, PT, P0, P2, PT, 0xa8, 0x0 ;  /* 0x000000000000781c */ /* 0x000fe40000745570 */
[----:B------:R-:W-:Y:S02]  /*5fb0*/  PLOP3.LUT P3, PT, P3, P6, PT, 0xa8, 0x0 ;  /* 0x000000000000781c */ /* 0x000fe40001f6d570 */
[----:B------:R-:W-:Y:S02]  /*5fc0*/  SEL R34, RZ, 0x1, !P2 ;  /* 0x00000001ff227807 */ /* 0x000fe40005000000 */
[----:B------:R-:W-:-:S02]  /*5fd0*/  LOP3.LUT P0, RZ, R33, 0xff, RZ, 0xc0, !PT ;  /* 0x000000ff21ff7812 */ /* 0x000fc4000780c0ff */
[----:B------:R-:W-:Y:S02]  /*5fe0*/  LOP3.LUT P2, RZ, R31, 0xff, RZ, 0xc0, !PT ;  /* 0x000000ff1fff7812 */ /* 0x000fe4000784c0ff */
[----:B------:R-:W-:Y:S02]  /*5ff0*/  FSETP.NEU.FTZ.AND P4, PT, R15, RZ, PT ;  /* 0x000000ff0f00720b */ /* 0x000fe40003f9d000 */
[----:B------:R-:W-:Y:S02]  /*6000*/  FSETP.NEU.FTZ.AND P6, PT, R8, RZ, PT ;  /* 0x000000ff0800720b */ /* 0x000fe40003fdd000 */
[----:B------:R-:W-:Y:S02]  /*6010*/  SEL R35, RZ, 0x1, !P1 ;  /* 0x00000001ff237807 */ /* 0x000fe40004800000 */
[----:B------:R-:W-:Y:S02]  /*6020*/  PLOP3.LUT P0, PT, P0, P4, PT, 0xa8, 0x0 ;  /* 0x000000000000781c */ /* 0x000fe40000709570 */
[----:B------:R-:W-:-:S02]  /*6030*/  SEL R32, RZ, 0x1, !P3 ;  /* 0x00000001ff207807 */ /* 0x000fc40005800000 */
[----:B------:R-:W-:Y:S02]  /*6040*/  PLOP3.LUT P2, PT, P2, P6, PT, 0xa8, 0x0 ;  /* 0x000000000000781c */ /* 0x000fe4000174d570 */
[----:B------:R-:W-:Y:S02]  /*6050*/  LOP3.LUT P1, RZ, R30, 0xff, RZ, 0xc0, !PT ;  /* 0x000000ff1eff7812 */ /* 0x000fe4000782c0ff */
[----:B------:R-:W-:Y:S02]  /*6060*/  LOP3.LUT P4, RZ, R29, 0xff, RZ, 0xc0, !PT ;  /* 0x000000ff1dff7812 */ /* 0x000fe4000788c0ff */
[----:B------:R-:W-:Y:S02]  /*6070*/  FSETP.NEU.FTZ.AND P3, PT, R9, RZ, PT ;  /* 0x000000ff0900720b */ /* 0x000fe40003f7d000 */
[----:B------:R-:W-:Y:S02]  /*6080*/  FSETP.NEU.FTZ.AND P6, PT, R10, RZ, PT ;  /* 0x000000ff0a00720b */ /* 0x000fe40003fdd000 */
[----:B------:R-:W-:-:S02]  /*6090*/  PLOP3.LUT P1, PT, P1, P3, PT, 0xa8, 0x0 ;  /* 0x000000000000781c */ /* 0x000fc40000f27570 */
[----:B------:R-:W-:Y:S02]  /*60a0*/  PLOP3.LUT P4, PT, P4, P6, PT, 0xa8, 0x0 ;  /* 0x000000000000781c */ /* 0x000fe4000278d570 */
[----:B------:R-:W-:Y:S02]  /*60b0*/  SEL R33, RZ, 0x1, !P0 ;  /* 0x00000001ff217807 */ /* 0x000fe40004000000 */
[----:B------:R-:W-:Y:S02]  /*60c0*/  SEL R30, RZ, 0x1, !P1 ;  /* 0x00000001ff1e7807 */ /* 0x000fe40004800000 */
[----:B------:R-:W-:Y:S02]  /*60d0*/  SEL R29, RZ, 0x1, !P4 ;  /* 0x00000001ff1d7807 */ /* 0x000fe40006000000 */
[----:B------:R-:W-:Y:S02]  /*60e0*/  LOP3.LUT P0, RZ, R28, 0xff, RZ, 0xc0, !PT ;  /* 0x000000ff1cff7812 */ /* 0x000fe4000780c0ff */
[----:B------:R-:W-:-:S02]  /*60f0*/  FSETP.NEU.FTZ.AND P3, PT, R11, RZ, PT ;  /* 0x000000ff0b00720b */ /* 0x000fc40003f7d000 */
[----:B------:R-:W-:Y:S02]  /*6100*/  LOP3.LUT P1, RZ, R26, 0xff, RZ, 0xc0, !PT ;  /* 0x000000ff1aff7812 */ /* 0x000fe4000782c0ff */
[----:B------:R-:W-:Y:S02]  /*6110*/  FSETP.NEU.FTZ.AND P4, PT, R5, RZ, PT ;  /* 0x000000ff0500720b */ /* 0x000fe40003f9d000 */
[----:B------:R-:W-:Y:S02]  /*6120*/  PLOP3.LUT P0, PT, P0, P3, PT, 0xa8, 0x0 ;  /* 0x000000000000781c */ /* 0x000fe40000707570 */
[----:B------:R-:W-:Y:S02]  /*6130*/  PLOP3.LUT P1, PT, P1, P4, PT, 0xa8, 0x0 ;  /* 0x000000000000781c */ /* 0x000fe40000f29570 */
[----:B------:R-:W-:Y:S02]  /*6140*/  LOP3.LUT P3, RZ, R25, 0xff, RZ, 0xc0, !PT ;  /* 0x000000ff19ff7812 */ /* 0x000fe4000786c0ff */
[----:B------:R-:W-:-:S02]  /*6150*/  FSETP.NEU.FTZ.AND P4, PT, R6, RZ, PT ;  /* 0x000000ff0600720b */ /* 0x000fc40003f9d000 */
[----:B------:R-:W-:Y:S02]  /*6160*/  SEL R28, RZ, 0x1, !P0 ;  /* 0x00000001ff1c7807 */ /* 0x000fe40004000000 */
[----:B------:R-:W-:Y:S02]  /*6170*/  PLOP3.LUT P4, PT, P3, P4, PT, 0xa8, 0x0 ;  /* 0x000000000000781c */ /* 0x000fe40001f89570 */
[----:B------:R-:W-:Y:S02]  /*6180*/  LOP3.LUT P0, RZ, R24, 0xff, RZ, 0xc0, !PT ;  /* 0x000000ff18ff7812 */ /* 0x000fe4000780c0ff */
[----:B------:R-:W-:Y:S02]  /*6190*/  FSETP.NEU.FTZ.AND P3, PT, R7, RZ, PT ;  /* 0x000000ff0700720b */ /* 0x000fe40003f7d000 */
[----:B------:R-:W-:Y:S02]  /*61a0*/  SEL R31, RZ, 0x1, !P2 ;  /* 0x00000001ff1f7807 */ /* 0x000fe40005000000 */
[----:B------:R-:W-:-:S02]  /*61b0*/  LOP3.LUT P2, RZ, R27, 0xff, RZ, 0xc0, !PT ;  /* 0x000000ff1bff7812 */ /* 0x000fc4000784c0ff */
[----:B------:R-:W-:Y:S02]  /*61c0*/  FSETP.NEU.FTZ.AND P6, PT, R4, RZ, PT ;  /* 0x000000ff0400720b */ /* 0x000fe40003fdd000 */
[----:B------:R-:W-:Y:S02]  /*61d0*/  PLOP3.LUT P3, PT, P0, P3, PT, 0xa8, 0x0 ;  /* 0x000000000000781c */ /* 0x000fe40000767570 */
[----:B------:R-:W-:Y:S02]  /*61e0*/  PLOP3.LUT P2, PT, P2, P6, PT, 0xa8, 0x0 ;  /* 0x000000000000781c */ /* 0x000fe4000174d570 */
[----:B------:R-:W-:Y:S02]  /*61f0*/  SEL R24, RZ, 0x1, !P3 ;  /* 0x00000001ff187807 */ /* 0x000fe40005800000 */
[----:B------:R-:W-:Y:S01]  /*6200*/  LOP3.LUT P6, RZ, R16, 0xff, RZ, 0xc0, !PT ;  /* 0x000000ff10ff7812 */ /* 0x000fe200078cc0ff */
[----:B------:R-:W-:Y:S01]  /*6210*/  IMAD R16, R0, 0x3, R39 ;  /* 0x0000000300107824 */ /* 0x000fe200078e0227 */
[----:B------:R-:W-:-:S02]  /*6220*/  SEL R27, RZ, 0x1, !P2 ;  /* 0x00000001ff1b7807 */ /* 0x000fc40005000000 */
[----:B------:R-:W-:Y:S02]  /*6230*/  LOP3.LUT P2, RZ, R36, 0xff, RZ, 0xc0, !PT ;  /* 0x000000ff24ff7812 */ /* 0x000fe4000784c0ff */
[----:B------:R-:W-:Y:S02]  /*6240*/  SEL R25, RZ, 0x1, !P4 ;  /* 0x00000001ff197807 */ /* 0x000fe40006000000 */
[----:B------:R-:W-:Y:S02]  /*6250*/  ISETP.GE.U32.AND P4, PT, R16, R3, PT ;  /* 0x000000031000720c */ /* 0x000fe40003f86070 */
[----:B------:R-:W-:Y:S02]  /*6260*/  SEL R26, RZ, 0x1, !P1 ;  /* 0x00000001ff1a7807 */ /* 0x000fe40004800000 */
[----:B------:R-:W-:Y:S02]  /*6270*/  LOP3.LUT P1, RZ, R37, 0xff, RZ, 0xc0, !PT ;  /* 0x000000ff25ff7812 */ /* 0x000fe4000782c0ff */
[----:B------:R-:W-:-:S02]  /*6280*/  LOP3.LUT P0, RZ, R38, 0xff, RZ, 0xc0, !PT ;  /* 0x000000ff26ff7812 */ /* 0x000fc4000780c0ff */
[----:B--2---:R-:W-:-:S04]  /*6290*/  FSETP.NEU.FTZ.AND P3, PT, R20, RZ, PT ;  /* 0x000000ff1400720b */ /* 0x004fc80003f7d000 */
[----:B------:R-:W-:Y:S02]  /*62a0*/  PLOP3.LUT P6, PT, P6, P3, PT, 0xa8, 0x0 ;  /* 0x000000000000781c */ /* 0x000fe400037c7570 */
[----:B------:R-:W-:Y:S02]  /*62b0*/  FSETP.NEU.FTZ.AND P3, PT, R21, RZ, PT ;  /* 0x000000ff1500720b */ /* 0x000fe40003f7d000 */
[----:B------:R-:W-:Y:S02]  /*62c0*/  SEL R16, RZ, 0x1, !P6 ;  /* 0x00000001ff107807 */ /* 0x000fe40007000000 */
[----:B------:R-:W-:Y:S02]  /*62d0*/  PLOP3.LUT P2, PT, P2, P3, PT, 0xa8, 0x0 ;  /* 0x000000000000781c */ /* 0x000fe40001747570 */
[----:B------:R-:W-:Y:S02]  /*62e0*/  FSETP.NEU.FTZ.AND P3, PT, R22, RZ, PT ;  /* 0x000000ff1600720b */ /* 0x000fe40003f7d000 */
[----:B------:R-:W-:-:S02]  /*62f0*/  SEL R36, RZ, 0x1, !P2 ;  /* 0x00000001ff247807 */ /* 0x000fc40005000000 */
[----:B------:R-:W-:Y:S02]  /*6300*/  PLOP3.LUT P1, PT, P1, P3, PT, 0xa8, 0x0 ;  /* 0x000000000000781c */ /* 0x000fe40000f27570 */
[----:B------:R-:W-:Y:S02]  /*6310*/  FSETP.NEU.FTZ.AND P3, PT, R23, RZ, PT ;  /* 0x000000ff1700720b */ /* 0x000fe40003f7d000 */
[----:B------:R-:W-:Y:S02]  /*6320*/  SEL R37, RZ, 0x1, !P1 ;  /* 0x00000001ff257807 */ /* 0x000fe40004800000 */
[----:B------:R-:W-:-:S04]  /*6330*/  PLOP3.LUT P0, PT, P0, P3, PT, 0xa8, 0x0 ;  /* 0x000000000000781c */ /* 0x000fc80000707570 */
[----:B------:R-:W-:Y:S01]  /*6340*/  SEL R38, RZ, 0x1, !P0 ;  /* 0x00000001ff267807 */ /* 0x000fe20004000000 */
[----:B------:R-:W-:Y:S08]  /*6350*/  @!P4 BRA `(.L_x_1794) ;  /* 0xffffffb800d0c947 */ /* 0x000ff0000383ffff */
[----:B------:R-:W-:Y:S05]  /*6360*/  BSYNC B1 ;  /* 0x0000000000017941 */ /* 0x000fea0003800000 */
.L_x_1789:
[----:B------:R-:W-:Y:S05]  /*6370*/  BSYNC B0 ;  /* 0x0000000000007941 */ /* 0x000fea0003800000 */
.L_x_1788:
[----:B------:R-:W-:Y:S01]  /*6380*/  ISETP.GE.U32.AND P0, PT, R39, R3, PT ;  /* 0x000000032700720c */ /* 0x000fe20003f06070 */
[----:B------:R-:W-:-:S12]  /*6390*/  BSSY B0, `(.L_x_1795) ;  /* 0x0000466000007945 */ /* 0x000fd80003800000 */
[----:B------:R-:W-:Y:S05]  /*63a0*/  @P0 BRA `(.L_x_1796) ;  /* 0x0000004400900947 */ /* 0x000fea0003800000 */
[----:B------:R-:W1:Y:S01]  /*63b0*/  LDC R44, c[0x0][0x254] ;  /* 0x00009500ff2c7b82 */ /* 0x000e620000000800 */
[----:B------:R-:W-:Y:S01]  /*63c0*/  IMAD.MOV.U32 R45, RZ, RZ, RZ ;  /* 0x000000ffff2d7224 */ /* 0x000fe200078e00ff */
[----:B-1----:R-:W-:-:S13]  /*63d0*/  ISETP.NE.AND P1, PT, R44, RZ, PT ;  /* 0x000000ff2c00720c */ /* 0x002fda0003f25270 */
        /* <DEDUP_REMOVED lines=248> */
[----:B0-----:R-:W-:-:S05]  /*7360*/  IMAD.HI.U32 R40, R13, UR7, R12 ;  /* 0x000000070d287c27 */ /* 0x001fca000f8e000c */
        /* <DEDUP_REMOVED lines=25> */
.L_x_1797:
        /* <DEDUP_REMOVED lines=281> */
.L_x_1798:
        /* <DEDUP_REMOVED lines=281> */
.L_x_1799:
[----:B------:R-:W-:-:S04]  /*9820*/  LOP3.LUT R5, R45, 0xfffffff0, RZ, 0xc0, !PT ;  /* 0xfffffff02d057812 */ /* 0x000fc800078ec0ff */
[----:B------:R-:W-:-:S05]  /*9830*/  IADD3 R4, P2, R42, R5, RZ ;  /* 0x000000052a047210 */ /* 0x000fca0007f5e0ff */
[----:B------:R-:W-:-:S06]  /*9840*/  IMAD.X R5, RZ, RZ, R43, P2 ;  /* 0x000000ffff057224 */ /* 0x000fcc00010e062b */
[----:B------:R-:W5:Y:S01]  /*9850*/  LDG.E.128 R4, desc[UR58][R4.64] ;  /* 0x0000003a04047981 */ /* 0x000f62000c1e1d00 */
[----:B------:R-:W-:-:S05]  /*9860*/  IMAD.IADD R41, R41, 0x1, R0 ;  /* 0x0000000129297824 */ /* 0x000fca00078e0200 */
[----:B------:R-:W-:-:S13]  /*9870*/  ISETP.GE.U32.AND P2, PT, R41, R3, PT ;  /* 0x000000032900720c */ /* 0x000fda0003f46070 */
[----:B------:R-:W-:Y:S05]  /*9880*/  @P2 BRA `(.L_x_1796) ;  /* 0x0000001000582947 */ /* 0x000fea0003800000 */
[----:B------:R-:W-:Y:S01]  /*9890*/  IMAD.MOV.U32 R45, RZ, RZ, RZ ;  /* 0x000000ffff2d7224 */ /* 0x000fe200078e00ff */
[----:B------:R-:W-:Y:S06]  /*98a0*/  @!P1 BRA `(.L_x_1800) ;  /* 0x0000001000409947 */ /* 0x000fec0003800000 */
[----:B0-----:R-:W-:Y:S01]  /*98b0*/  HFMA2.MMA R40, -RZ, RZ, 0, 0 ;  /* 0x00000000ff287435 */ /* 0x001fe200000001ff */
        /* <DEDUP_REMOVED lines=271> */
.L_x_1800:
[----:B------:R-:W-:-:S04]  /*a9b0*/  LOP3.LUT R21, R45, 0xfffffff0, RZ, 0xc0, !PT ;  /* 0xfffffff02d157812 */ /* 0x000fc800078ec0ff */
[----:B------:R-:W-:-:S05]  /*a9c0*/  IADD3 R20, P1, R42, R21, RZ ;  /* 0x000000152a147210 */ /* 0x000fca0007f3e0ff */
[----:B------:R-:W-:-:S06]  /*a9d0*/  IMAD.X R21, RZ, RZ, R43, P1 ;  /* 0x000000ffff157224 */ /* 0x000fcc00008e062b */
[----:B------:R-:W5:Y:S02]  /*a9e0*/  LDG.E.128 R20, desc[UR58][R20.64] ;  /* 0x0000003a14147981 */ /* 0x000f64000c1e1d00 */
.L_x_1796:
[----:B------:R-:W-:Y:S05]  /*a9f0*/  BSYNC B0 ;  /* 0x0000000000007941 */ /* 0x000fea0003800000 */
.L_x_1795:
[----:B------:R-:W-:Y:S04]  /*aa00*/  BSSY B0, `(.L_x_1801) ;  /* 0x000004b000007945 */ /* 0x000fe80003800000 */
[----:B------:R-:W-:Y:S05]  /*aa10*/  @P0 BRA `(.L_x_1802) ;  /* 0x0000000400240947 */ /* 0x000fea0003800000 */
[----:B------:R-:W-:Y:S01]  /*aa20*/  LOP3.LUT P0, RZ, R34, 0xff, RZ, 0xc0, !PT ;  /* 0x000000ff22ff7812 */ /* 0x000fe2000780c0ff */
[----:B------:R-:W-:Y:S01]  /*aa30*/  IMAD.IADD R39, R39, 0x1, R0 ;  /* 0x0000000127277824 */ /* 0x000fe200078e0200 */
[----:B-----5:R-:W-:Y:S02]  /*aa40*/  FSETP.NEU.FTZ.AND P2, PT, R12, RZ, PT ;  /* 0x000000ff0c00720b */ /* 0x020fe40003f5d000 */
[----:B------:R-:W-:Y:S02]  /*aa50*/  FSETP.NEU.FTZ.AND P1, PT, R15, RZ, PT ;  /* 0x000000ff0f00720b */ /* 0x000fe40003f3d000 */
[----:B------:R-:W-:Y:S02]  /*aa60*/  PLOP3.LUT P0, PT, P0, P2, PT, 0xa8, 0x0 ;  /* 0x000000000000781c */ /* 0x000fe40000705570 */
[----:B------:R-:W-:Y:S02]  /*aa70*/  LOP3.LUT P2, RZ, R33, 0xff, RZ, 0xc0, !PT ;  /* 0x000000ff21ff7812 */ /* 0x000fe4000784c0ff */
[----:B------:R-:W-:-:S02]  /*aa80*/  FSETP.NEU.FTZ.AND P5, PT, R13, RZ, PT ;  /* 0x000000ff0d00720b */ /* 0x000fc40003fbd000 */
[----:B------:R-:W-:Y:S02]  /*aa90*/  PLOP3.LUT P1, PT, P2, P1, PT, 0xa8, 0x0 ;  /* 0x000000000000781c */ /* 0x000fe40001723570 */
[----:B------:R-:W-:Y:S02]  /*aaa0*/  ISETP.GE.U32.AND P2, PT, R39, R3, PT ;  /* 0x000000032700720c */ /* 0x000fe40003f46070 */
[----:B------:R-:W-:Y:S02]  /*aab0*/  LOP3.LUT P6, RZ, R35, 0xff, RZ, 0xc0, !PT ;  /* 0x000000ff23ff7812 */ /* 0x000fe400078cc0ff */
[----:B------:R-:W-:Y:S02]  /*aac0*/  FSETP.NEU.FTZ.AND P4, PT, R14, RZ, PT ;  /* 0x000000ff0e00720b */ /* 0x000fe40003f9d000 */
[----:B------:R-:W-:Y:S02]  /*aad0*/  LOP3.LUT P3, RZ, R32, 0xff, RZ, 0xc0, !PT ;  /* 0x000000ff20ff7812 */ /* 0x000fe4000786c0ff */
[----:B------:R-:W-:-:S02]  /*aae0*/  PLOP3.LUT P5, PT, P6, P5, PT, 0xa8, 0x0 ;  /* 0x000000000000781c */ /* 0x000fc400037ab570 */
[----:B------:R-:W-:Y:S02]  /*aaf0*/  PLOP3.LUT P3, PT, P3, P4, PT, 0xa8, 0x0 ;  /* 0x000000000000781c */ /* 0x000fe40001f69570 */
[----:B------:R-:W-:Y:S02]  /*ab00*/  SEL R34, RZ, 0x1, !P0 ;  /* 0x00000001ff227807 */ /* 0x000fe40004000000 */
[----:B------:R-:W-:Y:S02]  /*ab10*/  SEL R35, RZ, 0x1, !P5 ;  /* 0x00000001ff237807 */ /* 0x000fe40006800000 */
[----:B------:R-:W-:Y:S02]  /*ab20*/  SEL R32, RZ, 0x1, !P3 ;  /* 0x00000001ff207807 */ /* 0x000fe40005800000 */
[----:B------:R-:W-:Y:S01]  /*ab30*/  SEL R33, RZ, 0x1, !P1 ;  /* 0x00000001ff217807 */ /* 0x000fe20004800000 */
[----:B------:R-:W-:Y:S06]  /*ab40*/  @P2 BRA `(.L_x_1802) ;  /* 0x0000000000d82947 */ /* 0x000fec0003800000 */
[----:B------:R-:W-:Y:S02]  /*ab50*/  LOP3.LUT P0, RZ, R31, 0xff, RZ, 0xc0, !PT ;  /* 0x000000ff1fff7812 */ /* 0x000fe4000780c0ff */
[----:B------:R-:W-:Y:S02]  /*ab60*/  FSETP.NEU.FTZ.AND P2, PT, R8, RZ, PT ;  /* 0x000000ff0800720b */ /* 0x000fe40003f5d000 */
[----:B------:R-:W-:Y:S02]  /*ab70*/  FSETP.NEU.FTZ.AND P1, PT, R11, RZ, PT ;  /* 0x000000ff0b00720b */ /* 0x000fe40003f3d000 */
[----:B------:R-:W-:Y:S02]  /*ab80*/  PLOP3.LUT P0, PT, P0, P2, PT, 0xa8, 0x0 ;  /* 0x000000000000781c */ /* 0x000fe40000705570 */
[----:B------:R-:W-:Y:S02]  /*ab90*/  LOP3.LUT P2, RZ, R28, 0xff, RZ, 0xc0, !PT ;  /* 0x000000ff1cff7812 */ /* 0x000fe4000784c0ff */
[----:B------:R-:W-:-:S02]  /*aba0*/  IADD3 R8, R39, R0, RZ ;  /* 0x0000000027087210 */ /* 0x000fc40007ffe0ff */
[----:B------:R-:W-:Y:S02]  /*abb0*/  PLOP3.LUT P1, PT, P2, P1, PT, 0xa8, 0x0 ;  /* 0x000000000000781c */ /* 0x000fe40001723570 */
[----:B------:R-:W-:Y:S02]  /*abc0*/  ISETP.GE.U32.AND P2, PT, R8, R3, PT ;  /* 0x000000030800720c */ /* 0x000fe40003f46070 */
[----:B------:R-:W-:Y:S02]  /*abd0*/  FSETP.NEU.FTZ.AND P5, PT, R9, RZ, PT ;  /* 0x000000ff0900720b */ /* 0x000fe40003fbd000 */
[----:B------:R-:W-:Y:S02]  /*abe0*/  LOP3.LUT P6, RZ, R30, 0xff, RZ, 0xc0, !PT ;  /* 0x000000ff1eff7812 */ /* 0x000fe400078cc0ff */
[----:B------:R-:W-:Y:S02]  /*abf0*/  FSETP.NEU.FTZ.AND P4, PT, R10, RZ, PT ;  /* 0x000000ff0a00720b */ /* 0x000fe40003f9d000 */
[----:B------:R-:W-:-:S02]  /*ac00*/  LOP3.LUT P3, RZ, R29, 0xff, RZ, 0xc0, !PT ;  /* 0x000000ff1dff7812 */ /* 0x000fc4000786c0ff */
[----:B------:R-:W-:Y:S02]  /*ac10*/  PLOP3.LUT P5, PT, P6, P5, PT, 0xa8, 0x0 ;  /* 0x000000000000781c */ /* 0x000fe400037ab570 */
[----:B------:R-:W-:Y:S02]  /*ac20*/  PLOP3.LUT P3, PT, P3, P4, PT, 0xa8, 0x0 ;  /* 0x000000000000781c */ /* 0x000fe40001f69570 */
[----:B------:R-:W-:Y:S02]  /*ac30*/  SEL R31, RZ, 0x1, !P0 ;  /* 0x00000001ff1f7807 */ /* 0x000fe40004000000 */
[----:B------:R-:W-:Y:S02]  /*ac40*/  SEL R30, RZ, 0x1, !P5 ;  /* 0x00000001ff1e7807 */ /* 0x000fe40006800000 */
[----:B------:R-:W-:Y:S02]  /*ac50*/  SEL R29, RZ, 0x1, !P3 ;  /* 0x00000001ff1d7807 */ /* 0x000fe40005800000 */
[----:B------:R-:W-:Y:S01]  /*ac60*/  SEL R28, RZ, 0x1, !P1 ;  /* 0x00000001ff1c7807 */ /* 0x000fe20004800000 */
[----:B------:R-:W-:Y:S06]  /*ac70*/  @P2 BRA `(.L_x_1802) ;  /* 0x00000000008c2947 */ /* 0x000fec0003800000 */
[----:B------:R-:W-:Y:S01]  /*ac80*/  FSETP.NEU.FTZ.AND P5, PT, R5, RZ, PT ;  /* 0x000000ff0500720b */ /* 0x000fe20003fbd000 */
[----:B------:R-:W-:Y:S01]  /*ac90*/  IMAD.IADD R0, R8, 0x1, R0 ;  /* 0x0000000108007824 */ /* 0x000fe200078e0200 */
[----:B------:R-:W-:Y:S02]  /*aca0*/  LOP3.LUT P6, RZ, R26, 0xff, RZ, 0xc0, !PT ;  /* 0x000000ff1aff7812 */ /* 0x000fe400078cc0ff */
[----:B------:R-:W-:Y:S02]  /*acb0*/  LOP3.LUT P1, RZ, R27, 0xff, RZ, 0xc0, !PT ;  /* 0x000000ff1bff7812 */ /* 0x000fe4000782c0ff */
[----:B------:R-:W-:Y:S02]  /*acc0*/  PLOP3.LUT P5, PT, P6, P5, PT, 0xa8, 0x0 ;  /* 0x000000000000781c */ /* 0x000fe400037ab570 */
[----:B------:R-:W-:Y:S02]  /*acd0*/  ISETP.GE.U32.AND P6, PT, R0, R3, PT ;  /* 0x000000030000720c */ /* 0x000fe40003fc6070 */
[----:B------:R-:W-:-:S02]  /*ace0*/  FSETP.NEU.FTZ.AND P3, PT, R4, RZ, PT ;  /* 0x000000ff0400720b */ /* 0x000fc40003f7d000 */
[----:B------:R-:W-:Y:S02]  /*acf0*/  FSETP.NEU.FTZ.AND P0, PT, R6, RZ, PT ;  /* 0x000000ff0600720b */ /* 0x000fe40003f1d000 */
[----:B------:R-:W-:Y:S02]  /*ad00*/  PLOP3.LUT P1, PT, P1, P3, PT, 0xa8, 0x0 ;  /* 0x000000000000781c */ /* 0x000fe40000f27570 */
        /* <DEDUP_REMOVED lines=15> */
[----:B------:R-:W-:-:S02]  /*ae00*/  FSETP.NEU.FTZ.AND P4, PT, R22, RZ, PT ;  /* 0x000000ff1600720b */ /* 0x000fc40003f9d000 */
[----:B------:R-:W-:Y:S02]  /*ae10*/  LOP3.LUT P3, RZ, R37, 0xff, RZ, 0xc0, !PT ;  /* 0x000000ff25ff7812 */ /* 0x000fe4000786c0ff */
[----:B------:R-:W-:Y:S02]  /*ae20*/  FSETP.NEU.FTZ.AND P1, PT, R23, RZ, PT ;  /* 0x000000ff1700720b */ /* 0x000fe40003f3d000 */
        /* <DEDUP_REMOVED lines=8> */
.L_x_1802:
[----:B------:R-:W-:Y:S05]  /*aeb0*/  BSYNC B0 ;  /* 0x0000000000007941 */ /* 0x000fea0003800000 */
.L_x_1801:
[----:B------:R-:W-:Y:S02]  /*aec0*/  LOP3.LUT P3, RZ, R28, 0xff, R33, 0xc8, !PT ;  /* 0x000000ff1cff7812 */ /* 0x000fe4000786c821 */
[----:B------:R-:W-:Y:S02]  /*aed0*/  LOP3.LUT P2, RZ, R29, 0xff, R32, 0xc8, !PT ;  /* 0x000000ff1dff7812 */ /* 0x000fe4000784c820 */
[----:B------:R-:W-:Y:S02]  /*aee0*/  LOP3.LUT P1, RZ, R30, 0xff, R35, 0xc8, !PT ;  /* 0x000000ff1eff7812 */ /* 0x000fe4000782c823 */
[----:B------:R-:W-:Y:S02]  /*aef0*/  LOP3.LUT P0, RZ, R31, 0xff, R34, 0xc8, !PT ;  /* 0x000000ff1fff7812 */ /* 0x000fe4000780c822 */
[----:B-----5:R-:W-:Y:S02]  /*af00*/  SEL R5, RZ, 0x1, !P3 ;  /* 0x00000001ff057807 */ /* 0x020fe40005800000 */
        /* <DEDUP_REMOVED lines=20> */
.L_x_1787:
        /* <DEDUP_REMOVED lines=34> */
.L_x_1805:
[----:B------:R-:W-:Y:S02]  /*b270*/  IMAD R8, R40, R39, RZ ;  /* 0x0000002728087224 */ /* 0x000fe400078e02ff */
[----:B------:R-:W-:-:S03]  /*b280*/  IMAD.IADD R39, R0, 0x1, R39 ;  /* 0x0000000100277824 */ /* 0x000fc600078e0227 */
[----:B------:R-:W-:Y:S01]  /*b290*/  SHF.R.U32.HI R21, RZ, 0x2, R8 ;  /* 0x00000002ff157819 */ /* 0x000fe20000011608 */
[----:B------:R-:W-:-:S04]  /*b2a0*/  IMAD R8, R40, R39, RZ ;  /* 0x0000002728087224 */ /* 0x000fc800078e02ff */
[----:B------:R-:W-:Y:S01]  /*b2b0*/  IMAD.WIDE.U32 R20, R21, 0x10, R42 ;  /* 0x0000001015147825 */ /* 0x000fe200078e002a */
[----:B------:R-:W-:-:S05]  /*b2c0*/  SHF.R.U32.HI R25, RZ, 0x2, R8 ;  /* 0x00000002ff197819 */ /* 0x000fca0000011608 */
[----:B------:R-:W2:Y:S01]  /*b2d0*/  LDG.E.128 R20, desc[UR58][R20.64] ;  /* 0x0000003a14147981 */ /* 0x000ea2000c1e1d00 */
[----:B------:R-:W-:-:S04]  /*b2e0*/  IMAD.WIDE.U32 R24, R25, 0x10, R42 ;  /* 0x0000001019187825 */ /* 0x000fc800078e002a */
[----:B------:R-:W-:Y:S02]  /*b2f0*/  IMAD.IADD R39, R39, 0x1, R0 ;  /* 0x0000000127277824 */ /* 0x000fe400078e0200 */
[----:B------:R-:W3:Y:S02]  /*b300*/  LDG.E.128 R24, desc[UR58][R24.64] ;  /* 0x0000003a18187981 */ /* 0x000ee4000c1e1d00 */
[----:B------:R-:W-:-:S05]  /*b310*/  IMAD R8, R40, R39, RZ ;  /* 0x0000002728087224 */ /* 0x000fca00078e02ff */
[----:B------:R-:W-:-:S05]  /*b320*/  SHF.R.U32.HI R9, RZ, 0x2, R8 ;  /* 0x00000002ff097819 */ /* 0x000fca0000011608 */
[----:B------:R-:W-:Y:S01]  /*b330*/  IMAD.WIDE.U32 R8, R9, 0x10, R42 ;  /* 0x0000001009087825 */ /* 0x000fe200078e002a */
[----:B------:R-:W-:-:S05]  /*b340*/  IADD3 R39, R39, R0, RZ ;  /* 0x0000000027277210 */ /* 0x000fca0007ffe0ff */
[----:B------:R-:W4:Y:S01]  /*b350*/  LDG.E.128 R8, desc[UR58][R8.64] ;  /* 0x0000003a08087981 */ /* 0x000f22000c1e1d00 */
[----:B------:R-:W-:-:S05]  /*b360*/  IMAD R12, R40, R39, RZ ;  /* 0x00000027280c7224 */ /* 0x000fca00078e02ff */
[----:B------:R-:W-:-:S05]  /*b370*/  SHF.R.U32.HI R13, RZ, 0x2, R12 ;  /* 0x00000002ff0d7819 */ /* 0x000fca000001160c */
[----:B------:R-:W-:-:S06]  /*b380*/  IMAD.WIDE.U32 R12, R13, 0x10, R42 ;  /* 0x000000100d0c7825 */ /* 0x000fcc00078e002a */
[----:B------:R-:W5:Y:S01]  /*b390*/  LDG.E.128 R12, desc[UR58][R12.64] ;  /* 0x0000003a0c0c7981 */ /* 0x000f62000c1e1d00 */
[----:B------:R-:W-:Y:S01]  /*b3a0*/  LOP3.LUT P3, RZ, R36, 0xff, RZ, 0xc0, !PT ;  /* 0x000000ff24ff7812 */ /* 0x000fe2000786c0ff */
[----:B------:R-:W-:Y:S01]  /*b3b0*/  IMAD.IADD R39, R39, 0x1, R0 ;  /* 0x0000000127277824 */ /* 0x000fe200078e0200 */
[----:B------:R-:W-:Y:S02]  /*b3c0*/  LOP3.LUT P4, RZ, R35, 0xff, RZ, 0xc0, !PT ;  /* 0x000000ff23ff7812 */ /* 0x000fe4000788c0ff */
[----:B------:R-:W-:Y:S02]  /*b3d0*/  LOP3.LUT P0, RZ, R34, 0xff, RZ, 0xc0, !PT ;  /* 0x000000ff22ff7812 */ /* 0x000fe4000780c0ff */
[----:B------:R-:W-:Y:S02]  /*b3e0*/  LOP3.LUT P1, RZ, R37, 0xff, RZ, 0xc0, !PT ;  /* 0x000000ff25ff7812 */ /* 0x000fe4000782c0ff */
[----:B--2---:R-:W-:Y:S02]  /*b3f0*/  FSETP.NEU.FTZ.AND P2, PT, R20, RZ, PT ;  /* 0x000000ff1400720b */ /* 0x004fe40003f5d000 */
[----:B------:R-:W-:-:S02]  /*b400*/  FSETP.NEU.FTZ.AND P6, PT, R22, RZ, PT ;  /* 0x000000ff1600720b */ /* 0x000fc40003fdd000 */
[----:B------:R-:W-:Y:S02]  /*b410*/  PLOP3.LUT P5, PT, P3, P2, PT, 0xa8, 0x0 ;  /* 0x000000000000781c */ /* 0x000fe40001fa5570 */
[----:B------:R-:W-:Y:S02]  /*b420*/  LOP3.LUT P2, RZ, R33, 0xff, RZ, 0xc0, !PT ;  /* 0x000000ff21ff7812 */ /* 0x000fe4000784c0ff */
[----:B------:R-:W-:Y:S02]  /*b430*/  SEL R36, RZ, 0x1, !P5 ;  /* 0x00000001ff247807 */ /* 0x000fe40006800000 */
[----:B------:R-:W-:Y:S02]  /*b440*/  FSETP.NEU.FTZ.AND P5, PT, R23, RZ, PT ;  /* 0x000000ff1700720b */ /* 0x000fe40003fbd000 */
[----:B------:R-:W-:Y:S02]  /*b450*/  PLOP3.LUT P0, PT, P0, P6, PT, 0xa8, 0x0 ;  /* 0x000000000000781c */ /* 0x000fe4000070d570 */
[----:B------:R-:W-:-:S02]  /*b460*/  PLOP3.LUT P4, PT, P4, P5, PT, 0xa8, 0x0 ;  /* 0x000000000000781c */ /* 0x000fc4000278b570 */
[----:B---3--:R-:W-:Y:S02]  /*b470*/  FSETP.NEU.FTZ.AND P5, PT, R24, RZ, PT ;  /* 0x000000ff1800720b */ /* 0x008fe40003fbd000 */
[----:B------:R-:W-:Y:S02]  /*b480*/  FSETP.NEU.FTZ.AND P3, PT, R21, RZ, PT ;  /* 0x000000ff1500720b */ /* 0x000fe40003f7d000 */
[----:B------:R-:W-:Y:S02]  /*b490*/  PLOP3.LUT P2, PT, P2, P5, PT, 0xa8, 0x0 ;  /* 0x000000000000781c */ /* 0x000fe4000174b570 */
[----:B------:R-:W-:Y:S02]  /*b4a0*/  SEL R34, RZ, 0x1, !P0 ;  /* 0x00000001ff227807 */ /* 0x000fe40004000000 */
[----:B------:R-:W-:Y:S02]  /*b4b0*/  SEL R33, RZ, 0x1, !P2 ;  /* 0x00000001ff217807 */ /* 0x000fe40005000000 */
[----:B------:R-:W-:-:S02]  /*b4c0*/  PLOP3.LUT P1, PT, P1, P3, PT, 0xa8, 0x0 ;  /* 0x000000000000781c */ /* 0x000fc40000f27570 */
[----:B------:R-:W-:Y:S02]  /*b4d0*/  LOP3.LUT P0, RZ, R30, 0xff, RZ, 0xc0, !PT ;  /* 0x000000ff1eff7812 */ /* 0x000fe4000780c0ff */
[----:B------:R-:W-:Y:S02]  /*b4e0*/  FSETP.NEU.FTZ.AND P2, PT, R27, RZ, PT ;  /* 0x000000ff1b00720b */ /* 0x000fe40003f5d000 */
[----:B------:R-:W-:Y:S02]  /*b4f0*/  SEL R37, RZ, 0x1, !P1 ;  /* 0x00000001ff257807 */ /* 0x000fe40004800000 */
[----:B------:R-:W-:Y:S02]  /*b500*/  PLOP3.LUT P0, PT, P0, P2, PT, 0xa8, 0x0 ;  /* 0x000000000000781c */ /* 0x000fe40000705570 */
[----:B------:R-:W-:Y:S02]  /*b510*/  LOP3.LUT P1, RZ, R29, 0xff, RZ, 0xc0, !PT ;  /* 0x000000ff1dff7812 */ /* 0x000fe4000782c0ff */
[----:B----4-:R-:W-:-:S02]  /*b520*/  FSETP.NEU.FTZ.AND P2, PT, R8, RZ, PT ;  /* 0x000000ff0800720b */ /* 0x010fc40003f5d000 */
[----:B------:R-:W-:Y:S02]  /*b530*/  LOP3.LUT P6, RZ, R31, 0xff, RZ, 0xc0, !PT ;  /* 0x000000ff1fff7812 */ /* 0x000fe400078cc0ff */
[----:B------:R-:W-:Y:S02]  /*b540*/  SEL R35, RZ, 0x1, !P4 ;  /* 0x00000001ff237807 */ /* 0x000fe40006000000 */
[----:B------:R-:W-:Y:S02]  /*b550*/  FSETP.NEU.FTZ.AND P5, PT, R26, RZ, PT ;  /* 0x000000ff1a00720b */ /* 0x000fe40003fbd000 */
[----:B------:R-:W-:Y:S02]  /*b560*/  PLOP3.LUT P1, PT, P1, P2, PT, 0xa8, 0x0 ;  /* 0x000000000000781c */ /* 0x000fe40000f25570 */
[----:B------:R-:W-:Y:S02]  /*b570*/  LOP3.LUT P3, RZ, R32, 0xff, RZ, 0xc0, !PT ;  /* 0x000000ff20ff7812 */ /* 0x000fe4000786c0ff */
[----:B------:R-:W-:-:S02]  /*b580*/  FSETP.NEU.FTZ.AND P4, PT, R25, RZ, PT ;  /* 0x000000ff1900720b */ /* 0x000fc40003f9d000 */
[----:B------:R-:W-:Y:S02]  /*b590*/  PLOP3.LUT P6, PT, P6, P5, PT, 0xa8, 0x0 ;  /* 0x000000000000781c */ /* 0x000fe400037cb570 */
[----:B------:R-:W-:Y:S02]  /*b5a0*/  SEL R29, RZ, 0x1, !P1 ;  /* 0x00000001ff1d7807 */ /* 0x000fe40004800000 */
[----:B------:R-:W-:Y:S02]  /*b5b0*/  PLOP3.LUT P3, PT, P3, P4, PT, 0xa8, 0x0 ;  /* 0x000000000000781c */ /* 0x000fe40001f69570 */
[----:B------:R-:W-:Y:S02]  /*b5c0*/  LOP3.LUT P5, RZ, R16, 0xff, RZ, 0xc0, !PT ;  /* 0x000000ff10ff7812 */ /* 0x000fe400078ac0ff */
[----:B------:R-:W-:Y:S02]  /*b5d0*/  FSETP.NEU.FTZ.AND P1, PT, R10, RZ, PT ;  /* 0x000000ff0a00720b */ /* 0x000fe40003f3d000 */
[----:B------:R-:W-:-:S02]  /*b5e0*/  LOP3.LUT P4, RZ, R28, 0xff, RZ, 0xc0, !PT ;  /* 0x000000ff1cff7812 */ /* 0x000fc4000788c0ff */
[----:B------:R-:W-:Y:S02]  /*b5f0*/  FSETP.NEU.FTZ.AND P2, PT, R9, RZ, PT ;  /* 0x000000ff0900720b */ /* 0x000fe40003f5d000 */
[----:B------:R-:W-:Y:S02]  /*b600*/  SEL R31, RZ, 0x1, !P6 ;  /* 0x00000001ff1f7807 */ /* 0x000fe40007000000 */
[----:B------:R-:W-:Y:S02]  /*b610*/  PLOP3.LUT P1, PT, P5, P1, PT, 0xa8, 0x0 ;  /* 0x000000000000781c */ /* 0x000fe40002f23570 */
[----:B------:R-:W-:Y:S02]  /*b620*/  LOP3.LUT P6, RZ, R7, 0xff, RZ, 0xc0, !PT ;  /* 0x000000ff07ff7812 */ /* 0x000fe400078cc0ff */
[----:B------:R-:W-:Y:S02]  /*b630*/  PLOP3.LUT P4, PT, P4, P2, PT, 0xa8, 0x0 ;  /* 0x000000000000781c */ /* 0x000fe40002785570 */
[----:B------:R-:W-:-:S02]  /*b640*/  FSETP.NEU.FTZ.AND P5, PT, R11, RZ, PT ;  /* 0x000000ff0b00720b */ /* 0x000fc40003fbd000 */
[----:B------:R-:W-:Y:S01]  /*b650*/  LOP3.LUT P2, RZ, R4, 0xff, RZ, 0xc0, !PT ;  /* 0x000000ff04ff7812 */ /* 0x000fe2000784c0ff */
[----:B------:R-:W-:Y:S01]  /*b660*/  IMAD R4, R0, 0x3, R39 ;  /* 0x0000000300047824 */ /* 0x000fe200078e0227 */
[----:B------:R-:W-:Y:S02]  /*b670*/  PLOP3.LUT P5, PT, P6, P5, PT, 0xa8, 0x0 ;  /* 0x000000000000781c */ /* 0x000fe400037ab570 */
[----:B------:R-:W-:Y:S02]  /*b680*/  SEL R16, RZ, 0x1, !P1 ;  /* 0x00000001ff107807 */ /* 0x000fe40004800000 */
[----:B------:R-:W-:Y:S02]  /*b690*/  ISETP.GE.U32.AND P1, PT, R4, R3, PT ;  /* 0x000000030400720c */ /* 0x000fe40003f26070 */
[----:B------:R-:W-:Y:S02]  /*b6a0*/  SEL R32, RZ, 0x1, !P3 ;  /* 0x00000001ff207807 */ /* 0x000fe40005800000 */
[----:B------:R-:W-:-:S02]  /*b6b0*/  SEL R30, RZ, 0x1, !P0 ;  /* 0x00000001ff1e7807 */ /* 0x000fc40004000000 */
[----:B------:R-:W-:Y:S02]  /*b6c0*/  SEL R7, RZ, 0x1, !P5 ;  /* 0x00000001ff077807 */ /* 0x000fe40006800000 */
[----:B------:R-:W-:Y:S02]  /*b6d0*/  LOP3.LUT P3, RZ, R6, 0xff, RZ, 0xc0, !PT ;  /* 0x000000ff06ff7812 */ /* 0x000fe4000786c0ff */
[----:B------:R-:W-:Y:S02]  /*b6e0*/  LOP3.LUT P0, RZ, R5, 0xff, RZ, 0xc0, !PT ;  /* 0x000000ff05ff7812 */ /* 0x000fe4000780c0ff */
[----:B-----5:R-:W-:Y:S02]  /*b6f0*/  FSETP.NEU.FTZ.AND P6, PT, R12, RZ, PT ;  /* 0x000000ff0c00720b */ /* 0x020fe40003fdd000 */
[----:B------:R-:W-:Y:S02]  /*b700*/  FSETP.NEU.FTZ.AND P5, PT, R13, RZ, PT ;  /* 0x000000ff0d00720b */ /* 0x000fe40003fbd000 */
[----:B------:R-:W-:-:S02]  /*b710*/  SEL R28, RZ, 0x1, !P4 ;  /* 0x00000001ff1c7807 */ /* 0x000fc40006000000 */
[----:B------:R-:W-:Y:S02]  /*b720*/  PLOP3.LUT P3, PT, P3, P6, PT, 0xa8, 0x0 ;  /* 0x000000000000781c */ /* 0x000fe40001f6d570 */
[----:B------:R-:W-:Y:S02]  /*b730*/  PLOP3.LUT P0, PT, P0, P5, PT, 0xa8, 0x0 ;  /* 0x000000000000781c */ /* 0x000fe4000070b570 */
        /* <DEDUP_REMOVED lines=11> */
.L_x_1804:
[----:B------:R-:W-:Y:S05]  /*b7f0*/  BSYNC B0 ;  /* 0x0000000000007941 */ /* 0x000fea0003800000 */
.L_x_1803:
[----:B------:R-:W-:Y:S01]  /*b800*/  ISETP.GE.U32.AND P1, PT, R39, R3, PT ;  /* 0x000000032700720c */ /* 0x000fe20003f26070 */
[----:B------:R-:W-:-:S12]  /*b810*/  BSSY B0, `(.L_x_1806) ;  /* 0x000001a000007945 */ /* 0x000fd80003800000 */
        /* <DEDUP_REMOVED lines=25> */
.L_x_1807:
[----:B------:R-:W-:Y:S05]  /*b9b0*/  BSYNC B0 ;  /* 0x0000000000007941 */ /* 0x000fea0003800000 */
.L_x_1806:
[----:B------:R-:W-:Y:S04]  /*b9c0*/  BSSY B0, `(.L_x_1808) ;  /* 0x000004b000007945 */ /* 0x000fe80003800000 */
[----:B------:R-:W-:Y:S05]  /*b9d0*/  @P1 BRA `(.L_x_1809) ;  /* 0x0000000400241947 */ /* 0x000fea0003800000 */
[----:B------:R-:W-:Y:S02]  /*b9e0*/  LOP3.LUT P0, RZ, R36, 0xff, RZ, 0xc0, !PT ;  /* 0x000000ff24ff7812 */ /* 0x000fe4000780c0ff */
[----:B-----5:R-:W-:Y:S01]  /*b9f0*/  FSETP.NEU.FTZ.AND P2, PT, R20, RZ, PT ;  /* 0x000000ff1400720b */ /* 0x020fe20003f5d000 */
[----:B------:R-:W-:Y:S01]  /*ba00*/  IMAD.IADD R20, R39, 0x1, R0 ;  /* 0x0000000127147824 */ /* 0x000fe200078e0200 */
        /* <DEDUP_REMOVED lines=70> */
.L_x_1809:
[----:B------:R-:W-:Y:S05]  /*be70*/  BSYNC B0 ;  /* 0x0000000000007941 */ /* 0x000fea0003800000 */
.L_x_1808:
        /* <DEDUP_REMOVED lines=25> */
.L_x_1786:
[----:B------:R-:W0:Y:S01]  /*c010*/  LDC R0, c[0x0][0x220] ;  /* 0x00008800ff007b82 */ /* 0x000e220000000800 */
[----:B------:R-:W-:Y:S01]  /*c020*/  ULDC.U8 UR4, c[0x0][0x211] ;  /* 0x0000844000047ab9 */ /* 0x000fe20000000000 */
[----:B------:R-:W-:Y:S01]  /*c030*/  BSSY B0, `(.L_x_1810) ;  /* 0x0000078000007945 */ /* 0x000fe20003800000 */
[----:B------:R-:W-:Y:S01]  /*c040*/  MOV R38, UR4 ;  /* 0x0000000400267c02 */ /* 0x000fe20008000f00 */
[----:B------:R-:W-:Y:S01]  /*c050*/  IMAD.U32 R37, RZ, RZ, UR4 ;  /* 0x00000004ff257e24 */ /* 0x000fe2000f8e00ff */
[----:B------:R-:W-:Y:S01]  /*c060*/  MOV R5, UR4 ;  /* 0x0000000400057c02 */ /* 0x000fe20008000f00 */
[----:B------:R-:W-:Y:S01]  /*c070*/  IMAD.U32 R36, RZ, RZ, UR4 ;  /* 0x00000004ff247e24 */ /* 0x000fe2000f8e00ff */
[----:B------:R-:W-:Y:S01]  /*c080*/  MOV R28, UR4 ;  /* 0x00000004001c7c02 */ /* 0x000fe20008000f00 */
[----:B------:R-:W-:Y:S01]  /*c090*/  IMAD.U32 R6, RZ, RZ, UR4 ;  /* 0x00000004ff067e24 */ /* 0x000fe2000f8e00ff */
[----:B------:R-:W-:Y:S01]  /*c0a0*/  MOV R33, UR4 ;  /* 0x0000000400217c02 */ /* 0x000fe20008000f00 */
        /* <DEDUP_REMOVED lines=28> */
.L_x_1812:
[----:B------:R-:W-:-:S05]  /*c270*/  SHF.R.U32.HI R21, RZ, 0x2, R39 ;  /* 0x00000002ff157819 */ /* 0x000fca0000011627 */
[----:B------:R-:W-:Y:S01]  /*c280*/  IMAD.WIDE.U32 R20, R21, 0x10, R42 ;  /* 0x0000001015147825 */ /* 0x000fe200078e002a */
[----:B------:R-:W-:-:S05]  /*c290*/  IADD3 R39, R39, R0, RZ ;  /* 0x0000000027277210 */ /* 0x000fca0007ffe0ff */
[----:B------:R-:W2:Y:S01]  /*c2a0*/  LDG.E.128 R20, desc[UR58][R20.64] ;  /* 0x0000003a14147981 */ /* 0x000ea2000c1e1d00 */
[----:B------:R-:W-:Y:S01]  /*c2b0*/  SHF.R.U32.HI R25, RZ, 0x2, R39 ;  /* 0x00000002ff197819 */ /* 0x000fe20000011627 */
[----:B------:R-:W-:-:S04]  /*c2c0*/  IMAD.IADD R39, R39, 0x1, R0 ;  /* 0x0000000127277824 */ /* 0x000fc800078e0200 */
[----:B------:R-:W-:Y:S01]  /*c2d0*/  IMAD.WIDE.U32 R24, R25, 0x10, R42 ;  /* 0x0000001019187825 */ /* 0x000fe200078e002a */
[----:B------:R-:W-:-:S05]  /*c2e0*/  SHF.R.U32.HI R9, RZ, 0x2, R39 ;  /* 0x00000002ff097819 */ /* 0x000fca0000011627 */
[----:B------:R-:W3:Y:S01]  /*c2f0*/  LDG.E.128 R24, desc[UR58][R24.64] ;  /* 0x0000003a18187981 */ /* 0x000ee2000c1e1d00 */
[----:B------:R-:W-:-:S06]  /*c300*/  IMAD.WIDE.U32 R8, R9, 0x10, R42 ;  /* 0x0000001009087825 */ /* 0x000fcc00078e002a */
[----:B------:R-:W4:Y:S01]  /*c310*/  LDG.E.128 R8, desc[UR58][R8.64] ;  /* 0x0000003a08087981 */ /* 0x000f22000c1e1d00 */
[----:B------:R-:W-:-:S05]  /*c320*/  IMAD.IADD R39, R39, 0x1, R0 ;  /* 0x0000000127277824 */ /* 0x000fca00078e0200 */
        /* <DEDUP_REMOVED lines=29> */
[----:B------:R-:W-:Y:S02]  /*c500*/  FSETP.NEU.FTZ.AND P5, PT, R26, RZ, PT ;  /* 0x000000ff1a00720b */ /* 0x000fe40003fbd000 */
[----:B------:R-:W-:Y:S02]  /*c510*/  PLOP3.LUT P1, PT, P1, P2, PT, 0xa8, 0x0 ;  /* 0x000000000000781c */ /* 0x000fe40000f25570 */
[----:B------:R-:W-:Y:S02]  /*c520*/  SEL R33, RZ, 0x1, !P4 ;  /* 0x00000001ff217807 */ /* 0x000fe40006000000 */
[----:B------:R-:W-:Y:S02]  /*c530*/  LOP3.LUT P3, RZ, R30, 0xff, RZ, 0xc0, !PT ;  /* 0x000000ff1eff7812 */ /* 0x000fe4000786c0ff */
[----:B------:R-:W-:-:S02]  /*c540*/  FSETP.NEU.FTZ.AND P4, PT, R25, RZ, PT ;  /* 0x000000ff1900720b */ /* 0x000fc40003f9d000 */
[----:B------:R-:W-:Y:S02]  /*c550*/  PLOP3.LUT P6, PT, P6, P5, PT, 0xa8, 0x0 ;  /* 0x000000000000781c */ /* 0x000fe400037cb570 */
[----:B------:R-:W-:Y:S02]  /*c560*/  SEL R16, RZ, 0x1, !P1 ;  /* 0x00000001ff107807 */ /* 0x000fe40004800000 */
[----:B------:R-:W-:Y:S02]  /*c570*/  LOP3.LUT P5, RZ, R6, 0xff, RZ, 0xc0, !PT ;  /* 0x000000ff06ff7812 */ /* 0x000fe400078ac0ff */
[----:B------:R-:W-:Y:S02]  /*c580*/  FSETP.NEU.FTZ.AND P1, PT, R10, RZ, PT ;  /* 0x000000ff0a00720b */ /* 0x000fe40003f3d000 */
[----:B------:R-:W-:Y:S02]  /*c590*/  PLOP3.LUT P3, PT, P3, P4, PT, 0xa8, 0x0 ;  /* 0x000000000000781c */ /* 0x000fe40001f69570 */
[----:B------:R-:W-:-:S02]  /*c5a0*/  SEL R29, RZ, 0x1, !P6 ;  /* 0x00000001ff1d7807 */ /* 0x000fc40007000000 */
[----:B------:R-:W-:Y:S02]  /*c5b0*/  PLOP3.LUT P1, PT, P5, P1, PT, 0xa8, 0x0 ;  /* 0x000000000000781c */ /* 0x000fe40002f23570 */
[----:B------:R-:W-:Y:S02]  /*c5c0*/  SEL R30, RZ, 0x1, !P3 ;  /* 0x00000001ff1e7807 */ /* 0x000fe40005800000 */
[----:B------:R-:W-:Y:S02]  /*c5d0*/  LOP3.LUT P6, RZ, R5, 0xff, RZ, 0xc0, !PT ;  /* 0x000000ff05ff7812 */ /* 0x000fe400078cc0ff */
[----:B------:R-:W-:Y:S02]  /*c5e0*/  FSETP.NEU.FTZ.AND P5, PT, R11, RZ, PT ;  /* 0x000000ff0b00720b */ /* 0x000fe40003fbd000 */
[----:B------:R-:W-:Y:S01]  /*c5f0*/  LOP3.LUT P3, RZ, R4, 0xff, RZ, 0xc0, !PT ;  /* 0x000000ff04ff7812 */ /* 0x000fe2000786c0ff */
[----:B------:R-:W-:Y:S01]  /*c600*/  IMAD R4, R0, 0x3, R39 ;  /* 0x0000000300047824 */ /* 0x000fe200078e0227 */
[----:B------:R-:W-:-:S02]  /*c610*/  PLOP3.LUT P5, PT, P6, P5, PT, 0xa8, 0x0 ;  /* 0x000000000000781c */ /* 0x000fc400037ab570 */
[----:B------:R-:W-:Y:S02]  /*c620*/  LOP3.LUT P4, RZ, R7, 0xff, RZ, 0xc0, !PT ;  /* 0x000000ff07ff7812 */ /* 0x000fe4000788c0ff */
[----:B------:R-:W-:Y:S02]  /*c630*/  FSETP.NEU.FTZ.AND P2, PT, R9, RZ, PT ;  /* 0x000000ff0900720b */ /* 0x000fe40003f5d000 */
[----:B------:R-:W-:Y:S02]  /*c640*/  SEL R6, RZ, 0x1, !P1 ;  /* 0x00000001ff067807 */ /* 0x000fe40004800000 */
[----:B------:R-:W-:Y:S02]  /*c650*/  ISETP.GE.U32.AND P1, PT, R4, R3, PT ;  /* 0x000000030400720c */ /* 0x000fe40003f26070 */
[----:B------:R-:W-:Y:S02]  /*c660*/  SEL R28, RZ, 0x1, !P0 ;  /* 0x00000001ff1c7807 */ /* 0x000fe40004000000 */
[----:B------:R-:W-:-:S02]  /*c670*/  SEL R5, RZ, 0x1, !P5 ;  /* 0x00000001ff057807 */ /* 0x000fc40006800000 */
[----:B------:R-:W-:Y:S02]  /*c680*/  LOP3.LUT P0, RZ, R36, 0xff, RZ, 0xc0, !PT ;  /* 0x000000ff24ff7812 */ /* 0x000fe4000780c0ff */
[----:B------:R-:W-:Y:S02]  /*c690*/  PLOP3.LUT P4, PT, P4, P2, PT, 0xa8, 0x0 ;  /* 0x000000000000781c */ /* 0x000fe40002785570 */
[----:B-----5:R-:W-:Y:S02]  /*c6a0*/  FSETP.NEU.FTZ.AND P6, PT, R12, RZ, PT ;  /* 0x000000ff0c00720b */ /* 0x020fe40003fdd000 */
[----:B------:R-:W-:Y:S02]  /*c6b0*/  FSETP.NEU.FTZ.AND P5, PT, R13, RZ, PT ;  /* 0x000000ff0d00720b */ /* 0x000fe40003fbd000 */
[----:B------:R-:W-:Y:S02]  /*c6c0*/  SEL R7, RZ, 0x1, !P4 ;  /* 0x00000001ff077807 */ /* 0x000fe40006000000 */
[----:B------:R-:W-:-:S02]  /*c6d0*/  PLOP3.LUT P3, PT, P3, P6, PT, 0xa8, 0x0 ;  /* 0x000000000000781c */ /* 0x000fc40001f6d570 */
        /* <DEDUP_REMOVED lines=13> */
.L_x_1811:
[----:B------:R-:W-:Y:S05]  /*c7b0*/  BSYNC B0 ;  /* 0x0000000000007941 */ /* 0x000fea0003800000 */
.L_x_1810:
[----:B------:R-:W-:Y:S01]  /*c7c0*/  ISETP.GE.U32.AND P1, PT, R39, R3, PT ;  /* 0x000000032700720c */ /* 0x000fe20003f26070 */
[----:B------:R-:W-:-:S12]  /*c7d0*/  BSSY B0, `(.L_x_1813) ;  /* 0x0000016000007945 */ /* 0x000fd80003800000 */
[----:B------:R-:W-:Y:S05]  /*c7e0*/  @P1 BRA `(.L_x_1814) ;  /* 0x0000000000501947 */ /* 0x000fea0003800000 */
[----:B------:R-:W-:-:S05]  /*c7f0*/  SHF.R.U32.HI R21, RZ, 0x2, R39 ;  /* 0x00000002ff157819 */ /* 0x000fca0000011627 */
[----:B------:R-:W-:-:S06]  /*c800*/  IMAD.WIDE.U32 R20, R21, 0x10, R42 ;  /* 0x0000001015147825 */ /* 0x000fcc00078e002a */
[----:B------:R-:W5:Y:S01]  /*c810*/  LDG.E.128 R20, desc[UR58][R20.64] ;  /* 0x0000003a14147981 */ /* 0x000f62000c1e1d00 */
[----:B------:R-:W-:-:S04]  /*c820*/  IADD3 R40, R39, R0, RZ ;  /* 0x0000000027287210 */ /* 0x000fc80007ffe0ff */
        /* <DEDUP_REMOVED lines=8> */
[----:B------:R-:W-:Y:S01]  /*c8b0*/  IMAD.IADD R8, R40, 0x1, R0 ;  /* 0x0000000128087824 */ /* 0x000fe200078e0200 */
[----:B------:R-:W-:-:S04]  /*c8c0*/  SHF.R.U32.HI R9, RZ, 0x2, R40 ;  /* 0x00000002ff097819 */ /* 0x000fc80000011628 */
[----:B------:R-:W-:-:S13]  /*c8d0*/  ISETP.GE.U32.AND P0, PT, R8, R3, PT ;  /* 0x000000030800720c */ /* 0x000fda0003f06070 */
[----:B------:R-:W-:Y:S01]  /*c8e0*/  @!P0 SHF.R.U32.HI R11, RZ, 0x2, R8 ;  /* 0x00000002ff0b8819 */ /* 0x000fe20000011608 */
[----:B------:R-:W-:-:S04]  /*c8f0*/  IMAD.WIDE.U32 R8, R9, 0x10, R42 ;  /* 0x0000001009087825 */ /* 0x000fc800078e002a */
[----:B------:R-:W-:Y:S02]  /*c900*/  @!P0 IMAD.WIDE.U32 R42, R11, 0x10, R42 ;  /* 0x000000100b2a8825 */ /* 0x000fe400078e002a */
[----:B------:R-:W5:Y:S04]  /*c910*/  LDG.E.128 R8, desc[UR58][R8.64] ;  /* 0x0000003a08087981 */ /* 0x000f68000c1e1d00 */
[----:B------:R0:W5:Y:S02]  /*c920*/  @!P0 LDG.E.128 R12, desc[UR58][R42.64] ;  /* 0x0000003a2a0c8981 */ /* 0x000164000c1e1d00 */
.L_x_1814:
[----:B------:R-:W-:Y:S05]  /*c930*/  BSYNC B0 ;  /* 0x0000000000007941 */ /* 0x000fea0003800000 */
.L_x_1813:
        /* <DEDUP_REMOVED lines=75> */
.L_x_1816:
[----:B------:R-:W-:Y:S05]  /*cdf0*/  BSYNC B0 ;  /* 0x0000000000007941 */ /* 0x000fea0003800000 */
.L_x_1815:
        /* <DEDUP_REMOVED lines=24> */
.L_x_1770:
[----:B------:R-:W-:Y:S05]  /*cf80*/  BSYNC B6 ;  /* 0x0000000000067941 */ /* 0x000fea0003800000 */
.L_x_1769:
[----:B------:R-:W-:Y:S02]  /*cf90*/  ULDC UR4, c[0x0][0x230] ;  /* 0x00008c0000047ab9 */ /* 0x000fe40000000800 */
[----:B------:R-:W-:-:S13]  /*cfa0*/  ISETP.NE.AND P0, PT, RZ, UR4, PT ;  /* 0x00000004ff007c0c */ /* 0x000fda000bf05270 */
[----:B------:R-:W-:Y:S05]  /*cfb0*/  @!P0 BRA `(.L_x_1817) ;  /* 0x0000000000b88947 */ /* 0x000fea0003800000 */
[----:B------:R-:W1:Y:S01]  /*cfc0*/  S2R R4, SR_CgaCtaId ;  /* 0x0000000000047919 */ /* 0x000e620000008800 */
[----:B------:R-:W2:Y:S01]  /*cfd0*/  LDC R9, c[0x0][RZ] ;  /* 0x00000000ff097b82 */ /* 0x000ea20000000800 */
[----:B------:R-:W-:Y:S02]  /*cfe0*/  MOV R0, 0x400 ;  /* 0x0000040000007802 */ /* 0x000fe40000000f00 */
[----:B------:R-:W-:-:S03]  /*cff0*/  PRMT R6, R25, 0x7604, R28 ;  /* 0x0000760419067816 */ /* 0x000fc6000000001c */
[----:B------:R-:W-:Y:S01]  /*d000*/  VIADD R3, R0, 0x10 ;  /* 0x0000001000037836 */ /* 0x000fe20000000000 */
[----:B------:R-:W-:Y:S01]  /*d010*/  PRMT R5, R23, 0x7054, R6 ;  /* 0x0000705417057816 */ /* 0x000fe20000000006 */
[----:B------:R-:W3:Y:S03]  /*d020*/  LDC R10, c[0x0][0x4] ;  /* 0x00000100ff0a7b82 */ /* 0x000ee60000000800 */
[----:B------:R-:W-:Y:S01]  /*d030*/  PRMT R5, R16, 0x654, R5 ;  /* 0x0000065410057816 */ /* 0x000fe20000000005 */
[----:B--2---:R-:W-:Y:S01]  /*d040*/  IMAD R0, R17, R9, R2 ;  /* 0x0000000911007224 */ /* 0x004fe200078e0202 */
[----:B-1----:R-:W-:Y:S02]  /*d050*/  LEA R3, R4, R3, 0x18 ;  /* 0x0000000304037211 */ /* 0x002fe400078ec0ff */
[----:B---3--:R-:W-:-:S03]  /*d060*/  SHF.R.U32.HI R4, RZ, 0x1, R10 ;  /* 0x00000001ff047819 */ /* 0x008fc6000001160a */
[----:B------:R-:W-:Y:S01]  /*d070*/  IMAD R0, R0, 0x4, R3 ;  /* 0x0000000400007824 */ /* 0x000fe200078e0203 */
[----:B------:R-:W-:-:S04]  /*d080*/  ISETP.NE.AND P0, PT, R4, RZ, PT ;  /* 0x000000ff0400720c */ /* 0x000fc80003f05270 */
[----:B------:R1:W-:Y:S09]  /*d090*/  STS [R0], R5 ;  /* 0x0000000500007388 */ /* 0x0003f20000000800 */
[----:B-1----:R-:W-:Y:S05]  /*d0a0*/  @!P0 BRA `(.L_x_1817) ;  /* 0x00000000007c8947 */ /* 0x002fea0003800000 */
.L_x_1820:
        /* <DEDUP_REMOVED lines=28> */
.L_x_1819:
[----:B------:R-:W-:Y:S05]  /*d270*/  BSYNC B0 ;  /* 0x0000000000007941 */ /* 0x000fea0003800000 */
.L_x_1818:
[----:B------:R-:W-:Y:S01]  /*d280*/  IMAD.MOV.U32 R4, RZ, RZ, R7 ;  /* 0x000000ffff047224 */ /* 0x000fe200078e0007 */
[----:B------:R-:W-:Y:S06]  /*d290*/  @P3 BRA `(.L_x_1820) ;  /* 0xfffffffc00843947 */ /* 0x000fec000383ffff */
.L_x_1817:
        /* <DEDUP_REMOVED lines=22> */
.L_x_1825:
        /* <DEDUP_REMOVED lines=25> */
.L_x_1824:
[----:B------:R-:W-:Y:S05]  /*d590*/  BSYNC B0 ;  /* 0x0000000000007941 */ /* 0x000fea0003800000 */
.L_x_1823:
[----:B------:R-:W-:-:S04]  /*d5a0*/  SHF.R.S32.HI R4, RZ, 0x1, R4 ;  /* 0x00000001ff047819 */ /* 0x000fc80000011404 */
[----:B------:R-:W-:-:S13]  /*d5b0*/  ISETP.GE.AND P0, PT, R4, 0x20, PT ;  /* 0x000000200400780c */ /* 0x000fda0003f06270 */
[----:B------:R-:W-:Y:S05]  /*d5c0*/  @P0 BRA `(.L_x_1825) ;  /* 0xfffffffc008c0947 */ /* 0x000fea000383ffff */
[----:B-1----:R-:W-:-:S07]  /*d5d0*/  IMAD.MOV.U32 R0, RZ, RZ, 0x20 ;  /* 0x00000020ff007424 */ /* 0x002fce00078e00ff */
.L_x_1822:
[----:B------:R-:W-:Y:S01]  /*d5e0*/  ISETP.GE.AND P0, PT, R0, 0x2, PT ;  /* 0x000000020000780c */ /* 0x000fe20003f06270 */
[----:B------:R-:W-:Y:S05]  /*d5f0*/  WARPSYNC.ALL ;  /* 0x0000000000007948 */ /* 0x000fea0003800000 */
[----:B------:R-:W-:Y:S07]  /*d600*/  BAR.SYNC.DEFER_BLOCKING 0x0 ;  /* 0x0000000000007b1d */ /* 0x000fee0000010000 */
[----:B------:R-:W-:Y:S05]  /*d610*/  @!P0 BRA `(.L_x_1821) ;  /* 0x0000000000748947 */ /* 0x000fea0003800000 */
[----:B------:R-:W-:-:S07]  /*d620*/  MOV R3, 0x1 ;  /* 0x0000000100037802 */ /* 0x000fce0000000f00 */
.L_x_1826:
        /* <DEDUP_REMOVED lines=17> */
[----:B----4-:R-:W-:Y:S01]  /*d740*/  IMAD.SHL.U32 R3, R3, 0x2, RZ ;  /* 0x0000000203037824 */ /* 0x010fe200078e00ff */
[----:B-1----:R-:W-:-:S04]  /*d750*/  ISETP.NE.OR P2, PT, R8, RZ, P2 ;  /* 0x000000ff0800720c */ /* 0x002fc80001745670 */
[----:B------:R-:W-:Y:S02]  /*d760*/  ISETP.GE.AND P4, PT, R3, R0, PT ;  /* 0x000000000300720c */ /* 0x000fe40003f86270 */
[----:B--2---:R-:W-:Y:S02]  /*d770*/  ISETP.NE.OR P0, PT, R4, RZ, P0 ;  /* 0x000000ff0400720c */ /* 0x004fe40000705670 */
[----:B------:R-:W-:Y:S02]  /*d780*/  SEL R23, RZ, 0x1, !P2 ;  /* 0x00000001ff177807 */ /* 0x000fe40005000000 */
[----:B---3--:R-:W-:Y:S02]  /*d790*/  ISETP.NE.OR P1, PT, R6, RZ, P1 ;  /* 0x000000ff0600720c */ /* 0x008fe40000f25670 */
[----:B------:R-:W-:Y:S02]  /*d7a0*/  SEL R28, RZ, 0x1, !P0 ;  /* 0x00000001ff1c7807 */ /* 0x000fe40004000000 */
[----:B-----5:R-:W-:-:S02]  /*d7b0*/  ISETP.NE.OR P3, PT, R10, RZ, P3 ;  /* 0x000000ff0a00720c */ /* 0x020fc40001f65670 */
[----:B------:R-:W-:Y:S02]  /*d7c0*/  SEL R25, RZ, 0x1, !P1 ;  /* 0x00000001ff197807 */ /* 0x000fe40004800000 */
[----:B------:R-:W-:Y:S01]  /*d7d0*/  SEL R16, RZ, 0x1, !P3 ;  /* 0x00000001ff107807 */ /* 0x000fe20005800000 */
[----:B------:R-:W-:Y:S08]  /*d7e0*/  @!P4 BRA `(.L_x_1826) ;  /* 0xfffffffc0090c947 */ /* 0x000ff0000383ffff */
.L_x_1821:
[----:B------:R-:W2:Y:S01]  /*d7f0*/  LDC R3, c[0x0][0x3e8] ;  /* 0x0000fa00ff037b82 */ /* 0x000ea20000000800 */
[----:B------:R-:W-:Y:S02]  /*d800*/  CS2R R26, SRZ ;  /* 0x00000000001a7805 */ /* 0x000fe4000001ff00 */
[----:B--2---:R-:W-:-:S13]  /*d810*/  ISETP.NE.AND P1, PT, R3, RZ, PT ;  /* 0x000000ff0300720c */ /* 0x004fda0003f25270 */
[----:B------:R-:W-:Y:S05]  /*d820*/  @!P1 BRA `(.L_x_1827) ;  /* 0x0000001000489947 */ /* 0x000fea0003800000 */
[----:B-1----:R-:W-:Y:S01]  /*d830*/  MOV R5, R19 ;  /* 0x0000001300057202 */ /* 0x002fe20000000f00 */
        /* <DEDUP_REMOVED lines=273> */
.L_x_1827:
[----:B------:R-:W-:Y:S05]  /*e950*/  @!P1 BRA `(.L_x_1828) ;  /* 0x0000001000489947 */ /* 0x000fea0003800000 */
[----:B-1----:R-:W-:Y:S01]  /*e960*/  VIADD R5, R19, 0x1 ;  /* 0x0000000113057836 */ /* 0x002fe20000000000 */
        /* <DEDUP_REMOVED lines=273> */
.L_x_1828:
[----:B------:R-:W-:Y:S02]  /*fa80*/  IMAD.MOV.U32 R22, RZ, RZ, RZ ;  /* 0x000000ffff167224 */ /* 0x000fe400078e00ff */
[----:B------:R-:W-:Y:S01]  /*fa90*/  IMAD.MOV.U32 R24, RZ, RZ, RZ ;  /* 0x000000ffff187224 */ /* 0x000fe200078e00ff */
[----:B------:R-:W-:Y:S06]  /*faa0*/  @!P1 BRA `(.L_x_1829) ;  /* 0x0000001000489947 */ /* 0x000fec0003800000 */
[----:B------:R-:W-:Y:S01]  /*fab0*/  HFMA2.MMA R4, -RZ, RZ, 0, 0 ;  /* 0x00000000ff047435 */ /* 0x000fe200000001ff */
[----:B-1----:R-:W-:Y:S01]  /*fac0*/  VIADD R5, R19, 0x2 ;  /* 0x0000000213057836 */ /* 0x002fe20000000000 */
        /* <DEDUP_REMOVED lines=272> */
.L_x_1829:
        /* <DEDUP_REMOVED lines=275> */
.L_x_1830:
[----:B------:R-:W-:Y:S01]  /*11d00*/  ULDC.64 UR4, c[0x0][0x5f8] ;  /* 0x00017e0000047ab9 */ /* 0x000fe20000000a00 */
[----:B------:R-:W-:Y:S01]  /*11d10*/  ULDC UR6, c[0x0][0x234] ;  /* 0x00008d0000067ab9 */ /* 0x000fe20000000800 */
[----:B------:R-:W-:Y:S02]  /*11d20*/  ISETP.NE.U32.AND P0, PT, RZ, UR4, PT ;  /* 0x00000004ff007c0c */ /* 0x000fe4000bf05070 */
[----:B-1----:R-:W-:Y:S02]  /*11d30*/  CS2R R4, SRZ ;  /* 0x0000000000047805 */ /* 0x002fe4000001ff00 */
[----:B------:R-:W-:Y:S01]  /*11d40*/  ISETP.NE.AND P3, PT, RZ, UR6, PT ;  /* 0x00000006ff007c0c */ /* 0x000fe2000bf65270 */
[----:B------:R-:W-:Y:S01]  /*11d50*/  IMAD.MOV.U32 R12, RZ, RZ, RZ ;  /* 0x000000ffff0c7224 */ /* 0x000fe200078e00ff */
[----:B------:R-:W-:-:S13]  /*11d60*/  ISETP.NE.AND.EX P0, PT, RZ, UR5, PT, P0 ;  /* 0x00000005ff007c0c */ /* 0x000fda000bf05300 */
[----:B------:R-:W-:-:S05]  /*11d70*/  @P0 IADD3 R4, P2, R27, UR4, RZ ;  /* 0x000000041b040c10 */ /* 0x000fca000ff5e0ff */
[----:B------:R-:W-:-:S04]  /*11d80*/  @P0 IMAD.X R5, RZ, RZ, UR5, P2 ;  /* 0x00000005ff050e24 */ /* 0x000fc800090e06ff */
        /* <DEDUP_REMOVED lines=9> */
[----:B-1----:R-:W-:-:S04]  /*11e20*/  IMAD R7, R0, UR4, R7 ;  /* 0x0000000400077c24 */ /* 0x002fc8000f8e0207 */
        /* <DEDUP_REMOVED lines=275> */
.L_x_1832:
        /* <DEDUP_REMOVED lines=275> */
.L_x_1833:
        /* <DEDUP_REMOVED lines=276> */
.L_x_1834:
        /* <DEDUP_REMOVED lines=275> */
.L_x_1835:
        /* <DEDUP_REMOVED lines=14> */
.L_x_1837:
[----:B------:R-:W-:Y:S05]  /*163e0*/  BSYNC B0 ;  /* 0x0000000000007941 */ /* 0x000fea0003800000 */
.L_x_1836:
        /* <DEDUP_REMOVED lines=14> */
[----:B------:R1:W-:Y:S04]  /*164d0*/  STG.E.U8 desc[UR58][R6.64+0x1], R25 ;  /* 0x0000011906007986 */ /* 0x0003e8000c10113a */
[----:B------:R1:W-:Y:S04]  /*164e0*/  STG.E.U8 desc[UR58][R6.64+0x2], R23 ;  /* 0x0000021706007986 */ /* 0x0003e8000c10113a */
[----:B------:R1:W-:Y:S02]  /*164f0*/  STG.E.U8 desc[UR58][R6.64+0x3], R16 ;  /* 0x0000031006007986 */ /* 0x0003e4000c10113a */
.L_x_1839:
[----:B------:R-:W-:Y:S05]  /*16500*/  BSYNC B0 ;  /* 0x0000000000007941 */ /* 0x000fea0003800000 */
.L_x_1838:
        /* <DEDUP_REMOVED lines=35> */
.L_x_1841:
[----:B------:R-:W-:Y:S05]  /*16740*/  BSYNC B0 ;  /* 0x0000000000007941 */ /* 0x000fea0003800000 */
.L_x_1840:
        /* <DEDUP_REMOVED lines=19> */
[----:B-1----:R-:W-:-:S03]  /*16880*/  MOV R28, UR6 ;  /* 0x00000006001c7c02 */ /* 0x002fc60008000f00 */
        /* <DEDUP_REMOVED lines=10> */
[----:B------:R-:W1:Y:S01]  /*16930*/  LDC R10, c[0x0][0x4] ;  /* 0x00000100ff0a7b82 */ /* 0x000e620000000800 */
[----:B------:R-:W-:Y:S01]  /*16940*/  BSSY B1, `(.L_x_1845) ;  /* 0x0000018000017945 */ /* 0x000fe20003800000 */
[----:B------:R-:W-:Y:S01]  /*16950*/  PRMT R23, R28, 0x7610, R23 ;  /* 0x000076101c177816 */ /* 0x000fe20000000017 */
[----:B------:R-:W-:Y:S01]  /*16960*/  IMAD R0, R0, UR7, RZ ;  /* 0x0000000700007c24 */ /* 0x000fe2000f8e02ff */
[C---:B------:R-:W-:Y:S02]  /*16970*/  PRMT R22, R28.reuse, 0x7610, R22 ;  /* 0x000076101c167816 */ /* 0x040fe40000000016 */
[----:B------:R-:W-:Y:S02]  /*16980*/  PRMT R16, R28, 0x7610, R16 ;  /* 0x000076101c107816 */ /* 0x000fe40000000010 */
[----:B------:R-:W2:Y:S01]  /*16990*/  LDC.64 R6, c[0x0][0x600] ;  /* 0x00018000ff067b82 */ /* 0x000ea20000000a00 */
[----:B-1----:R-:W-:-:S07]  /*169a0*/  IMAD R10, R10, UR6, RZ ;  /* 0x000000060a0a7c24 */ /* 0x002fce000f8e02ff */
.L_x_1846:
[----:B------:R-:W-:-:S04]  /*169b0*/  IMAD.IADD R9, R0, 0x1, R3 ;  /* 0x0000000100097824 */ /* 0x000fc800078e0203 */
[----:B--2---:R-:W-:-:S05]  /*169c0*/  IMAD.WIDE.U32 R8, R9, 0x4, R6 ;  /* 0x0000000409087825 */ /* 0x004fca00078e0006 */
        /* <DEDUP_REMOVED lines=16> */
.L_x_1845:
[----:B------:R-:W-:Y:S05]  /*16ad0*/  BRA `(.L_x_1844) ;  /* 0x0000000000847947 */ /* 0x000fea0003800000 */
.L_x_1843:
[----:B------:R-:W-:Y:S01]  /*16ae0*/  ULDC UR7, c[0x0][0x228] ;  /* 0x00008a0000077ab9 */ /* 0x000fe20000000800 */
[C---:B------:R-:W-:Y:S02]  /*16af0*/  PRMT R23, R28.reuse, 0x7610, R23 ;  /* 0x000076101c177816 */ /* 0x040fe40000000017 */
[----:B------:R-:W-:Y:S02]  /*16b00*/  ISETP.GE.U32.AND P0, PT, R17, UR7, PT ;  /* 0x0000000711007c0c */ /* 0x000fe4000bf06070 */
[C---:B------:R-:W-:Y:S02]  /*16b10*/  PRMT R22, R28.reuse, 0x7610, R22 ;  /* 0x000076101c167816 */ /* 0x040fe40000000016 */
[----:B------:R-:W-:-:S09]  /*16b20*/  PRMT R16, R28, 0x7610, R16 ;  /* 0x000076101c107816 */ /* 0x000fd20000000010 */
[----:B------:R-:W-:Y:S05]  /*16b30*/  @P0 BRA `(.L_x_1844) ;  /* 0x00000000006c0947 */ /* 0x000fea0003800000 */
[----:B------:R-:W-:Y:S01]  /*16b40*/  ULDC UR6, c[0x0][0x10] ;  /* 0x0000040000067ab9 */ /* 0x000fe20000000800 */
[----:B------:R-:W1:Y:S01]  /*16b50*/  LDC R14, c[0x0][RZ] ;  /* 0x00000000ff0e7b82 */ /* 0x000e620000000800 */
[----:B------:R-:W-:Y:S01]  /*16b60*/  PRMT R23, R28, 0x7610, R23 ;  /* 0x000076101c177816 */ /* 0x000fe20000000017 */
[----:B------:R-:W-:Y:S01]  /*16b70*/  IMAD R0, R0, UR6, RZ ;  /* 0x0000000600007c24 */ /* 0x000fe2000f8e02ff */
[C---:B------:R-:W-:Y:S02]  /*16b80*/  PRMT R22, R28.reuse, 0x7610, R22 ;  /* 0x000076101c167816 */ /* 0x040fe40000000016 */
[----:B------:R-:W-:Y:S02]  /*16b90*/  PRMT R16, R28, 0x7610, R16 ;  /* 0x000076101c107816 */ /* 0x000fe40000000010 */
[----:B------:R-:W-:Y:S01]  /*16ba0*/  MOV R3, R17 ;  /* 0x0000001100037202 */ /* 0x000fe20000000f00 */
[----:B------:R-:W2:Y:S08]  /*16bb0*/  LDC.64 R6, c[0x0][0x600] ;  /* 0x00018000ff067b82 */ /* 0x000eb00000000a00 */
[----:B------:R-:W3:Y:S02]  /*16bc0*/  LDC R20, c[0x0][0x4] ;  /* 0x00000100ff147b82 */ /* 0x000ee40000000800 */
.L_x_1847:
[----:B------:R-:W-:-:S04]  /*16bd0*/  IMAD.IADD R9, R0, 0x1, R3 ;  /* 0x0000000100097824 */ /* 0x000fc800078e0203 */
[----:B-1----:R-:W-:-:S04]  /*16be0*/  IMAD R9, R9, R14, R2 ;  /* 0x0000000e09097224 */ /* 0x002fc800078e0202 */
[----:B--2---:R-:W-:-:S05]  /*16bf0*/  IMAD.WIDE.U32 R8, R9, 0x4, R6 ;  /* 0x0000000409087825 */ /* 0x004fca00078e0006 */
[----:B------:R-:W2:Y:S04]  /*16c00*/  LDG.E.U8 R11, desc[UR58][R8.64] ;  /* 0x0000003a080b7981 */ /* 0x000ea8000c1e1100 */
[----:B------:R-:W4:Y:S04]  /*16c10*/  LDG.E.U8 R10, desc[UR58][R8.64+0x1] ;  /* 0x0000013a080a7981 */ /* 0x000f28000c1e1100 */
[----:B------:R-:W5:Y:S04]  /*16c20*/  LDG.E.U8 R13, desc[UR58][R8.64+0x2] ;  /* 0x0000023a080d7981 */ /* 0x000f68000c1e1100 */
[----:B------:R-:W5:Y:S01]  /*16c30*/  LDG.E.U8 R15, desc[UR58][R8.64+0x3] ;  /* 0x0000033a080f7981 */ /* 0x000f62000c1e1100 */
[----:B---3--:R-:W-:-:S05]  /*16c40*/  IMAD.IADD R3, R20, 0x1, R3 ;  /* 0x0000000114037824 */ /* 0x008fca00078e0203 */
[----:B------:R-:W-:Y:S02]  /*16c50*/  ISETP.GE.U32.AND P5, PT, R3, UR7, PT ;  /* 0x0000000703007c0c */ /* 0x000fe4000bfa6070 */
[----:B--2---:R-:W-:Y:S02]  /*16c60*/  LOP3.LUT P0, RZ, R11, 0xff, R28, 0xc8, !PT ;  /* 0x000000ff0bff7812 */ /* 0x004fe4000780c81c */
        /* <DEDUP_REMOVED lines=8> */
.L_x_1844:
[----:B------:R-:W-:Y:S05]  /*16cf0*/  BSYNC B0 ;  /* 0x0000000000007941 */ /* 0x000fea0003800000 */
.L_x_1842:
[----:B------:R-:W1:Y:S01]  /*16d00*/  LDC R3, c[0x0][RZ] ;  /* 0x00000000ff037b82 */ /* 0x000e620000000800 */
        /* <DEDUP_REMOVED lines=8> */
[----:B-1----:R-:W-:-:S05]  /*16d90*/  IMAD R0, R17, R3, R2 ;  /* 0x0000000311007224 */ /* 0x002fca00078e0202 */
[----:B------:R-:W-:-:S05]  /*16da0*/  LEA R0, R0, UR4, 0x2 ;  /* 0x0000000400007c11 */ /* 0x000fca000f8e10ff */
[----:B------:R1:W-:Y:S02]  /*16db0*/  STS [R0], R7 ;  /* 0x0000000700007388 */ /* 0x0003e40000000800 */
[----:B------:R-:W-:Y:S05]  /*16dc0*/  @!P0 BRA `(.L_x_1848) ;  /* 0x00000000007c8947 */ /* 0x000fea0003800000 */
[----:B------:R-:W-:-:S07]  /*16dd0*/  MOV R6, UR5 ;  /* 0x0000000500067c02 */ /* 0x000fce0008000f00 */
.L_x_1851:
        /* <DEDUP_REMOVED lines=10> */
[----:B------:R-:W1:Y:S02]  /*16e80*/  LDS R6, [R6] ;  /* 0x0000000006067984 */ /* 0x000e640000000800 */
[C---:B-1----:R-:W-:Y:S02]  /*16e90*/  PRMT R7, R6.reuse, 0x7770, RZ ;  /* 0x0000777006077816 */ /* 0x042fe400000000ff */
        /* <DEDUP_REMOVED lines=15> */
.L_x_1850:
[----:B------:R-:W-:Y:S05]  /*16f90*/  BSYNC B0 ;  /* 0x0000000000007941 */ /* 0x000fea0003800000 */
.L_x_1849:
[----:B------:R-:W-:Y:S01]  /*16fa0*/  IMAD.MOV.U32 R6, RZ, RZ, R10 ;  /* 0x000000ffff067224 */ /* 0x000fe200078e000a */
[----:B------:R-:W-:Y:S06]  /*16fb0*/  @P4 BRA `(.L_x_1851) ;  /* 0xfffffffc00884947 */ /* 0x000fec000383ffff */
.L_x_1848:
[----:B------:R-:W-:Y:S02]  /*16fc0*/  ULDC UR4, c[0x0][0x22c] ;  /* 0x00008b0000047ab9 */ /* 0x000fe40000000800 */
[----:B------:R-:W-:-:S13]  /*16fd0*/  ISETP.NE.AND P0, PT, RZ, UR4, PT ;  /* 0x00000004ff007c0c */ /* 0x000fda000bf05270 */
[----:B------:R-:W-:Y:S05]  /*16fe0*/  @!P0 BRA `(.L_x_1852) ;  /* 0x0000000400248947 */ /* 0x000fea0003800000 */
[----:B------:R-:W-:Y:S02]  /*16ff0*/  ISETP.GT.AND P0, PT, R3, 0x20, PT ;  /* 0x000000200300780c */ /* 0x000fe40003f04270 */
[----:B------:R-:W-:-:S11]  /*17000*/  MOV R6, R3 ;  /* 0x0000000300067202 */ /* 0x000fd60000000f00 */
[----:B------:R-:W-:Y:S05]  /*17010*/  @!P0 BRA `(.L_x_1853) ;  /* 0x0000000000988947 */ /* 0x000fea0003800000 */
[----:B-1----:R-:W-:Y:S02]  /*17020*/  PRMT R7, R23, 0x7604, R28 ;  /* 0x0000760417077816 */ /* 0x002fe4000000001c */
        /* <DEDUP_REMOVED lines=8> */
.L_x_1856:
[----:B------:R-:W-:Y:S01]  /*170b0*/  IMAD.IADD R6, R2, 0x1, R7 ;  /* 0x0000000102067824 */ /* 0x000fe200078e0207 */
[----:B------:R-:W-:Y:S04]  /*170c0*/  BAR.SYNC.DEFER_BLOCKING 0x0 ;  /* 0x0000000000007b1d */ /* 0x000fe80000010000 */
[----:B------:R-:W-:Y:S02]  /*170d0*/  ISETP.GE.U32.AND P0, PT, R6, R3, PT ;  /* 0x000000030600720c */ /* 0x000fe40003f06070 */
[----:B------:R-:W-:Y:S02]  /*170e0*/  BSSY B0, `(.L_x_1854) ;  /* 0x0000015000007945 */ /* 0x000fe40003800000 */
[----:B------:R-:W-:-:S13]  /*170f0*/  ISETP.GE.U32.OR P0, PT, R2, R7, P0 ;  /* 0x000000070200720c */ /* 0x000fda0000706470 */
[----:B-1----:R-:W-:Y:S05]  /*17100*/  @P0 BRA `(.L_x_1855) ;  /* 0x0000000000480947 */ /* 0x002fea0003800000 */
[----:B------:R-:W-:-:S06]  /*17110*/  LEA R6, R7, R0, 0x2 ;  /* 0x0000000007067211 */ /* 0x000fcc00078e10ff */
        /* <DEDUP_REMOVED lines=17> */
.L_x_1855:
[----:B------:R-:W-:Y:S05]  /*17230*/  BSYNC B0 ;  /* 0x0000000000007941 */ /* 0x000fea0003800000 */
.L_x_1854:
[----:B------:R-:W-:-:S04]  /*17240*/  SHF.R.S32.HI R7, RZ, 0x1, R7 ;  /* 0x00000001ff077819 */ /* 0x000fc80000011407 */
[----:B------:R-:W-:-:S13]  /*17250*/  ISETP.GE.AND P0, PT, R7, 0x20, PT ;  /* 0x000000200700780c */ /* 0x000fda0003f06270 */
[----:B------:R-:W-:Y:S05]  /*17260*/  @P0 BRA `(.L_x_1856) ;  /* 0xfffffffc00900947 */ /* 0x000fea000383ffff */
[----:B------:R-:W-:-:S07]  /*17270*/  IMAD.MOV.U32 R6, RZ, RZ, 0x20 ;  /* 0x00000020ff067424 */ /* 0x000fce00078e00ff */
.L_x_1853:
[----:B------:R-:W-:Y:S01]  /*17280*/  BAR.SYNC.DEFER_BLOCKING 0x0 ;  /* 0x0000000000007b1d */ /* 0x000fe20000010000 */
[----:B------:R-:W-:-:S13]  /*17290*/  ISETP.GE.AND P0, PT, R6, 0x2, PT ;  /* 0x000000020600780c */ /* 0x000fda0003f06270 */
[----:B------:R-:W-:Y:S05]  /*172a0*/  @!P0 BRA `(.L_x_1852) ;  /* 0x0000000000748947 */ /* 0x000fea0003800000 */
[----:B------:R-:W-:-:S07]  /*172b0*/  IMAD.MOV.U32 R3, RZ, RZ, 0x1 ;  /* 0x00000001ff037424 */ /* 0x000fce00078e00ff */
.L_x_1857:
[----:B-1----:R-:W-:Y:S02]  /*172c0*/  LOP3.LUT R7, R22, 0xffff, RZ, 0xc0, !PT ;  /* 0x0000ffff16077812 */ /* 0x002fe400078ec0ff */
        /* <DEDUP_REMOVED lines=8> */
[----:B------:R-:W1:Y:S01]  /*17350*/  SHFL.DOWN PT, R10, R10, R3, 0x1f ;  /* 0x08001f030a0a7589 */ /* 0x000e6200000e0000 */
[----:B------:R-:W-:Y:S02]  /*17360*/  LOP3.LUT P1, RZ, R28, 0xff, RZ, 0xc0, !PT ;  /* 0x000000ff1cff7812 */ /* 0x000fe4000782c0ff */
[----:B------:R-:W-:Y:S01]  /*17370*/  LOP3.LUT P2, RZ, R23, 0xff, RZ, 0xc0, !PT ;  /* 0x000000ff17ff7812 */ /* 0x000fe2000784c0ff */
[----:B------:R-:W2:Y:S01]  /*17380*/  SHFL.DOWN PT, R0, R0, R3, 0x1f ;  /* 0x08001f0300007589 */ /* 0x000ea200000e0000 */
[----:B------:R-:W-:-:S02]  /*17390*/  LOP3.LUT P4, RZ, R22, 0xff, RZ, 0xc0, !PT ;  /* 0x000000ff16ff7812 */ /* 0x000fc4000788c0ff */
        /* <DEDUP_REMOVED lines=14> */
.L_x_1852:
        /* <DEDUP_REMOVED lines=10> */
[----:B-1----:R-:W3:Y:S04]  /*17520*/  LDG.E.U8 R0, desc[UR58][R4.64+0x1] ;  /* 0x0000013a04007981 */ /* 0x002ee8000c1e1100 */
        /* <DEDUP_REMOVED lines=10> */
.L_x_1859:
        /* <DEDUP_REMOVED lines=21> */
.L_x_1861:
        /* <DEDUP_REMOVED lines=24> */
.L_x_1862:
[----:B------:R-:W-:Y:S01]  /*178a0*/  ULDC.64 UR4, c[0x0][0x5e8] ;  /* 0x00017a0000047ab9 */ /* 0x000fe20000000a00 */
[----:B------:R-:W-:Y:S02]  /*178b0*/  LOP3.LUT P0, RZ, R23, 0xff, RZ, 0xc0, !PT ;  /* 0x000000ff17ff7812 */ /* 0x000fe4000780c0ff */
[----:B------:R-:W-:Y:S02]  /*178c0*/  IADD3 R24, P1, R24, UR4, RZ ;  /* 0x0000000418187c10 */ /* 0x000fe4000ff3e0ff */
[----:B-1----:R-:W-:Y:S02]  /*178d0*/  SEL R3, RZ, 0x1, !P0 ;  /* 0x00000001ff037807 */ /* 0x002fe40004000000 */
        /* <DEDUP_REMOVED lines=17> */
[----:B-1----:R-:W-:-:S07]  /*179f0*/  IMAD.MOV.U32 R12, RZ, RZ, 0x1 ;  /* 0x00000001ff0c7424 */ /* 0x002fce00078e00ff */
[----:B------:R-:W-:-:S07]  /*17a00*/  LEPC R20, `(.L_x_1863) ;  /* 0x000000001014794e */ /* 0x000fce0000000000 */
[----:B0-2---:R-:W-:Y:S05]  /*17a10*/  CALL.ABS.NOINC R2 ;  /* 0x0000000002007343 */ /* 0x005fea0003c00000 */
.L_x_1863:
        /* <DEDUP_REMOVED lines=24> */
.L_x_1864:
[----:B------:R-:W-:Y:S01]  /*17ba0*/  ULDC.64 UR4, c[0x0][0x5e8] ;  /* 0x00017a0000047ab9 */ /* 0x000fe20000000a00 */
[----:B------:R-:W-:Y:S02]  /*17bb0*/  LOP3.LUT P0, RZ, R16, 0xff, RZ, 0xc0, !PT ;  /* 0x000000ff10ff7812 */ /* 0x000fe4000780c0ff */
[----:B------:R-:W-:Y:S02]  /*17bc0*/  IADD3 R18, P1, R18, UR4, RZ ;  /* 0x0000000412127c10 */ /* 0x000fe4000ff3e0ff */
[----:B-1----:R-:W-:-:S03]  /*17bd0*/  SEL R3, RZ, 0x1, !P0 ;  /* 0x00000001ff037807 */ /* 0x002fc60004000000 */
[----:B------:R-:W-:-:S05]  /*17be0*/  IMAD.X R19, RZ, RZ, UR5, P1 ;  /* 0x00000005ff137e24 */ /* 0x000fca00088e06ff */
[----:B------:R-:W-:Y:S01]  /*17bf0*/  STG.E.U8 desc[UR58][R18.64], R3 ;  /* 0x0000000312007986 */ /* 0x000fe2000c10113a */
[----:B------:R-:W-:Y:S05]  /*17c00*/  EXIT ;  /* 0x000000000000794d */ /* 0x000fea0003800000 */
.L_x_1860:
[----:B------:R-:W-:Y:S04]  /*17c10*/  STG.E.U8 desc[UR58][R4.64], R28 ;  /* 0x0000001c04007986 */ /* 0x000fe8000c10113a */
[----:B------:R-:W-:Y:S04]  /*17c20*/  STG.E.U8 desc[UR58][R4.64+0x1], R23 ;  /* 0x0000011704007986 */ /* 0x000fe8000c10113a */
[----:B------:R-:W-:Y:S04]  /*17c30*/  STG.E.U8 desc[UR58][R4.64+0x2], R22 ;  /* 0x0000021604007986 */ /* 0x000fe8000c10113a */
[----:B------:R-:W-:Y:S01]  /*17c40*/  STG.E.U8 desc[UR58][R4.64+0x3], R16 ;  /* 0x0000031004007986 */ /* 0x000fe2000c10113a */
[----:B------:R-:W-:Y:S05]  /*17c50*/  EXIT ;  /* 0x000000000000794d */ /* 0x000fea0003800000 */
.L_x_1858:
[----:B------:R-:W-:Y:S01]  /*17c60*/  ISETP.NE.AND P0, PT, RZ, UR36, PT ;  /* 0x00000024ff007c0c */ /* 0x000fe2000bf05270 */
[----:B------:R-:W-:Y:S02]  /*17c70*/  ULDC.64 UR4, c[0x0][0x5e8] ;  /* 0x00017a0000047ab9 */ /* 0x000fe40000000a00 */
[----:B------:R-:W-:Y:S02]  /*17c80*/  IADD3 R4, P2, R24, UR4, RZ ;  /* 0x0000000418047c10 */ /* 0x000fe4000ff5e0ff */
[----:B------:R-:W-:Y:S02]  /*17c90*/  IADD3 R6, P3, R19, UR4, RZ ;  /* 0x0000000413067c10 */ /* 0x000fe4000ff7e0ff */
[----:B------:R-:W-:Y:S01]  /*17ca0*/  IADD3 R2, P1, R26, UR4, RZ ;  /* 0x000000041a027c10 */ /* 0x000fe2000ff3e0ff */
[----:B------:R-:W-:Y:S01]  /*17cb0*/  IMAD.X R5, RZ, RZ, UR5, P2 ;  /* 0x00000005ff057e24 */ /* 0x000fe200090e06ff */
[----:B------:R-:W-:Y:S01]  /*17cc0*/  IADD3 R8, P4, R18, UR4, RZ ;  /* 0x0000000412087c10 */ /* 0x000fe2000ff9e0ff */
[----:B-1----:R-:W-:Y:S01]  /*17cd0*/  IMAD.X R7, RZ, RZ, UR5, P3 ;  /* 0x00000005ff077e24 */ /* 0x002fe200098e06ff */
        /* <DEDUP_REMOVED lines=41> */
.L_x_1866:
        /* <DEDUP_REMOVED lines=24> */
.L_x_1867:
        /* <DEDUP_REMOVED lines=24> */
.L_x_1868:
[----:B------:R-:W-:Y:S01]  /*18270*/  ULDC.64 UR4, c[0x0][0x5e8] ;  /* 0x00017a0000047ab9 */ /* 0x000fe20000000a00 */
[----:B------:R-:W-:Y:S02]  /*18280*/  LOP3.LUT P0, RZ, R22, 0xff, RZ, 0xc0, !PT ;  /* 0x000000ff16ff7812 */ /* 0x000fe4000780c0ff */
[----:B------:R-:W-:Y:S02]  /*18290*/  IADD3 R2, P1, R19, UR4, RZ ;  /* 0x0000000413027c10 */ /* 0x000fe4000ff3e0ff */
[----:B------:R-:W-:Y:S02]  /*182a0*/  SEL R5, RZ, 0x1, !P0 ;  /* 0x00000001ff057807 */ /* 0x000fe40004000000 */
[----:B-1----:R-:W-:Y:S02]  /*182b0*/  IADD3.X R3, RZ, UR5, RZ, P1, !PT ;  /* 0x00000005ff037c10 */ /* 0x002fe40008ffe4ff */
        /* <DEDUP_REMOVED lines=19> */
.L_x_1869:
[----:B------:R-:W-:Y:S01]  /*183f0*/  ULDC.64 UR4, c[0x0][0x5e8] ;  /* 0x00017a0000047ab9 */ /* 0x000fe20000000a00 */
[----:B------:R-:W-:Y:S02]  /*18400*/  LOP3.LUT P0, RZ, R16, 0xff, RZ, 0xc0, !PT ;  /* 0x000000ff10ff7812 */ /* 0x000fe4000780c0ff */
[----:B------:R-:W-:Y:S02]  /*18410*/  IADD3 R18, P1, R18, UR4, RZ ;  /* 0x0000000412127c10 */ /* 0x000fe4000ff3e0ff */
[----:B-1----:R-:W-:-:S03]  /*18420*/  SEL R3, RZ, 0x1, !P0 ;  /* 0x00000001ff037807 */ /* 0x002fc60004000000 */
[----:B------:R-:W-:-:S05]  /*18430*/  IMAD.X R19, RZ, RZ, UR5, P1 ;  /* 0x00000005ff137e24 */ /* 0x000fca00088e06ff */
[----:B------:R-:W-:Y:S01]  /*18440*/  STG.E.U8 desc[UR58][R18.64], R3 ;  /* 0x0000000312007986 */ /* 0x000fe2000c10113a */
[----:B------:R-:W-:Y:S05]  /*18450*/  EXIT ;  /* 0x000000000000794d */ /* 0x000fea0003800000 */
.L_x_1865:
        /* <DEDUP_REMOVED lines=13> */
.L_x_1831:
        /* <DEDUP_REMOVED lines=31> */
.L_x_1871:
        /* <DEDUP_REMOVED lines=21> */
.L_x_1873:
        /* <DEDUP_REMOVED lines=24> */
.L_x_1874:
        /* <DEDUP_REMOVED lines=24> */
.L_x_1875:
        /* <DEDUP_REMOVED lines=24> */
.L_x_1876:
[----:B------:R-:W-:Y:S01]  /*18cf0*/  ULDC.64 UR4, c[0x0][0x5e8] ;  /* 0x00017a0000047ab9 */ /* 0x000fe20000000a00 */
[----:B------:R-:W-:Y:S02]  /*18d00*/  LOP3.LUT P0, RZ, R16, 0xff, RZ, 0xc0, !PT ;  /* 0x000000ff10ff7812 */ /* 0x000fe4000780c0ff */
[----:B------:R-:W-:Y:S02]  /*18d10*/  IADD3 R22, P1, R22, UR4, RZ ;  /* 0x0000000416167c10 */ /* 0x000fe4000ff3e0ff */
[----:B-1----:R-:W-:-:S03]  /*18d20*/  SEL R3, RZ, 0x1, !P0 ;  /* 0x00000001ff037807 */ /* 0x002fc60004000000 */
[----:B------:R-:W-:-:S05]  /*18d30*/  IMAD.X R23, RZ, RZ, UR5, P1 ;  /* 0x00000005ff177e24 */ /* 0x000fca00088e06ff */
[----:B------:R-:W-:Y:S01]  /*18d40*/  STG.E.U8 desc[UR58][R22.64], R3 ;  /* 0x0000000316007986 */ /* 0x000fe2000c10113a */
[----:B------:R-:W-:Y:S05]  /*18d50*/  EXIT ;  /* 0x000000000000794d */ /* 0x000fea0003800000 */
.L_x_1872:
[----:B------:R-:W-:Y:S04]  /*18d60*/  STG.E.U8 desc[UR58][R4.64], R28 ;  /* 0x0000001c04007986 */ /* 0x000fe8000c10113a */
[----:B------:R-:W-:Y:S04]  /*18d70*/  STG.E.U8 desc[UR58][R4.64+0x1], R25 ;  /* 0x0000011904007986 */ /* 0x000fe8000c10113a */
[----:B------:R-:W-:Y:S04]  /*18d80*/  STG.E.U8 desc[UR58][R4.64+0x2], R23 ;  /* 0x0000021704007986 */ /* 0x000fe8000c10113a */
[----:B------:R-:W-:Y:S01]  /*18d90*/  STG.E.U8 desc[UR58][R4.64+0x3], R16 ;  /* 0x0000031004007986 */ /* 0x000fe2000c10113a */
[----:B------:R-:W-:Y:S05]  /*18da0*/  EXIT ;  /* 0x000000000000794d */ /* 0x000fea0003800000 */
.L_x_1870:
[----:B-1----:R-:W-:Y:S01]  /*18db0*/  ISETP.NE.AND P0, PT, R0, RZ, PT ;  /* 0x000000ff0000720c */ /* 0x002fe20003f05270 */
        /* <DEDUP_REMOVED lines=48> */
.L_x_1878:
        /* <DEDUP_REMOVED lines=24> */
.L_x_1879:
        /* <DEDUP_REMOVED lines=24> */
.L_x_1880:
        /* <DEDUP_REMOVED lines=24> */
.L_x_1881:
[----:B------:R-:W-:Y:S01]  /*19540*/  ULDC.64 UR4, c[0x0][0x5e8] ;  /* 0x00017a0000047ab9 */ /* 0x000fe20000000a00 */
[----:B------:R-:W-:Y:S02]  /*19550*/  LOP3.LUT P0, RZ, R16, 0xff, RZ, 0xc0, !PT ;  /* 0x000000ff10ff7812 */ /* 0x000fe4000780c0ff */
[----:B------:R-:W-:Y:S02]  /*19560*/  IADD3 R22, P1, R22, UR4, RZ ;  /* 0x0000000416167c10 */ /* 0x000fe4000ff3e0ff */
[----:B-1----:R-:W-:-:S03]  /*19570*/  SEL R3, RZ, 0x1, !P0 ;  /* 0x00000001ff037807 */ /* 0x002fc60004000000 */
[----:B------:R-:W-:-:S05]  /*19580*/  IMAD.X R23, RZ, RZ, UR5, P1 ;  /* 0x00000005ff177e24 */ /* 0x000fca00088e06ff */
[----:B------:R-:W-:Y:S01]  /*19590*/  STG.E.U8 desc[UR58][R22.64], R3 ;  /* 0x0000000316007986 */ /* 0x000fe2000c10113a */
[----:B------:R-:W-:Y:S05]  /*195a0*/  EXIT ;  /* 0x000000000000794d */ /* 0x000fea0003800000 */
.L_x_1877:
        /* <DEDUP_REMOVED lines=13> */
.L_x_1882:
        /* <DEDUP_REMOVED lines=16> */
.L_x_7553:


//--------------------- .text._ZN2at6native13reduce_kernelILi512ELi1ENS0_8ReduceOpIdNS0_14func_wrapper_tIbZZZNS0_14or_kernel_cudaERNS_14TensorIteratorEENKUlvE_clEvENKUlvE4_clEvEUlbdE_EEjbLi4ELi4EEEEEvT1_ --------------------------
	.section	.text._ZN2at6native13reduce_kernelILi512ELi1ENS0_8ReduceOpIdNS0_14func_wrapper_tIbZZZNS0_14or_kernel_cudaERNS_14TensorIteratorEENKUlvE_clEvENKUlvE4_clEvEUlbdE_EEjbLi4ELi4EEEEEvT1_,"ax",@progbits
	.align	128
        .global         _ZN2at6native13reduce_kernelILi512ELi1ENS0_8ReduceOpIdNS0_14func_wrapper_tIbZZZNS0_14or_kernel_cudaERNS_14TensorIteratorEENKUlvE_clEvENKUlvE4_clEvEUlbdE_EEjbLi4ELi4EEEEEvT1_
        .type           _ZN2at6native13reduce_kernelILi512ELi1ENS0_8ReduceOpIdNS0_14func_wrapper_tIbZZZNS0_14or_kernel_cudaERNS_14TensorIteratorEENKUlvE_clEvENKUlvE4_clEvEUlbdE_EEjbLi4ELi4EEEEEvT1_,@function
        .size           _ZN2at6native13reduce_kernelILi512ELi1ENS0_8ReduceOpIdNS0_14func_wrapper_tIbZZZNS0_14or_kernel_cudaERNS_14TensorIteratorEENKUlvE_clEvENKUlvE4_clEvEUlbdE_EEjbLi4ELi4EEEEEvT1_,(.L_x_7554 - _ZN2at6native13reduce_kernelILi512ELi1ENS0_8ReduceOpIdNS0_14func_wrapper_tIbZZZNS0_14or_kernel_cudaERNS_14TensorIteratorEENKUlvE_clEvENKUlvE4_clEvEUlbdE_EEjbLi4ELi4EEEEEvT1_)
        .other          _ZN2at6native13reduce_kernelILi512ELi1ENS0_8ReduceOpIdNS0_14func_wrapper_tIbZZZNS0_14or_kernel_cudaERNS_14TensorIteratorEENKUlvE_clEvENKUlvE4_clEvEUlbdE_EEjbLi4ELi4EEEEEvT1_,@"STO_CUDA_ENTRY STV_DEFAULT"
_ZN2at6native13reduce_kernelILi512ELi1ENS0_8ReduceOpIdNS0_14func_wrapper_tIbZZZNS0_14or_kernel_cudaERNS_14TensorIteratorEENKUlvE_clEvENKUlvE4_clEvEUlbdE_EEjbLi4ELi4EEEEEvT1_:
.text._ZN2at6native13reduce_kernelILi512ELi1ENS0_8ReduceOpIdNS0_14func_wrapper_tIbZZZNS0_14or_kernel_cudaERNS_14TensorIteratorEENKUlvE_clEvENKUlvE4_clEvEUlbdE_EEjbLi4ELi4EEEEEvT1_:
        /* <DEDUP_REMOVED lines=286> */
.L_x_1883:
        /* <DEDUP_REMOVED lines=49> */
.L_x_1892:
[----:B------:R-:W-:Y:S05]  /*14f0*/  BSYNC B3 ;  /* 0x0000000000037941 */ /* 0x000fea0003800000 */
.L_x_1891:
[----:B------:R-:W-:-:S04]  /*1500*/  PRMT R3, R3, 0x9910, RZ ;  /* 0x0000991003037816 */ /* 0x000fc800000000ff */
[----:B------:R-:W-:-:S13]  /*1510*/  ISETP.NE.AND P0, PT, R3, RZ, PT ;  /* 0x000000ff0300720c */ /* 0x000fda0003f05270 */
[----:B------:R-:W-:Y:S05]  /*1520*/  @!P0 BRA `(.L_x_1890) ;  /* 0x0000000000248947 */ /* 0x000fea0003800000 */
[----:B------:R-:W-:-:S05]  /*1530*/  IADD3 R3, P0, R24, -R5, RZ ;  /* 0x8000000518037210 */ /* 0x000fca0007f1e0ff */
[----:B------:R-:W-:Y:S01]  /*1540*/  IMAD.X R4, RZ, RZ, -0x1, P0 ;  /* 0xffffffffff047424 */ /* 0x000fe200000e06ff */
[----:B------:R-:W-:-:S04]  /*1550*/  LEA R12, P0, R3, R10, 0x3 ;  /* 0x0000000a030c7211 */ /* 0x000fc800078018ff */
[----:B------:R-:W-:-:S06]  /*1560*/  LEA.HI.X R13, R3, R11, R4, 0x3, P0 ;  /* 0x0000000b030d7211 */ /* 0x000fcc00000f1c04 */
[----:B------:R-:W2:Y:S01]  /*1570*/  LDG.E.64 R12, desc[UR36][R12.64] ;  /* 0x000000240c0c7981 */ /* 0x000ea2000c1e1b00 */
[----:B------:R-:W-:Y:S01]  /*1580*/  PRMT R0, R0, 0x9910, RZ ;  /* 0x0000991000007816 */ /* 0x000fe200000000ff */
[----:B--2---:R-:W-:-:S06]  /*1590*/  DSETP.NEU.AND P0, PT, R12, RZ, PT ;  /* 0x000000ff0c00722a */ /* 0x004fcc0003f0d000 */
[----:B------:R-:W-:-:S04]  /*15a0*/  ISETP.NE.OR P0, PT, R0, RZ, P0 ;  /* 0x000000ff0000720c */ /* 0x000fc80000705670 */
[----:B------:R-:W-:-:S09]  /*15b0*/  SEL R0, RZ, 0x1, !P0 ;  /* 0x00000001ff007807 */ /* 0x000fd20004000000 */
.L_x_1890:
[----:B------:R-:W-:Y:S05]  /*15c0*/  BSYNC B2 ;  /* 0x0000000000027941 */ /* 0x000fea0003800000 */
.L_x_1889:
[C---:B------:R-:W-:Y:S02]  /*15d0*/  IADD3 R13, P0, -R5.reuse, 0x4, RZ ;  /* 0x00000004050d7810 */ /* 0x040fe40007f1e1ff */
[----:B------:R-:W-:Y:S02]  /*15e0*/  IADD3 R3, R5, -0x4, R22 ;  /* 0xfffffffc05037810 */ /* 0x000fe40007ffe016 */
[----:B------:R-:W-:Y:S02]  /*15f0*/  LEA R10, P1, R13, R10, 0x3 ;  /* 0x0000000a0d0a7211 */ /* 0x000fe400078218ff */
[----:B------:R-:W-:-:S04]  /*1600*/  IADD3.X R4, RZ, -0x1, RZ, P0, !PT ;  /* 0xffffffffff047810 */ /* 0x000fc800007fe4ff */
[----:B------:R-:W-:-:S07]  /*1610*/  LEA.HI.X R11, R13, R11, R4, 0x3, P1 ;  /* 0x0000000b0d0b7211 */ /* 0x000fce00008f1c04 */
.L_x_1888:
[----:B------:R-:W-:Y:S05]  /*1620*/  BSYNC B1 ;  /* 0x0000000000017941 */ /* 0x000fea0003800000 */
.L_x_1887:
        /* <DEDUP_REMOVED lines=8> */
[----:B------:R-:W-:Y:S01]  /*16b0*/  IMAD.MOV.U32 R19, RZ, RZ, R7 ;  /* 0x000000ffff137224 */ /* 0x000fe200078e0007 */
[C---:B------:R-:W-:Y:S02]  /*16c0*/  PRMT R16, R18.reuse, 0x7610, R16 ;  /* 0x0000761012107816 */ /* 0x040fe40000000010 */
[----:B------:R-:W-:-:S07]  /*16d0*/  PRMT R17, R18, 0x7610, R17 ;  /* 0x0000761012117816 */ /* 0x000fce0000000011 */
.L_x_1895:
[----:B------:R-:W-:Y:S01]  /*16e0*/  IMAD.WIDE.U32 R20, R19, 0x20, R10 ;  /* 0x0000002013147825 */ /* 0x000fe200078e000a */
[----:B------:R-:W-:-:S04]  /*16f0*/  ULDC UR4, c[0x0][0x220] ;  /* 0x0000880000047ab9 */ /* 0x000fc80000000800 */
[----:B------:R-:W2:Y:S04]  /*1700*/  LDG.E.128 R12, desc[UR36][R20.64] ;  /* 0x00000024140c7981 */ /* 0x000ea8000c1e1d00 */
[----:B------:R-:W3:Y:S01]  /*1710*/  LDG.E.128 R4, desc[UR36][R20.64+0x10] ;  /* 0x0000102414047981 */ /* 0x000ee2000c1e1d00 */
[----:B------:R-:W-:Y:S02]  /*1720*/  IADD3 R19, R19, UR4, RZ ;  /* 0x0000000413137c10 */ /* 0x000fe4000fffe0ff */
[----:B------:R-:W-:Y:S02]  /*1730*/  LOP3.LUT P2, RZ, R0, 0xff, RZ, 0xc0, !PT ;  /* 0x000000ff00ff7812 */ /* 0x000fe4000784c0ff */
[----:B------:R-:W-:Y:S02]  /*1740*/  LOP3.LUT P3, RZ, R17, 0xff, RZ, 0xc0, !PT ;  /* 0x000000ff11ff7812 */ /* 0x000fe4000786c0ff */
[----:B------:R-:W-:-:S02]  /*1750*/  LOP3.LUT P1, RZ, R16, 0xff, RZ, 0xc0, !PT ;  /* 0x000000ff10ff7812 */ /* 0x000fc4000782c0ff */
[----:B------:R-:W-:Y:S02]  /*1760*/  LOP3.LUT P0, RZ, R18, 0xff, RZ, 0xc0, !PT ;  /* 0x000000ff12ff7812 */ /* 0x000fe4000780c0ff */
[----:B------:R-:W-:-:S04]  /*1770*/  LEA R0, R19, 0x3, 0x2 ;  /* 0x0000000313007811 */ /* 0x000fc800078e10ff */
[----:B------:R-:W-:Y:S01]  /*1780*/  ISETP.GE.U32.AND P6, PT, R0, R3, PT ;  /* 0x000000030000720c */ /* 0x000fe20003fc6070 */
[----:B--2---:R-:W-:Y:S02]  /*1790*/  DSETP.NEU.OR P2, PT, R12, RZ, P2 ;  /* 0x000000ff0c00722a */ /* 0x004fe4000174d400 */
[----:B------:R-:W-:Y:S02]  /*17a0*/  DSETP.NEU.OR P3, PT, R14, RZ, P3 ;  /* 0x000000ff0e00722a */ /* 0x000fe40001f6d400 */
[----:B---3--:R-:W-:Y:S02]  /*17b0*/  DSETP.NEU.OR P1, PT, R4, RZ, P1 ;  /* 0x000000ff0400722a */ /* 0x008fe40000f2d400 */
[----:B------:R-:W-:Y:S01]  /*17c0*/  DSETP.NEU.OR P0, PT, R6, RZ, P0 ;  /* 0x000000ff0600722a */ /* 0x000fe2000070d400 */
[----:B------:R-:W-:Y:S02]  /*17d0*/  SEL R0, RZ, 0x1, !P2 ;  /* 0x00000001ff007807 */ /* 0x000fe40005000000 */
[----:B------:R-:W-:-:S02]  /*17e0*/  SEL R17, RZ, 0x1, !P3 ;  /* 0x00000001ff117807 */ /* 0x000fc40005800000 */
[----:B------:R-:W-:Y:S02]  /*17f0*/  SEL R16, RZ, 0x1, !P1 ;  /* 0x00000001ff107807 */ /* 0x000fe40004800000 */
[----:B------:R-:W-:Y:S01]  /*1800*/  SEL R18, RZ, 0x1, !P0 ;  /* 0x00000001ff127807 */ /* 0x000fe20004000000 */
[----:B------:R-:W-:Y:S06]  /*1810*/  @!P6 BRA `(.L_x_1895) ;  /* 0xfffffffc00b0e947 */ /* 0x000fec000383ffff */
.L_x_1894:
[----:B------:R-:W-:Y:S05]  /*1820*/  BSYNC B1 ;  /* 0x0000000000017941 */ /* 0x000fea0003800000 */
.L_x_1893:
        /* <DEDUP_REMOVED lines=8> */
.L_x_1897:
[----:B------:R-:W-:Y:S05]  /*18b0*/  BSYNC B1 ;  /* 0x0000000000017941 */ /* 0x000fea0003800000 */
.L_x_1896:
        /* <DEDUP_REMOVED lines=10> */
[----:B------:R-:W-:-:S13]  /*1960*/  LOP3.LUT P0, RZ, R0, 0xff, RZ, 0xc0, !PT ;  /* 0x000000ff00ff7812 */ /* 0x000fda000780c0ff */
[----:B--2---:R-:W-:-:S06]  /*1970*/  DSETP.NEU.OR P0, PT, R10, RZ, P0 ;  /* 0x000000ff0a00722a */ /* 0x004fcc000070d400 */
[----:B------:R-:W-:-:S08]  /*1980*/  SEL R0, RZ, 0x1, !P0 ;  /* 0x00000001ff007807 */ /* 0x000fd00004000000 */
.L_x_1899:
[----:B------:R-:W-:Y:S05]  /*1990*/  BSYNC B1 ;  /* 0x0000000000017941 */ /* 0x000fea0003800000 */
.L_x_1898:
[----:B------:R-:W-:-:S04]  /*19a0*/  LOP3.LUT P0, RZ, R17, 0xff, R0, 0xc8, !PT ;  /* 0x000000ff11ff7812 */ /* 0x000fc8000780c800 */
[----:B------:R-:W-:-:S04]  /*19b0*/  SEL R3, RZ, 0x1, !P0 ;  /* 0x00000001ff037807 */ /* 0x000fc80004000000 */
[----:B------:R-:W-:-:S04]  /*19c0*/  LOP3.LUT P0, RZ, R16, 0xff, R3, 0xc8, !PT ;  /* 0x000000ff10ff7812 */ /* 0x000fc8000780c803 */
[----:B------:R-:W-:-:S04]  /*19d0*/  SEL R3, RZ, 0x1, !P0 ;  /* 0x00000001ff037807 */ /* 0x000fc80004000000 */
[----:B------:R-:W-:-:S04]  /*19e0*/  LOP3.LUT P0, RZ, R18, 0xff, R3, 0xc8, !PT ;  /* 0x000000ff12ff7812 */ /* 0x000fc8000780c803 */
[----:B------:R-:W-:Y:S01]  /*19f0*/  SEL R17, RZ, 0x1, !P0 ;  /* 0x00000001ff117807 */ /* 0x000fe20004000000 */
[----:B------:R-:W-:Y:S08]  /*1a00*/  BRA `(.L_x_1885) ;  /* 0x0000009800487947 */ /* 0x000ff00003800000 */
.L_x_1886:
        /* <DEDUP_REMOVED lines=19> */
[----:B------:R-:W-:Y:S01]  /*1b40*/  BSSY B2, `(.L_x_1903) ;  /* 0x0000426000027945 */ /* 0x000fe20003800000 */
[----:B------:R-:W-:Y:S02]  /*1b50*/  ISETP.NE.AND P4, PT, R12, RZ, PT ;  /* 0x000000ff0c00720c */ /* 0x000fe40003f85270 */
[C---:B------:R-:W-:Y:S02]  /*1b60*/  PRMT R4, R5.reuse, 0x7610, R4 ;  /* 0x0000761005047816 */ /* 0x040fe40000000004 */
[C---:B------:R-:W-:Y:S02]  /*1b70*/  PRMT R3, R5.reuse, 0x7610, R3 ;  /* 0x0000761005037816 */ /* 0x040fe40000000003 */
[----:B------:R-:W-:-:S07]  /*1b80*/  PRMT R2, R5, 0x7610, R2 ;  /* 0x0000761005027816 */ /* 0x000fce0000000002 */
.L_x_1908:
        /* <DEDUP_REMOVED lines=279> */
[----:B------:R-:W-:-:S09]  /*2d00*/  ULDC.64 UR38, c[0x0][0x370] ;  /* 0x0000dc0000267ab9 */ /* 0x000fd20000000a00 */
[----:B------:R-:W-:Y:S02]  /*2d10*/  IMAD.HI.U32 R14, R17, UR38, R16 ;  /* 0x00000026110e7c27 */ /* 0x000fe4000f8e0010 */
[----:B------:R-:W0:Y:S03]  /*2d20*/  @P0 LDC.64 R12, c[0x0][0x378] ;  /* 0x0000de00ff0c0b82 */ /* 0x000e260000000a00 */
[----:B------:R-:W-:Y:S01]  /*2d30*/  SHF.R.U32.HI R15, RZ, UR39, R14 ;  /* 0x00000027ff0f7c19 */ /* 0x000fe2000801160e */
[----:B------:R-:W-:-:S04]  /*2d40*/  @P0 IMAD.MOV.U32 R14, RZ, RZ, RZ ;  /* 0x000000ffff0e0224 */ /* 0x000fc800078e00ff */
        /* <DEDUP_REMOVED lines=10> */
.L_x_1904:
[----:B------:R-:W-:Y:S01]  /*2df0*/  LOP3.LUT R13, R6, 0xfffffff8, RZ, 0xc0, !PT ;  /* 0xfffffff8060d7812 */ /* 0x000fe200078ec0ff */
[----:B------:R-:W-:-:S03]  /*2e00*/  ULDC UR38, c[0x0][0x220] ;  /* 0x0000880000267ab9 */ /* 0x000fc60000000800 */
[----:B------:R-:W-:-:S04]  /*2e10*/  IADD3 R12, P0, R10, R13, RZ ;  /* 0x0000000d0a0c7210 */ /* 0x000fc80007f1e0ff */
[----:B------:R-:W-:-:S06]  /*2e20*/  IADD3.X R13, RZ, R11, RZ, P0, !PT ;  /* 0x0000000bff0d7210 */ /* 0x000fcc00007fe4ff */
[----:B------:R-:W5:Y:S01]  /*2e30*/  LDG.E.64 R12, desc[UR36][R12.64] ;  /* 0x000000240c0c7981 */ /* 0x000f62000c1e1b00 */
[----:B------:R-:W-:-:S05]  /*2e40*/  IMAD.U32 R6, RZ, RZ, UR38 ;  /* 0x00000026ff067e24 */ /* 0x000fca000f8e00ff */
        /* <DEDUP_REMOVED lines=245> */
.L_x_1905:
[----:B------:R-:W-:-:S04]  /*3da0*/  LOP3.LUT R15, R0, 0xfffffff8, RZ, 0xc0, !PT ;  /* 0xfffffff8000f7812 */ /* 0x000fc800078ec0ff */
[----:B------:R-:W-:-:S04]  /*3db0*/  IADD3 R14, P0, R10, R15, RZ ;  /* 0x0000000f0a0e7210 */ /* 0x000fc80007f1e0ff */
[----:B------:R-:W-:-:S06]  /*3dc0*/  IADD3.X R15, RZ, R11, RZ, P0, !PT ;  /* 0x0000000bff0f7210 */ /* 0x000fcc00007fe4ff */
[----:B------:R-:W5:Y:S01]  /*3dd0*/  LDG.E.64 R14, desc[UR36][R14.64] ;  /* 0x000000240e0e7981 */ /* 0x000f62000c1e1b00 */
[----:B------:R-:W-:Y:S01]  /*3de0*/  IMAD.IADD R7, R7, 0x1, R6 ;  /* 0x0000000107077824 */ /* 0x000fe200078e0206 */
[----:B------:R-:W-:Y:S01]  /*3df0*/  MOV R0, RZ ;  /* 0x000000ff00007202 */ /* 0x000fe20000000f00 */
[----:B------:R-:W-:Y:S01]  /*3e00*/  IMAD.MOV.U32 R21, RZ, RZ, RZ ;  /* 0x000000ffff157224 */ /* 0x000fe200078e00ff */
[----:B------:R-:W-:Y:S06]  /*3e10*/  @!P4 BRA `(.L_x_1906) ;  /* 0x0000000c00a4c947 */ /* 0x000fec0003800000 */
[----:B------:R-:W-:Y:S01]  /*3e20*/  MOV R16, RZ ;  /* 0x000000ff00107202 */ /* 0x000fe20000000f00 */
[----:B------:R-:W-:Y:S01]  /*3e30*/  IMAD.MOV.U32 R17, RZ, RZ, R7 ;  /* 0x000000ffff117224 */ /* 0x000fe200078e0007 */
[----:B------:R-:W-:Y:S01]  /*3e40*/  ULDC.64 UR38, c[0x0][0x260] ;  /* 0x0000980000267ab9 */ /* 0x000fe20000000a00 */
[----:B------:R-:W-:Y:S02]  /*3e50*/  ISETP.NE.AND P0, PT, R20, 0x2, PT ;  /* 0x000000021400780c */ /* 0x000fe40003f05270 */
[----:B------:R-:W-:-:S05]  /*3e60*/  IMAD.HI.U32 R16, R7, UR31, R16 ;  /* 0x0000001f07107c27 */ /* 0x000fca000f8e0010 */
[----:B------:R-:W-:Y:S01]  /*3e70*/  SHF.R.U32.HI R17, RZ, UR38, R16 ;  /* 0x00000026ff117c19 */ /* 0x000fe20008011610 */
[----:B------:R-:W-:-:S10]  /*3e80*/  HFMA2.MMA R16, -RZ, RZ, 0, 0 ;  /* 0x00000000ff107435 */ /* 0x000fd400000001ff */
        /* <DEDUP_REMOVED lines=226> */
.L_x_1906:
        /* <DEDUP_REMOVED lines=249> */
.L_x_1907:
[----:B------:R-:W-:Y:S01]  /*5c40*/  LOP3.LUT R17, R0, 0xfffffff8, RZ, 0xc0, !PT ;  /* 0xfffffff800117812 */ /* 0x000fe200078ec0ff */
[----:B------:R-:W-:Y:S01]  /*5c50*/  IMAD.IADD R7, R7, 0x1, R6 ;  /* 0x0000000107077824 */ /* 0x000fe200078e0206 */
[----:B------:R-:W-:Y:S01]  /*5c60*/  LOP3.LUT P2, RZ, R3, 0xff, RZ, 0xc0, !PT ;  /* 0x000000ff03ff7812 */ /* 0x000fe2000784c0ff */
[----:B------:R-:W-:Y:S01]  /*5c70*/  ULDC UR4, c[0x0][0x218] ;  /* 0x0000860000047ab9 */ /* 0x000fe20000000800 */
[----:B------:R-:W-:-:S04]  /*5c80*/  IADD3 R16, P0, R10, R17, RZ ;  /* 0x000000110a107210 */ /* 0x000fc80007f1e0ff */
[----:B------:R-:W-:-:S06]  /*5c90*/  IADD3.X R17, RZ, R11, RZ, P0, !PT ;  /* 0x0000000bff117210 */ /* 0x000fcc00007fe4ff */
[----:B------:R-:W2:Y:S01]  /*5ca0*/  LDG.E.64 R16, desc[UR36][R16.64] ;  /* 0x0000002410107981 */ /* 0x000ea2000c1e1b00 */
[----:B------:R-:W-:Y:S01]  /*5cb0*/  IMAD R3, R6, 0x3, R7 ;  /* 0x0000000306037824 */ /* 0x000fe200078e0207 */
[----:B------:R-:W-:Y:S01]  /*5cc0*/  LOP3.LUT P1, RZ, R2, 0xff, RZ, 0xc0, !PT ;  /* 0x000000ff02ff7812 */ /* 0x000fe2000782c0ff */
[----:B-----5:R-:W-:Y:S01]  /*5cd0*/  DSETP.NEU.OR P2, PT, R14, RZ, P2 ;  /* 0x000000ff0e00722a */ /* 0x020fe2000174d400 */
[----:B------:R-:W-:Y:S02]  /*5ce0*/  LOP3.LUT P3, RZ, R4, 0xff, RZ, 0xc0, !PT ;  /* 0x000000ff04ff7812 */ /* 0x000fe4000786c0ff */
[----:B------:R-:W-:Y:S02]  /*5cf0*/  LOP3.LUT P0, RZ, R5, 0xff, RZ, 0xc0, !PT ;  /* 0x000000ff05ff7812 */ /* 0x000fe4000780c0ff */
[----:B------:R-:W-:-:S04]  /*5d00*/  MOV R22, UR4 ;  /* 0x0000000400167c02 */ /* 0x000fc80008000f00 */
[----:B------:R-:W-:Y:S02]  /*5d10*/  ISETP.GE.U32.AND P5, PT, R3, R22, PT ;  /* 0x000000160300720c */ /* 0x000fe40003fa6070 */
[----:B------:R-:W-:Y:S01]  /*5d20*/  SEL R3, RZ, 0x1, !P2 ;  /* 0x00000001ff037807 */ /* 0x000fe20005000000 */
[----:B------:R-:W-:Y:S02]  /*5d30*/  DSETP.NEU.OR P1, PT, R12, RZ, P1 ;  /* 0x000000ff0c00722a */ /* 0x000fe40000f2d400 */
[----:B------:R-:W-:-:S04]  /*5d40*/  DSETP.NEU.OR P3, PT, R18, RZ, P3 ;  /* 0x000000ff1200722a */ /* 0x000fc80001f6d400 */
[----:B------:R-:W-:Y:S02]  /*5d50*/  SEL R2, RZ, 0x1, !P1 ;  /* 0x00000001ff027807 */ /* 0x000fe40004800000 */
[----:B------:R-:W-:Y:S01]  /*5d60*/  SEL R4, RZ, 0x1, !P3 ;  /* 0x00000001ff047807 */ /* 0x000fe20005800000 */
[----:B--2---:R-:W-:-:S06]  /*5d70*/  DSETP.NEU.OR P0, PT, R16, RZ, P0 ;  /* 0x000000ff1000722a */ /* 0x004fcc000070d400 */
[----:B------:R-:W-:Y:S01]  /*5d80*/  SEL R5, RZ, 0x1, !P0 ;  /* 0x00000001ff057807 */ /* 0x000fe20004000000 */
[----:B------:R-:W-:Y:S07]  /*5d90*/  @!P5 BRA `(.L_x_1908) ;  /* 0xffffffbc007cd947 */ /* 0x000fee000383ffff */
[----:B------:R-:W-:Y:S05]  /*5da0*/  BSYNC B2 ;  /* 0x0000000000027941 */ /* 0x000fea0003800000 */
.L_x_1903:
[----:B------:R-:W-:Y:S05]  /*5db0*/  BSYNC B1 ;  /* 0x0000000000017941 */ /* 0x000fea0003800000 */
.L_x_1902:
        /* <DEDUP_REMOVED lines=280> */
.L_x_1911:
        /* <DEDUP_REMOVED lines=281> */
.L_x_1912:
        /* <DEDUP_REMOVED lines=269> */
[----:B------:R-:W-:Y:S01]  /*91a0*/  IADD3 R26, -R21, RZ, RZ ;  /* 0x000000ff151a7210 */ /* 0x000fe20007ffe1ff */
[----:B------:R-:W-:-:S04]  /*91b0*/  @P2 IMAD.MOV.U32 R20, RZ, RZ, RZ ;  /* 0x000000ffff142224 */ /* 0x000fc800078e00ff */
[----:B------:R-:W-:Y:S01]  /*91c0*/  IMAD R26, R26, UR4, R27 ;  /* 0x000000041a1a7c24 */ /* 0x000fe2000f8e021b */
[----:B------:R-:W-:-:S03]  /*91d0*/  ULDC UR4, c[0x0][0x3e0] ;  /* 0x0000f80000047ab9 */ /* 0x000fc60000000800 */
[----:B------:R-:W-:Y:S02]  /*91e0*/  IMAD R25, R26, UR4, R25 ;  /* 0x000000041a197c24 */ /* 0x000fe4000f8e0219 */
[----:B------:R-:W1:Y:S01]  /*91f0*/  @P2 LDC R26, c[0x0][0x380] ;  /* 0x0000e000ff1a2b82 */ /* 0x000e620000000800 */
[----:B0-----:R-:W-:-:S07]  /*9200*/  @P2 IMAD.HI.U32 R19, R21, R19, R20 ;  /* 0x0000001315132227 */ /* 0x001fce00078e0014 */
[----:B------:R-:W0:Y:S01]  /*9210*/  @P2 LDC R20, c[0x0][0x3e4] ;  /* 0x0000f900ff142b82 */ /* 0x000e220000000800 */
[----:B-1----:R-:W-:-:S04]  /*9220*/  @P2 SHF.R.U32.HI R19, RZ, R26, R19 ;  /* 0x0000001aff132219 */ /* 0x002fc80000011613 */
[----:B------:R-:W-:-:S05]  /*9230*/  @P2 IADD3 R19, -R19, RZ, RZ ;  /* 0x000000ff13132210 */ /* 0x000fca0007ffe1ff */
[----:B------:R-:W-:-:S04]  /*9240*/  @P2 IMAD R18, R18, R19, R21 ;  /* 0x0000001312122224 */ /* 0x000fc800078e0215 */
[----:B0-----:R-:W-:-:S07]  /*9250*/  @P2 IMAD R25, R18, R20, R25 ;  /* 0x0000001412192224 */ /* 0x001fce00078e0219 */
.L_x_1913:
        /* <DEDUP_REMOVED lines=281> */
.L_x_1914:
[----:B------:R-:W-:-:S04]  /*a3f0*/  LOP3.LUT R17, R25, 0xfffffff8, RZ, 0xc0, !PT ;  /* 0xfffffff819117812 */ /* 0x000fc800078ec0ff */
[----:B------:R-:W-:-:S04]  /*a400*/  IADD3 R16, P1, R10, R17, RZ ;  /* 0x000000110a107210 */ /* 0x000fc80007f3e0ff */
[----:B------:R-:W-:-:S06]  /*a410*/  IADD3.X R17, RZ, R11, RZ, P1, !PT ;  /* 0x0000000bff117210 */ /* 0x000fcc0000ffe4ff */
[----:B------:R-:W5:Y:S03]  /*a420*/  LDG.E.64 R16, desc[UR36][R16.64] ;  /* 0x0000002410107981 */ /* 0x000f66000c1e1b00 */
.L_x_1910:
[----:B------:R-:W-:Y:S05]  /*a430*/  BSYNC B1 ;  /* 0x0000000000017941 */ /* 0x000fea0003800000 */
.L_x_1909:
[----:B------:R-:W-:Y:S04]  /*a440*/  BSSY B1, `(.L_x_1915) ;  /* 0x0000017000017945 */ /* 0x000fe80003800000 */
[----:B------:R-:W-:Y:S05]  /*a450*/  @P0 BRA `(.L_x_1916) ;  /* 0x0000000000540947 */ /* 0x000fea0003800000 */
[----:B------:R-:W-:Y:S01]  /*a460*/  IMAD.IADD R7, R7, 0x1, R6 ;  /* 0x0000000107077824 */ /* 0x000fe200078e0206 */
[----:B------:R-:W-:-:S04]  /*a470*/  LOP3.LUT P0, RZ, R2, 0xff, RZ, 0xc0, !PT ;  /* 0x000000ff02ff7812 */ /* 0x000fc8000780c0ff */
[----:B------:R-:W-:-:S09]  /*a480*/  ISETP.GE.U32.AND P1, PT, R7, R22, PT ;  /* 0x000000160700720c */ /* 0x000fd20003f26070 */
[----:B-----5:R-:W-:-:S06]  /*a490*/  DSETP.NEU.OR P0, PT, R12, RZ, P0 ;  /* 0x000000ff0c00722a */ /* 0x020fcc000070d400 */
[----:B------:R-:W-:Y:S01]  /*a4a0*/  SEL R2, RZ, 0x1, !P0 ;  /* 0x00000001ff027807 */ /* 0x000fe20004000000 */
[----:B------:R-:W-:Y:S07]  /*a4b0*/  @P1 BRA `(.L_x_1916) ;  /* 0x00000000003c1947 */ /* 0x000fee0003800000 */
[----:B------:R-:W-:Y:S02]  /*a4c0*/  LOP3.LUT P0, RZ, R3, 0xff, RZ, 0xc0, !PT ;  /* 0x000000ff03ff7812 */ /* 0x000fe4000780c0ff */
[----:B------:R-:W-:-:S04]  /*a4d0*/  IADD3 R7, R7, R6, RZ ;  /* 0x0000000607077210 */ /* 0x000fc80007ffe0ff */
[----:B------:R-:W-:-:S07]  /*a4e0*/  ISETP.GE.U32.AND P1, PT, R7, R22, PT ;  /* 0x000000160700720c */ /* 0x000fce0003f26070 */
[----:B------:R-:W-:-:S06]  /*a4f0*/  DSETP.NEU.OR P0, PT, R14, RZ, P0 ;  /* 0x000000ff0e00722a */ /* 0x000fcc000070d400 */
[----:B------:R-:W-:Y:S01]  /*a500*/  SEL R3, RZ, 0x1, !P0 ;  /* 0x00000001ff037807 */ /* 0x000fe20004000000 */
[----:B------:R-:W-:Y:S07]  /*a510*/  @P1 BRA `(.L_x_1916) ;  /* 0x0000000000241947 */ /* 0x000fee0003800000 */
[----:B------:R-:W-:Y:S01]  /*a520*/  IMAD.IADD R7, R7, 0x1, R6 ;  /* 0x0000000107077824 */ /* 0x000fe200078e0206 */
[----:B------:R-:W-:-:S04]  /*a530*/  LOP3.LUT P0, RZ, R4, 0xff, RZ, 0xc0, !PT ;  /* 0x000000ff04ff7812 */ /* 0x000fc8000780c0ff */
[----:B------:R-:W-:-:S09]  /*a540*/  ISETP.GE.U32.AND P2, PT, R7, R22, PT ;  /* 0x000000160700720c */ /* 0x000fd20003f46070 */
[----:B------:R-:W-:-:S04]  /*a550*/  DSETP.NEU.OR P0, PT, R18, RZ, P0 ;  /* 0x000000ff1200722a */ /* 0x000fc8000070d400 */
[----:B------:R-:W-:Y:S02]  /*a560*/  @!P2 LOP3.LUT P1, RZ, R5, 0xff, RZ, 0xc0, !PT ;  /* 0x000000ff05ffa812 */ /* 0x000fe4000782c0ff */
[----:B------:R-:W-:-:S11]  /*a570*/  SEL R4, RZ, 0x1, !P0 ;  /* 0x00000001ff047807 */ /* 0x000fd60004000000 */
[----:B------:R-:W-:-:S06]  /*a580*/  @!P2 DSETP.NEU.OR P1, PT, R16, RZ, P1 ;  /* 0x000000ff1000a22a */ /* 0x000fcc0000f2d400 */
[----:B------:R-:W-:-:S04]  /*a590*/  @!P2 SEL R0, RZ, 0x1, !P1 ;  /* 0x00000001ff00a807 */ /* 0x000fc80004800000 */
[----:B------:R-:W-:-:S07]  /*a5a0*/  @!P2 PRMT R5, R0, 0x7610, R5 ;  /* 0x000076100005a816 */ /* 0x000fce0000000005 */
.L_x_1916:
[----:B------:R-:W-:Y:S05]  /*a5b0*/  BSYNC B1 ;  /* 0x0000000000017941 */ /* 0x000fea0003800000 */
.L_x_1915:
[----:B------:R-:W-:-:S04]  /*a5c0*/  LOP3.LUT P0, RZ, R3, 0xff, R2, 0xc8, !PT ;  /* 0x000000ff03ff7812 */ /* 0x000fc8000780c802 */
[----:B------:R-:W-:-:S04]  /*a5d0*/  SEL R3, RZ, 0x1, !P0 ;  /* 0x00000001ff037807 */ /* 0x000fc80004000000 */
[----:B------:R-:W-:-:S04]  /*a5e0*/  LOP3.LUT P0, RZ, R4, 0xff, R3, 0xc8, !PT ;  /* 0x000000ff04ff7812 */ /* 0x000fc8000780c803 */
[----:B------:R-:W-:-:S04]  /*a5f0*/  SEL R0, RZ, 0x1, !P0 ;  /* 0x00000001ff007807 */ /* 0x000fc80004000000 */
[----:B------:R-:W-:-:S04]  /*a600*/  LOP3.LUT P0, RZ, R5, 0xff, R0, 0xc8, !PT ;  /* 0x000000ff05ff7812 */ /* 0x000fc8000780c800 */
[----:B-----5:R-:W-:Y:S01]  /*a610*/  SEL R17, RZ, 0x1, !P0 ;  /* 0x00000001ff117807 */ /* 0x020fe20004000000 */
[----:B------:R-:W-:Y:S08]  /*a620*/  BRA `(.L_x_1885) ;  /* 0x0000000c00407947 */ /* 0x000ff00003800000 */
.L_x_1901:
        /* <DEDUP_REMOVED lines=10> */
.L_x_1919:
[-C--:B------:R-:W-:Y:S01]  /*a6d0*/  IADD3 R13, R6, R7.reuse, RZ ;  /* 0x00000007060d7210 */ /* 0x080fe20007ffe0ff */
[----:B------:R-:W-:-:S04]  /*a6e0*/  IMAD R3, R0, R7, RZ ;  /* 0x0000000700037224 */ /* 0x000fc800078e02ff */
[----:B------:R-:W-:Y:S02]  /*a6f0*/  IMAD.IADD R15, R13, 0x1, R6 ;  /* 0x000000010d0f7824 */ /* 0x000fe400078e0206 */
[----:B------:R-:W-:Y:S02]  /*a700*/  IMAD R13, R0, R13, RZ ;  /* 0x0000000d000d7224 */ /* 0x000fe400078e02ff */
[----:B------:R-:W-:Y:S01]  /*a710*/  IMAD.WIDE.U32 R2, R3, 0x8, R10 ;  /* 0x0000000803027825 */ /* 0x000fe200078e000a */
[----:B------:R-:W-:-:S03]  /*a720*/  IADD3 R7, R15, R6, RZ ;  /* 0x000000060f077210 */ /* 0x000fc60007ffe0ff */
[--C-:B------:R-:W-:Y:S02]  /*a730*/  IMAD.WIDE.U32 R12, R13, 0x8, R10.reuse ;  /* 0x000000080d0c7825 */ /* 0x100fe400078e000a */
[----:B------:R-:W2:Y:S02]  /*a740*/  LDG.E.64 R2, desc[UR36][R2.64] ;  /* 0x0000002402027981 */ /* 0x000ea4000c1e1b00 */
[C---:B------:R-:W-:Y:S02]  /*a750*/  IMAD R15, R0.reuse, R15, RZ ;  /* 0x0000000f000f7224 */ /* 0x040fe400078e02ff */
[----:B------:R-:W3:Y:S01]  /*a760*/  LDG.E.64 R12, desc[UR36][R12.64] ;  /* 0x000000240c0c7981 */ /* 0x000ee2000c1e1b00 */
[----:B------:R-:W-:Y:S02]  /*a770*/  IMAD R17, R0, R7, RZ ;  /* 0x0000000700117224 */ /* 0x000fe400078e02ff */
[----:B------:R-:W-:-:S04]  /*a780*/  IMAD.WIDE.U32 R14, R15, 0x8, R10 ;  /* 0x000000080f0e7825 */ /* 0x000fc800078e000a */
[----:B------:R-:W-:Y:S02]  /*a790*/  IMAD.WIDE.U32 R16, R17, 0x8, R10 ;  /* 0x0000000811107825 */ /* 0x000fe400078e000a */
[----:B------:R-:W4:Y:S04]  /*a7a0*/  LDG.E.64 R14, desc[UR36][R14.64] ;  /* 0x000000240e0e7981 */ /* 0x000f28000c1e1b00 */
[----:B------:R-:W5:Y:S01]  /*a7b0*/  LDG.E.64 R16, desc[UR36][R16.64] ;  /* 0x0000002410107981 */ /* 0x000f62000c1e1b00 */
[----:B------:R-:W-:Y:S02]  /*a7c0*/  LOP3.LUT P4, RZ, R19, 0xff, RZ, 0xc0, !PT ;  /* 0x000000ff13ff7812 */ /* 0x000fe4000788c0ff */
[----:B------:R-:W-:Y:S01]  /*a7d0*/  LOP3.LUT P3, RZ, R4, 0xff, RZ, 0xc0, !PT ;  /* 0x000000ff04ff7812 */ /* 0x000fe2000786c0ff */
[----:B------:R-:W-:Y:S01]  /*a7e0*/  IMAD.IADD R7, R7, 0x1, R6 ;  /* 0x0000000107077824 */ /* 0x000fe200078e0206 */
[----:B------:R-:W-:-:S02]  /*a7f0*/  LOP3.LUT P5, RZ, R18, 0xff, RZ, 0xc0, !PT ;  /* 0x000000ff12ff7812 */ /* 0x000fc400078ac0ff */
[----:B------:R-:W-:-:S09]  /*a800*/  LOP3.LUT P6, RZ, R5, 0xff, RZ, 0xc0, !PT ;  /* 0x000000ff05ff7812 */ /* 0x000fd200078cc0ff */
[C---:B--2---:R-:W-:Y:S02]  /*a810*/  DSETP.NEU.OR P3, PT, R2.reuse, RZ, P3 ;  /* 0x000000ff0200722a */ /* 0x044fe40001f6d400 */
[----:B------:R-:W-:Y:S02]  /*a820*/  DSETP.NEU.AND P2, PT, R2, RZ, PT ;  /* 0x000000ff0200722a */ /* 0x000fe40003f4d000 */
[----:B---3--:R-:W-:Y:S01]  /*a830*/  DSETP.NEU.OR P4, PT, R12, RZ, P4 ;  /* 0x000000ff0c00722a */ /* 0x008fe2000278d400 */
[----:B------:R-:W-:-:S05]  /*a840*/  IMAD R3, R6, 0x3, R7 ;  /* 0x0000000306037824 */ /* 0x000fca00078e0207 */
[----:B------:R-:W-:Y:S02]  /*a850*/  SEL R19, RZ, 0x1, !P4 ;  /* 0x00000001ff137807 */ /* 0x000fe40006000000 */
[----:B------:R-:W-:Y:S01]  /*a860*/  ISETP.GE.U32.AND P4, PT, R3, R22, PT ;  /* 0x000000160300720c */ /* 0x000fe20003f86070 */
[----:B----4-:R-:W-:Y:S01]  /*a870*/  DSETP.NEU.OR P5, PT, R14, RZ, P5 ;  /* 0x000000ff0e00722a */ /* 0x010fe20002fad400 */
[----:B------:R-:W-:Y:S01]  /*a880*/  SEL R4, RZ, 0x1, !P3 ;  /* 0x00000001ff047807 */ /* 0x000fe20005800000 */
[----:B-----5:R-:W-:Y:S02]  /*a890*/  DSETP.NEU.OR P6, PT, R16, RZ, P6 ;  /* 0x000000ff1000722a */ /* 0x020fe400037cd400 */
[----:B------:R-:W-:Y:S02]  /*a8a0*/  DSETP.NEU.AND P1, PT, R12, RZ, PT ;  /* 0x000000ff0c00722a */ /* 0x000fe40003f2d000 */
[----:B------:R-:W-:Y:S02]  /*a8b0*/  DSETP.NEU.AND P0, PT, R14, RZ, PT ;  /* 0x000000ff0e00722a */ /* 0x000fe40003f0d000 */
[----:B------:R-:W-:Y:S01]  /*a8c0*/  DSETP.NEU.AND P3, PT, R16, RZ, PT ;  /* 0x000000ff1000722a */ /* 0x000fe20003f6d000 */
[----:B------:R-:W-:-:S02]  /*a8d0*/  SEL R18, RZ, 0x1, !P5 ;  /* 0x00000001ff127807 */ /* 0x000fc40006800000 */
[----:B------:R-:W-:Y:S01]  /*a8e0*/  SEL R5, RZ, 0x1, !P6 ;  /* 0x00000001ff057807 */ /* 0x000fe20007000000 */
[----:B------:R-:W-:Y:S10]  /*a8f0*/  @!P4 BRA `(.L_x_1919) ;  /* 0xfffffffc0074c947 */ /* 0x000ff4000383ffff */
[----:B------:R-:W-:Y:S05]  /*a900*/  BSYNC B2 ;  /* 0x0000000000027941 */ /* 0x000fea0003800000 */
.L_x_1918:
[----:B------:R-:W-:Y:S05]  /*a910*/  BSYNC B1 ;  /* 0x0000000000017941 */ /* 0x000fea0003800000 */
.L_x_1917:
[----:B------:R-:W-:Y:S01]  /*a920*/  ISETP.GE.U32.AND P4, PT, R7, R22, PT ;  /* 0x000000160700720c */ /* 0x000fe20003f86070 */
[----:B------:R-:W-:-:S12]  /*a930*/  BSSY B1, `(.L_x_1920) ;  /* 0x000001a000017945 */ /* 0x000fd80003800000 */
[----:B------:R-:W-:Y:S05]  /*a940*/  @P4 BRA `(.L_x_1921) ;  /* 0x0000000000604947 */ /* 0x000fea0003800000 */
[----:B------:R-:W-:-:S04]  /*a950*/  IMAD R3, R0, R7, RZ ;  /* 0x0000000700037224 */ /* 0x000fc800078e02ff */
[----:B------:R-:W-:-:S06]  /*a960*/  IMAD.WIDE.U32 R2, R3, 0x8, R10 ;  /* 0x0000000803027825 */ /* 0x000fcc00078e000a */
[----:B------:R-:W2:Y:S01]  /*a970*/  LDG.E.64 R2, desc[UR36][R2.64] ;  /* 0x0000002402027981 */ /* 0x000ea2000c1e1b00 */
[----:B------:R-:W-:-:S04]  /*a980*/  IADD3 R13, R7, R6, RZ ;  /* 0x00000006070d7210 */ /* 0x000fc80007ffe0ff */
[----:B------:R-:W-:Y:S01]  /*a990*/  ISETP.GE.U32.AND P5, PT, R13, R22, PT ;  /* 0x000000160d00720c */ /* 0x000fe20003fa6070 */
[----:B--2---:R-:W-:-:S12]  /*a9a0*/  DSETP.NEU.AND P2, PT, R2, RZ, PT ;  /* 0x000000ff0200722a */ /* 0x004fd80003f4d000 */
[----:B------:R-:W-:Y:S05]  /*a9b0*/  @P5 BRA `(.L_x_1921) ;  /* 0x0000000000445947 */ /* 0x000fea0003800000 */
[----:B------:R-:W-:-:S04]  /*a9c0*/  IMAD R3, R0, R13, RZ ;  /* 0x0000000d00037224 */ /* 0x000fc800078e02ff */
[----:B------:R-:W-:-:S06]  /*a9d0*/  IMAD.WIDE.U32 R2, R3, 0x8, R10 ;  /* 0x0000000803027825 */ /* 0x000fcc00078e000a */
[----:B------:R-:W2:Y:S01]  /*a9e0*/  LDG.E.64 R2, desc[UR36][R2.64] ;  /* 0x0000002402027981 */ /* 0x000ea2000c1e1b00 */
[----:B------:R-:W-:-:S05]  /*a9f0*/  IMAD.IADD R13, R13, 0x1, R6 ;  /* 0x000000010d0d7824 */ /* 0x000fca00078e0206 */
[----:B------:R-:W-:Y:S01]  /*aa00*/  ISETP.GE.U32.AND P5, PT, R13, R22, PT ;  /* 0x000000160d00720c */ /* 0x000fe20003fa6070 */
[----:B--2---:R-:W-:-:S12]  /*aa10*/  DSETP.NEU.AND P1, PT, R2, RZ, PT ;  /* 0x000000ff0200722a */ /* 0x004fd80003f2d000 */
[----:B------:R-:W-:Y:S05]  /*aa20*/  @P5 BRA `(.L_x_1921) ;  /* 0x0000000000285947 */ /* 0x000fea0003800000 */
[----:B------:R-:W-:Y:S01]  /*aa30*/  IADD3 R15, R13, R6, RZ ;  /* 0x000000060d0f7210 */ /* 0x000fe20007ffe0ff */
[----:B------:R-:W-:-:S03]  /*aa40*/  IMAD R3, R0, R13, RZ ;  /* 0x0000000d00037224 */ /* 0x000fc600078e02ff */
[----:B------:R-:W-:Y:S01]  /*aa50*/  ISETP.GE.U32.AND P5, PT, R15, R22, PT ;  /* 0x000000160f00720c */ /* 0x000fe20003fa6070 */
[----:B------:R-:W-:-:S06]  /*aa60*/  IMAD.WIDE.U32 R2, R3, 0x8, R10 ;  /* 0x0000000803027825 */ /* 0x000fcc00078e000a */
[----:B------:R-:W2:Y:S06]  /*aa70*/  LDG.E.64 R2, desc[UR36][R2.64] ;  /* 0x0000002402027981 */ /* 0x000eac000c1e1b00 */
[----:B------:R-:W-:-:S04]  /*aa80*/  @!P5 IMAD R13, R0, R15, RZ ;  /* 0x0000000f000dd224 */ /* 0x000fc800078e02ff */
[----:B------:R-:W-:-:S06]  /*aa90*/  @!P5 IMAD.WIDE.U32 R10, R13, 0x8, R10 ;  /* 0x000000080d0ad825 */ /* 0x000fcc00078e000a */
[----:B------:R-:W3:Y:S01]  /*aaa0*/  @!P5 LDG.E.64 R10, desc[UR36][R10.64] ;  /* 0x000000240a0ad981 */ /* 0x000ee2000c1e1b00 */
[----:B--2---:R-:W-:Y:S02]  /*aab0*/  DSETP.NEU.AND P0, PT, R2, RZ, PT ;  /* 0x000000ff0200722a */ /* 0x004fe40003f0d000 */
[----:B---3--:R-:W-:-:S14]  /*aac0*/  @!P5 DSETP.NEU.AND P3, PT, R10, RZ, PT ;  /* 0x000000ff0a00d22a */ /* 0x008fdc0003f6d000 */
.L_x_1921:
[----:B------:R-:W-:Y:S05]  /*aad0*/  BSYNC B1 ;  /* 0x0000000000017941 */ /* 0x000fea0003800000 */
.L_x_1920:
[----:B------:R-:W-:Y:S04]  /*aae0*/  BSSY B1, `(.L_x_1922) ;  /* 0x0000017000017945 */ /* 0x000fe80003800000 */
[----:B------:R-:W-:Y:S05]  /*aaf0*/  @P4 BRA `(.L_x_1923) ;  /* 0x0000000000544947 */ /* 0x000fea0003800000 */
[----:B------:R-:W-:Y:S01]  /*ab00*/  LOP3.LUT P4, RZ, R4, 0xff, RZ, 0xc0, !PT ;  /* 0x000000ff04ff7812 */ /* 0x000fe2000788c0ff */
[----:B------:R-:W-:-:S03]  /*ab10*/  IMAD.IADD R3, R7, 0x1, R6 ;  /* 0x0000000107037824 */ /* 0x000fc600078e0206 */
[----:B------:R-:W-:Y:S02]  /*ab20*/  PLOP3.LUT P2, PT, P4, P2, PT, 0xa8, 0x0 ;  /* 0x000000000000781c */ /* 0x000fe40002745570 */
[----:B------:R-:W-:Y:S02]  /*ab30*/  ISETP.GE.U32.AND P4, PT, R3, R22, PT ;  /* 0x000000160300720c */ /* 0x000fe40003f86070 */
[----:B------:R-:W-:-:S11]  /*ab40*/  SEL R4, RZ, 0x1, !P2 ;  /* 0x00000001ff047807 */ /* 0x000fd60005000000 */
[----:B------:R-:W-:Y:S05]  /*ab50*/  @P4 BRA `(.L_x_1923) ;  /* 0x00000000003c4947 */ /* 0x000fea0003800000 */
[----:B------:R-:W-:Y:S02]  /*ab60*/  LOP3.LUT P2, RZ, R19, 0xff, RZ, 0xc0, !PT ;  /* 0x000000ff13ff7812 */ /* 0x000fe4000784c0ff */
[----:B------:R-:W-:Y:S02]  /*ab70*/  IADD3 R3, R3, R6, RZ ;  /* 0x0000000603037210 */ /* 0x000fe40007ffe0ff */
[----:B------:R-:W-:Y:S02]  /*ab80*/  PLOP3.LUT P1, PT, P2, P1, PT, 0xa8, 0x0 ;  /* 0x000000000000781c */ /* 0x000fe40001723570 */
[----:B------:R-:W-:Y:S02]  /*ab90*/  ISETP.GE.U32.AND P2, PT, R3, R22, PT ;  /* 0x000000160300720c */ /* 0x000fe40003f46070 */
[----:B------:R-:W-:-:S11]  /*aba0*/  SEL R19, RZ, 0x1, !P1 ;  /* 0x00000001ff137807 */ /* 0x000fd60004800000 */
[----:B------:R-:W-:Y:S05]  /*abb0*/  @P2 BRA `(.L_x_1923) ;  /* 0x0000000000242947 */ /* 0x000fea0003800000 */
[----:B------:R-:W-:Y:S01]  /*abc0*/  IMAD.IADD R3, R3, 0x1, R6 ;  /* 0x0000000103037824 */ /* 0x000fe200078e0206 */
[----:B------:R-:W-:-:S04]  /*abd0*/  LOP3.LUT P1, RZ, R18, 0xff, RZ, 0xc0, !PT ;  /* 0x000000ff12ff7812 */ /* 0x000fc8000782c0ff */
[----:B------:R-:W-:Y:S02]  /*abe0*/  ISETP.GE.U32.AND P4, PT, R3, R22, PT ;  /* 0x000000160300720c */ /* 0x000fe40003f86070 */
[----:B------:R-:W-:-:S04]  /*abf0*/  PLOP3.LUT P0, PT, P1, P0, PT, 0xa8, 0x0 ;  /* 0x000000000000781c */ /* 0x000fc80000f01570 */
[----:B------:R-:W-:-:S07]  /*ac00*/  SEL R18, RZ, 0x1, !P0 ;  /* 0x00000001ff127807 */ /* 0x000fce0004000000 */
[----:B------:R-:W-:-:S04]  /*ac10*/  @!P4 LOP3.LUT P2, RZ, R5, 0xff, RZ, 0xc0, !PT ;  /* 0x000000ff05ffc812 */ /* 0x000fc8000784c0ff */
[----:B------:R-:W-:-:S04]  /*ac20*/  @!P4 PLOP3.LUT P3, PT, P2, P3, PT, 0xa8, 0x0 ;  /* 0x000000000000c81c */ /* 0x000fc80001767570 */
[----:B------:R-:W-:-:S04]  /*ac30*/  @!P4 SEL R0, RZ, 0x1, !P3 ;  /* 0x00000001ff00c807 */ /* 0x000fc80005800000 */
[----:B------:R-:W-:-:S07]  /*ac40*/  @!P4 PRMT R5, R0, 0x7610, R5 ;  /* 0x000076100005c816 */ /* 0x000fce0000000005 */
.L_x_1923:
[----:B------:R-:W-:Y:S05]  /*ac50*/  BSYNC B1 ;  /* 0x0000000000017941 */ /* 0x000fea0003800000 */
.L_x_1922:
[----:B------:R-:W-:-:S04]  /*ac60*/  LOP3.LUT P0, RZ, R19, 0xff, R4, 0xc8, !PT ;  /* 0x000000ff13ff7812 */ /* 0x000fc8000780c804 */
[----:B------:R-:W-:-:S04]  /*ac70*/  SEL R3, RZ, 0x1, !P0 ;  /* 0x00000001ff037807 */ /* 0x000fc80004000000 */
[----:B------:R-:W-:-:S04]  /*ac80*/  LOP3.LUT P0, RZ, R18, 0xff, R3, 0xc8, !PT ;  /* 0x000000ff12ff7812 */ /* 0x000fc8000780c803 */
[----:B------:R-:W-:-:S04]  /*ac90*/  SEL R0, RZ, 0x1, !P0 ;  /* 0x00000001ff007807 */ /* 0x000fc80004000000 */
[----:B------:R-:W-:-:S04]  /*aca0*/  LOP3.LUT P0, RZ, R5, 0xff, R0, 0xc8, !PT ;  /* 0x000000ff05ff7812 */ /* 0x000fc8000780c800 */
[----:B------:R-:W-:Y:S01]  /*acb0*/  SEL R17, RZ, 0x1, !P0 ;  /* 0x00000001ff117807 */ /* 0x000fe20004000000 */
[----:B------:R-:W-:Y:S08]  /*acc0*/  BRA `(.L_x_1885) ;  /* 0x0000000400987947 */ /* 0x000ff00003800000 */
.L_x_1900:
[----:B------:R-:W0:Y:S01]  /*acd0*/  LDC R0, c[0x0][0x220] ;  /* 0x00008800ff007b82 */ /* 0x000e220000000800 */
[----:B------:R-:W-:Y:S01]  /*ace0*/  ULDC.U8 UR4, c[0x0][0x211] ;  /* 0x0000844000047ab9 */ /* 0x000fe20000000000 */
[----:B------:R-:W-:Y:S01]  /*acf0*/  BSSY B1, `(.L_x_1924) ;  /* 0x000002d000017945 */ /* 0x000fe20003800000 */
[----:B------:R-:W-:Y:S01]  /*ad00*/  IMAD.U32 R16, RZ, RZ, UR4 ;  /* 0x00000004ff107e24 */ /* 0x000fe2000f8e00ff */
[----:B------:R-:W-:Y:S01]  /*ad10*/  MOV R17, UR4 ;  /* 0x0000000400117c02 */ /* 0x000fe20008000f00 */
[----:B------:R-:W-:Y:S01]  /*ad20*/  IMAD.U32 R14, RZ, RZ, UR4 ;  /* 0x00000004ff0e7e24 */ /* 0x000fe2000f8e00ff */
[----:B------:R-:W-:Y:S02]  /*ad30*/  MOV R15, UR4 ;  /* 0x00000004000f7c02 */ /* 0x000fe40008000f00 */
[----:B------:R-:W-:Y:S01]  /*ad40*/  MOV R3, R7 ;  /* 0x0000000700037202 */ /* 0x000fe20000000f00 */
[----:B0-----:R-:W-:-:S05]  /*ad50*/  IMAD R5, R0, 0x3, R7 ;  /* 0x0000000300057824 */ /* 0x001fca00078e0207 */
[----:B------:R-:W-:-:S13]  /*ad60*/  ISETP.GE.U32.AND P0, PT, R5, R22, PT ;  /* 0x000000160500720c */ /* 0x000fda0003f06070 */
[----:B------:R-:W-:Y:S05]  /*ad70*/  @P0 BRA `(.L_x_1925) ;  /* 0x0000000000900947 */ /* 0x000fea0003800000 */
[----:B------:R-:W-:Y:S01]  /*ad80*/  BSSY B2, `(.L_x_1925) ;  /* 0x0000023000027945 */ /* 0x000fe20003800000 */
[C---:B------:R-:W-:Y:S02]  /*ad90*/  PRMT R17, R16.reuse, 0x7610, R17 ;  /* 0x0000761010117816 */ /* 0x040fe40000000011 */
[C---:B------:R-:W-:Y:S02]  /*ada0*/  PRMT R14, R16.reuse, 0x7610, R14 ;  /* 0x00007610100e7816 */ /* 0x040fe4000000000e */
[----:B------:R-:W-:-:S07]  /*adb0*/  PRMT R15, R16, 0x7610, R15 ;  /* 0x00007610100f7816 */ /* 0x000fce000000000f */
.L_x_1926:
[C---:B------:R-:W-:Y:S02]  /*adc0*/  IMAD.IADD R5, R3.reuse, 0x1, R0 ;  /* 0x0000000103057824 */ /* 0x040fe400078e0200 */
[----:B------:R-:W-:-:S03]  /*add0*/  IMAD.WIDE.U32 R2, R3, 0x8, R10 ;  /* 0x0000000803027825 */ /* 0x000fc600078e000a */
[C---:B------:R-:W-:Y:S01]  /*ade0*/  IADD3 R7, R5.reuse, R0, RZ ;  /* 0x0000000005077210 */ /* 0x040fe20007ffe0ff */
[----:B------:R-:W-:Y:S02]  /*adf0*/  IMAD.WIDE.U32 R4, R5, 0x8, R10 ;  /* 0x0000000805047825 */ /* 0x000fe400078e000a */
[----:B------:R-:W2:Y:S02]  /*ae00*/  LDG.E.64 R2, desc[UR36][R2.64] ;  /* 0x0000002402027981 */ /* 0x000ea4000c1e1b00 */
[C---:B------:R-:W-:Y:S02]  /*ae10*/  IMAD.IADD R19, R7.reuse, 0x1, R0 ;  /* 0x0000000107137824 */ /* 0x040fe400078e0200 */
[----:B------:R-:W3:Y:S01]  /*ae20*/  LDG.E.64 R4, desc[UR36][R4.64] ;  /* 0x0000002404047981 */ /* 0x000ee2000c1e1b00 */
[----:B------:R-:W-:-:S04]  /*ae30*/  IMAD.WIDE.U32 R6, R7, 0x8, R10 ;  /* 0x0000000807067825 */ /* 0x000fc800078e000a */
[----:B------:R-:W-:Y:S02]  /*ae40*/  IMAD.WIDE.U32 R12, R19, 0x8, R10 ;  /* 0x00000008130c7825 */ /* 0x000fe400078e000a */
[----:B------:R-:W4:Y:S04]  /*ae50*/  LDG.E.64 R6, desc[UR36][R6.64] ;  /* 0x0000002406067981 */ /* 0x000f28000c1e1b00 */
[----:B------:R-:W5:Y:S01]  /*ae60*/  LDG.E.64 R12, desc[UR36][R12.64] ;  /* 0x000000240c0c7981 */ /* 0x000f62000c1e1b00 */
[----:B------:R-:W-:Y:S02]  /*ae70*/  LOP3.LUT P3, RZ, R15, 0xff, RZ, 0xc0, !PT ;  /* 0x000000ff0fff7812 */ /* 0x000fe4000786c0ff */
[----:B------:R-:W-:Y:S02]  /*ae80*/  LOP3.LUT P4, RZ, R14, 0xff, RZ, 0xc0, !PT ;  /* 0x000000ff0eff7812 */ /* 0x000fe4000788c0ff */
[----:B------:R-:W-:-:S02]  /*ae90*/  LOP3.LUT P5, RZ, R17, 0xff, RZ, 0xc0, !PT ;  /* 0x000000ff11ff7812 */ /* 0x000fc400078ac0ff */
[----:B------:R-:W-:-:S07]  /*aea0*/  LOP3.LUT P6, RZ, R16, 0xff, RZ, 0xc0, !PT ;  /* 0x000000ff10ff7812 */ /* 0x000fce00078cc0ff */
[C---:B--2---:R-:W-:Y:S02]  /*aeb0*/  DSETP.NEU.OR P3, PT, R2.reuse, RZ, P3 ;  /* 0x000000ff0200722a */ /* 0x044fe40001f6d400 */
[----:B------:R-:W-:Y:S01]  /*aec0*/  DSETP.NEU.AND P2, PT, R2, RZ, PT ;  /* 0x000000ff0200722a */ /* 0x000fe20003f4d000 */
[----:B------:R-:W-:Y:S01]  /*aed0*/  IADD3 R3, R19, R0, RZ ;  /* 0x0000000013037210 */ /* 0x000fe20007ffe0ff */
[C---:B---3--:R-:W-:Y:S02]  /*aee0*/  DSETP.NEU.OR P4, PT, R4.reuse, RZ, P4 ;  /* 0x000000ff0400722a */ /* 0x048fe4000278d400 */
[----:B------:R-:W-:Y:S02]  /*aef0*/  DSETP.NEU.AND P1, PT, R4, RZ, PT ;  /* 0x000000ff0400722a */ /* 0x000fe40003f2d000 */
[----:B------:R-:W-:Y:S02]  /*af00*/  IMAD R5, R0, 0x3, R3 ;  /* 0x0000000300057824 */ /* 0x000fe400078e0203 */
[----:B------:R-:W-:-:S03]  /*af10*/  SEL R14, RZ, 0x1, !P4 ;  /* 0x00000001ff0e7807 */ /* 0x000fc60006000000 */
[----:B------:R-:W-:Y:S01]  /*af20*/  ISETP.GE.U32.AND P4, PT, R5, R22, PT ;  /* 0x000000160500720c */ /* 0x000fe20003f86070 */
[----:B----4-:R-:W-:Y:S02]  /*af30*/  DSETP.NEU.OR P5, PT, R6, RZ, P5 ;  /* 0x000000ff0600722a */ /* 0x010fe40002fad400 */
[----:B-----5:R-:W-:Y:S01]  /*af40*/  DSETP.NEU.OR P6, PT, R12, RZ, P6 ;  /* 0x000000ff0c00722a */ /* 0x020fe200037cd400 */
[----:B------:R-:W-:Y:S01]  /*af50*/  SEL R15, RZ, 0x1, !P3 ;  /* 0x00000001ff0f7807 */ /* 0x000fe20005800000 */
[----:B------:R-:W-:Y:S02]  /*af60*/  DSETP.NEU.AND P0, PT, R6, RZ, PT ;  /* 0x000000ff0600722a */ /* 0x000fe40003f0d000 */
[----:B------:R-:W-:Y:S01]  /*af70*/  DSETP.NEU.AND P3, PT, R12, RZ, PT ;  /* 0x000000ff0c00722a */ /* 0x000fe20003f6d000 */
[----:B------:R-:W-:Y:S02]  /*af80*/  SEL R17, RZ, 0x1, !P5 ;  /* 0x00000001ff117807 */ /* 0x000fe40006800000 */
[----:B------:R-:W-:-:S03]  /*af90*/  SEL R16, RZ, 0x1, !P6 ;  /* 0x00000001ff107807 */ /* 0x000fc60007000000 */
[----:B------:R-:W-:Y:S08]  /*afa0*/  @!P4 BRA `(.L_x_1926) ;  /* 0xfffffffc0084c947 */ /* 0x000ff0000383ffff */
[----:B------:R-:W-:Y:S05]  /*afb0*/  BSYNC B2 ;  /* 0x0000000000027941 */ /* 0x000fea0003800000 */
.L_x_1925:
[----:B------:R-:W-:Y:S05]  /*afc0*/  BSYNC B1 ;  /* 0x0000000000017941 */ /* 0x000fea0003800000 */
.L_x_1924:
[----:B------:R-:W-:Y:S01]  /*afd0*/  ISETP.GE.U32.AND P4, PT, R3, R22, PT ;  /* 0x000000160300720c */ /* 0x000fe20003f86070 */
[----:B------:R-:W-:-:S12]  /*afe0*/  BSSY B1, `(.L_x_1927) ;  /* 0x0000016000017945 */ /* 0x000fd80003800000 */
[----:B------:R-:W-:Y:S05]  /*aff0*/  @P4 BRA `(.L_x_1928) ;  /* 0x0000000000504947 */ /* 0x000fea0003800000 */
[----:B------:R-:W-:-:S06]  /*b000*/  IMAD.WIDE.U32 R4, R3, 0x8, R10 ;  /* 0x0000000803047825 */ /* 0x000fcc00078e000a */
[----:B------:R-:W2:Y:S01]  /*b010*/  LDG.E.64 R4, desc[UR36][R4.64] ;  /* 0x0000002404047981 */ /* 0x000ea2000c1e1b00 */
[----:B------:R-:W-:-:S05]  /*b020*/  IMAD.IADD R7, R3, 0x1, R0 ;  /* 0x0000000103077824 */ /* 0x000fca00078e0200 */
[----:B------:R-:W-:Y:S01]  /*b030*/  ISETP.GE.U32.AND P5, PT, R7, R22, PT ;  /* 0x000000160700720c */ /* 0x000fe20003fa6070 */
[----:B--2---:R-:W-:-:S12]  /*b040*/  DSETP.NEU.AND P2, PT, R4, RZ, PT ;  /* 0x000000ff0400722a */ /* 0x004fd80003f4d000 */
[----:B------:R-:W-:Y:S05]  /*b050*/  @P5 BRA `(.L_x_1928) ;  /* 0x0000000000385947 */ /* 0x000fea0003800000 */
[----:B------:R-:W-:-:S06]  /*b060*/  IMAD.WIDE.U32 R4, R7, 0x8, R10 ;  /* 0x0000000807047825 */ /* 0x000fcc00078e000a */
[----:B------:R-:W2:Y:S01]  /*b070*/  LDG.E.64 R4, desc[UR36][R4.64] ;  /* 0x0000002404047981 */ /* 0x000ea2000c1e1b00 */
[----:B------:R-:W-:-:S04]  /*b080*/  IADD3 R7, R7, R0, RZ ;  /* 0x0000000007077210 */ /* 0x000fc80007ffe0ff */
[----:B------:R-:W-:Y:S01]  /*b090*/  ISETP.GE.U32.AND P5, PT, R7, R22, PT ;  /* 0x000000160700720c */ /* 0x000fe20003fa6070 */
[----:B--2---:R-:W-:-:S12]  /*b0a0*/  DSETP.NEU.AND P1, PT, R4, RZ, PT ;  /* 0x000000ff0400722a */ /* 0x004fd80003f2d000 */
[----:B------:R-:W-:Y:S05]  /*b0b0*/  @P5 BRA `(.L_x_1928) ;  /* 0x0000000000205947 */ /* 0x000fea0003800000 */
[C---:B------:R-:W-:Y:S02]  /*b0c0*/  IMAD.IADD R13, R7.reuse, 0x1, R0 ;  /* 0x00000001070d7824 */ /* 0x040fe400078e0200 */
[----:B------:R-:W-:-:S03]  /*b0d0*/  IMAD.WIDE.U32 R4, R7, 0x8, R10 ;  /* 0x0000000807047825 */ /* 0x000fc600078e000a */
[----:B------:R-:W-:-:S03]  /*b0e0*/  ISETP.GE.U32.AND P5, PT, R13, R22, PT ;  /* 0x000000160d00720c */ /* 0x000fc60003fa6070 */
[----:B------:R-:W2:Y:S10]  /*b0f0*/  LDG.E.64 R4, desc[UR36][R4.64] ;  /* 0x0000002404047981 */ /* 0x000eb4000c1e1b00 */
[----:B------:R-:W-:-:S06]  /*b100*/  @!P5 IMAD.WIDE.U32 R10, R13, 0x8, R10 ;  /* 0x000000080d0ad825 */ /* 0x000fcc00078e000a */
[----:B------:R-:W3:Y:S01]  /*b110*/  @!P5 LDG.E.64 R10, desc[UR36][R10.64] ;  /* 0x000000240a0ad981 */ /* 0x000ee2000c1e1b00 */
[----:B--2---:R-:W-:Y:S02]  /*b120*/  DSETP.NEU.AND P0, PT, R4, RZ, PT ;  /* 0x000000ff0400722a */ /* 0x004fe40003f0d000 */
[----:B---3--:R-:W-:-:S14]  /*b130*/  @!P5 DSETP.NEU.AND P3, PT, R10, RZ, PT ;  /* 0x000000ff0a00d22a */ /* 0x008fdc0003f6d000 */
.L_x_1928:
[----:B------:R-:W-:Y:S05]  /*b140*/  BSYNC B1 ;  /* 0x0000000000017941 */ /* 0x000fea0003800000 */
.L_x_1927:
[----:B------:R-:W-:Y:S04]  /*b150*/  BSSY B1, `(.L_x_1929) ;  /* 0x0000017000017945 */ /* 0x000fe80003800000 */
[----:B------:R-:W-:Y:S05]  /*b160*/  @P4 BRA `(.L_x_1930) ;  /* 0x0000000000544947 */ /* 0x000fea0003800000 */
[----:B------:R-:W-:Y:S02]  /*b170*/  LOP3.LUT P4, RZ, R15, 0xff, RZ, 0xc0, !PT ;  /* 0x000000ff0fff7812 */ /* 0x000fe4000788c0ff */
[----:B------:R-:W-:Y:S02]  /*b180*/  IADD3 R3, R3, R0, RZ ;  /* 0x0000000003037210 */ /* 0x000fe40007ffe0ff */
[----:B------:R-:W-:Y:S02]  /*b190*/  PLOP3.LUT P2, PT, P4, P2, PT, 0xa8, 0x0 ;  /* 0x000000000000781c */ /* 0x000fe40002745570 */
[----:B------:R-:W-:Y:S02]  /*b1a0*/  ISETP.GE.U32.AND P4, PT, R3, R22, PT ;  /* 0x000000160300720c */ /* 0x000fe40003f86070 */
[----:B------:R-:W-:-:S11]  /*b1b0*/  SEL R15, RZ, 0x1, !P2 ;  /* 0x00000001ff0f7807 */ /* 0x000fd60005000000 */
[----:B------:R-:W-:Y:S05]  /*b1c0*/  @P4 BRA `(.L_x_1930) ;  /* 0x00000000003c4947 */ /* 0x000fea0003800000 */
[----:B------:R-:W-:Y:S01]  /*b1d0*/  LOP3.LUT P2, RZ, R14, 0xff, RZ, 0xc0, !PT ;  /* 0x000000ff0eff7812 */ /* 0x000fe2000784c0ff */
[----:B------:R-:W-:-:S03]  /*b1e0*/  IMAD.IADD R3, R3, 0x1, R0 ;  /* 0x0000000103037824 */ /* 0x000fc600078e0200 */
[----:B------:R-:W-:Y:S02]  /*b1f0*/  PLOP3.LUT P1, PT, P2, P1, PT, 0xa8, 0x0 ;  /* 0x000000000000781c */ /* 0x000fe40001723570 */
[----:B------:R-:W-:Y:S02]  /*b200*/  ISETP.GE.U32.AND P2, PT, R3, R22, PT ;  /* 0x000000160300720c */ /* 0x000fe40003f46070 */
[----:B------:R-:W-:-:S11]  /*b210*/  SEL R14, RZ, 0x1, !P1 ;  /* 0x00000001ff0e7807 */ /* 0x000fd60004800000 */
[----:B------:R-:W-:Y:S05]  /*b220*/  @P2 BRA `(.L_x_1930) ;  /* 0x0000000000242947 */ /* 0x000fea0003800000 */
[----:B------:R-:W-:Y:S02]  /*b230*/  IADD3 R3, R3, R0, RZ ;  /* 0x0000000003037210 */ /* 0x000fe40007ffe0ff */
[----:B------:R-:W-:Y:S02]  /*b240*/  LOP3.LUT P1, RZ, R17, 0xff, RZ, 0xc0, !PT ;  /* 0x000000ff11ff7812 */ /* 0x000fe4000782c0ff */
[----:B------:R-:W-:Y:S02]  /*b250*/  ISETP.GE.U32.AND P4, PT, R3, R22, PT ;  /* 0x000000160300720c */ /* 0x000fe40003f86070 */
[----:B------:R-:W-:-:S04]  /*b260*/  PLOP3.LUT P0, PT, P1, P0, PT, 0xa8, 0x0 ;  /* 0x000000000000781c */ /* 0x000fc80000f01570 */
[----:B------:R-:W-:-:S07]  /*b270*/  SEL R17, RZ, 0x1, !P0 ;  /* 0x00000001ff117807 */ /* 0x000fce0004000000 */
[----:B------:R-:W-:-:S04]  /*b280*/  @!P4 LOP3.LUT P2, RZ, R16, 0xff, RZ, 0xc0, !PT ;  /* 0x000000ff10ffc812 */ /* 0x000fc8000784c0ff */
[----:B------:R-:W-:-:S04]  /*b290*/  @!P4 PLOP3.LUT P2, PT, P2, P3, PT, 0xa8, 0x0 ;  /* 0x000000000000c81c */ /* 0x000fc80001747570 */
[----:B------:R-:W-:-:S04]  /*b2a0*/  @!P4 SEL R0, RZ, 0x1, !P2 ;  /* 0x00000001ff00c807 */ /* 0x000fc80005000000 */
[----:B------:R-:W-:-:S07]  /*b2b0*/  @!P4 PRMT R16, R0, 0x7610, R16 ;  /* 0x000076100010c816 */ /* 0x000fce0000000010 */
.L_x_1930:
[----:B------:R-:W-:Y:S05]  /*b2c0*/  BSYNC B1 ;  /* 0x0000000000017941 */ /* 0x000fea0003800000 */
.L_x_1929:
[----:B------:R-:W-:-:S04]  /*b2d0*/  LOP3.LUT P0, RZ, R14, 0xff, R15, 0xc8, !PT ;  /* 0x000000ff0eff7812 */ /* 0x000fc8000780c80f */
[----:B------:R-:W-:-:S04]  /*b2e0*/  SEL R0, RZ, 0x1, !P0 ;  /* 0x00000001ff007807 */ /* 0x000fc80004000000 */
[----:B------:R-:W-:-:S04]  /*b2f0*/  LOP3.LUT P0, RZ, R17, 0xff, R0, 0xc8, !PT ;  /* 0x000000ff11ff7812 */ /* 0x000fc8000780c800 */
[----:B------:R-:W-:-:S04]  /*b300*/  SEL R3, RZ, 0x1, !P0 ;  /* 0x00000001ff037807 */ /* 0x000fc80004000000 */
[----:B------:R-:W-:-:S04]  /*b310*/  LOP3.LUT P0, RZ, R16, 0xff, R3, 0xc8, !PT ;  /* 0x000000ff10ff7812 */ /* 0x000fc8000780c803 */
[----:B------:R-:W-:-:S09]  /*b320*/  SEL R17, RZ, 0x1, !P0 ;  /* 0x00000001ff117807 */ /* 0x000fd20004000000 */
.L_x_1885:
[----:B------:R-:W-:Y:S05]  /*b330*/  BSYNC B0 ;  /* 0x0000000000007941 */ /* 0x000fea0003800000 */
.L_x_1884:
[----:B------:R-:W-:Y:S02]  /*b340*/  ULDC UR4, c[0x0][0x230] ;  /* 0x00008c0000047ab9 */ /* 0x000fe40000000800 */
[----:B------:R-:W-:-:S13]  /*b350*/  ISETP.NE.AND P0, PT, RZ, UR4, PT ;  /* 0x00000004ff007c0c */ /* 0x000fda000bf05270 */
[----:B------:R-:W-:Y:S05]  /*b360*/  @!P0 BRA `(.L_x_1931) ;  /* 0x0000000000648947 */ /* 0x000fea0003800000 */
[----:B------:R-:W0:Y:S01]  /*b370*/  S2UR UR5, SR_CgaCtaId ;  /* 0x00000000000579c3 */ /* 0x000e220000008800 */
[----:B------:R-:W-:Y:S01]  /*b380*/  UMOV UR4, 0x400 ;  /* 0x0000040000047882 */ /* 0x000fe20000000000 */
[----:B------:R-:W-:Y:S01]  /*b390*/  ULDC UR6, c[0x0][0x0] ;  /* 0x0000000000067ab9 */ /* 0x000fe20000000800 */
[----:B------:R-:W-:Y:S01]  /*b3a0*/  UIADD3 UR4, UR4, 0x10, URZ ;  /* 0x0000001004047890 */ /* 0x000fe2000fffe03f */
[----:B------:R-:W-:Y:S01]  /*b3b0*/  IMAD R0, R23, UR6, R24 ;  /* 0x0000000617007c24 */ /* 0x000fe2000f8e0218 */
[----:B------:R-:W-:Y:S02]  /*b3c0*/  ULDC UR7, c[0x0][0x4] ;  /* 0x0000010000077ab9 */ /* 0x000fe40000000800 */
[----:B0-----:R-:W-:Y:S02]  /*b3d0*/  ULEA UR4, UR5, UR4, 0x18 ;  /* 0x0000000405047291 */ /* 0x001fe4000f8ec03f */
[----:B------:R-:W-:-:S06]  /*b3e0*/  USHF.R.U32.HI UR5, URZ, 0x1, UR7 ;  /* 0x000000013f057899 */ /* 0x000fcc0008011607 */
[----:B------:R-:W-:Y:S01]  /*b3f0*/  ISETP.NE.AND P0, PT, RZ, UR5, PT ;  /* 0x00000005ff007c0c */ /* 0x000fe2000bf05270 */
[----:B------:R0:W-:-:S12]  /*b400*/  STS.U8 [R0+UR4], R17 ;  /* 0x0000001100007988 */ /* 0x0001d80008000004 */
[----:B0-----:R-:W-:Y:S05]  /*b410*/  @!P0 BRA `(.L_x_1931) ;  /* 0x0000000000388947 */ /* 0x001fea0003800000 */
[----:B------:R-:W-:-:S07]  /*b420*/  IMAD.U32 R2, RZ, RZ, UR5 ;  /* 0x00000005ff027e24 */ /* 0x000fce000f8e00ff */
.L_x_1932:
[----:B------:R-:W-:Y:S01]  /*b430*/  IADD3 R3, R23, R2, RZ ;  /* 0x0000000217037210 */ /* 0x000fe20007ffe0ff */
[----:B------:R-:W-:Y:S03]  /*b440*/  BAR.SYNC.DEFER_BLOCKING 0x0 ;  /* 0x0000000000007b1d */ /* 0x000fe60000010000 */
[----:B------:R-:W-:-:S04]  /*b450*/  ISETP.GE.U32.AND P0, PT, R3, UR7, PT ;  /* 0x0000000703007c0c */ /* 0x000fc8000bf06070 */
[----:B------:R-:W-:-:S13]  /*b460*/  ISETP.GE.U32.OR P0, PT, R23, R2, P0 ;  /* 0x000000021700720c */ /* 0x000fda0000706470 */
[----:B------:R-:W-:-:S05]  /*b470*/  @!P0 IMAD R3, R3, UR6, R24 ;  /* 0x0000000603038c24 */ /* 0x000fca000f8e0218 */
[----:B------:R-:W0:Y:S02]  /*b480*/  @!P0 LDS.U8 R4, [R3+UR4] ;  /* 0x0000000403048984 */ /* 0x000e240008000000 */
[----:B0-----:R-:W-:-:S04]  /*b490*/  @!P0 LOP3.LUT P1, RZ, R4, 0xff, R17, 0xc8, !PT ;  /* 0x000000ff04ff8812 */ /* 0x001fc8000782c811 */
[----:B------:R-:W-:Y:S02]  /*b4a0*/  @!P0 SEL R5, RZ, 0x1, !P1 ;  /* 0x00000001ff058807 */ /* 0x000fe40004800000 */
[----:B------:R-:W-:Y:S02]  /*b4b0*/  ISETP.GT.AND P1, PT, R2, 0x1, PT ;  /* 0x000000010200780c */ /* 0x000fe40003f24270 */
[----:B------:R-:W-:Y:S01]  /*b4c0*/  SHF.R.S32.HI R2, RZ, 0x1, R2 ;  /* 0x00000001ff027819 */ /* 0x000fe20000011402 */
[----:B------:R0:W-:Y:S01]  /*b4d0*/  @!P0 STS.U8 [R0+UR4], R5 ;  /* 0x0000000500008988 */ /* 0x0001e20008000004 */
[----:B------:R-:W-:-:S09]  /*b4e0*/  @!P0 PRMT R17, R5, 0x7610, R17 ;  /* 0x0000761005118816 */ /* 0x000fd20000000011 */
[----:B0-----:R-:W-:Y:S05]  /*b4f0*/  @P1 BRA `(.L_x_1932) ;  /* 0xfffffffc00cc1947 */ /* 0x001fea000383ffff */
.L_x_1931:
[----:B------:R-:W-:Y:S02]  /*b500*/  ULDC UR4, c[0x0][0x22c] ;  /* 0x00008b0000047ab9 */ /* 0x000fe40000000800 */
[----:B------:R-:W-:-:S13]  /*b510*/  ISETP.NE.AND P0, PT, RZ, UR4, PT ;  /* 0x00000004ff007c0c */ /* 0x000fda000bf05270 */
[----:B------:R-:W-:Y:S05]  /*b520*/  @!P0 BRA `(.L_x_1933) ;  /* 0x0000000000ac8947 */ /* 0x000fea0003800000 */
[----:B------:R-:W0:Y:S02]  /*b530*/  LDC R7, c[0x0][RZ] ;  /* 0x00000000ff077b82 */ /* 0x000e240000000800 */
[----:B0-----:R-:W-:Y:S01]  /*b540*/  ISETP.GT.AND P0, PT, R7, 0x20, PT ;  /* 0x000000200700780c */ /* 0x001fe20003f04270 */
[----:B------:R-:W-:-:S12]  /*b550*/  IMAD.MOV.U32 R0, RZ, RZ, R7 ;  /* 0x000000ffff007224 */ /* 0x000fd800078e0007 */
[----:B------:R-:W-:Y:S05]  /*b560*/  @!P0 BRA `(.L_x_1934) ;  /* 0x0000000000688947 */ /* 0x000fea0003800000 */
[----:B------:R-:W0:Y:S01]  /*b570*/  S2UR UR5, SR_CgaCtaId ;  /* 0x00000000000579c3 */ /* 0x000e220000008800 */
[-C--:B------:R-:W-:Y:S01]  /*b580*/  LEA.HI R0, R7, R7.reuse, RZ, 0x1 ;  /* 0x0000000707007211 */ /* 0x080fe200078f08ff */
[----:B------:R-:W-:Y:S01]  /*b590*/  UMOV UR4, 0x400 ;  /* 0x0000040000047882 */ /* 0x000fe20000000000 */
[----:B------:R-:W-:Y:S01]  /*b5a0*/  IMAD R2, R23, R7, R24 ;  /* 0x0000000717027224 */ /* 0x000fe200078e0218 */
[----:B------:R-:W-:Y:S01]  /*b5b0*/  UIADD3 UR4, UR4, 0x10, URZ ;  /* 0x0000001004047890 */ /* 0x000fe2000fffe03f */
[----:B------:R-:W-:Y:S02]  /*b5c0*/  SHF.R.S32.HI R4, RZ, 0x1, R0 ;  /* 0x00000001ff047819 */ /* 0x000fe40000011400 */
[----:B------:R-:W-:Y:S02]  /*b5d0*/  MOV R0, 0x20 ;  /* 0x0000002000007802 */ /* 0x000fe40000000f00 */
[----:B------:R-:W-:Y:S01]  /*b5e0*/  ISETP.GE.AND P0, PT, R4, 0x20, PT ;  /* 0x000000200400780c */ /* 0x000fe20003f06270 */
[----:B0-----:R-:W-:-:S06]  /*b5f0*/  ULEA UR4, UR5, UR4, 0x18 ;  /* 0x0000000405047291 */ /* 0x001fcc000f8ec03f */
[----:B------:R-:W-:-:S03]  /*b600*/  VIADD R3, R2, UR4 ;  /* 0x0000000402037c36 */ /* 0x000fc60008000000 */
[----:B------:R0:W-:Y:S03]  /*b610*/  STS.U8 [R2+UR4], R17 ;  /* 0x0000001102007988 */ /* 0x0001e60008000004 */
[----:B------:R-:W-:Y:S05]  /*b620*/  @!P0 BRA `(.L_x_1934) ;  /* 0x0000000000388947 */ /* 0x000fea0003800000 */
.L_x_1935:
        /* <DEDUP_REMOVED lines=14> */
.L_x_1934:
[----:B------:R-:W-:Y:S01]  /*b710*/  BAR.SYNC.DEFER_BLOCKING 0x0 ;  /* 0x0000000000007b1d */ /* 0x000fe20000010000 */
[----:B------:R-:W-:-:S13]  /*b720*/  ISETP.GE.AND P0, PT, R0, 0x2, PT ;  /* 0x000000020000780c */ /* 0x000fda0003f06270 */
[----:B------:R-:W-:Y:S05]  /*b730*/  @!P0 BRA `(.L_x_1933) ;  /* 0x0000000000288947 */ /* 0x000fea0003800000 */
[----:B------:R-:W-:-:S07]  /*b740*/  IMAD.MOV.U32 R3, RZ, RZ, 0x1 ;  /* 0x00000001ff037424 */ /* 0x000fce00078e00ff */
.L_x_1936:
[C---:B0-----:R-:W-:Y:S02]  /*b750*/  LOP3.LUT R2, R17.reuse, 0xffff, RZ, 0xc0, !PT ;  /* 0x0000ffff11027812 */ /* 0x041fe400078ec0ff */
[----:B------:R-:W-:Y:S02]  /*b760*/  LOP3.LUT P0, RZ, R17, 0xff, RZ, 0xc0, !PT ;  /* 0x000000ff11ff7812 */ /* 0x000fe4000780c0ff */
[----:B------:R-:W-:-:S06]  /*b770*/  PRMT R2, R2, 0x8880, RZ ;  /* 0x0000888002027816 */ /* 0x000fcc00000000ff */
[----:B------:R0:W1:Y:S02]  /*b780*/  SHFL.DOWN PT, R2, R2, R3, 0x1f ;  /* 0x08001f0302027589 */ /* 0x00006400000e0000 */
[----:B0-----:R-:W-:-:S04]  /*b790*/  SHF.L.U32 R3, R3, 0x1, RZ ;  /* 0x0000000103037819 */ /* 0x001fc800000006ff */
[----:B------:R-:W-:Y:S02]  /*b7a0*/  ISETP.GE.AND P1, PT, R3, R0, PT ;  /* 0x000000000300720c */ /* 0x000fe40003f26270 */
[----:B-1----:R-:W-:-:S04]  /*b7b0*/  ISETP.NE.OR P0, PT, R2, RZ, P0 ;  /* 0x000000ff0200720c */ /* 0x002fc80000705670 */
[----:B------:R-:W-:-:S07]  /*b7c0*/  SEL R17, RZ, 0x1, !P0 ;  /* 0x00000001ff117807 */ /* 0x000fce0004000000 */
[----:B------:R-:W-:Y:S05]  /*b7d0*/  @!P1 BRA `(.L_x_1936) ;  /* 0xfffffffc00dc9947 */ /* 0x000fea000383ffff */
.L_x_1933:
[----:B------:R-:W1:Y:S01]  /*b7e0*/  LDC R11, c[0x0][0x3e8] ;  /* 0x0000fa00ff0b7b82 */ /* 0x000e620000000800 */
[----:B------:R-:W-:Y:S01]  /*b7f0*/  IMAD.MOV.U32 R16, RZ, RZ, RZ ;  /* 0x000000ffff107224 */ /* 0x000fe200078e00ff */
[----:B-1----:R-:W-:-:S13]  /*b800*/  ISETP.NE.AND P1, PT, R11, RZ, PT ;  /* 0x000000ff0b00720c */ /* 0x002fda0003f25270 */
[----:B------:R-:W-:Y:S05]  /*b810*/  @!P1 BRA `(.L_x_1937) ;  /* 0x0000001000449947 */ /* 0x000fea0003800000 */
[----:B------:R-:W-:Y:S01]  /*b820*/  MOV R8, RZ ;  /* 0x000000ff00087202 */ /* 0x000fe20000000f00 */
[----:B------:R-:W-:Y:S01]  /*b830*/  ULDC.64 UR4, c[0x0][0x3f0] ;  /* 0x0000fc0000047ab9 */ /* 0x000fe20000000a00 */
        /* <DEDUP_REMOVED lines=271> */
.L_x_1937:
[----:B------:R-:W-:Y:S01]  /*c930*/  ULDC.64 UR4, c[0x0][0x5f8] ;  /* 0x00017e0000047ab9 */ /* 0x000fe20000000a00 */
[----:B------:R-:W-:Y:S01]  /*c940*/  ULDC UR6, c[0x0][0x234] ;  /* 0x00008d0000067ab9 */ /* 0x000fe20000000800 */
[----:B------:R-:W-:Y:S02]  /*c950*/  ISETP.NE.U32.AND P0, PT, RZ, UR4, PT ;  /* 0x00000004ff007c0c */ /* 0x000fe4000bf05070 */
[----:B0-----:R-:W-:Y:S02]  /*c960*/  CS2R R2, SRZ ;  /* 0x0000000000027805 */ /* 0x001fe4000001ff00 */
        /* <DEDUP_REMOVED lines=288> */
.L_x_1939:
        /* <DEDUP_REMOVED lines=15> */
.L_x_1941:
[----:B0-----:R-:W-:Y:S05]  /*dc60*/  BSYNC B0 ;  /* 0x0000000000007941 */ /* 0x001fea0003800000 */
.L_x_1940:
        /* <DEDUP_REMOVED lines=15> */
.L_x_1943:
[----:B------:R-:W-:Y:S05]  /*dd60*/  BSYNC B0 ;  /* 0x0000000000007941 */ /* 0x000fea0003800000 */
.L_x_1942:
        /* <DEDUP_REMOVED lines=35> */
.L_x_1945:
[----:B------:R-:W-:Y:S05]  /*dfa0*/  BSYNC B0 ;  /* 0x0000000000007941 */ /* 0x000fea0003800000 */
.L_x_1944:
        /* <DEDUP_REMOVED lines=28> */
[----:B------:R-:W-:Y:S01]  /*e170*/  MOV R6, R4 ;  /* 0x0000000400067202 */ /* 0x000fe20000000f00 */
[----:B------:R-:W-:Y:S02]  /*e180*/  IMAD R7, R0, UR5, RZ ;  /* 0x0000000500077c24 */ /* 0x000fe4000f8e02ff */
[----:B0-----:R-:W-:-:S07]  /*e190*/  IMAD R9, R9, UR4, RZ ;  /* 0x0000000409097c24 */ /* 0x001fce000f8e02ff */
.L_x_1950:
[----:B------:R-:W-:-:S05]  /*e1a0*/  IMAD.IADD R4, R7, 0x1, R6 ;  /* 0x0000000107047824 */ /* 0x000fca00078e0206 */
[----:B------:R-:W-:-:S04]  /*e1b0*/  IADD3 R4, P0, R4, UR10, RZ ;  /* 0x0000000a04047c10 */ /* 0x000fc8000ff1e0ff */
[----:B------:R-:W-:-:S05]  /*e1c0*/  IADD3.X R5, RZ, UR11, RZ, P0, !PT ;  /* 0x0000000bff057c10 */ /* 0x000fca00087fe4ff */
[----:B------:R-:W2:Y:S01]  /*e1d0*/  LDG.E.U8 R4, desc[UR36][R4.64] ;  /* 0x0000002404047981 */ /* 0x000ea2000c1e1100 */
[----:B------:R-:W-:-:S05]  /*e1e0*/  IMAD.IADD R6, R9, 0x1, R6 ;  /* 0x0000000109067824 */ /* 0x000fca00078e0206 */
[----:B------:R-:W-:Y:S02]  /*e1f0*/  ISETP.GE.U32.AND P2, PT, R6, UR6, PT ;  /* 0x0000000606007c0c */ /* 0x000fe4000bf46070 */
[----:B--2---:R-:W-:-:S04]  /*e200*/  LOP3.LUT P0, RZ, R17, 0xff, R4, 0xc8, !PT ;  /* 0x000000ff11ff7812 */ /* 0x004fc8000780c804 */
[----:B------:R-:W-:-:S07]  /*e210*/  SEL R17, RZ, 0x1, !P0 ;  /* 0x00000001ff117807 */ /* 0x000fce0004000000 */
[----:B------:R-:W-:Y:S05]  /*e220*/  @!P2 BRA `(.L_x_1950) ;  /* 0xfffffffc00dca947 */ /* 0x000fea000383ffff */
[----:B------:R-:W-:Y:S05]  /*e230*/  BSYNC B1 ;  /* 0x0000000000017941 */ /* 0x000fea0003800000 */
.L_x_1949:
[----:B------:R-:W-:Y:S05]  /*e240*/  BRA `(.L_x_1948) ;  /* 0x00000000004c7947 */ /* 0x000fea0003800000 */
.L_x_1947:
[----:B------:R-:W-:Y:S01]  /*e250*/  ULDC UR5, c[0x0][0x228] ;  /* 0x00008a0000057ab9 */ /* 0x000fe20000000800 */
[----:B------:R-:W-:Y:S01]  /*e260*/  ULDC.64 UR10, c[0x0][0x600] ;  /* 0x00018000000a7ab9 */ /* 0x000fe20000000a00 */
[----:B------:R-:W-:-:S13]  /*e270*/  ISETP.GE.U32.AND P0, PT, R23, UR5, PT ;  /* 0x0000000517007c0c */ /* 0x000fda000bf06070 */
[----:B------:R-:W-:Y:S05]  /*e280*/  @P0 BRA `(.L_x_1948) ;  /* 0x00000000003c0947 */ /* 0x000fea0003800000 */
[----:B------:R-:W-:Y:S01]  /*e290*/  ULDC UR4, c[0x0][0x10] ;  /* 0x0000040000047ab9 */ /* 0x000fe20000000800 */
[----:B------:R-:W0:Y:S01]  /*e2a0*/  LDC R6, c[0x0][RZ] ;  /* 0x00000000ff067b82 */ /* 0x000e220000000800 */
[----:B------:R-:W-:Y:S01]  /*e2b0*/  MOV R7, R23 ;  /* 0x0000001700077202 */ /* 0x000fe20000000f00 */
[----:B------:R-:W-:-:S06]  /*e2c0*/  IMAD R0, R0, UR4, RZ ;  /* 0x0000000400007c24 */ /* 0x000fcc000f8e02ff */
[----:B------:R-:W1:Y:S02]  /*e2d0*/  LDC R8, c[0x0][0x4] ;  /* 0x00000100ff087b82 */ /* 0x000e640000000800 */
.L_x_1951:
[----:B------:R-:W-:-:S04]  /*e2e0*/  IMAD.IADD R5, R0, 0x1, R7 ;  /* 0x0000000100057824 */ /* 0x000fc800078e0207 */
[----:B0-----:R-:W-:-:S05]  /*e2f0*/  IMAD R5, R5, R6, R24 ;  /* 0x0000000605057224 */ /* 0x001fca00078e0218 */
[----:B------:R-:W-:-:S04]  /*e300*/  IADD3 R4, P0, R5, UR10, RZ ;  /* 0x0000000a05047c10 */ /* 0x000fc8000ff1e0ff */
[----:B------:R-:W-:-:S05]  /*e310*/  IADD3.X R5, RZ, UR11, RZ, P0, !PT ;  /* 0x0000000bff057c10 */ /* 0x000fca00087fe4ff */
[----:B------:R-:W2:Y:S01]  /*e320*/  LDG.E.U8 R4, desc[UR36][R4.64] ;  /* 0x0000002404047981 */ /* 0x000ea2000c1e1100 */
[----:B-1----:R-:W-:Y:S01]  /*e330*/  IMAD.IADD R7, R8, 0x1, R7 ;  /* 0x0000000108077824 */ /* 0x002fe200078e0207 */
[----:B--2---:R-:W-:-:S04]  /*e340*/  LOP3.LUT P0, RZ, R17, 0xff, R4, 0xc8, !PT ;  /* 0x000000ff11ff7812 */ /* 0x004fc8000780c804 */
[----:B------:R-:W-:Y:S02]  /*e350*/  SEL R17, RZ, 0x1, !P0 ;  /* 0x00000001ff117807 */ /* 0x000fe40004000000 */
[----:B------:R-:W-:-:S13]  /*e360*/  ISETP.GE.U32.AND P0, PT, R7, UR5, PT ;  /* 0x0000000507007c0c */ /* 0x000fda000bf06070 */
[----:B------:R-:W-:Y:S05]  /*e370*/  @!P0 BRA `(.L_x_1951) ;  /* 0xfffffffc00d88947 */ /* 0x000fea000383ffff */
.L_x_1948:
[----:B------:R-:W-:Y:S05]  /*e380*/  BSYNC B0 ;  /* 0x0000000000007941 */ /* 0x000fea0003800000 */
.L_x_1946:
        /* <DEDUP_REMOVED lines=11> */
[----:B------:R-:W-:-:S07]  /*e440*/  MOV R4, UR4 ;  /* 0x0000000400047c02 */ /* 0x000fce0008000f00 */
.L_x_1953:
[----:B------:R-:W-:Y:S01]  /*e450*/  IMAD.IADD R5, R23, 0x1, R4 ;  /* 0x0000000117057824 */ /* 0x000fe200078e0204 */
[----:B------:R-:W-:Y:S04]  /*e460*/  BAR.SYNC.DEFER_BLOCKING 0x0 ;  /* 0x0000000000007b1d */ /* 0x000fe80000010000 */
        /* <DEDUP_REMOVED lines=11> */
.L_x_1952:
[----:B------:R-:W-:Y:S01]  /*e520*/  IADD3 R4, R0, UR7, RZ ;  /* 0x0000000700047c10 */ /* 0x000fe2000fffe0ff */
[----:B------:R-:W-:Y:S06]  /*e530*/  @!P3 BRA `(.L_x_1954) ;  /* 0x000000000090b947 */ /* 0x000fec0003800000 */
[----:B------:R-:W-:Y:S01]  /*e540*/  ISETP.GT.AND P0, PT, R9, 0x20, PT ;  /* 0x000000200900780c */ /* 0x000fe20003f04270 */
[----:B------:R-:W-:-:S12]  /*e550*/  IMAD.MOV.U32 R5, RZ, RZ, R9 ;  /* 0x000000ffff057224 */ /* 0x000fd800078e0009 */
[----:B------:R-:W-:Y:S05]  /*e560*/  @!P0 BRA `(.L_x_1955) ;  /* 0x0000000000508947 */ /* 0x000fea0003800000 */
[----:B------:R-:W-:Y:S01]  /*e570*/  LEA.HI R5, R9, R9, RZ, 0x1 ;  /* 0x0000000909057211 */ /* 0x000fe200078f08ff */
[----:B------:R1:W-:Y:S03]  /*e580*/  STS.U8 [R0+UR7], R17 ;  /* 0x0000001100007988 */ /* 0x0003e60008000007 */
[----:B------:R-:W-:Y:S01]  /*e590*/  SHF.R.S32.HI R6, RZ, 0x1, R5 ;  /* 0x00000001ff067819 */ /* 0x000fe20000011405 */
[----:B------:R-:W-:-:S03]  /*e5a0*/  HFMA2.MMA R5, -RZ, RZ, 0, 1.9073486328125e-06 ;  /* 0x00000020ff057435 */ /* 0x000fc600000001ff */
[----:B------:R-:W-:-:S13]  /*e5b0*/  ISETP.GE.AND P0, PT, R6, 0x20, PT ;  /* 0x000000200600780c */ /* 0x000fda0003f06270 */
[----:B-1----:R-:W-:Y:S05]  /*e5c0*/  @!P0 BRA `(.L_x_1955) ;  /* 0x0000000000388947 */ /* 0x002fea0003800000 */
.L_x_1956:
[----:B------:R-:W-:Y:S01]  /*e5d0*/  IMAD.IADD R5, R24, 0x1, R6 ;  /* 0x0000000118057824 */ /* 0x000fe200078e0206 */
[----:B------:R-:W-:Y:S04]  /*e5e0*/  BAR.SYNC.DEFER_BLOCKING 0x0 ;  /* 0x0000000000007b1d */ /* 0x000fe80000010000 */
[----:B------:R-:W-:-:S04]  /*e5f0*/  ISETP.GE.U32.AND P0, PT, R5, R9, PT ;  /* 0x000000090500720c */ /* 0x000fc80003f06070 */
[----:B------:R-:W-:-:S13]  /*e600*/  ISETP.GE.U32.OR P0, PT, R24, R6, P0 ;  /* 0x000000061800720c */ /* 0x000fda0000706470 */
[----:B------:R-:W-:Y:S02]  /*e610*/  @!P0 IADD3 R5, R4, R6, RZ ;  /* 0x0000000604058210 */ /* 0x000fe40007ffe0ff */
[----:B------:R-:W-:-:S03]  /*e620*/  SHF.R.S32.HI R6, RZ, 0x1, R6 ;  /* 0x00000001ff067819 */ /* 0x000fc60000011406 */
[----:B------:R-:W1:Y:S02]  /*e630*/  @!P0 LDS.U8 R8, [R5] ;  /* 0x0000000005088984 */ /* 0x000e640000000000 */
[----:B-1----:R-:W-:-:S04]  /*e640*/  @!P0 LOP3.LUT P2, RZ, R8, 0xff, R17, 0xc8, !PT ;  /* 0x000000ff08ff8812 */ /* 0x002fc8000784c811 */
[----:B------:R-:W-:Y:S02]  /*e650*/  @!P0 SEL R7, RZ, 0x1, !P2 ;  /* 0x00000001ff078807 */ /* 0x000fe40005000000 */
[----:B------:R-:W-:Y:S02]  /*e660*/  ISETP.GE.AND P2, PT, R6, 0x20, PT ;  /* 0x000000200600780c */ /* 0x000fe40003f46270 */
[----:B0-----:R-:W-:Y:S01]  /*e670*/  @!P0 PRMT R17, R7, 0x7610, R17 ;  /* 0x0000761007118816 */ /* 0x001fe20000000011 */
[----:B------:R1:W-:Y:S10]  /*e680*/  @!P0 STS.U8 [R0+UR7], R7 ;  /* 0x0000000700008988 */ /* 0x0003f40008000007 */
[----:B-1----:R-:W-:Y:S05]  /*e690*/  @P2 BRA `(.L_x_1956) ;  /* 0xfffffffc00cc2947 */ /* 0x002fea000383ffff */
[----:B------:R-:W-:-:S07]  /*e6a0*/  IMAD.MOV.U32 R5, RZ, RZ, 0x20 ;  /* 0x00000020ff057424 */ /* 0x000fce00078e00ff */
.L_x_1955:
[----:B------:R-:W-:Y:S01]  /*e6b0*/  BAR.SYNC.DEFER_BLOCKING 0x0 ;  /* 0x0000000000007b1d */ /* 0x000fe20000010000 */
[----:B------:R-:W-:-:S13]  /*e6c0*/  ISETP.GE.AND P0, PT, R5, 0x2, PT ;  /* 0x000000020500780c */ /* 0x000fda0003f06270 */
[----:B------:R-:W-:Y:S05]  /*e6d0*/  @!P0 BRA `(.L_x_1954) ;  /* 0x0000000000288947 */ /* 0x000fea0003800000 */
[----:B0-----:R-:W-:-:S07]  /*e6e0*/  MOV R0, 0x1 ;  /* 0x0000000100007802 */ /* 0x001fce0000000f00 */
.L_x_1957:
[C---:B------:R-:W-:Y:S02]  /*e6f0*/  LOP3.LUT R4, R17.reuse, 0xffff, RZ, 0xc0, !PT ;  /* 0x0000ffff11047812 */ /* 0x040fe400078ec0ff */
[----:B------:R-:W-:Y:S02]  /*e700*/  LOP3.LUT P0, RZ, R17, 0xff, RZ, 0xc0, !PT ;  /* 0x000000ff11ff7812 */ /* 0x000fe4000780c0ff */
[----:B------:R-:W-:-:S06]  /*e710*/  PRMT R7, R4, 0x8880, RZ ;  /* 0x0000888004077816 */ /* 0x000fcc00000000ff */
[----:B------:R0:W1:Y:S02]  /*e720*/  SHFL.DOWN PT, R7, R7, R0, 0x1f ;  /* 0x08001f0007077589 */ /* 0x00006400000e0000 */
[----:B0-----:R-:W-:-:S05]  /*e730*/  IMAD.SHL.U32 R0, R0, 0x2, RZ ;  /* 0x0000000200007824 */ /* 0x001fca00078e00ff */
[----:B------:R-:W-:Y:S02]  /*e740*/  ISETP.GE.AND P2, PT, R0, R5, PT ;  /* 0x000000050000720c */ /* 0x000fe40003f46270 */
[----:B-1----:R-:W-:-:S04]  /*e750*/  ISETP.NE.OR P0, PT, R7, RZ, P0 ;  /* 0x000000ff0700720c */ /* 0x002fc80000705670 */
[----:B------:R-:W-:-:S07]  /*e760*/  SEL R17, RZ, 0x1, !P0 ;  /* 0x00000001ff117807 */ /* 0x000fce0004000000 */
[----:B------:R-:W-:Y:S05]  /*e770*/  @!P2 BRA `(.L_x_1957) ;  /* 0xfffffffc00dca947 */ /* 0x000fea000383ffff */
.L_x_1954:
        /* <DEDUP_REMOVED lines=12> */
.L_x_1959:
        /* <DEDUP_REMOVED lines=20> */
.L_x_1961:
[----:B------:R-:W-:Y:S01]  /*e980*/  ULDC.64 UR4, c[0x0][0x5e8] ;  /* 0x00017a0000047ab9 */ /* 0x000fe20000000a00 */
[----:B------:R-:W-:Y:S02]  /*e990*/  LOP3.LUT P0, RZ, R17, 0xff, RZ, 0xc0, !PT ;  /* 0x000000ff11ff7812 */ /* 0x000fe4000780c0ff */
[----:B------:R-:W-:Y:S02]  /*e9a0*/  IADD3 R16, P1, R16, UR4, RZ ;  /* 0x0000000410107c10 */ /* 0x000fe4000ff3e0ff */
[----:B------:R-:W-:-:S03]  /*e9b0*/  SEL R3, RZ, 0x1, !P0 ;  /* 0x00000001ff037807 */ /* 0x000fc60004000000 */
[----:B------:R-:W-:-:S05]  /*e9c0*/  IMAD.X R17, RZ, RZ, UR5, P1 ;  /* 0x00000005ff117e24 */ /* 0x000fca00088e06ff */
[----:B------:R-:W-:Y:S01]  /*e9d0*/  STG.E.U8 desc[UR36][R16.64], R3 ;  /* 0x0000000310007986 */ /* 0x000fe2000c101124 */
[----:B------:R-:W-:Y:S05]  /*e9e0*/  EXIT ;  /* 0x000000000000794d */ /* 0x000fea0003800000 */
.L_x_1960:
[----:B------:R-:W-:Y:S01]  /*e9f0*/  STG.E.U8 desc[UR36][R2.64], R17 ;  /* 0x0000001102007986 */ /* 0x000fe2000c101124 */
[----:B------:R-:W-:Y:S05]  /*ea00*/  EXIT ;  /* 0x000000000000794d */ /* 0x000fea0003800000 */
.L_x_1958:
[----:B------:R-:W-:Y:S01]  /*ea10*/  ISETP.NE.AND P1, PT, RZ, UR38, PT ;  /* 0x00000026ff007c0c */ /* 0x000fe2000bf25270 */
[----:B------:R-:W-:Y:S01]  /*ea20*/  ULDC.64 UR4, c[0x0][0x5e8] ;  /* 0x00017a0000047ab9 */ /* 0x000fe20000000a00 */
[----:B------:R-:W-:Y:S01]  /*ea30*/  ULDC.U8 UR6, c[0x0][0x619] ;  /* 0x0001864000067ab9 */ /* 0x000fe20000000000 */
[----:B------:R-:W-:Y:S02]  /*ea40*/  IADD3 R2, P0, R16, UR4, RZ ;  /* 0x0000000410027c10 */ /* 0x000fe4000ff1e0ff */
[----:B------:R-:W-:Y:S02]  /*ea50*/  ISETP.NE.AND P2, PT, RZ, UR6, PT ;  /* 0x00000006ff007c0c */ /* 0x000fe4000bf45270 */
[----:B------:R-:W-:-:S06]  /*ea60*/  IADD3.X R3, RZ, UR5, RZ, P0, !PT ;  /* 0x00000005ff037c10 */ /* 0x000fcc00087fe4ff */
[----:B------:R-:W-:Y:S05]  /*ea70*/  @!P1 BRA `(.L_x_1962) ;  /* 0x00000000000c9947 */ /* 0x000fea0003800000 */
[----:B0-----:R-:W2:Y:S02]  /*ea80*/  LDG.E.U8 R0, desc[UR36][R2.64] ;  /* 0x0000002402007981 */ /* 0x001ea4000c1e1100 */
[----:B--2---:R-:W-:-:S04]  /*ea90*/  LOP3.LUT P0, RZ, R0, 0xff, R17, 0xc8, !PT ;  /* 0x000000ff00ff7812 */ /* 0x004fc8000780c811 */
[----:B------:R-:W-:-:S09]  /*eaa0*/  SEL R17, RZ, 0x1, !P0 ;  /* 0x00000001ff117807 */ /* 0x000fd20004000000 */
.L_x_1962:
        /* <DEDUP_REMOVED lines=20> */
.L_x_1964:
[----:B------:R-:W-:Y:S01]  /*ebf0*/  ULDC.64 UR4, c[0x0][0x5e8] ;  /* 0x00017a0000047ab9 */ /* 0x000fe20000000a00 */
[----:B------:R-:W-:Y:S02]  /*ec00*/  LOP3.LUT P0, RZ, R17, 0xff, RZ, 0xc0, !PT ;  /* 0x000000ff11ff7812 */ /* 0x000fe4000780c0ff */
[----:B------:R-:W-:Y:S02]  /*ec10*/  IADD3 R16, P1, R16, UR4, RZ ;  /* 0x0000000410107c10 */ /* 0x000fe4000ff3e0ff */
[----:B------:R-:W-:Y:S02]  /*ec20*/  SEL R3, RZ, 0x1, !P0 ;  /* 0x00000001ff037807 */ /* 0x000fe40004000000 */
[----:B------:R-:W-:-:S05]  /*ec30*/  IADD3.X R17, RZ, UR5, RZ, P1, !PT ;  /* 0x00000005ff117c10 */ /* 0x000fca0008ffe4ff */
[----:B------:R-:W-:Y:S01]  /*ec40*/  STG.E.U8 desc[UR36][R16.64], R3 ;  /* 0x0000000310007986 */ /* 0x000fe2000c101124 */
[----:B------:R-:W-:Y:S05]  /*ec50*/  EXIT ;  /* 0x000000000000794d */ /* 0x000fea0003800000 */
.L_x_1963:
[----:B------:R-:W-:-:S04]  /*ec60*/  LOP3.LUT P0, RZ, R17, 0xff, RZ, 0xc0, !PT ;  /* 0x000000ff11ff7812 */ /* 0x000fc8000780c0ff */
[----:B------:R-:W-:-:S05]  /*ec70*/  SEL R5, RZ, 0x1, !P0 ;  /* 0x00000001ff057807 */ /* 0x000fca0004000000 */
[----:B------:R-:W-:Y:S01]  /*ec80*/  STG.E.U8 desc[UR36][R2.64], R5 ;  /* 0x0000000502007986 */ /* 0x000fe2000c101124 */
[----:B------:R-:W-:Y:S05]  /*ec90*/  EXIT ;  /* 0x000000000000794d */ /* 0x000fea0003800000 */
.L_x_1938:
        /* <DEDUP_REMOVED lines=22> */
.L_x_1966:
        /* <DEDUP_REMOVED lines=20> */
.L_x_1968:
[----:B------:R-:W-:Y:S01]  /*ef40*/  ULDC.64 UR4, c[0x0][0x5e8] ;  /* 0x00017a0000047ab9 */ /* 0x000fe20000000a00 */
[----:B------:R-:W-:Y:S02]  /*ef50*/  LOP3.LUT P0, RZ, R17, 0xff, RZ, 0xc0, !PT ;  /* 0x000000ff11ff7812 */ /* 0x000fe4000780c0ff */
[----:B------:R-:W-:Y:S02]  /*ef60*/  IADD3 R16, P1, R16, UR4, RZ ;  /* 0x0000000410107c10 */ /* 0x000fe4000ff3e0ff */
[----:B------:R-:W-:Y:S02]  /*ef70*/  SEL R3, RZ, 0x1, !P0 ;  /* 0x00000001ff037807 */ /* 0x000fe40004000000 */
[----:B------:R-:W-:-:S05]  /*ef80*/  IADD3.X R17, RZ, UR5, RZ, P1, !PT ;  /* 0x00000005ff117c10 */ /* 0x000fca0008ffe4ff */
[----:B------:R-:W-:Y:S01]  /*ef90*/  STG.E.U8 desc[UR36][R16.64], R3 ;  /* 0x0000000310007986 */ /* 0x000fe2000c101124 */
[----:B------:R-:W-:Y:S05]  /*efa0*/  EXIT ;  /* 0x000000000000794d */ /* 0x000fea0003800000 */
.L_x_1967:
[----:B------:R-:W-:Y:S01]  /*efb0*/  STG.E.U8 desc[UR36][R2.64], R17 ;  /* 0x0000001102007986 */ /* 0x000fe2000c101124 */
[----:B------:R-:W-:Y:S05]  /*efc0*/  EXIT ;  /* 0x000000000000794d */ /* 0x000fea0003800000 */
.L_x_1965:
[----:B------:R-:W-:Y:S01]  /*efd0*/  ISETP.NE.AND P1, PT, RZ, UR38, PT ;  /* 0x00000026ff007c0c */ /* 0x000fe2000bf25270 */
[----:B------:R-:W-:Y:S01]  /*efe0*/  ULDC.64 UR4, c[0x0][0x5e8] ;  /* 0x00017a0000047ab9 */ /* 0x000fe20000000a00 */
[----:B------:R-:W-:Y:S01]  /*eff0*/  ULDC.U8 UR6, c[0x0][0x619] ;  /* 0x0001864000067ab9 */ /* 0x000fe20000000000 */
[----:B------:R-:W-:Y:S02]  /*f000*/  IADD3 R2, P0, R16, UR4, RZ ;  /* 0x0000000410027c10 */ /* 0x000fe4000ff1e0ff */
[----:B------:R-:W-:-:S03]  /*f010*/  ISETP.NE.AND P2, PT, RZ, UR6, PT ;  /* 0x00000006ff007c0c */ /* 0x000fc6000bf45270 */
[----:B------:R-:W-:-:S05]  /*f020*/  IMAD.X R3, RZ, RZ, UR5, P0 ;  /* 0x00000005ff037e24 */ /* 0x000fca00080e06ff */
[----:B------:R-:W-:Y:S05]  /*f030*/  @!P1 BRA `(.L_x_1969) ;  /* 0x00000000000c9947 */ /* 0x000fea0003800000 */
[----:B------:R-:W2:Y:S02]  /*f040*/  LDG.E.U8 R0, desc[UR36][R2.64] ;  /* 0x0000002402007981 */ /* 0x000ea4000c1e1100 */
[----:B--2---:R-:W-:-:S04]  /*f050*/  LOP3.LUT P0, RZ, R0, 0xff, R17, 0xc8, !PT ;  /* 0x000000ff00ff7812 */ /* 0x004fc8000780c811 */
[----:B------:R-:W-:-:S09]  /*f060*/  SEL R17, RZ, 0x1, !P0 ;  /* 0x00000001ff117807 */ /* 0x000fd20004000000 */
.L_x_1969:
        /* <DEDUP_REMOVED lines=22> */
.L_x_1971:
[----:B------:R-:W-:Y:S02]  /*f1d0*/  ULDC.64 UR4, c[0x0][0x5e8] ;  /* 0x00017a0000047ab9 */ /* 0x000fe40000000a00 */
[----:B------:R-:W-:-:S05]  /*f1e0*/  IADD3 R16, P0, R16, UR4, RZ ;  /* 0x0000000410107c10 */ /* 0x000fca000ff1e0ff */
[----:B------:R-:W-:-:S05]  /*f1f0*/  IMAD.X R17, RZ, RZ, UR5, P0 ;  /* 0x00000005ff117e24 */ /* 0x000fca00080e06ff */
[----:B------:R-:W-:Y:S01]  /*f200*/  STG.E.U8 desc[UR36][R16.64], R19 ;  /* 0x0000001310007986 */ /* 0x000fe2000c101124 */
[----:B------:R-:W-:Y:S05]  /*f210*/  EXIT ;  /* 0x000000000000794d */ /* 0x000fea0003800000 */
.L_x_1970:
[----:B------:R-:W-:Y:S01]  /*f220*/  STG.E.U8 desc[UR36][R2.64], R19 ;  /* 0x0000001302007986 */ /* 0x000fe2000c101124 */
[----:B------:R-:W-:Y:S05]  /*f230*/  EXIT ;  /* 0x000000000000794d */ /* 0x000fea0003800000 */
.L_x_1972:
        /* <DEDUP_REMOVED lines=12> */
.L_x_7554:


//--------------------- .text._ZN2at6native13reduce_kernelILi256ELi2ENS0_8ReduceOpIdNS0_14func_wrapper_tIbZZZNS0_14or_kernel_cudaERNS_14TensorIteratorEENKUlvE_clEvENKUlvE4_clEvEUlbdE_EEjbLi4ELi4EEEEEvT1_ --------------------------
	.section	.text._ZN2at6native13reduce_kernelILi256ELi2ENS0_8ReduceOpIdNS0_14func_wrapper_tIbZZZNS0_14or_kernel_cudaERNS_14TensorIteratorEENKUlvE_clEvENKUlvE4_clEvEUlbdE_EEjbLi4ELi4EEEEEvT1_,"ax",@progbits
	.align	128
        .global         _ZN2at6native13reduce_kernelILi256ELi2ENS0_8ReduceOpIdNS0_14func_wrapper_tIbZZZNS0_14or_kernel_cudaERNS_14TensorIteratorEENKUlvE_clEvENKUlvE4_clEvEUlbdE_EEjbLi4ELi4EEEEEvT1_
        .type           _ZN2at6native13reduce_kernelILi256ELi2ENS0_8ReduceOpIdNS0_14func_wrapper_tIbZZZNS0_14or_kernel_cudaERNS_14TensorIteratorEENKUlvE_clEvENKUlvE4_clEvEUlbdE_EEjbLi4ELi4EEEEEvT1_,@function
        .size           _ZN2at6native13reduce_kernelILi256ELi2ENS0_8ReduceOpIdNS0_14func_wrapper_tIbZZZNS0_14or_kernel_cudaERNS_14TensorIteratorEENKUlvE_clEvENKUlvE4_clEvEUlbdE_EEjbLi4ELi4EEEEEvT1_,(.L_x_7555 - _ZN2at6native13reduce_kernelILi256ELi2ENS0_8ReduceOpIdNS0_14func_wrapper_tIbZZZNS0_14or_kernel_cudaERNS_14TensorIteratorEENKUlvE_clEvENKUlvE4_clEvEUlbdE_EEjbLi4ELi4EEEEEvT1_)
        .other          _ZN2at6native13reduce_kernelILi256ELi2ENS0_8ReduceOpIdNS0_14func_wrapper_tIbZZZNS0_14or_kernel_cudaERNS_14TensorIteratorEENKUlvE_clEvENKUlvE4_clEvEUlbdE_EEjbLi4ELi4EEEEEvT1_,@"STO_CUDA_ENTRY STV_DEFAULT"
_ZN2at6native13reduce_kernelILi256ELi2ENS0_8ReduceOpIdNS0_14func_wrapper_tIbZZZNS0_14or_kernel_cudaERNS_14TensorIteratorEENKUlvE_clEvENKUlvE4_clEvEUlbdE_EEjbLi4ELi4EEEEEvT1_:
.text._ZN2at6native13reduce_kernelILi256ELi2ENS0_8ReduceOpIdNS0_14func_wrapper_tIbZZZNS0_14or_kernel_cudaERNS_14TensorIteratorEENKUlvE_clEvENKUlvE4_clEvEUlbdE_EEjbLi4ELi4EEEEEvT1_:
        /* <DEDUP_REMOVED lines=287> */
.L_x_1973:
        /* <DEDUP_REMOVED lines=43> */
.L_x_1977:
        /* <DEDUP_REMOVED lines=25> */
.L_x_1983:
[----:B------:R-:W-:Y:S05]  /*1630*/  BSYNC B2 ;  /* 0x0000000000027941 */ /* 0x000fea0003800000 */
.L_x_1982:
        /* <DEDUP_REMOVED lines=12> */
.L_x_1981:
[----:B------:R-:W-:Y:S05]  /*1700*/  BSYNC B1 ;  /* 0x0000000000017941 */ /* 0x000fea0003800000 */
.L_x_1980:
[----:B------:R-:W0:Y:S01]  /*1710*/  LDC R6, c[0x0][0x218] ;  /* 0x00008600ff067b82 */ /* 0x000e220000000800 */
[----:B------:R-:W-:-:S04]  /*1720*/  IADD3 R5, P0, -R7, 0x4, RZ ;  /* 0x0000000407057810 */ /* 0x000fc80007f1e1ff */
[----:B------:R-:W-:Y:S01]  /*1730*/  LEA R22, P1, R5, R22, 0x3 ;  /* 0x0000001605167211 */ /* 0x000fe200078218ff */
[----:B------:R-:W-:-:S05]  /*1740*/  IMAD.X R4, RZ, RZ, -0x1, P0 ;  /* 0xffffffffff047424 */ /* 0x000fca00000e06ff */
[----:B------:R-:W-:Y:S02]  /*1750*/  LEA.HI.X R23, R5, R23, R4, 0x3, P1 ;  /* 0x0000001705177211 */ /* 0x000fe400008f1c04 */
[----:B0-----:R-:W-:-:S07]  /*1760*/  IADD3 R3, R7, -0x4, R6 ;  /* 0xfffffffc07037810 */ /* 0x001fce0007ffe006 */
.L_x_1979:
[----:B------:R-:W-:Y:S05]  /*1770*/  BSYNC B0 ;  /* 0x0000000000007941 */ /* 0x000fea0003800000 */
.L_x_1978:
        /* <DEDUP_REMOVED lines=15> */
.L_x_1986:
        /* <DEDUP_REMOVED lines=20> */
.L_x_1985:
[----:B------:R-:W-:Y:S05]  /*19b0*/  BSYNC B0 ;  /* 0x0000000000007941 */ /* 0x000fea0003800000 */
.L_x_1984:
        /* <DEDUP_REMOVED lines=8> */
.L_x_1988:
[----:B------:R-:W-:Y:S05]  /*1a40*/  BSYNC B0 ;  /* 0x0000000000007941 */ /* 0x000fea0003800000 */
.L_x_1987:
        /* <DEDUP_REMOVED lines=10> */
[----:B------:R-:W-:-:S13]  /*1af0*/  LOP3.LUT P0, RZ, R0, 0xff, RZ, 0xc0, !PT ;  /* 0x000000ff00ff7812 */ /* 0x000fda000780c0ff */
[----:B--2---:R-:W-:-:S06]  /*1b00*/  DSETP.NEU.OR P0, PT, R22, RZ, P0 ;  /* 0x000000ff1600722a */ /* 0x004fcc000070d400 */
[----:B------:R-:W-:-:S08]  /*1b10*/  SEL R0, RZ, 0x1, !P0 ;  /* 0x00000001ff007807 */ /* 0x000fd00004000000 */
.L_x_1990:
[----:B------:R-:W-:Y:S05]  /*1b20*/  BSYNC B0 ;  /* 0x0000000000007941 */ /* 0x000fea0003800000 */
.L_x_1989:
        /* <DEDUP_REMOVED lines=8> */
.L_x_1976:
        /* <DEDUP_REMOVED lines=34> */
.L_x_1999:
        /* <DEDUP_REMOVED lines=295> */
.L_x_1995:
        /* <DEDUP_REMOVED lines=241> */
.L_x_1996:
[----:B------:R-:W-:-:S04]  /*3f50*/  LOP3.LUT R3, R3, 0xfffffff0, RZ, 0xc0, !PT ;  /* 0xfffffff003037812 */ /* 0x000fc800078ec0ff */
[----:B------:R-:W-:-:S04]  /*3f60*/  IADD3 R8, P0, R22, R3, RZ ;  /* 0x0000000316087210 */ /* 0x000fc80007f1e0ff */
[----:B------:R-:W-:-:S06]  /*3f70*/  IADD3.X R9, RZ, R23, RZ, P0, !PT ;  /* 0x00000017ff097210 */ /* 0x000fcc00007fe4ff */
        /* <DEDUP_REMOVED lines=248> */
.L_x_1997:
        /* <DEDUP_REMOVED lines=239> */
.L_x_1998:
[----:B------:R-:W-:Y:S02]  /*5df0*/  LOP3.LUT R3, R3, 0xfffffff0, RZ, 0xc0, !PT ;  /* 0xfffffff003037812 */ /* 0x000fe400078ec0ff */
[----:B------:R-:W-:Y:S02]  /*5e00*/  LOP3.LUT P5, RZ, R35, 0xff, RZ, 0xc0, !PT ;  /* 0x000000ff23ff7812 */ /* 0x000fe400078ac0ff */
[----:B------:R-:W-:Y:S02]  /*5e10*/  LOP3.LUT P3, RZ, R34, 0xff, RZ, 0xc0, !PT ;  /* 0x000000ff22ff7812 */ /* 0x000fe4000786c0ff */
[----:B------:R-:W-:Y:S01]  /*5e20*/  LOP3.LUT P4, RZ, R31, 0xff, RZ, 0xc0, !PT ;  /* 0x000000ff1fff7812 */ /* 0x000fe2000788c0ff */
[----:B------:R-:W-:Y:S01]  /*5e30*/  IMAD.IADD R21, R21, 0x1, R0 ;  /* 0x0000000115157824 */ /* 0x000fe200078e0200 */
[----:B------:R-:W-:Y:S01]  /*5e40*/  IADD3 R24, P0, R22, R3, RZ ;  /* 0x0000000316187210 */ /* 0x000fe20007f1e0ff */
[----:B------:R-:W-:-:S04]  /*5e50*/  ULDC UR4, c[0x0][0x218] ;  /* 0x0000860000047ab9 */ /* 0x000fc80000000800 */
[----:B------:R-:W-:-:S06]  /*5e60*/  IMAD.X R25, RZ, RZ, R23, P0 ;  /* 0x000000ffff197224 */ /* 0x000fcc00000e0617 */
[----:B------:R-:W2:Y:S01]  /*5e70*/  LDG.E.128 R24, desc[UR58][R24.64] ;  /* 0x0000003a18187981 */ /* 0x000ea2000c1e1d00 */
[----:B-----5:R-:W-:Y:S01]  /*5e80*/  DSETP.NEU.OR P5, PT, R14, RZ, P5 ;  /* 0x000000ff0e00722a */ /* 0x020fe20002fad400 */
[----:B------:R-:W-:Y:S01]  /*5e90*/  LOP3.LUT P1, RZ, R30, 0xff, RZ, 0xc0, !PT ;  /* 0x000000ff1eff7812 */ /* 0x000fe2000782c0ff */
[----:B------:R-:W-:Y:S01]  /*5ea0*/  DSETP.NEU.OR P3, PT, R12, RZ, P3 ;  /* 0x000000ff0c00722a */ /* 0x000fe20001f6d400 */
[----:B------:R-:W-:Y:S01]  /*5eb0*/  LOP3.LUT P0, RZ, R29, 0xff, RZ, 0xc0, !PT ;  /* 0x000000ff1dff7812 */ /* 0x000fe2000780c0ff */
[----:B------:R-:W-:Y:S01]  /*5ec0*/  DSETP.NEU.OR P4, PT, R8, RZ, P4 ;  /* 0x000000ff0800722a */ /* 0x000fe2000278d400 */
[----:B------:R-:W-:Y:S02]  /*5ed0*/  LOP3.LUT P2, RZ, R28, 0xff, RZ, 0xc0, !PT ;  /* 0x000000ff1cff7812 */ /* 0x000fe4000784c0ff */
[----:B------:R-:W-:Y:S02]  /*5ee0*/  SEL R35, RZ, 0x1, !P5 ;  /* 0x00000001ff237807 */ /* 0x000fe40006800000 */
[----:B------:R-:W-:Y:S01]  /*5ef0*/  LOP3.LUT P5, RZ, R16, 0xff, RZ, 0xc0, !PT ;  /* 0x000000ff10ff7812 */ /* 0x000fe200078ac0ff */
[----:B------:R-:W-:Y:S01]  /*5f00*/  IMAD R16, R0, 0x3, R21 ;  /* 0x0000000300107824 */ /* 0x000fe200078e0215 */
[----:B------:R-:W-:-:S02]  /*5f10*/  SEL R34, RZ, 0x1, !P3 ;  /* 0x00000001ff227807 */ /* 0x000fc40005800000 */
[----:B------:R-:W-:Y:S01]  /*5f20*/  LOP3.LUT P3, RZ, R20, 0xff, RZ, 0xc0, !PT ;  /* 0x000000ff14ff7812 */ /* 0x000fe2000786c0ff */
[----:B------:R-:W-:Y:S01]  /*5f30*/  DSETP.NEU.OR P1, PT, R10, RZ, P1 ;  /* 0x000000ff0a00722a */ /* 0x000fe20000f2d400 */
[----:B------:R-:W-:Y:S01]  /*5f40*/  MOV R3, UR4 ;  /* 0x0000000400037c02 */ /* 0x000fe20008000f00 */
[----:B------:R-:W-:Y:S01]  /*5f50*/  DSETP.NEU.OR P0, PT, R4, RZ, P0 ;  /* 0x000000ff0400722a */ /* 0x000fe2000070d400 */
[----:B------:R-:W-:Y:S01]  /*5f60*/  SEL R31, RZ, 0x1, !P4 ;  /* 0x00000001ff1f7807 */ /* 0x000fe20006000000 */
[----:B------:R-:W-:Y:S01]  /*5f70*/  DSETP.NEU.OR P2, PT, R6, RZ, P2 ;  /* 0x000000ff0600722a */ /* 0x000fe2000174d400 */
[----:B------:R-:W-:Y:S02]  /*5f80*/  ISETP.GE.U32.AND P4, PT, R16, R3, PT ;  /* 0x000000031000720c */ /* 0x000fe40003f86070 */
[----:B------:R-:W-:Y:S02]  /*5f90*/  SEL R30, RZ, 0x1, !P1 ;  /* 0x00000001ff1e7807 */ /* 0x000fe40004800000 */
[----:B------:R-:W-:-:S02]  /*5fa0*/  SEL R29, RZ, 0x1, !P0 ;  /* 0x00000001ff1d7807 */ /* 0x000fc40004000000 */
[----:B------:R-:W-:Y:S01]  /*5fb0*/  SEL R28, RZ, 0x1, !P2 ;  /* 0x00000001ff1c7807 */ /* 0x000fe20005000000 */
[----:B--2---:R-:W-:Y:S02]  /*5fc0*/  DSETP.NEU.OR P3, PT, R24, RZ, P3 ;  /* 0x000000ff1800722a */ /* 0x004fe40001f6d400 */
[----:B------:R-:W-:-:S04]  /*5fd0*/  DSETP.NEU.OR P5, PT, R26, RZ, P5 ;  /* 0x000000ff1a00722a */ /* 0x000fc80002fad400 */
[----:B------:R-:W-:Y:S02]  /*5fe0*/  SEL R20, RZ, 0x1, !P3 ;  /* 0x00000001ff147807 */ /* 0x000fe40005800000 */
[----:B------:R-:W-:Y:S01]  /*5ff0*/  SEL R16, RZ, 0x1, !P5 ;  /* 0x00000001ff107807 */ /* 0x000fe20006800000 */
[----:B------:R-:W-:Y:S07]  /*6000*/  @!P4 BRA `(.L_x_1999) ;  /* 0xffffffbc0070c947 */ /* 0x000fee000383ffff */
[----:B------:R-:W-:Y:S05]  /*6010*/  BSYNC B1 ;  /* 0x0000000000017941 */ /* 0x000fea0003800000 */
.L_x_1994:
[----:B------:R-:W-:Y:S05]  /*6020*/  BSYNC B0 ;  /* 0x0000000000007941 */ /* 0x000fea0003800000 */
.L_x_1993:
[----:B------:R-:W-:Y:S01]  /*6030*/  ISETP.GE.U32.AND P0, PT, R21, R3, PT ;  /* 0x000000031500720c */ /* 0x000fe20003f06070 */
[----:B------:R-:W-:-:S12]  /*6040*/  BSSY B0, `(.L_x_2000) ;  /* 0x0000466000007945 */ /* 0x000fd80003800000 */
[----:B------:R-:W-:Y:S05]  /*6050*/  @P0 BRA `(.L_x_2001) ;  /* 0x0000004400900947 */ /* 0x000fea0003800000 */
[----:B------:R-:W1:Y:S01]  /*6060*/  LDC R36, c[0x0][0x254] ;  /* 0x00009500ff247b82 */ /* 0x000e620000000800 */
[----:B------:R-:W-:Y:S01]  /*6070*/  IMAD.MOV.U32 R37, RZ, RZ, RZ ;  /* 0x000000ffff257224 */ /* 0x000fe200078e00ff */
[----:B-1----:R-:W-:-:S13]  /*6080*/  ISETP.NE.AND P1, PT, R36, RZ, PT ;  /* 0x000000ff2400720c */ /* 0x002fda0003f25270 */
        /* <DEDUP_REMOVED lines=274> */
.L_x_2002:
        /* <DEDUP_REMOVED lines=281> */
.L_x_2003:
[----:B------:R-:W-:-:S04]  /*8340*/  LOP3.LUT R9, R37, 0xfffffff0, RZ, 0xc0, !PT ;  /* 0xfffffff025097812 */ /* 0x000fc800078ec0ff */
[----:B------:R-:W-:-:S05]  /*8350*/  IADD3 R8, P2, R22, R9, RZ ;  /* 0x0000000916087210 */ /* 0x000fca0007f5e0ff */
[----:B------:R-:W-:-:S06]  /*8360*/  IMAD.X R9, RZ, RZ, R23, P2 ;  /* 0x000000ffff097224 */ /* 0x000fcc00010e0617 */
[----:B------:R-:W5:Y:S01]  /*8370*/  LDG.E.128 R8, desc[UR58][R8.64] ;  /* 0x0000003a08087981 */ /* 0x000f62000c1e1d00 */
[----:B------:R-:W-:-:S05]  /*8380*/  IMAD.IADD R33, R33, 0x1, R0 ;  /* 0x0000000121217824 */ /* 0x000fca00078e0200 */
[----:B------:R-:W-:-:S13]  /*8390*/  ISETP.GE.U32.AND P2, PT, R33, R3, PT ;  /* 0x000000032100720c */ /* 0x000fda0003f46070 */
[----:B------:R-:W-:Y:S05]  /*83a0*/  @P2 BRA `(.L_x_2001) ;  /* 0x0000002000bc2947 */ /* 0x000fea0003800000 */
[----:B------:R-:W-:Y:S01]  /*83b0*/  MOV R37, RZ ;  /* 0x000000ff00257202 */ /* 0x000fe20000000f00 */
        /* <DEDUP_REMOVED lines=273> */
.L_x_2004:
        /* <DEDUP_REMOVED lines=281> */
.L_x_2005:
[----:B------:R-:W-:-:S04]  /*a660*/  LOP3.LUT R25, R37, 0xfffffff0, RZ, 0xc0, !PT ;  /* 0xfffffff025197812 */ /* 0x000fc800078ec0ff */
[----:B------:R-:W-:-:S05]  /*a670*/  IADD3 R24, P1, R22, R25, RZ ;  /* 0x0000001916187210 */ /* 0x000fca0007f3e0ff */
[----:B------:R-:W-:-:S06]  /*a680*/  IMAD.X R25, RZ, RZ, R23, P1 ;  /* 0x000000ffff197224 */ /* 0x000fcc00008e0617 */
[----:B------:R-:W5:Y:S02]  /*a690*/  LDG.E.128 R24, desc[UR58][R24.64] ;  /* 0x0000003a18187981 */ /* 0x000f64000c1e1d00 */
.L_x_2001:
[----:B------:R-:W-:Y:S05]  /*a6a0*/  BSYNC B0 ;  /* 0x0000000000007941 */ /* 0x000fea0003800000 */
.L_x_2000:
[----:B------:R-:W-:Y:S04]  /*a6b0*/  BSSY B0, `(.L_x_2006) ;  /* 0x0000024000007945 */ /* 0x000fe80003800000 */
[----:B------:R-:W-:Y:S05]  /*a6c0*/  @P0 BRA `(.L_x_2007) ;  /* 0x0000000000880947 */ /* 0x000fea0003800000 */
[----:B------:R-:W-:Y:S02]  /*a6d0*/  LOP3.LUT P0, RZ, R34, 0xff, RZ, 0xc0, !PT ;  /* 0x000000ff22ff7812 */ /* 0x000fe4000780c0ff */
[----:B------:R-:W-:Y:S02]  /*a6e0*/  LOP3.LUT P1, RZ, R35, 0xff, RZ, 0xc0, !PT ;  /* 0x000000ff23ff7812 */ /* 0x000fe4000782c0ff */
[----:B------:R-:W-:-:S04]  /*a6f0*/  IADD3 R21, R21, R0, RZ ;  /* 0x0000000015157210 */ /* 0x000fc80007ffe0ff */
[----:B------:R-:W-:-:S05]  /*a700*/  ISETP.GE.U32.AND P2, PT, R21, R3, PT ;  /* 0x000000031500720c */ /* 0x000fca0003f46070 */
[----:B-----5:R-:W-:Y:S02]  /*a710*/  DSETP.NEU.OR P0, PT, R12, RZ, P0 ;  /* 0x000000ff0c00722a */ /* 0x020fe4000070d400 */
[----:B------:R-:W-:-:S04]  /*a720*/  DSETP.NEU.OR P1, PT, R14, RZ, P1 ;  /* 0x000000ff0e00722a */ /* 0x000fc80000f2d400 */
[----:B------:R-:W-:Y:S02]  /*a730*/  SEL R34, RZ, 0x1, !P0 ;  /* 0x00000001ff227807 */ /* 0x000fe40004000000 */
[----:B------:R-:W-:Y:S01]  /*a740*/  SEL R35, RZ, 0x1, !P1 ;  /* 0x00000001ff237807 */ /* 0x000fe20004800000 */
[----:B------:R-:W-:Y:S07]  /*a750*/  @P2 BRA `(.L_x_2007) ;  /* 0x0000000000642947 */ /* 0x000fee0003800000 */
[----:B------:R-:W-:Y:S02]  /*a760*/  LOP3.LUT P0, RZ, R31, 0xff, RZ, 0xc0, !PT ;  /* 0x000000ff1fff7812 */ /* 0x000fe4000780c0ff */
[----:B------:R-:W-:-:S11]  /*a770*/  LOP3.LUT P1, RZ, R30, 0xff, RZ, 0xc0, !PT ;  /* 0x000000ff1eff7812 */ /* 0x000fd6000782c0ff */
[----:B------:R-:W-:Y:S01]  /*a780*/  DSETP.NEU.OR P0, PT, R8, RZ, P0 ;  /* 0x000000ff0800722a */ /* 0x000fe2000070d400 */
[----:B------:R-:W-:Y:S01]  /*a790*/  IMAD.IADD R8, R21, 0x1, R0 ;  /* 0x0000000115087824 */ /* 0x000fe200078e0200 */
[----:B------:R-:W-:-:S04]  /*a7a0*/  DSETP.NEU.OR P1, PT, R10, RZ, P1 ;  /* 0x000000ff0a00722a */ /* 0x000fc80000f2d400 */
[----:B------:R-:W-:Y:S02]  /*a7b0*/  SEL R31, RZ, 0x1, !P0 ;  /* 0x00000001ff1f7807 */ /* 0x000fe40004000000 */
[----:B------:R-:W-:Y:S02]  /*a7c0*/  ISETP.GE.U32.AND P2, PT, R8, R3, PT ;  /* 0x000000030800720c */ /* 0x000fe40003f46070 */
[----:B------:R-:W-:-:S11]  /*a7d0*/  SEL R30, RZ, 0x1, !P1 ;  /* 0x00000001ff1e7807 */ /* 0x000fd60004800000 */
[----:B------:R-:W-:Y:S05]  /*a7e0*/  @P2 BRA `(.L_x_2007) ;  /* 0x0000000000402947 */ /* 0x000fea0003800000 */
[----:B------:R-:W-:Y:S02]  /*a7f0*/  IADD3 R0, R8, R0, RZ ;  /* 0x0000000008007210 */ /* 0x000fe40007ffe0ff */
[----:B------:R-:W-:Y:S02]  /*a800*/  LOP3.LUT P0, RZ, R29, 0xff, RZ, 0xc0, !PT ;  /* 0x000000ff1dff7812 */ /* 0x000fe4000780c0ff */
[----:B------:R-:W-:Y:S02]  /*a810*/  ISETP.GE.U32.AND P3, PT, R0, R3, PT ;  /* 0x000000030000720c */ /* 0x000fe40003f66070 */
[----:B------:R-:W-:-:S09]  /*a820*/  LOP3.LUT P1, RZ, R28, 0xff, RZ, 0xc0, !PT ;  /* 0x000000ff1cff7812 */ /* 0x000fd2000782c0ff */
[----:B------:R-:W-:Y:S02]  /*a830*/  DSETP.NEU.OR P0, PT, R4, RZ, P0 ;  /* 0x000000ff0400722a */ /* 0x000fe4000070d400 */
[----:B------:R-:W-:Y:S02]  /*a840*/  @!P3 LOP3.LUT P2, RZ, R20, 0xff, RZ, 0xc0, !PT ;  /* 0x000000ff14ffb812 */ /* 0x000fe4000784c0ff */
[----:B------:R-:W-:Y:S01]  /*a850*/  @!P3 LOP3.LUT P4, RZ, R16, 0xff, RZ, 0xc0, !PT ;  /* 0x000000ff10ffb812 */ /* 0x000fe2000788c0ff */
[----:B------:R-:W-:Y:S01]  /*a860*/  DSETP.NEU.OR P1, PT, R6, RZ, P1 ;  /* 0x000000ff0600722a */ /* 0x000fe20000f2d400 */
[----:B------:R-:W-:-:S05]  /*a870*/  SEL R29, RZ, 0x1, !P0 ;  /* 0x00000001ff1d7807 */ /* 0x000fca0004000000 */
[----:B------:R-:W-:-:S04]  /*a880*/  SEL R28, RZ, 0x1, !P1 ;  /* 0x00000001ff1c7807 */ /* 0x000fc80004800000 */
[----:B------:R-:W-:Y:S02]  /*a890*/  @!P3 DSETP.NEU.OR P2, PT, R24, RZ, P2 ;  /* 0x000000ff1800b22a */ /* 0x000fe4000174d400 */
[----:B------:R-:W-:-:S04]  /*a8a0*/  @!P3 DSETP.NEU.OR P4, PT, R26, RZ, P4 ;  /* 0x000000ff1a00b22a */ /* 0x000fc8000278d400 */
[----:B------:R-:W-:Y:S02]  /*a8b0*/  @!P3 SEL R0, RZ, 0x1, !P2 ;  /* 0x00000001ff00b807 */ /* 0x000fe40005000000 */
[----:B------:R-:W-:Y:S02]  /*a8c0*/  @!P3 SEL R3, RZ, 0x1, !P4 ;  /* 0x00000001ff03b807 */ /* 0x000fe40006000000 */
[----:B------:R-:W-:Y:S02]  /*a8d0*/  @!P3 PRMT R20, R0, 0x7610, R20 ;  /* 0x000076100014b816 */ /* 0x000fe40000000014 */
[----:B------:R-:W-:-:S07]  /*a8e0*/  @!P3 PRMT R16, R3, 0x7610, R16 ;  /* 0x000076100310b816 */ /* 0x000fce0000000010 */
.L_x_2007:
[----:B------:R-:W-:Y:S05]  /*a8f0*/  BSYNC B0 ;  /* 0x0000000000007941 */ /* 0x000fea0003800000 */
.L_x_2006:
[----:B------:R-:W-:Y:S02]  /*a900*/  LOP3.LUT P1, RZ, R30, 0xff, R35, 0xc8, !PT ;  /* 0x000000ff1eff7812 */ /* 0x000fe4000782c823 */
[----:B------:R-:W-:Y:S02]  /*a910*/  LOP3.LUT P0, RZ, R31, 0xff, R34, 0xc8, !PT ;  /* 0x000000ff1fff7812 */ /* 0x000fe4000780c822 */
[----:B------:R-:W-:Y:S02]  /*a920*/  SEL R3, RZ, 0x1, !P1 ;  /* 0x00000001ff037807 */ /* 0x000fe40004800000 */
[----:B------:R-:W-:Y:S02]  /*a930*/  SEL R0, RZ, 0x1, !P0 ;  /* 0x00000001ff007807 */ /* 0x000fe40004000000 */
[----:B------:R-:W-:Y:S02]  /*a940*/  LOP3.LUT P1, RZ, R28, 0xff, R3, 0xc8, !PT ;  /* 0x000000ff1cff7812 */ /* 0x000fe4000782c803 */
[----:B------:R-:W-:-:S02]  /*a950*/  LOP3.LUT P0, RZ, R29, 0xff, R0, 0xc8, !PT ;  /* 0x000000ff1dff7812 */ /* 0x000fc4000780c800 */
[----:B-----5:R-:W-:Y:S02]  /*a960*/  SEL R5, RZ, 0x1, !P1 ;  /* 0x00000001ff057807 */ /* 0x020fe40004800000 */
[----:B------:R-:W-:Y:S02]  /*a970*/  SEL R3, RZ, 0x1, !P0 ;  /* 0x00000001ff037807 */ /* 0x000fe40004000000 */
[----:B------:R-:W-:Y:S02]  /*a980*/  LOP3.LUT P1, RZ, R16, 0xff, R5, 0xc8, !PT ;  /* 0x000000ff10ff7812 */ /* 0x000fe4000782c805 */
[----:B------:R-:W-:Y:S02]  /*a990*/  LOP3.LUT P0, RZ, R20, 0xff, R3, 0xc8, !PT ;  /* 0x000000ff14ff7812 */ /* 0x000fe4000780c803 */
[----:B------:R-:W-:Y:S02]  /*a9a0*/  SEL R16, RZ, 0x1, !P1 ;  /* 0x00000001ff107807 */ /* 0x000fe40004800000 */
[----:B------:R-:W-:Y:S01]  /*a9b0*/  SEL R23, RZ, 0x1, !P0 ;  /* 0x00000001ff177807 */ /* 0x000fe20004000000 */
[----:B------:R-:W-:Y:S08]  /*a9c0*/  BRA `(.L_x_1975) ;  /* 0x00000014009c7947 */ /* 0x000ff00003800000 */
.L_x_1992:
        /* <DEDUP_REMOVED lines=18> */
.L_x_2011:
[----:B------:R-:W-:Y:S02]  /*aaf0*/  IMAD R4, R36, R21, RZ ;  /* 0x0000001524047224 */ /* 0x000fe400078e02ff */
[----:B------:R-:W-:-:S03]  /*ab00*/  IMAD.IADD R21, R0, 0x1, R21 ;  /* 0x0000000100157824 */ /* 0x000fc600078e0215 */
[----:B------:R-:W-:Y:S02]  /*ab10*/  SHF.R.U32.HI R5, RZ, 0x1, R4 ;  /* 0x00000001ff057819 */ /* 0x000fe40000011604 */
[----:B------:R-:W-:Y:S01]  /*ab20*/  IADD3 R7, R21, R0, RZ ;  /* 0x0000000015077210 */ /* 0x000fe20007ffe0ff */
[----:B------:R-:W-:Y:S02]  /*ab30*/  IMAD R21, R36, R21, RZ ;  /* 0x0000001524157224 */ /* 0x000fe400078e02ff */
[----:B------:R-:W-:-:S03]  /*ab40*/  IMAD.WIDE.U32 R4, R5, 0x10, R22 ;  /* 0x0000001005047825 */ /* 0x000fc600078e0016 */
[----:B------:R-:W-:Y:S01]  /*ab50*/  SHF.R.U32.HI R9, RZ, 0x1, R21 ;  /* 0x00000001ff097819 */ /* 0x000fe20000011615 */
[----:B------:R-:W-:Y:S02]  /*ab60*/  IMAD R8, R36, R7, RZ ;  /* 0x0000000724087224 */ /* 0x000fe400078e02ff */
[----:B------:R-:W-:Y:S02]  /*ab70*/  IMAD.IADD R21, R7, 0x1, R0 ;  /* 0x0000000107157824 */ /* 0x000fe400078e0200 */
[----:B------:R-:W2:Y:S01]  /*ab80*/  LDG.E.128 R4, desc[UR58][R4.64] ;  /* 0x0000003a04047981 */ /* 0x000ea2000c1e1d00 */
[----:B------:R-:W-:Y:S01]  /*ab90*/  SHF.R.U32.HI R13, RZ, 0x1, R8 ;  /* 0x00000001ff0d7819 */ /* 0x000fe20000011608 */
[----:B------:R-:W-:-:S04]  /*aba0*/  IMAD.WIDE.U32 R8, R9, 0x10, R22 ;  /* 0x0000001009087825 */ /* 0x000fc800078e0016 */
[----:B------:R-:W-:Y:S02]  /*abb0*/  IMAD R14, R36, R21, RZ ;  /* 0x00000015240e7224 */ /* 0x000fe400078e02ff */
[----:B------:R-:W3:Y:S01]  /*abc0*/  LDG.E.128 R8, desc[UR58][R8.64] ;  /* 0x0000003a08087981 */ /* 0x000ee2000c1e1d00 */
[----:B------:R-:W-:Y:S02]  /*abd0*/  IMAD.WIDE.U32 R12, R13, 0x10, R22 ;  /* 0x000000100d0c7825 */ /* 0x000fe400078e0016 */
[----:B------:R-:W-:-:S04]  /*abe0*/  SHF.R.U32.HI R25, RZ, 0x1, R14 ;  /* 0x00000001ff197819 */ /* 0x000fc8000001160e */
[----:B------:R-:W4:Y:S01]  /*abf0*/  LDG.E.128 R12, desc[UR58][R12.64] ;  /* 0x0000003a0c0c7981 */ /* 0x000f22000c1e1d00 */
[----:B------:R-:W-:-:S06]  /*ac00*/  IMAD.WIDE.U32 R24, R25, 0x10, R22 ;  /* 0x0000001019187825 */ /* 0x000fcc00078e0016 */
[----:B------:R-:W5:Y:S01]  /*ac10*/  LDG.E.128 R24, desc[UR58][R24.64] ;  /* 0x0000003a18187981 */ /* 0x000f62000c1e1d00 */
[----:B------:R-:W-:Y:S02]  /*ac20*/  LOP3.LUT P6, RZ, R28, 0xff, RZ, 0xc0, !PT ;  /* 0x000000ff1cff7812 */ /* 0x000fe400078cc0ff */
[----:B------:R-:W-:Y:S02]  /*ac30*/  LOP3.LUT P4, RZ, R29, 0xff, RZ, 0xc0, !PT ;  /* 0x000000ff1dff7812 */ /* 0x000fe4000788c0ff */
[----:B------:R-:W-:Y:S02]  /*ac40*/  LOP3.LUT P5, RZ, R20, 0xff, RZ, 0xc0, !PT ;  /* 0x000000ff14ff7812 */ /* 0x000fe400078ac0ff */
[----:B------:R-:W-:Y:S02]  /*ac50*/  IADD3 R21, R21, R0, RZ ;  /* 0x0000000015157210 */ /* 0x000fe40007ffe0ff */
[----:B------:R-:W-:Y:S02]  /*ac60*/  LOP3.LUT P0, RZ, R31, 0xff, RZ, 0xc0, !PT ;  /* 0x000000ff1fff7812 */ /* 0x000fe4000780c0ff */
[----:B------:R-:W-:-:S02]  /*ac70*/  LOP3.LUT P1, RZ, R30, 0xff, RZ, 0xc0, !PT ;  /* 0x000000ff1eff7812 */ /* 0x000fc4000782c0ff */
[----:B------:R-:W-:Y:S02]  /*ac80*/  LOP3.LUT P2, RZ, R32, 0xff, RZ, 0xc0, !PT ;  /* 0x000000ff20ff7812 */ /* 0x000fe4000784c0ff */
[----:B------:R-:W-:Y:S02]  /*ac90*/  LOP3.LUT P3, RZ, R33, 0xff, RZ, 0xc0, !PT ;  /* 0x000000ff21ff7812 */ /* 0x000fe4000786c0ff */
[----:B------:R-:W-:Y:S01]  /*aca0*/  LOP3.LUT R34, R34, 0xfffffffd, RZ, 0xc0, !PT ;  /* 0xfffffffd22227812 */ /* 0x000fe200078ec0ff */
[----:B--2---:R-:W-:Y:S02]  /*acb0*/  DSETP.NEU.OR P6, PT, R6, RZ, P6 ;  /* 0x000000ff0600722a */ /* 0x004fe400037cd400 */
[----:B------:R-:W-:-:S04]  /*acc0*/  DSETP.NEU.OR P4, PT, R4, RZ, P4 ;  /* 0x000000ff0400722a */ /* 0x000fc8000278d400 */
[----:B------:R-:W-:Y:S01]  /*acd0*/  SEL R28, RZ, 0x1, !P6 ;  /* 0x00000001ff1c7807 */ /* 0x000fe20007000000 */
[----:B------:R-:W-:Y:S01]  /*ace0*/  DSETP.NEU.AND P6, PT, R4, RZ, PT ;  /* 0x000000ff0400722a */ /* 0x000fe20003fcd000 */
[----:B------:R-:W-:Y:S01]  /*acf0*/  SEL R29, RZ, 0x1, !P4 ;  /* 0x00000001ff1d7807 */ /* 0x000fe20006000000 */
[----:B---3--:R-:W-:Y:S01]  /*ad00*/  DSETP.NEU.OR P5, PT, R8, RZ, P5 ;  /* 0x000000ff0800722a */ /* 0x008fe20002fad400 */
[----:B------:R-:W-:Y:S01]  /*ad10*/  LOP3.LUT P4, RZ, R16, 0xff, RZ, 0xc0, !PT ;  /* 0x000000ff10ff7812 */ /* 0x000fe2000788c0ff */
[----:B------:R-:W-:-:S04]  /*ad20*/  IMAD R4, R0, 0x3, R21 ;  /* 0x0000000300047824 */ /* 0x000fc800078e0215 */
[----:B------:R-:W-:Y:S01]  /*ad30*/  SEL R20, RZ, 0x1, !P5 ;  /* 0x00000001ff147807 */ /* 0x000fe20006800000 */
[----:B------:R-:W-:-:S05]  /*ad40*/  DSETP.NEU.AND P5, PT, R6, RZ, PT ;  /* 0x000000ff0600722a */ /* 0x000fca0003fad000 */
[----:B------:R-:W-:Y:S02]  /*ad50*/  @P6 LOP3.LUT R34, R34, 0x2, RZ, 0xfc, !PT ;  /* 0x0000000222226812 */ /* 0x000fe400078efcff */
[----:B------:R-:W-:Y:S01]  /*ad60*/  ISETP.GE.U32.AND P6, PT, R4, R3, PT ;  /* 0x000000030400720c */ /* 0x000fe20003fc6070 */
[----:B------:R-:W-:Y:S02]  /*ad70*/  DSETP.NEU.OR P0, PT, R10, RZ, P0 ;  /* 0x000000ff0a00722a */ /* 0x000fe4000070d400 */
[----:B----4-:R-:W-:Y:S02]  /*ad80*/  DSETP.NEU.OR P1, PT, R12, RZ, P1 ;  /* 0x000000ff0c00722a */ /* 0x010fe40000f2d400 */
[----:B------:R-:W-:Y:S02]  /*ad90*/  DSETP.NEU.OR P2, PT, R14, RZ, P2 ;  /* 0x000000ff0e00722a */ /* 0x000fe4000174d400 */
[----:B-----5:R-:W-:Y:S02]  /*ada0*/  DSETP.NEU.OR P3, PT, R24, RZ, P3 ;  /* 0x000000ff1800722a */ /* 0x020fe40001f6d400 */
[----:B------:R-:W-:Y:S01]  /*adb0*/  DSETP.NEU.OR P4, PT, R26, RZ, P4 ;  /* 0x000000ff1a00722a */ /* 0x000fe2000278d400 */
[----:B------:R-:W-:-:S02]  /*adc0*/  LOP3.LUT R34, R34, 0xfffffffe, RZ, 0xc0, !PT ;  /* 0xfffffffe22227812 */ /* 0x000fc400078ec0ff */
[----:B------:R-:W-:Y:S01]  /*add0*/  SEL R31, RZ, 0x1, !P0 ;  /* 0x00000001ff1f7807 */ /* 0x000fe20004000000 */
[----:B------:R-:W-:Y:S01]  /*ade0*/  DSETP.NEU.AND P0, PT, R8, RZ, PT ;  /* 0x000000ff0800722a */ /* 0x000fe20003f0d000 */
[----:B------:R-:W-:Y:S01]  /*adf0*/  @P5 LOP3.LUT R34, R34, 0x1, RZ, 0xfc, !PT ;  /* 0x0000000122225812 */ /* 0x000fe200078efcff */
        /* <DEDUP_REMOVED lines=8> */
[----:B------:R-:W-:Y:S01]  /*ae80*/  DSETP.NEU.AND P4, PT, R24, RZ, PT ;  /* 0x000000ff1800722a */ /* 0x000fe20003f8d000 */
[----:B------:R-:W-:-:S13]  /*ae90*/  @!P6 BRA `(.L_x_2011) ;  /* 0xfffffffc0014e947 */ /* 0x000fda000383ffff */
[----:B------:R-:W-:Y:S05]  /*aea0*/  BSYNC B1 ;  /* 0x0000000000017941 */ /* 0x000fea0003800000 */
.L_x_2010:
[C---:B------:R-:W-:Y:S02]  /*aeb0*/  LOP3.LUT P6, RZ, R34.reuse, 0x1, RZ, 0xc0, !PT ;  /* 0x0000000122ff7812 */ /* 0x040fe400078cc0ff */
[----:B------:R-:W-:-:S04]  /*aec0*/  LOP3.LUT R34, R34, 0xfffffffb, RZ, 0xc0, !PT ;  /* 0xfffffffb22227812 */ /* 0x000fc800078ec0ff */
[----:B------:R-:W-:-:S07]  /*aed0*/  LOP3.LUT R34, R34, 0xfffffff7, RZ, 0xc0, !PT ;  /* 0xfffffff722227812 */ /* 0x000fce00078ec0ff */
[----:B------:R-:W-:-:S04]  /*aee0*/  @P6 LOP3.LUT R34, R34, 0x8, RZ, 0xfc, !PT ;  /* 0x0000000822226812 */ /* 0x000fc800078efcff */
[----:B------:R-:W-:-:S04]  /*aef0*/  @P0 LOP3.LUT R34, R34, 0x4, RZ, 0xfc, !PT ;  /* 0x0000000422220812 */ /* 0x000fc800078efcff */
[----:B------:R-:W-:-:S04]  /*af00*/  LOP3.LUT R34, R34, 0xfffffffe, RZ, 0xc0, !PT ;  /* 0xfffffffe22227812 */ /* 0x000fc800078ec0ff */
[----:B------:R-:W-:-:S04]  /*af10*/  @P1 LOP3.LUT R34, R34, 0x1, RZ, 0xfc, !PT ;  /* 0x0000000122221812 */ /* 0x000fc800078efcff */
[----:B------:R-:W-:-:S13]  /*af20*/  LOP3.LUT P0, RZ, R34, 0x2, RZ, 0xc0, !PT ;  /* 0x0000000222ff7812 */ /* 0x000fda000780c0ff */
.L_x_2009:
[----:B------:R-:W-:Y:S05]  /*af30*/  BSYNC B0 ;  /* 0x0000000000007941 */ /* 0x000fea0003800000 */
.L_x_2008:
[----:B------:R-:W-:Y:S01]  /*af40*/  ISETP.GE.U32.AND P1, PT, R21, R3, PT ;  /* 0x000000031500720c */ /* 0x000fe20003f26070 */
[----:B------:R-:W-:-:S12]  /*af50*/  BSSY B0, `(.L_x_2012) ;  /* 0x0000028000007945 */ /* 0x000fd80003800000 */
[----:B------:R-:W-:Y:S05]  /*af60*/  @P1 BRA `(.L_x_2013) ;  /* 0x0000000000981947 */ /* 0x000fea0003800000 */
[----:B------:R-:W-:-:S05]  /*af70*/  IMAD R4, R36, R21, RZ ;  /* 0x0000001524047224 */ /* 0x000fca00078e02ff */
[----:B------:R-:W-:-:S05]  /*af80*/  SHF.R.U32.HI R5, RZ, 0x1, R4 ;  /* 0x00000001ff057819 */ /* 0x000fca0000011604 */
[----:B------:R-:W-:-:S06]  /*af90*/  IMAD.WIDE.U32 R4, R5, 0x10, R22 ;  /* 0x0000001005047825 */ /* 0x000fcc00078e0016 */
[----:B------:R-:W2:Y:S01]  /*afa0*/  LDG.E.128 R4, desc[UR58][R4.64] ;  /* 0x0000003a04047981 */ /* 0x000ea2000c1e1d00 */
[----:B------:R-:W-:Y:S01]  /*afb0*/  IMAD.IADD R9, R21, 0x1, R0 ;  /* 0x0000000115097824 */ /* 0x000fe200078e0200 */
[----:B------:R-:W-:Y:S01]  /*afc0*/  LOP3.LUT R34, R34, 0xfffffff7, RZ, 0xc0, !PT ;  /* 0xfffffff722227812 */ /* 0x000fe200078ec0ff */
[----:B--2---:R-:W-:Y:S02]  /*afd0*/  DSETP.NEU.AND P6, PT, R6, RZ, PT ;  /* 0x000000ff0600722a */ /* 0x004fe40003fcd000 */
[----:B------:R-:W-:-:S12]  /*afe0*/  DSETP.NEU.AND P0, PT, R4, RZ, PT ;  /* 0x000000ff0400722a */ /* 0x000fd80003f0d000 */
[----:B------:R-:W-:Y:S02]  /*aff0*/  @P6 LOP3.LUT R34, R34, 0x8, RZ, 0xfc, !PT ;  /* 0x0000000822226812 */ /* 0x000fe400078efcff */
[----:B------:R-:W-:-:S13]  /*b000*/  ISETP.GE.U32.AND P6, PT, R9, R3, PT ;  /* 0x000000030900720c */ /* 0x000fda0003fc6070 */
[----:B------:R-:W-:Y:S05]  /*b010*/  @P6 BRA `(.L_x_2013) ;  /* 0x00000000006c6947 */ /* 0x000fea0003800000 */
[----:B------:R-:W-:-:S05]  /*b020*/  IMAD R4, R36, R9, RZ ;  /* 0x0000000924047224 */ /* 0x000fca00078e02ff */
[----:B------:R-:W-:-:S05]  /*b030*/  SHF.R.U32.HI R5, RZ, 0x1, R4 ;  /* 0x00000001ff057819 */ /* 0x000fca0000011604 */
[----:B------:R-:W-:-:S06]  /*b040*/  IMAD.WIDE.U32 R4, R5, 0x10, R22 ;  /* 0x0000001005047825 */ /* 0x000fcc00078e0016 */
[----:B------:R-:W2:Y:S01]  /*b050*/  LDG.E.128 R4, desc[UR58][R4.64] ;  /* 0x0000003a04047981 */ /* 0x000ea2000c1e1d00 */
[----:B------:R-:W-:Y:S02]  /*b060*/  LOP3.LUT R34, R34, 0xfffffffb, RZ, 0xc0, !PT ;  /* 0xfffffffb22227812 */ /* 0x000fe400078ec0ff */
[----:B------:R-:W-:Y:S01]  /*b070*/  IADD3 R11, R9, R0, RZ ;  /* 0x00000000090b7210 */ /* 0x000fe20007ffe0ff */
[----:B--2---:R-:W-:-:S14]  /*b080*/  DSETP.NEU.AND P6, PT, R4, RZ, PT ;  /* 0x000000ff0400722a */ /* 0x004fdc0003fcd000 */
[----:B------:R-:W-:Y:S01]  /*b090*/  @P6 LOP3.LUT R34, R34, 0x4, RZ, 0xfc, !PT ;  /* 0x0000000422226812 */ /* 0x000fe200078efcff */
[----:B------:R-:W-:-:S03]  /*b0a0*/  DSETP.NEU.AND P6, PT, R6, RZ, PT ;  /* 0x000000ff0600722a */ /* 0x000fc60003fcd000 */
[----:B------:R-:W-:-:S11]  /*b0b0*/  LOP3.LUT R34, R34, 0xfffffffe, RZ, 0xc0, !PT ;  /* 0xfffffffe22227812 */ /* 0x000fd600078ec0ff */
[----:B------:R-:W-:Y:S02]  /*b0c0*/  @P6 LOP3.LUT R34, R34, 0x1, RZ, 0xfc, !PT ;  /* 0x0000000122226812 */ /* 0x000fe400078efcff */
[----:B------:R-:W-:-:S13]  /*b0d0*/  ISETP.GE.U32.AND P6, PT, R11, R3, PT ;  /* 0x000000030b00720c */ /* 0x000fda0003fc6070 */
[----:B------:R-:W-:Y:S05]  /*b0e0*/  @P6 BRA `(.L_x_2013) ;  /* 0x0000000000386947 */ /* 0x000fea0003800000 */
[----:B------:R-:W-:-:S05]  /*b0f0*/  IMAD.IADD R4, R11, 0x1, R0 ;  /* 0x000000010b047824 */ /* 0x000fca00078e0200 */
[----:B------:R-:W-:-:S13]  /*b100*/  ISETP.GE.U32.AND P2, PT, R4, R3, PT ;  /* 0x000000030400720c */ /* 0x000fda0003f46070 */
[----:B------:R-:W-:-:S05]  /*b110*/  @!P2 IMAD R4, R36, R4, RZ ;  /* 0x000000042404a224 */ /* 0x000fca00078e02ff */
[----:B------:R-:W-:-:S05]  /*b120*/  @!P2 SHF.R.U32.HI R9, RZ, 0x1, R4 ;  /* 0x00000001ff09a819 */ /* 0x000fca0000011604 */
[----:B------:R-:W-:-:S05]  /*b130*/  @!P2 IMAD.WIDE.U32 R8, R9, 0x10, R22 ;  /* 0x000000100908a825 */ /* 0x000fca00078e0016 */
[----:B------:R-:W2:Y:S01]  /*b140*/  @!P2 LDG.E.128 R4, desc[UR58][R8.64] ;  /* 0x0000003a0804a981 */ /* 0x000ea2000c1e1d00 */
[----:B------:R-:W-:Y:S01]  /*b150*/  IMAD R36, R36, R11, RZ ;  /* 0x0000000b24247224 */ /* 0x000fe200078e02ff */
[----:B--2---:R-:W-:-:S04]  /*b160*/  @!P2 DSETP.NEU.AND P4, PT, R4, RZ, PT ;  /* 0x000000ff0400a22a */ /* 0x004fc80003f8d000 */
[----:B------:R-:W-:Y:S01]  /*b170*/  SHF.R.U32.HI R5, RZ, 0x1, R36 ;  /* 0x00000001ff057819 */ /* 0x000fe20000011624 */
[----:B------:R-:W-:-:S04]  /*b180*/  @!P2 DSETP.NEU.AND P5, PT, R6, RZ, PT ;  /* 0x000000ff0600a22a */ /* 0x000fc80003fad000 */
[----:B------:R-:W-:-:S06]  /*b190*/  IMAD.WIDE.U32 R4, R5, 0x10, R22 ;  /* 0x0000001005047825 */ /* 0x000fcc00078e0016 */
[----:B------:R-:W2:Y:S02]  /*b1a0*/  LDG.E.128 R4, desc[UR58][R4.64] ;  /* 0x0000003a04047981 */ /* 0x000ea4000c1e1d00 */
[----:B--2---:R-:W-:Y:S02]  /*b1b0*/  DSETP.NEU.AND P2, PT, R4, RZ, PT ;  /* 0x000000ff0400722a */ /* 0x004fe40003f4d000 */
[----:B------:R-:W-:-:S14]  /*b1c0*/  DSETP.NEU.AND P3, PT, R6, RZ, PT ;  /* 0x000000ff0600722a */ /* 0x000fdc0003f6d000 */
.L_x_2013:
[----:B------:R-:W-:Y:S05]  /*b1d0*/  BSYNC B0 ;  /* 0x0000000000007941 */ /* 0x000fea0003800000 */
.L_x_2012:
[----:B------:R-:W-:Y:S04]  /*b1e0*/  BSSY B0, `(.L_x_2014) ;  /* 0x0000027000007945 */ /* 0x000fe80003800000 */
[----:B------:R-:W-:Y:S05]  /*b1f0*/  @P1 BRA `(.L_x_2015) ;  /* 0x0000000000941947 */ /* 0x000fea0003800000 */
[----:B------:R-:W-:Y:S02]  /*b200*/  LOP3.LUT P1, RZ, R29, 0xff, RZ, 0xc0, !PT ;  /* 0x000000ff1dff7812 */ /* 0x000fe4000782c0ff */
[----:B------:R-:W-:Y:S02]  /*b210*/  IADD3 R4, R21, R0, RZ ;  /* 0x0000000015047210 */ /* 0x000fe40007ffe0ff */
[----:B------:R-:W-:Y:S02]  /*b220*/  PLOP3.LUT P0, PT, P1, P0, PT, 0xa8, 0x0 ;  /* 0x000000000000781c */ /* 0x000fe40000f01570 */
[----:B------:R-:W-:Y:S02]  /*b230*/  LOP3.LUT P6, RZ, R34, 0x8, RZ, 0xc0, !PT ;  /* 0x0000000822ff7812 */ /* 0x000fe400078cc0ff */
[----:B------:R-:W-:Y:S02]  /*b240*/  SEL R29, RZ, 0x1, !P0 ;  /* 0x00000001ff1d7807 */ /* 0x000fe40004000000 */
[----:B------:R-:W-:-:S02]  /*b250*/  ISETP.GE.U32.AND P0, PT, R4, R3, PT ;  /* 0x000000030400720c */ /* 0x000fc40003f06070 */
[----:B------:R-:W-:-:S04]  /*b260*/  LOP3.LUT P1, RZ, R28, 0xff, RZ, 0xc0, !PT ;  /* 0x000000ff1cff7812 */ /* 0x000fc8000782c0ff */
[----:B------:R-:W-:-:S04]  /*b270*/  PLOP3.LUT P1, PT, P1, P6, PT, 0xa8, 0x0 ;  /* 0x000000000000781c */ /* 0x000fc80000f2d570 */
[----:B------:R-:W-:-:S03]  /*b280*/  SEL R28, RZ, 0x1, !P1 ;  /* 0x00000001ff1c7807 */ /* 0x000fc60004800000 */
[----:B------:R-:W-:Y:S06]  /*b290*/  @P0 BRA `(.L_x_2015) ;  /* 0x00000000006c0947 */ /* 0x000fec0003800000 */
[----:B------:R-:W-:Y:S01]  /*b2a0*/  LOP3.LUT P1, RZ, R34, 0x4, RZ, 0xc0, !PT ;  /* 0x0000000422ff7812 */ /* 0x000fe2000782c0ff */
[----:B------:R-:W-:Y:S01]  /*b2b0*/  IMAD.IADD R4, R4, 0x1, R0 ;  /* 0x0000000104047824 */ /* 0x000fe200078e0200 */
[----:B------:R-:W-:Y:S02]  /*b2c0*/  LOP3.LUT P0, RZ, R20, 0xff, RZ, 0xc0, !PT ;  /* 0x000000ff14ff7812 */ /* 0x000fe4000780c0ff */
[----:B------:R-:W-:Y:S02]  /*b2d0*/  LOP3.LUT P6, RZ, R34, 0x1, RZ, 0xc0, !PT ;  /* 0x0000000122ff7812 */ /* 0x000fe400078cc0ff */
[----:B------:R-:W-:Y:S02]  /*b2e0*/  PLOP3.LUT P0, PT, P0, P1, PT, 0xa8, 0x0 ;  /* 0x000000000000781c */ /* 0x000fe40000703570 */
[----:B------:R-:W-:Y:S02]  /*b2f0*/  LOP3.LUT P1, RZ, R31, 0xff, RZ, 0xc0, !PT ;  /* 0x000000ff1fff7812 */ /* 0x000fe4000782c0ff */
[----:B------:R-:W-:-:S02]  /*b300*/  SEL R20, RZ, 0x1, !P0 ;  /* 0x00000001ff147807 */ /* 0x000fc40004000000 */
        /* <DEDUP_REMOVED lines=9> */
[----:B------:R-:W-:Y:S02]  /*b3a0*/  @!P1 LOP3.LUT P0, RZ, R33, 0xff, RZ, 0xc0, !PT ;  /* 0x000000ff21ff9812 */ /* 0x000fe4000780c0ff */
[----:B------:R-:W-:Y:S02]  /*b3b0*/  @!P1 LOP3.LUT P6, RZ, R16, 0xff, RZ, 0xc0, !PT ;  /* 0x000000ff10ff9812 */ /* 0x000fe400078cc0ff */
[----:B------:R-:W-:Y:S02]  /*b3c0*/  @!P1 PLOP3.LUT P0, PT, P0, P4, PT, 0xa8, 0x0 ;  /* 0x000000000000981c */ /* 0x000fe40000709570 */
[----:B------:R-:W-:Y:S02]  /*b3d0*/  LOP3.LUT P4, RZ, R30, 0xff, RZ, 0xc0, !PT ;  /* 0x000000ff1eff7812 */ /* 0x000fe4000788c0ff */
[----:B------:R-:W-:Y:S02]  /*b3e0*/  @!P1 PLOP3.LUT P5, PT, P6, P5, PT, 0xa8, 0x0 ;  /* 0x000000000000981c */ /* 0x000fe400037ab570 */
[----:B------:R-:W-:-:S02]  /*b3f0*/  PLOP3.LUT P2, PT, P4, P2, PT, 0xa8, 0x0 ;  /* 0x000000000000781c */ /* 0x000fc40002745570 */
[----:B------:R-:W-:Y:S02]  /*b400*/  @!P1 SEL R0, RZ, 0x1, !P0 ;  /* 0x00000001ff009807 */ /* 0x000fe40004000000 */
[----:B------:R-:W-:Y:S02]  /*b410*/  @!P1 SEL R3, RZ, 0x1, !P5 ;  /* 0x00000001ff039807 */ /* 0x000fe40006800000 */
[----:B------:R-:W-:Y:S02]  /*b420*/  SEL R30, RZ, 0x1, !P2 ;  /* 0x00000001ff1e7807 */ /* 0x000fe40005000000 */
[----:B------:R-:W-:Y:S02]  /*b430*/  @!P1 PRMT R33, R0, 0x7610, R33 ;  /* 0x0000761000219816 */ /* 0x000fe40000000021 */
[----:B------:R-:W-:-:S07]  /*b440*/  @!P1 PRMT R16, R3, 0x7610, R16 ;  /* 0x0000761003109816 */ /* 0x000fce0000000010 */
.L_x_2015:
[----:B------:R-:W-:Y:S05]  /*b450*/  BSYNC B0 ;  /* 0x0000000000007941 */ /* 0x000fea0003800000 */
.L_x_2014:
        /* <DEDUP_REMOVED lines=13> */
.L_x_1991:
        /* <DEDUP_REMOVED lines=11> */
[----:B0-----:R-:W-:-:S05]  /*b5e0*/  IMAD R4, R0, 0x3, R9 ;  /* 0x0000000300047824 */ /* 0x001fca00078e0209 */
[----:B------:R-:W-:-:S13]  /*b5f0*/  ISETP.GE.U32.AND P0, PT, R4, R3, PT ;  /* 0x000000030400720c */ /* 0x000fda0003f06070 */
        /* <DEDUP_REMOVED lines=9> */
.L_x_2019:
[----:B------:R-:W-:Y:S01]  /*b690*/  SHF.R.U32.HI R5, RZ, 0x1, R9 ;  /* 0x00000001ff057819 */ /* 0x000fe20000011609 */
[----:B------:R-:W-:-:S04]  /*b6a0*/  IMAD.IADD R9, R9, 0x1, R0 ;  /* 0x0000000109097824 */ /* 0x000fc800078e0200 */
[----:B------:R-:W-:Y:S01]  /*b6b0*/  IMAD.WIDE.U32 R4, R5, 0x10, R22 ;  /* 0x0000001005047825 */ /* 0x000fe200078e0016 */
[----:B------:R-:W-:Y:S02]  /*b6c0*/  SHF.R.U32.HI R11, RZ, 0x1, R9 ;  /* 0x00000001ff0b7819 */ /* 0x000fe40000011609 */
[----:B------:R-:W-:-:S03]  /*b6d0*/  IADD3 R33, R9, R0, RZ ;  /* 0x0000000009217210 */ /* 0x000fc60007ffe0ff */
[----:B------:R-:W-:Y:S01]  /*b6e0*/  IMAD.WIDE.U32 R8, R11, 0x10, R22 ;  /* 0x000000100b087825 */ /* 0x000fe200078e0016 */
[----:B------:R-:W2:Y:S01]  /*b6f0*/  LDG.E.128 R4, desc[UR58][R4.64] ;  /* 0x0000003a04047981 */ /* 0x000ea2000c1e1d00 */
[----:B------:R-:W-:Y:S02]  /*b700*/  SHF.R.U32.HI R13, RZ, 0x1, R33 ;  /* 0x00000001ff0d7819 */ /* 0x000fe40000011621 */
[----:B------:R-:W-:Y:S02]  /*b710*/  IMAD.IADD R33, R33, 0x1, R0 ;  /* 0x0000000121217824 */ /* 0x000fe400078e0200 */
        /* <DEDUP_REMOVED lines=9> */
[----:B------:R-:W-:Y:S02]  /*b7b0*/  LOP3.LUT P5, RZ, R20, 0xff, RZ, 0xc0, !PT ;  /* 0x000000ff14ff7812 */ /* 0x000fe400078ac0ff */
[----:B------:R-:W-:Y:S02]  /*b7c0*/  LOP3.LUT P1, RZ, R28, 0xff, RZ, 0xc0, !PT ;  /* 0x000000ff1cff7812 */ /* 0x000fe4000782c0ff */
[----:B------:R-:W-:-:S02]  /*b7d0*/  LOP3.LUT P2, RZ, R30, 0xff, RZ, 0xc0, !PT ;  /* 0x000000ff1eff7812 */ /* 0x000fc4000784c0ff */
[----:B------:R-:W-:Y:S02]  /*b7e0*/  LOP3.LUT P3, RZ, R31, 0xff, RZ, 0xc0, !PT ;  /* 0x000000ff1fff7812 */ /* 0x000fe4000786c0ff */
[----:B------:R-:W-:Y:S01]  /*b7f0*/  LOP3.LUT R34, R34, 0xfffffffd, RZ, 0xc0, !PT ;  /* 0xfffffffd22227812 */ /* 0x000fe200078ec0ff */
[----:B--2---:R-:W-:Y:S02]  /*b800*/  DSETP.NEU.OR P6, PT, R6, RZ, P6 ;  /* 0x000000ff0600722a */ /* 0x004fe400037cd400 */
[----:B---3--:R-:W-:-:S04]  /*b810*/  DSETP.NEU.OR P0, PT, R10, RZ, P0 ;  /* 0x000000ff0a00722a */ /* 0x008fc8000070d400 */
[----:B------:R-:W-:Y:S01]  /*b820*/  SEL R21, RZ, 0x1, !P6 ;  /* 0x00000001ff157807 */ /* 0x000fe20007000000 */
[C---:B------:R-:W-:Y:S02]  /*b830*/  DSETP.NEU.AND P6, PT, R4.reuse, RZ, PT ;  /* 0x000000ff0400722a */ /* 0x040fe40003fcd000 */
[----:B------:R-:W-:Y:S01]  /*b840*/  DSETP.NEU.OR P4, PT, R4, RZ, P4 ;  /* 0x000000ff0400722a */ /* 0x000fe2000278d400 */
[----:B------:R-:W-:Y:S01]  /*b850*/  SEL R16, RZ, 0x1, !P0 ;  /* 0x00000001ff107807 */ /* 0x000fe20004000000 */
[C---:B------:R-:W-:Y:S02]  /*b860*/  DSETP.NEU.OR P5, PT, R8.reuse, RZ, P5 ;  /* 0x000000ff0800722a */ /* 0x040fe40002fad400 */
[----:B------:R-:W-:Y:S01]  /*b870*/  DSETP.NEU.AND P0, PT, R8, RZ, PT ;  /* 0x000000ff0800722a */ /* 0x000fe20003f0d000 */
[----:B------:R-:W-:Y:S02]  /*b880*/  IADD3 R9, R33, R0, RZ ;  /* 0x0000000021097210 */ /* 0x000fe40007ffe0ff */
[----:B------:R-:W-:-:S02]  /*b890*/  SEL R29, RZ, 0x1, !P4 ;  /* 0x00000001ff1d7807 */ /* 0x000fc40006000000 */
[----:B------:R-:W-:Y:S01]  /*b8a0*/  LOP3.LUT P4, RZ, R32, 0xff, RZ, 0xc0, !PT ;  /* 0x000000ff20ff7812 */ /* 0x000fe2000788c0ff */
[----:B------:R-:W-:Y:S01]  /*b8b0*/  IMAD R4, R0, 0x3, R9 ;  /* 0x0000000300047824 */ /* 0x000fe200078e0209 */
[----:B------:R-:W-:Y:S01]  /*b8c0*/  SEL R20, RZ, 0x1, !P5 ;  /* 0x00000001ff147807 */ /* 0x000fe20006800000 */
[----:B------:R-:W-:Y:S01]  /*b8d0*/  DSETP.NEU.AND P5, PT, R6, RZ, PT ;  /* 0x000000ff0600722a */ /* 0x000fe20003fad000 */
[----:B------:R-:W-:Y:S02]  /*b8e0*/  @P6 LOP3.LUT R34, R34, 0x2, RZ, 0xfc, !PT ;  /* 0x0000000222226812 */ /* 0x000fe400078efcff */
[----:B------:R-:W-:Y:S01]  /*b8f0*/  ISETP.GE.U32.AND P6, PT, R4, R3, PT ;  /* 0x000000030400720c */ /* 0x000fe20003fc6070 */
[----:B----4-:R-:W-:Y:S02]  /*b900*/  DSETP.NEU.OR P1, PT, R12, RZ, P1 ;  /* 0x000000ff0c00722a */ /* 0x010fe40000f2d400 */
[----:B------:R-:W-:Y:S02]  /*b910*/  DSETP.NEU.OR P2, PT, R14, RZ, P2 ;  /* 0x000000ff0e00722a */ /* 0x000fe4000174d400 */
[----:B-----5:R-:W-:-:S02]  /*b920*/  DSETP.NEU.OR P3, PT, R24, RZ, P3 ;  /* 0x000000ff1800722a */ /* 0x020fc40001f6d400 */
[----:B------:R-:W-:Y:S01]  /*b930*/  DSETP.NEU.OR P4, PT, R26, RZ, P4 ;  /* 0x000000ff1a00722a */ /* 0x000fe2000278d400 */
[----:B------:R-:W-:Y:S02]  /*b940*/  LOP3.LUT R34, R34, 0xfffffffe, RZ, 0xc0, !PT ;  /* 0xfffffffe22227812 */ /* 0x000fe400078ec0ff */
        /* <DEDUP_REMOVED lines=12> */
.L_x_2018:
        /* <DEDUP_REMOVED lines=8> */
.L_x_2017:
[----:B------:R-:W-:Y:S05]  /*ba90*/  BSYNC B0 ;  /* 0x0000000000007941 */ /* 0x000fea0003800000 */
.L_x_2016:
[----:B------:R-:W-:Y:S01]  /*baa0*/  ISETP.GE.U32.AND P1, PT, R9, R3, PT ;  /* 0x000000030900720c */ /* 0x000fe20003f26070 */
[----:B------:R-:W-:-:S12]  /*bab0*/  BSSY B0, `(.L_x_2020) ;  /* 0x0000024000007945 */ /* 0x000fd80003800000 */
[----:B------:R-:W-:Y:S05]  /*bac0*/  @P1 BRA `(.L_x_2021) ;  /* 0x0000000000881947 */ /* 0x000fea0003800000 */
        /* <DEDUP_REMOVED lines=24> */
[----:B------:R-:W-:-:S05]  /*bc50*/  @!P2 SHF.R.U32.HI R11, RZ, 0x1, R4 ;  /* 0x00000001ff0ba819 */ /* 0x000fca0000011604 */
[----:B------:R-:W-:-:S05]  /*bc60*/  @!P2 IMAD.WIDE.U32 R10, R11, 0x10, R22 ;  /* 0x000000100b0aa825 */ /* 0x000fca00078e0016 */
[----:B------:R-:W2:Y:S02]  /*bc70*/  @!P2 LDG.E.128 R4, desc[UR58][R10.64] ;  /* 0x0000003a0a04a981 */ /* 0x000ea4000c1e1d00 */
[----:B--2---:R-:W-:Y:S01]  /*bc80*/  @!P2 DSETP.NEU.AND P4, PT, R4, RZ, PT ;  /* 0x000000ff0400a22a */ /* 0x004fe20003f8d000 */
[----:B------:R-:W-:Y:S01]  /*bc90*/  SHF.R.U32.HI R5, RZ, 0x1, R8 ;  /* 0x00000001ff057819 */ /* 0x000fe20000011608 */
[----:B------:R-:W-:-:S04]  /*bca0*/  @!P2 DSETP.NEU.AND P5, PT, R6, RZ, PT ;  /* 0x000000ff0600a22a */ /* 0x000fc80003fad000 */
[----:B------:R-:W-:-:S06]  /*bcb0*/  IMAD.WIDE.U32 R4, R5, 0x10, R22 ;  /* 0x0000001005047825 */ /* 0x000fcc00078e0016 */
[----:B------:R-:W2:Y:S02]  /*bcc0*/  LDG.E.128 R4, desc[UR58][R4.64] ;  /* 0x0000003a04047981 */ /* 0x000ea4000c1e1d00 */
[----:B--2---:R-:W-:Y:S02]  /*bcd0*/  DSETP.NEU.AND P2, PT, R4, RZ, PT ;  /* 0x000000ff0400722a */ /* 0x004fe40003f4d000 */
[----:B------:R-:W-:-:S14]  /*bce0*/  DSETP.NEU.AND P3, PT, R6, RZ, PT ;  /* 0x000000ff0600722a */ /* 0x000fdc0003f6d000 */
.L_x_2021:
[----:B------:R-:W-:Y:S05]  /*bcf0*/  BSYNC B0 ;  /* 0x0000000000007941 */ /* 0x000fea0003800000 */
.L_x_2020:
        /* <DEDUP_REMOVED lines=39> */
.L_x_2023:
[----:B------:R-:W-:Y:S05]  /*bf70*/  BSYNC B0 ;  /* 0x0000000000007941 */ /* 0x000fea0003800000 */
.L_x_2022:
        /* <DEDUP_REMOVED lines=12> */
.L_x_1975:
[----:B------:R-:W-:Y:S05]  /*c040*/  BSYNC B6 ;  /* 0x0000000000067941 */ /* 0x000fea0003800000 */
.L_x_1974:
        /* <DEDUP_REMOVED lines=16> */
.L_x_2027:
        /* <DEDUP_REMOVED lines=20> */
.L_x_2026:
[----:B------:R-:W-:Y:S05]  /*c290*/  BSYNC B0 ;  /* 0x0000000000007941 */ /* 0x000fea0003800000 */
.L_x_2025:
[----:B------:R-:W-:Y:S01]  /*c2a0*/  IMAD.MOV.U32 R4, RZ, RZ, R7 ;  /* 0x000000ffff047224 */ /* 0x000fe200078e0007 */
[----:B------:R-:W-:Y:S06]  /*c2b0*/  @P2 BRA `(.L_x_2027) ;  /* 0xfffffffc00a42947 */ /* 0x000fec000383ffff */
.L_x_2024:
        /* <DEDUP_REMOVED lines=20> */
.L_x_2032:
        /* <DEDUP_REMOVED lines=17> */
.L_x_2031:
[----:B------:R-:W-:Y:S05]  /*c510*/  BSYNC B0 ;  /* 0x0000000000007941 */ /* 0x000fea0003800000 */
.L_x_2030:
[----:B------:R-:W-:-:S04]  /*c520*/  SHF.R.S32.HI R4, RZ, 0x1, R4 ;  /* 0x00000001ff047819 */ /* 0x000fc80000011404 */
[----:B------:R-:W-:-:S13]  /*c530*/  ISETP.GE.AND P0, PT, R4, 0x20, PT ;  /* 0x000000200400780c */ /* 0x000fda0003f06270 */
[----:B------:R-:W-:Y:S05]  /*c540*/  @P0 BRA `(.L_x_2032) ;  /* 0xfffffffc00ac0947 */ /* 0x000fea000383ffff */
[----:B------:R-:W-:-:S11]  /*c550*/  HFMA2.MMA R0, -RZ, RZ, 0, 1.9073486328125e-06 ;  /* 0x00000020ff007435 */ /* 0x000fd600000001ff */
.L_x_2029:
[----:B------:R-:W-:Y:S01]  /*c560*/  ISETP.GE.AND P0, PT, R0, 0x2, PT ;  /* 0x000000020000780c */ /* 0x000fe20003f06270 */
[----:B------:R-:W-:Y:S05]  /*c570*/  WARPSYNC.ALL ;  /* 0x0000000000007948 */ /* 0x000fea0003800000 */
[----:B------:R-:W-:Y:S07]  /*c580*/  BAR.SYNC.DEFER_BLOCKING 0x0 ;  /* 0x0000000000007b1d */ /* 0x000fee0000010000 */
[----:B------:R-:W-:Y:S05]  /*c590*/  @!P0 BRA `(.L_x_2028) ;  /* 0x0000000000408947 */ /* 0x000fea0003800000 */
[----:B-1----:R-:W-:-:S07]  /*c5a0*/  IMAD.MOV.U32 R3, RZ, RZ, 0x1 ;  /* 0x00000001ff037424 */ /* 0x002fce00078e00ff */
.L_x_2033:
        /* <DEDUP_REMOVED lines=15> */
.L_x_2028:
[----:B-1----:R-:W1:Y:S01]  /*c6a0*/  LDC R3, c[0x0][0x3e8] ;  /* 0x0000fa00ff037b82 */ /* 0x002e620000000800 */
[----:B------:R-:W-:Y:S01]  /*c6b0*/  IMAD.MOV.U32 R22, RZ, RZ, RZ ;  /* 0x000000ffff167224 */ /* 0x000fe200078e00ff */
[----:B------:R-:W-:Y:S02]  /*c6c0*/  MOV R24, RZ ;  /* 0x000000ff00187202 */ /* 0x000fe40000000f00 */
[----:B-1----:R-:W-:-:S13]  /*c6d0*/  ISETP.NE.AND P1, PT, R3, RZ, PT ;  /* 0x000000ff0300720c */ /* 0x002fda0003f25270 */
[----:B------:R-:W-:Y:S05]  /*c6e0*/  @!P1 BRA `(.L_x_2034) ;  /* 0x0000001000449947 */ /* 0x000fea0003800000 */
        /* <DEDUP_REMOVED lines=273> */
.L_x_2034:
        /* <DEDUP_REMOVED lines=275> */
.L_x_2035:
        /* <DEDUP_REMOVED lines=293> */
.L_x_2037:
        /* <DEDUP_REMOVED lines=275> */
.L_x_2038:
        /* <DEDUP_REMOVED lines=14> */
.L_x_2040:
[----:B------:R-:W-:Y:S05]  /*10d90*/  BSYNC B0 ;  /* 0x0000000000007941 */ /* 0x000fea0003800000 */
.L_x_2039:
        /* <DEDUP_REMOVED lines=15> */
.L_x_2042:
[----:B------:R-:W-:Y:S05]  /*10e90*/  BSYNC B0 ;  /* 0x0000000000007941 */ /* 0x000fea0003800000 */
.L_x_2041:
        /* <DEDUP_REMOVED lines=35> */
.L_x_2044:
[----:B------:R-:W-:Y:S05]  /*110d0*/  BSYNC B0 ;  /* 0x0000000000007941 */ /* 0x000fea0003800000 */
.L_x_2043:
        /* <DEDUP_REMOVED lines=34> */
.L_x_2049:
        /* <DEDUP_REMOVED lines=12> */
.L_x_2048:
[----:B------:R-:W-:Y:S05]  /*113c0*/  BRA `(.L_x_2047) ;  /* 0x00000000005c7947 */ /* 0x000fea0003800000 */
.L_x_2046:
        /* <DEDUP_REMOVED lines=11> */
.L_x_2050:
        /* <DEDUP_REMOVED lines=12> */
.L_x_2047:
[----:B------:R-:W-:Y:S05]  /*11540*/  BSYNC B0 ;  /* 0x0000000000007941 */ /* 0x000fea0003800000 */
.L_x_2045:
        /* <DEDUP_REMOVED lines=12> */
.L_x_2054:
[-C--:B-1----:R-:W-:Y:S01]  /*11610*/  IADD3 R3, R17, R6.reuse, RZ ;  /* 0x0000000611037210 */ /* 0x082fe20007ffe0ff */
[----:B------:R-:W-:Y:S01]  /*11620*/  BAR.SYNC.DEFER_BLOCKING 0x0 ;  /* 0x0000000000007b1d */ /* 0x000fe20000010000 */
[----:B------:R-:W-:Y:S02]  /*11630*/  ISETP.GT.AND P3, PT, R6, 0x1, PT ;  /* 0x000000010600780c */ /* 0x000fe40003f64270 */
[----:B------:R-:W-:Y:S02]  /*11640*/  ISETP.GE.U32.AND P0, PT, R3, UR6, PT ;  /* 0x0000000603007c0c */ /* 0x000fe4000bf06070 */
[----:B------:R-:W-:Y:S01]  /*11650*/  SHF.R.S32.HI R8, RZ, 0x1, R6 ;  /* 0x00000001ff087819 */ /* 0x000fe20000011406 */
[----:B------:R-:W-:Y:S01]  /*11660*/  BSSY B0, `(.L_x_2052) ;  /* 0x000000e000007945 */ /* 0x000fe20003800000 */
        /* <DEDUP_REMOVED lines=13> */
.L_x_2053:
[----:B------:R-:W-:Y:S05]  /*11740*/  BSYNC B0 ;  /* 0x0000000000007941 */ /* 0x000fea0003800000 */
.L_x_2052:
[----:B------:R-:W-:Y:S01]  /*11750*/  IMAD.MOV.U32 R6, RZ, RZ, R8 ;  /* 0x000000ffff067224 */ /* 0x000fe200078e0008 */
[----:B------:R-:W-:Y:S06]  /*11760*/  @P3 BRA `(.L_x_2054) ;  /* 0xfffffffc00a83947 */ /* 0x000fec000383ffff */
.L_x_2051:
[----:B------:R-:W-:Y:S02]  /*11770*/  ULDC UR4, c[0x0][0x22c] ;  /* 0x00008b0000047ab9 */ /* 0x000fe40000000800 */
[----:B------:R-:W-:-:S13]  /*11780*/  ISETP.NE.AND P0, PT, RZ, UR4, PT ;  /* 0x00000004ff007c0c */ /* 0x000fda000bf05270 */
[----:B------:R-:W-:Y:S05]  /*11790*/  @!P0 BRA `(.L_x_2055) ;  /* 0x0000000000c88947 */ /* 0x000fea0003800000 */
[----:B------:R-:W-:Y:S02]  /*117a0*/  ISETP.GT.AND P0, PT, R9, 0x20, PT ;  /* 0x000000200900780c */ /* 0x000fe40003f04270 */
[----:B-1----:R-:W-:-:S11]  /*117b0*/  MOV R3, R9 ;  /* 0x0000000900037202 */ /* 0x002fd60000000f00 */
        /* <DEDUP_REMOVED lines=8> */
.L_x_2059:
        /* <DEDUP_REMOVED lines=16> */
.L_x_2058:
[----:B------:R-:W-:Y:S05]  /*11940*/  BSYNC B0 ;  /* 0x0000000000007941 */ /* 0x000fea0003800000 */
.L_x_2057:
[----:B------:R-:W-:-:S04]  /*11950*/  SHF.R.S32.HI R6, RZ, 0x1, R6 ;  /* 0x00000001ff067819 */ /* 0x000fc80000011406 */
[----:B------:R-:W-:-:S13]  /*11960*/  ISETP.GE.AND P0, PT, R6, 0x20, PT ;  /* 0x000000200600780c */ /* 0x000fda0003f06270 */
[----:B------:R-:W-:Y:S05]  /*11970*/  @P0 BRA `(.L_x_2059) ;  /* 0xfffffffc00b00947 */ /* 0x000fea000383ffff */
[----:B------:R-:W-:-:S11]  /*11980*/  HFMA2.MMA R3, -RZ, RZ, 0, 1.9073486328125e-06 ;  /* 0x00000020ff037435 */ /* 0x000fd600000001ff */
.L_x_2056:
[----:B------:R-:W-:Y:S01]  /*11990*/  BAR.SYNC.DEFER_BLOCKING 0x0 ;  /* 0x0000000000007b1d */ /* 0x000fe20000010000 */
[----:B------:R-:W-:-:S13]  /*119a0*/  ISETP.GE.AND P0, PT, R3, 0x2, PT ;  /* 0x000000020300780c */ /* 0x000fda0003f06270 */
[----:B------:R-:W-:Y:S05]  /*119b0*/  @!P0 BRA `(.L_x_2055) ;  /* 0x0000000000408947 */ /* 0x000fea0003800000 */
[----:B-1----:R-:W-:-:S07]  /*119c0*/  IMAD.MOV.U32 R0, RZ, RZ, 0x1 ;  /* 0x00000001ff007424 */ /* 0x002fce00078e00ff */
.L_x_2060:
        /* <DEDUP_REMOVED lines=15> */
.L_x_2055:
        /* <DEDUP_REMOVED lines=15> */
.L_x_2062:
        /* <DEDUP_REMOVED lines=21> */
.L_x_2064:
        /* <DEDUP_REMOVED lines=24> */
.L_x_2065:
[----:B------:R-:W-:Y:S01]  /*11e80*/  ULDC.64 UR4, c[0x0][0x5e8] ;  /* 0x00017a0000047ab9 */ /* 0x000fe20000000a00 */
[----:B------:R-:W-:Y:S02]  /*11e90*/  LOP3.LUT P0, RZ, R16, 0xff, RZ, 0xc0, !PT ;  /* 0x000000ff10ff7812 */ /* 0x000fe4000780c0ff */
[----:B------:R-:W-:Y:S02]  /*11ea0*/  IADD3 R18, P1, R18, UR4, RZ ;  /* 0x0000000412127c10 */ /* 0x000fe4000ff3e0ff */
[----:B-1----:R-:W-:Y:S02]  /*11eb0*/  SEL R3, RZ, 0x1, !P0 ;  /* 0x00000001ff037807 */ /* 0x002fe40004000000 */
[----:B------:R-:W-:-:S05]  /*11ec0*/  IADD3.X R19, RZ, UR5, RZ, P1, !PT ;  /* 0x00000005ff137c10 */ /* 0x000fca0008ffe4ff */
[----:B------:R-:W-:Y:S01]  /*11ed0*/  STG.E.U8 desc[UR58][R18.64], R3 ;  /* 0x0000000312007986 */ /* 0x000fe2000c10113a */
[----:B------:R-:W-:Y:S05]  /*11ee0*/  EXIT ;  /* 0x000000000000794d */ /* 0x000fea0003800000 */
.L_x_2063:
[----:B------:R-:W-:Y:S04]  /*11ef0*/  STG.E.U8 desc[UR58][R4.64], R23 ;  /* 0x0000001704007986 */ /* 0x000fe8000c10113a */
[----:B------:R-:W-:Y:S01]  /*11f00*/  STG.E.U8 desc[UR58][R4.64+0x1], R16 ;  /* 0x0000011004007986 */ /* 0x000fe2000c10113a */
[----:B------:R-:W-:Y:S05]  /*11f10*/  EXIT ;  /* 0x000000000000794d */ /* 0x000fea0003800000 */
.L_x_2061:
        /* <DEDUP_REMOVED lines=37> */
.L_x_2067:
        /* <DEDUP_REMOVED lines=24> */
.L_x_2068:
[----:B------:R-:W-:Y:S01]  /*122f0*/  ULDC.64 UR4, c[0x0][0x5e8] ;  /* 0x00017a0000047ab9 */ /* 0x000fe20000000a00 */
[----:B------:R-:W-:Y:S02]  /*12300*/  LOP3.LUT P0, RZ, R16, 0xff, RZ, 0xc0, !PT ;  /* 0x000000ff10ff7812 */ /* 0x000fe4000780c0ff */
[----:B------:R-:W-:Y:S02]  /*12310*/  IADD3 R18, P1, R18, UR4, RZ ;  /* 0x0000000412127c10 */ /* 0x000fe4000ff3e0ff */
[----:B-1----:R-:W-:Y:S02]  /*12320*/  SEL R3, RZ, 0x1, !P0 ;  /* 0x00000001ff037807 */ /* 0x002fe40004000000 */
[----:B------:R-:W-:-:S05]  /*12330*/  IADD3.X R19, RZ, UR5, RZ, P1, !PT ;  /* 0x00000005ff137c10 */ /* 0x000fca0008ffe4ff */
[----:B------:R-:W-:Y:S01]  /*12340*/  STG.E.U8 desc[UR58][R18.64], R3 ;  /* 0x0000000312007986 */ /* 0x000fe2000c10113a */
[----:B------:R-:W-:Y:S05]  /*12350*/  EXIT ;  /* 0x000000000000794d */ /* 0x000fea0003800000 */
.L_x_2066:
[----:B------:R-:W-:Y:S02]  /*12360*/  LOP3.LUT P0, RZ, R23, 0xff, RZ, 0xc0, !PT ;  /* 0x000000ff17ff7812 */ /* 0x000fe4000780c0ff */
[----:B------:R-:W-:Y:S02]  /*12370*/  LOP3.LUT P1, RZ, R16, 0xff, RZ, 0xc0, !PT ;  /* 0x000000ff10ff7812 */ /* 0x000fe4000782c0ff */
[----:B------:R-:W-:Y:S02]  /*12380*/  SEL R7, RZ, 0x1, !P0 ;  /* 0x00000001ff077807 */ /* 0x000fe40004000000 */
[----:B------:R-:W-:-:S03]  /*12390*/  SEL R9, RZ, 0x1, !P1 ;  /* 0x00000001ff097807 */ /* 0x000fc60004800000 */
[----:B------:R-:W-:Y:S04]  /*123a0*/  STG.E.U8 desc[UR58][R2.64], R7 ;  /* 0x0000000702007986 */ /* 0x000fe8000c10113a */
[----:B------:R-:W-:Y:S01]  /*123b0*/  STG.E.U8 desc[UR58][R4.64], R9 ;  /* 0x0000000904007986 */ /* 0x000fe2000c10113a */
[----:B------:R-:W-:Y:S05]  /*123c0*/  EXIT ;  /* 0x000000000000794d */ /* 0x000fea0003800000 */
.L_x_2036:
        /* <DEDUP_REMOVED lines=25> */
.L_x_2070:
        /* <DEDUP_REMOVED lines=21> */
.L_x_2072:
        /* <DEDUP_REMOVED lines=24> */
.L_x_2073:
[----:B------:R-:W-:Y:S01]  /*12830*/  ULDC.64 UR4, c[0x0][0x5e8] ;  /* 0x00017a0000047ab9 */ /* 0x000fe20000000a00 */
[----:B------:R-:W-:Y:S02]  /*12840*/  LOP3.LUT P0, RZ, R16, 0xff, RZ, 0xc0, !PT ;  /* 0x000000ff10ff7812 */ /* 0x000fe4000780c0ff */
[----:B------:R-:W-:Y:S02]  /*12850*/  IADD3 R22, P1, R22, UR4, RZ ;  /* 0x0000000416167c10 */ /* 0x000fe4000ff3e0ff */
[----:B-1----:R-:W-:Y:S02]  /*12860*/  SEL R3, RZ, 0x1, !P0 ;  /* 0x00000001ff037807 */ /* 0x002fe40004000000 */
[----:B------:R-:W-:-:S05]  /*12870*/  IADD3.X R23, RZ, UR5, RZ, P1, !PT ;  /* 0x00000005ff177c10 */ /* 0x000fca0008ffe4ff */
[----:B------:R-:W-:Y:S01]  /*12880*/  STG.E.U8 desc[UR58][R22.64], R3 ;  /* 0x0000000316007986 */ /* 0x000fe2000c10113a */
[----:B------:R-:W-:Y:S05]  /*12890*/  EXIT ;  /* 0x000000000000794d */ /* 0x000fea0003800000 */
.L_x_2071:
[----:B------:R-:W-:Y:S04]  /*128a0*/  STG.E.U8 desc[UR58][R4.64], R23 ;  /* 0x0000001704007986 */ /* 0x000fe8000c10113a */
[----:B------:R-:W-:Y:S01]  /*128b0*/  STG.E.U8 desc[UR58][R4.64+0x1], R16 ;  /* 0x0000011004007986 */ /* 0x000fe2000c10113a */
[----:B------:R-:W-:Y:S05]  /*128c0*/  EXIT ;  /* 0x000000000000794d */ /* 0x000fea0003800000 */
.L_x_2069:
        /* <DEDUP_REMOVED lines=37> */
.L_x_2075:
        /* <DEDUP_REMOVED lines=24> */
.L_x_2076:
[----:B------:R-:W-:Y:S01]  /*12ca0*/  ULDC.64 UR4, c[0x0][0x5e8] ;  /* 0x00017a0000047ab9 */ /* 0x000fe20000000a00 */
[----:B------:R-:W-:Y:S02]  /*12cb0*/  LOP3.LUT P0, RZ, R16, 0xff, RZ, 0xc0, !PT ;  /* 0x000000ff10ff7812 */ /* 0x000fe4000780c0ff */
[----:B------:R-:W-:Y:S02]  /*12cc0*/  IADD3 R22, P1, R22, UR4, RZ ;  /* 0x0000000416167c10 */ /* 0x000fe4000ff3e0ff */
[----:B-1----:R-:W-:Y:S02]  /*12cd0*/  SEL R3, RZ, 0x1, !P0 ;  /* 0x00000001ff037807 */ /* 0x002fe40004000000 */
[----:B------:R-:W-:-:S05]  /*12ce0*/  IADD3.X R23, RZ, UR5, RZ, P1, !PT ;  /* 0x00000005ff177c10 */ /* 0x000fca0008ffe4ff */
[----:B------:R-:W-:Y:S01]  /*12cf0*/  STG.E.U8 desc[UR58][R22.64], R3 ;  /* 0x0000000316007986 */ /* 0x000fe2000c10113a */
[----:B------:R-:W-:Y:S05]  /*12d00*/  EXIT ;  /* 0x000000000000794d */ /* 0x000fea0003800000 */
.L_x_2074:
[----:B------:R-:W-:Y:S02]  /*12d10*/  LOP3.LUT P0, RZ, R23, 0xff, RZ, 0xc0, !PT ;  /* 0x000000ff17ff7812 */ /* 0x000fe4000780c0ff */
[----:B------:R-:W-:Y:S02]  /*12d20*/  LOP3.LUT P1, RZ, R16, 0xff, RZ, 0xc0, !PT ;  /* 0x000000ff10ff7812 */ /* 0x000fe4000782c0ff */
[----:B------:R-:W-:Y:S02]  /*12d30*/  SEL R7, RZ, 0x1, !P0 ;  /* 0x00000001ff077807 */ /* 0x000fe40004000000 */
[----:B------:R-:W-:-:S03]  /*12d40*/  SEL R9, RZ, 0x1, !P1 ;  /* 0x00000001ff097807 */ /* 0x000fc60004800000 */
[----:B------:R-:W-:Y:S04]  /*12d50*/  STG.E.U8 desc[UR58][R2.64], R7 ;  /* 0x0000000702007986 */ /* 0x000fe8000c10113a */
[----:B------:R-:W-:Y:S01]  /*12d60*/  STG.E.U8 desc[UR58][R4.64], R9 ;  /* 0x0000000904007986 */ /* 0x000fe2000c10113a */
[----:B------:R-:W-:Y:S05]  /*12d70*/  EXIT ;  /* 0x000000000000794d */ /* 0x000fea0003800000 */
.L_x_2077:
        /* <DEDUP_REMOVED lines=16> */
.L_x_7555:


//--------------------- .text._ZN2at6native13reduce_kernelILi128ELi4ENS0_8ReduceOpIdNS0_14func_wrapper_tIbZZZNS0_14or_kernel_cudaERNS_14TensorIteratorEENKUlvE_clEvENKUlvE4_clEvEUlbdE_EEjbLi4ELi4EEEEEvT1_ --------------------------
	.section	.text._ZN2at6native13reduce_kernelILi128ELi4ENS0_8ReduceOpIdNS0_14func_wrapper_tIbZZZNS0_14or_kernel_cudaERNS_14TensorIteratorEENKUlvE_clEvENKUlvE4_clEvEUlbdE_EEjbLi4ELi4EEEEEvT1_,"ax",@progbits
	.align	128
        .global         _ZN2at6native13reduce_kernelILi128ELi4ENS0_8ReduceOpIdNS0_14func_wrapper_tIbZZZNS0_14or_kernel_cudaERNS_14TensorIteratorEENKUlvE_clEvENKUlvE4_clEvEUlbdE_EEjbLi4ELi4EEEEEvT1_
        .type           _ZN2at6native13reduce_kernelILi128ELi4ENS0_8ReduceOpIdNS0_14func_wrapper_tIbZZZNS0_14or_kernel_cudaERNS_14TensorIteratorEENKUlvE_clEvENKUlvE4_clEvEUlbdE_EEjbLi4ELi4EEEEEvT1_,@function
        .size           _ZN2at6native13reduce_kernelILi128ELi4ENS0_8ReduceOpIdNS0_14func_wrapper_tIbZZZNS0_14or_kernel_cudaERNS_14TensorIteratorEENKUlvE_clEvENKUlvE4_clEvEUlbdE_EEjbLi4ELi4EEEEEvT1_,(.L_x_7556 - _ZN2at6native13reduce_kernelILi128ELi4ENS0_8ReduceOpIdNS0_14func_wrapper_tIbZZZNS0_14or_kernel_cudaERNS_14TensorIteratorEENKUlvE_clEvENKUlvE4_clEvEUlbdE_EEjbLi4ELi4EEEEEvT1_)
        .other          _ZN2at6native13reduce_kernelILi128ELi4ENS0_8ReduceOpIdNS0_14func_wrapper_tIbZZZNS0_14or_kernel_cudaERNS_14TensorIteratorEENKUlvE_clEvENKUlvE4_clEvEUlbdE_EEjbLi4ELi4EEEEEvT1_,@"STO_CUDA_ENTRY STV_DEFAULT"
_ZN2at6native13reduce_kernelILi128ELi4ENS0_8ReduceOpIdNS0_14func_wrapper_tIbZZZNS0_14or_kernel_cudaERNS_14TensorIteratorEENKUlvE_clEvENKUlvE4_clEvEUlbdE_EEjbLi4ELi4EEEEEvT1_:
.text._ZN2at6native13reduce_kernelILi128ELi4ENS0_8ReduceOpIdNS0_14func_wrapper_tIbZZZNS0_14or_kernel_cudaERNS_14TensorIteratorEENKUlvE_clEvENKUlvE4_clEvEUlbdE_EEjbLi4ELi4EEEEEvT1_:
        /* <DEDUP_REMOVED lines=293> */
.L_x_2078:
        /* <DEDUP_REMOVED lines=29> */
.L_x_2082:
        /* <DEDUP_REMOVED lines=25> */
.L_x_2088:
[----:B------:R-:W-:Y:S05]  /*15b0*/  BSYNC B2 ;  /* 0x0000000000027941 */ /* 0x000fea0003800000 */
.L_x_2087:
        /* <DEDUP_REMOVED lines=12> */
.L_x_2086:
[----:B------:R-:W-:Y:S05]  /*1680*/  BSYNC B1 ;  /* 0x0000000000017941 */ /* 0x000fea0003800000 */
.L_x_2085:
[----:B------:R-:W0:Y:S01]  /*1690*/  LDC R0, c[0x0][0x218] ;  /* 0x00008600ff007b82 */ /* 0x000e220000000800 */
[----:B------:R-:W-:-:S04]  /*16a0*/  IADD3 R5, P0, -R7, 0x4, RZ ;  /* 0x0000000407057810 */ /* 0x000fc80007f1e1ff */
[----:B------:R-:W-:Y:S01]  /*16b0*/  LEA R58, P1, R5, R58, 0x3 ;  /* 0x0000003a053a7211 */ /* 0x000fe200078218ff */
[----:B------:R-:W-:-:S05]  /*16c0*/  IMAD.X R4, RZ, RZ, -0x1, P0 ;  /* 0xffffffffff047424 */ /* 0x000fca00000e06ff */
[----:B------:R-:W-:Y:S02]  /*16d0*/  LEA.HI.X R59, R5, R59, R4, 0x3, P1 ;  /* 0x0000003b053b7211 */ /* 0x000fe400008f1c04 */
[----:B0-----:R-:W-:-:S07]  /*16e0*/  IADD3 R0, R7, -0x4, R0 ;  /* 0xfffffffc07007810 */ /* 0x001fce0007ffe000 */
.L_x_2084:
[----:B------:R-:W-:Y:S05]  /*16f0*/  BSYNC B0 ;  /* 0x0000000000007941 */ /* 0x000fea0003800000 */
.L_x_2083:
        /* <DEDUP_REMOVED lines=15> */
.L_x_2091:
        /* <DEDUP_REMOVED lines=20> */
.L_x_2090:
[----:B------:R-:W-:Y:S05]  /*1930*/  BSYNC B0 ;  /* 0x0000000000007941 */ /* 0x000fea0003800000 */
.L_x_2089:
        /* <DEDUP_REMOVED lines=8> */
.L_x_2093:
[----:B------:R-:W-:Y:S05]  /*19c0*/  BSYNC B0 ;  /* 0x0000000000007941 */ /* 0x000fea0003800000 */
.L_x_2092:
        /* <DEDUP_REMOVED lines=13> */
.L_x_2095:
[----:B------:R-:W-:Y:S05]  /*1aa0*/  BSYNC B0 ;  /* 0x0000000000007941 */ /* 0x000fea0003800000 */
.L_x_2094:
        /* <DEDUP_REMOVED lines=10> */
.L_x_2081:
        /* <DEDUP_REMOVED lines=49> */
.L_x_2104:
        /* <DEDUP_REMOVED lines=294> */
.L_x_2100:
        /* <DEDUP_REMOVED lines=242> */
.L_x_2101:
[----:B------:R-:W-:-:S04]  /*3fe0*/  LOP3.LUT R3, R3, 0xffffffe0, RZ, 0xc0, !PT ;  /* 0xffffffe003037812 */ /* 0x000fc800078ec0ff */
[----:B-1----:R-:W-:-:S05]  /*3ff0*/  IADD3 R8, P0, R58, R3, RZ ;  /* 0x000000033a087210 */ /* 0x002fca0007f1e0ff */
[----:B------:R-:W-:-:S05]  /*4000*/  IMAD.X R9, RZ, RZ, R59, P0 ;  /* 0x000000ffff097224 */ /* 0x000fca00000e063b */
[----:B------:R1:W5:Y:S04]  /*4010*/  LDG.E.128 R24, desc[UR58][R8.64] ;  /* 0x0000003a08187981 */ /* 0x000368000c1e1d00 */
[----:B------:R1:W5:Y:S01]  /*4020*/  LDG.E.128 R20, desc[UR58][R8.64+0x10] ;  /* 0x0000103a08147981 */ /* 0x000362000c1e1d00 */
[----:B------:R-:W-:Y:S01]  /*4030*/  IMAD.IADD R5, R5, 0x1, R4 ;  /* 0x0000000105057824 */ /* 0x000fe200078e0204 */
[----:B------:R-:W-:Y:S01]  /*4040*/  MOV R12, RZ ;  /* 0x000000ff000c7202 */ /* 0x000fe20000000f00 */
[----:B------:R-:W-:Y:S01]  /*4050*/  IMAD.MOV.U32 R3, RZ, RZ, RZ ;  /* 0x000000ffff037224 */ /* 0x000fe200078e00ff */
[----:B------:R-:W-:Y:S06]  /*4060*/  @!P6 BRA `(.L_x_2102) ;  /* 0x0000000c00cce947 */ /* 0x000fec0003800000 */
        /* <DEDUP_REMOVED lines=243> */
.L_x_2102:
[----:B-1----:R-:W-:-:S04]  /*4fa0*/  LOP3.LUT R9, R12, 0xffffffe0, RZ, 0xc0, !PT ;  /* 0xffffffe00c097812 */ /* 0x002fc800078ec0ff */
[----:B------:R-:W-:-:S05]  /*4fb0*/  IADD3 R8, P0, R58, R9, RZ ;  /* 0x000000093a087210 */ /* 0x000fca0007f1e0ff */
[----:B------:R-:W-:-:S05]  /*4fc0*/  IMAD.X R9, RZ, RZ, R59, P0 ;  /* 0x000000ffff097224 */ /* 0x000fca00000e063b */
[----:B------:R1:W5:Y:S04]  /*4fd0*/  LDG.E.128 R12, desc[UR58][R8.64] ;  /* 0x0000003a080c7981 */ /* 0x000368000c1e1d00 */
[----:B------:R-:W5:Y:S01]  /*4fe0*/  LDG.E.128 R8, desc[UR58][R8.64+0x10] ;  /* 0x0000103a08087981 */ /* 0x000f62000c1e1d00 */
[----:B------:R-:W-:Y:S01]  /*4ff0*/  IMAD.IADD R5, R5, 0x1, R4 ;  /* 0x0000000105057824 */ /* 0x000fe200078e0204 */
[----:B-1----:R-:W-:Y:S06]  /*5000*/  @!P6 BRA `(.L_x_2103) ;  /* 0x0000000c00a4e947 */ /* 0x002fec0003800000 */
        /* <DEDUP_REMOVED lines=233> */
.L_x_2103:
[----:B------:R-:W-:Y:S01]  /*5ea0*/  LOP3.LUT R3, R3, 0xffffffe0, RZ, 0xc0, !PT ;  /* 0xffffffe003037812 */ /* 0x000fe200078ec0ff */
[----:B------:R-:W-:-:S03]  /*5eb0*/  ULDC UR4, c[0x0][0x218] ;  /* 0x0000860000047ab9 */ /* 0x000fc60000000800 */
[----:B------:R-:W-:-:S05]  /*5ec0*/  IADD3 R36, P0, R58, R3, RZ ;  /* 0x000000033a247210 */ /* 0x000fca0007f1e0ff */
[----:B------:R-:W-:-:S05]  /*5ed0*/  IMAD.X R37, RZ, RZ, R59, P0 ;  /* 0x000000ffff257224 */ /* 0x000fca00000e063b */
[----:B------:R-:W2:Y:S04]  /*5ee0*/  LDG.E.128 R40, desc[UR58][R36.64] ;  /* 0x0000003a24287981 */ /* 0x000ea8000c1e1d00 */
[----:B------:R-:W3:Y:S01]  /*5ef0*/  LDG.E.128 R36, desc[UR58][R36.64+0x10] ;  /* 0x0000103a24247981 */ /* 0x000ee2000c1e1d00 */
[----:B------:R-:W-:Y:S01]  /*5f00*/  LOP3.LUT P0, RZ, R49, 0xff, RZ, 0xc0, !PT ;  /* 0x000000ff31ff7812 */ /* 0x000fe2000780c0ff */
[----:B------:R-:W-:Y:S01]  /*5f10*/  IMAD.U32 R3, RZ, RZ, UR4 ;  /* 0x00000004ff037e24 */ /* 0x000fe2000f8e00ff */
[----:B------:R-:W-:Y:S02]  /*5f20*/  LOP3.LUT P5, RZ, R48, 0xff, RZ, 0xc0, !PT ;  /* 0x000000ff30ff7812 */ /* 0x000fe400078ac0ff */
[----:B------:R-:W-:Y:S02]  /*5f30*/  LOP3.LUT P2, RZ, R47, 0xff, RZ, 0xc0, !PT ;  /* 0x000000ff2fff7812 */ /* 0x000fe4000784c0ff */
[----:B------:R-:W-:-:S02]  /*5f40*/  LOP3.LUT P1, RZ, R46, 0xff, RZ, 0xc0, !PT ;  /* 0x000000ff2eff7812 */ /* 0x000fc4000782c0ff */
[----:B------:R-:W-:Y:S02]  /*5f50*/  LOP3.LUT P3, RZ, R45, 0xff, RZ, 0xc0, !PT ;  /* 0x000000ff2dff7812 */ /* 0x000fe4000786c0ff */
[----:B------:R-:W-:Y:S02]  /*5f60*/  LOP3.LUT P4, RZ, R44, 0xff, RZ, 0xc0, !PT ;  /* 0x000000ff2cff7812 */ /* 0x000fe4000788c0ff */
[----:B------:R-:W-:Y:S01]  /*5f70*/  IADD3 R5, R5, R4, RZ ;  /* 0x0000000405057210 */ /* 0x000fe20007ffe0ff */
[----:B-----5:R-:W-:Y:S02]  /*5f80*/  DSETP.NEU.OR P0, PT, R32, RZ, P0 ;  /* 0x000000ff2000722a */ /* 0x020fe4000070d400 */
[----:B------:R-:W-:Y:S02]  /*5f90*/  DSETP.NEU.OR P5, PT, R34, RZ, P5 ;  /* 0x000000ff2200722a */ /* 0x000fe40002fad400 */
[----:B------:R-:W-:Y:S02]  /*5fa0*/  DSETP.NEU.OR P2, PT, R28, RZ, P2 ;  /* 0x000000ff1c00722a */ /* 0x000fe4000174d400 */
[----:B------:R-:W-:Y:S01]  /*5fb0*/  DSETP.NEU.OR P1, PT, R30, RZ, P1 ;  /* 0x000000ff1e00722a */ /* 0x000fe20000f2d400 */
[----:B------:R-:W-:Y:S01]  /*5fc0*/  SEL R49, RZ, 0x1, !P0 ;  /* 0x00000001ff317807 */ /* 0x000fe20004000000 */
[----:B------:R-:W-:Y:S01]  /*5fd0*/  DSETP.NEU.OR P3, PT, R24, RZ, P3 ;  /* 0x000000ff1800722a */ /* 0x000fe20001f6d400 */
[----:B------:R-:W-:Y:S01]  /*5fe0*/  SEL R48, RZ, 0x1, !P5 ;  /* 0x00000001ff307807 */ /* 0x000fe20006800000 */
[----:B------:R-:W-:Y:S01]  /*5ff0*/  DSETP.NEU.OR P4, PT, R26, RZ, P4 ;  /* 0x000000ff1a00722a */ /* 0x000fe2000278d400 */
[----:B------:R-:W-:-:S02]  /*6000*/  SEL R47, RZ, 0x1, !P2 ;  /* 0x00000001ff2f7807 */ /* 0x000fc40005000000 */
[----:B------:R-:W-:Y:S02]  /*6010*/  SEL R46, RZ, 0x1, !P1 ;  /* 0x00000001ff2e7807 */ /* 0x000fe40004800000 */
[----:B------:R-:W-:Y:S02]  /*6020*/  LOP3.LUT P0, RZ, R17, 0xff, RZ, 0xc0, !PT ;  /* 0x000000ff11ff7812 */ /* 0x000fe4000780c0ff */
[----:B------:R-:W-:Y:S02]  /*6030*/  LOP3.LUT P5, RZ, R7, 0xff, RZ, 0xc0, !PT ;  /* 0x000000ff07ff7812 */ /* 0x000fe400078ac0ff */
[----:B------:R-:W-:Y:S02]  /*6040*/  LOP3.LUT P2, RZ, R6, 0xff, RZ, 0xc0, !PT ;  /* 0x000000ff06ff7812 */ /* 0x000fe4000784c0ff */
[----:B------:R-:W-:Y:S02]  /*6050*/  LOP3.LUT P1, RZ, R50, 0xff, RZ, 0xc0, !PT ;  /* 0x000000ff32ff7812 */ /* 0x000fe4000782c0ff */
[----:B------:R-:W-:-:S02]  /*6060*/  SEL R45, RZ, 0x1, !P3 ;  /* 0x00000001ff2d7807 */ /* 0x000fc40005800000 */
[----:B------:R-:W-:Y:S02]  /*6070*/  LOP3.LUT P3, RZ, R51, 0xff, RZ, 0xc0, !PT ;  /* 0x000000ff33ff7812 */ /* 0x000fe4000786c0ff */
[----:B------:R-:W-:Y:S01]  /*6080*/  SEL R44, RZ, 0x1, !P4 ;  /* 0x00000001ff2c7807 */ /* 0x000fe20006000000 */
[----:B------:R-:W-:Y:S01]  /*6090*/  DSETP.NEU.OR P0, PT, R20, RZ, P0 ;  /* 0x000000ff1400722a */ /* 0x000fe2000070d400 */
[----:B------:R-:W-:Y:S01]  /*60a0*/  LOP3.LUT P4, RZ, R52, 0xff, RZ, 0xc0, !PT ;  /* 0x000000ff34ff7812 */ /* 0x000fe2000788c0ff */
[----:B------:R-:W-:Y:S01]  /*60b0*/  DSETP.NEU.OR P5, PT, R22, RZ, P5 ;  /* 0x000000ff1600722a */ /* 0x000fe20002fad400 */
[----:B------:R-:W-:Y:S01]  /*60c0*/  IMAD R52, R4, 0x3, R5 ;  /* 0x0000000304347824 */ /* 0x000fe200078e0205 */
[----:B------:R-:W-:Y:S02]  /*60d0*/  DSETP.NEU.OR P2, PT, R12, RZ, P2 ;  /* 0x000000ff0c00722a */ /* 0x000fe4000174d400 */
[----:B------:R-:W-:Y:S01]  /*60e0*/  DSETP.NEU.OR P1, PT, R14, RZ, P1 ;  /* 0x000000ff0e00722a */ /* 0x000fe20000f2d400 */
[----:B------:R-:W-:-:S02]  /*60f0*/  SEL R17, RZ, 0x1, !P0 ;  /* 0x00000001ff117807 */ /* 0x000fc40004000000 */
[----:B------:R-:W-:Y:S01]  /*6100*/  SEL R7, RZ, 0x1, !P5 ;  /* 0x00000001ff077807 */ /* 0x000fe20006800000 */
[----:B------:R-:W-:Y:S01]  /*6110*/  DSETP.NEU.OR P3, PT, R8, RZ, P3 ;  /* 0x000000ff0800722a */ /* 0x000fe20001f6d400 */
[----:B------:R-:W-:Y:S02]  /*6120*/  SEL R6, RZ, 0x1, !P2 ;  /* 0x00000001ff067807 */ /* 0x000fe40005000000 */
[----:B------:R-:W-:Y:S01]  /*6130*/  SEL R50, RZ, 0x1, !P1 ;  /* 0x00000001ff327807 */ /* 0x000fe20004800000 */
[----:B------:R-:W-:Y:S01]  /*6140*/  DSETP.NEU.OR P4, PT, R10, RZ, P4 ;  /* 0x000000ff0a00722a */ /* 0x000fe2000278d400 */
[----:B------:R-:W-:Y:S02]  /*6150*/  LOP3.LUT P0, RZ, R53, 0xff, RZ, 0xc0, !PT ;  /* 0x000000ff35ff7812 */ /* 0x000fe4000780c0ff */
[----:B------:R-:W-:Y:S02]  /*6160*/  LOP3.LUT P5, RZ, R54, 0xff, RZ, 0xc0, !PT ;  /* 0x000000ff36ff7812 */ /* 0x000fe400078ac0ff */
[----:B------:R-:W-:-:S02]  /*6170*/  LOP3.LUT P2, RZ, R55, 0xff, RZ, 0xc0, !PT ;  /* 0x000000ff37ff7812 */ /* 0x000fc4000784c0ff */
[----:B------:R-:W-:Y:S02]  /*6180*/  LOP3.LUT P1, RZ, R0, 0xff, RZ, 0xc0, !PT ;  /* 0x000000ff00ff7812 */ /* 0x000fe4000782c0ff */
[----:B------:R-:W-:Y:S02]  /*6190*/  SEL R51, RZ, 0x1, !P3 ;  /* 0x00000001ff337807 */ /* 0x000fe40005800000 */
[----:B------:R-:W-:Y:S02]  /*61a0*/  ISETP.GE.U32.AND P3, PT, R52, R3, PT ;  /* 0x000000033400720c */ /* 0x000fe40003f66070 */
[----:B------:R-:W-:Y:S01]  /*61b0*/  SEL R52, RZ, 0x1, !P4 ;  /* 0x00000001ff347807 */ /* 0x000fe20006000000 */
[----:B--2---:R-:W-:Y:S02]  /*61c0*/  DSETP.NEU.OR P0, PT, R40, RZ, P0 ;  /* 0x000000ff2800722a */ /* 0x004fe4000070d400 */
[----:B------:R-:W-:-:S04]  /*61d0*/  DSETP.NEU.OR P5, PT, R42, RZ, P5 ;  /* 0x000000ff2a00722a */ /* 0x000fc80002fad400 */
[----:B------:R-:W-:Y:S02]  /*61e0*/  SEL R53, RZ, 0x1, !P0 ;  /* 0x00000001ff357807 */ /* 0x000fe40004000000 */
[----:B------:R-:W-:Y:S01]  /*61f0*/  SEL R54, RZ, 0x1, !P5 ;  /* 0x00000001ff367807 */ /* 0x000fe20006800000 */
[----:B---3--:R-:W-:Y:S02]  /*6200*/  DSETP.NEU.OR P2, PT, R36, RZ, P2 ;  /* 0x000000ff2400722a */ /* 0x008fe4000174d400 */
[----:B------:R-:W-:-:S04]  /*6210*/  DSETP.NEU.OR P1, PT, R38, RZ, P1 ;  /* 0x000000ff2600722a */ /* 0x000fc80000f2d400 */
[----:B------:R-:W-:Y:S02]  /*6220*/  SEL R55, RZ, 0x1, !P2 ;  /* 0x00000001ff377807 */ /* 0x000fe40005000000 */
[----:B------:R-:W-:Y:S01]  /*6230*/  SEL R0, RZ, 0x1, !P1 ;  /* 0x00000001ff007807 */ /* 0x000fe20004800000 */
[----:B------:R-:W-:Y:S07]  /*6240*/  @!P3 BRA `(.L_x_2104) ;  /* 0xffffffbc0004b947 */ /* 0x000fee000383ffff */
[----:B------:R-:W-:Y:S05]  /*6250*/  BSYNC B1 ;  /* 0x0000000000017941 */ /* 0x000fea0003800000 */
.L_x_2099:
[----:B------:R-:W-:Y:S05]  /*6260*/  BSYNC B0 ;  /* 0x0000000000007941 */ /* 0x000fea0003800000 */
.L_x_2098:
[----:B------:R-:W-:Y:S01]  /*6270*/  ISETP.GE.U32.AND P0, PT, R5, R3, PT ;  /* 0x000000030500720c */ /* 0x000fe20003f06070 */
[----:B------:R-:W-:-:S12]  /*6280*/  BSSY B0, `(.L_x_2105) ;  /* 0x000046a000007945 */ /* 0x000fd80003800000 */
[----:B------:R-:W-:Y:S05]  /*6290*/  @P0 BRA `(.L_x_2106) ;  /* 0x0000004400a00947 */ /* 0x000fea0003800000 */
[----:B0-----:R-:W0:Y:S01]  /*62a0*/  LDC R56, c[0x0][0x254] ;  /* 0x00009500ff387b82 */ /* 0x001e220000000800 */
[----:B------:R-:W-:Y:S01]  /*62b0*/  IMAD.MOV.U32 R34, RZ, RZ, RZ ;  /* 0x000000ffff227224 */ /* 0x000fe200078e00ff */
        /* <DEDUP_REMOVED lines=275> */
.L_x_2107:
        /* <DEDUP_REMOVED lines=282> */
.L_x_2108:
        /* <DEDUP_REMOVED lines=282> */
.L_x_2109:
        /* <DEDUP_REMOVED lines=282> */
.L_x_2110:
[----:B------:R-:W-:-:S04]  /*a8d0*/  LOP3.LUT R37, R40, 0xffffffe0, RZ, 0xc0, !PT ;  /* 0xffffffe028257812 */ /* 0x000fc800078ec0ff */
[----:B------:R-:W-:-:S05]  /*a8e0*/  IADD3 R36, P1, R58, R37, RZ ;  /* 0x000000253a247210 */ /* 0x000fca0007f3e0ff */
[----:B------:R-:W-:-:S05]  /*a8f0*/  IMAD.X R37, RZ, RZ, R59, P1 ;  /* 0x000000ffff257224 */ /* 0x000fca00008e063b */
[----:B------:R1:W5:Y:S04]  /*a900*/  LDG.E.128 R40, desc[UR58][R36.64] ;  /* 0x0000003a24287981 */ /* 0x000368000c1e1d00 */
[----:B-1----:R-:W5:Y:S02]  /*a910*/  LDG.E.128 R36, desc[UR58][R36.64+0x10] ;  /* 0x0000103a24247981 */ /* 0x002f64000c1e1d00 */
.L_x_2106:
[----:B------:R-:W-:Y:S05]  /*a920*/  BSYNC B0 ;  /* 0x0000000000007941 */ /* 0x000fea0003800000 */
.L_x_2105:
[----:B------:R-:W-:Y:S04]  /*a930*/  BSSY B0, `(.L_x_2111) ;  /* 0x000003b000007945 */ /* 0x000fe80003800000 */
[----:B------:R-:W-:Y:S05]  /*a940*/  @P0 BRA `(.L_x_2112) ;  /* 0x0000000000e40947 */ /* 0x000fea0003800000 */
[----:B------:R-:W-:Y:S01]  /*a950*/  IMAD.IADD R5, R5, 0x1, R4 ;  /* 0x0000000105057824 */ /* 0x000fe200078e0204 */
[----:B------:R-:W-:Y:S02]  /*a960*/  LOP3.LUT P0, RZ, R49, 0xff, RZ, 0xc0, !PT ;  /* 0x000000ff31ff7812 */ /* 0x000fe4000780c0ff */
[----:B------:R-:W-:Y:S02]  /*a970*/  LOP3.LUT P1, RZ, R48, 0xff, RZ, 0xc0, !PT ;  /* 0x000000ff30ff7812 */ /* 0x000fe4000782c0ff */
[----:B------:R-:W-:Y:S02]  /*a980*/  LOP3.LUT P2, RZ, R47, 0xff, RZ, 0xc0, !PT ;  /* 0x000000ff2fff7812 */ /* 0x000fe4000784c0ff */
[----:B------:R-:W-:Y:S02]  /*a990*/  LOP3.LUT P3, RZ, R46, 0xff, RZ, 0xc0, !PT ;  /* 0x000000ff2eff7812 */ /* 0x000fe4000786c0ff */
[----:B------:R-:W-:-:S05]  /*a9a0*/  ISETP.GE.U32.AND P4, PT, R5, R3, PT ;  /* 0x000000030500720c */ /* 0x000fca0003f86070 */
[----:B-----5:R-:W-:Y:S02]  /*a9b0*/  DSETP.NEU.OR P0, PT, R32, RZ, P0 ;  /* 0x000000ff2000722a */ /* 0x020fe4000070d400 */
[----:B------:R-:W-:Y:S02]  /*a9c0*/  DSETP.NEU.OR P1, PT, R34, RZ, P1 ;  /* 0x000000ff2200722a */ /* 0x000fe40000f2d400 */
[----:B------:R-:W-:Y:S02]  /*a9d0*/  DSETP.NEU.OR P2, PT, R28, RZ, P2 ;  /* 0x000000ff1c00722a */ /* 0x000fe4000174d400 */
[----:B------:R-:W-:Y:S01]  /*a9e0*/  DSETP.NEU.OR P3, PT, R30, RZ, P3 ;  /* 0x000000ff1e00722a */ /* 0x000fe20001f6d400 */
[----:B------:R-:W-:Y:S02]  /*a9f0*/  SEL R49, RZ, 0x1, !P0 ;  /* 0x00000001ff317807 */ /* 0x000fe40004000000 */
[----:B------:R-:W-:Y:S02]  /*aa00*/  SEL R48, RZ, 0x1, !P1 ;  /* 0x00000001ff307807 */ /* 0x000fe40004800000 */
[----:B------:R-:W-:-:S02]  /*aa10*/  SEL R47, RZ, 0x1, !P2 ;  /* 0x00000001ff2f7807 */ /* 0x000fc40005000000 */
[----:B------:R-:W-:Y:S01]  /*aa20*/  SEL R46, RZ, 0x1, !P3 ;  /* 0x00000001ff2e7807 */ /* 0x000fe20005800000 */
[----:B------:R-:W-:Y:S06]  /*aa30*/  @P4 BRA `(.L_x_2112) ;  /* 0x0000000000a84947 */ /* 0x000fec0003800000 */
[----:B------:R-:W-:Y:S01]  /*aa40*/  IMAD.IADD R5, R5, 0x1, R4 ;  /* 0x0000000105057824 */ /* 0x000fe200078e0204 */
[----:B------:R-:W-:Y:S02]  /*aa50*/  LOP3.LUT P0, RZ, R45, 0xff, RZ, 0xc0, !PT ;  /* 0x000000ff2dff7812 */ /* 0x000fe4000780c0ff */
[----:B------:R-:W-:Y:S02]  /*aa60*/  LOP3.LUT P1, RZ, R44, 0xff, RZ, 0xc0, !PT ;  /* 0x000000ff2cff7812 */ /* 0x000fe4000782c0ff */
[----:B------:R-:W-:Y:S02]  /*aa70*/  LOP3.LUT P2, RZ, R17, 0xff, RZ, 0xc0, !PT ;  /* 0x000000ff11ff7812 */ /* 0x000fe4000784c0ff */
[----:B------:R-:W-:Y:S02]  /*aa80*/  LOP3.LUT P3, RZ, R7, 0xff, RZ, 0xc0, !PT ;  /* 0x000000ff07ff7812 */ /* 0x000fe4000786c0ff */
[----:B------:R-:W-:-:S05]  /*aa90*/  ISETP.GE.U32.AND P4, PT, R5, R3, PT ;  /* 0x000000030500720c */ /* 0x000fca0003f86070 */
[----:B------:R-:W-:Y:S02]  /*aaa0*/  DSETP.NEU.OR P0, PT, R24, RZ, P0 ;  /* 0x000000ff1800722a */ /* 0x000fe4000070d400 */
        /* <DEDUP_REMOVED lines=8> */
[----:B------:R-:W-:Y:S02]  /*ab30*/  LOP3.LUT P0, RZ, R6, 0xff, RZ, 0xc0, !PT ;  /* 0x000000ff06ff7812 */ /* 0x000fe4000780c0ff */
[----:B------:R-:W-:Y:S02]  /*ab40*/  LOP3.LUT P1, RZ, R50, 0xff, RZ, 0xc0, !PT ;  /* 0x000000ff32ff7812 */ /* 0x000fe4000782c0ff */
[----:B------:R-:W-:Y:S02]  /*ab50*/  LOP3.LUT P2, RZ, R51, 0xff, RZ, 0xc0, !PT ;  /* 0x000000ff33ff7812 */ /* 0x000fe4000784c0ff */
[----:B------:R-:W-:Y:S02]  /*ab60*/  LOP3.LUT P3, RZ, R52, 0xff, RZ, 0xc0, !PT ;  /* 0x000000ff34ff7812 */ /* 0x000fe4000786c0ff */
[----:B------:R-:W-:-:S04]  /*ab70*/  IADD3 R4, R5, R4, RZ ;  /* 0x0000000405047210 */ /* 0x000fc80007ffe0ff */
[----:B------:R-:W-:Y:S01]  /*ab80*/  ISETP.GE.U32.AND P4, PT, R4, R3, PT ;  /* 0x000000030400720c */ /* 0x000fe20003f86070 */
[----:B------:R-:W-:Y:S02]  /*ab90*/  DSETP.NEU.OR P0, PT, R12, RZ, P0 ;  /* 0x000000ff0c00722a */ /* 0x000fe4000070d400 */
[----:B------:R-:W-:Y:S02]  /*aba0*/  DSETP.NEU.OR P1, PT, R14, RZ, P1 ;  /* 0x000000ff0e00722a */ /* 0x000fe40000f2d400 */
[----:B------:R-:W-:Y:S02]  /*abb0*/  DSETP.NEU.OR P2, PT, R8, RZ, P2 ;  /* 0x000000ff0800722a */ /* 0x000fe4000174d400 */
[----:B------:R-:W-:Y:S01]  /*abc0*/  DSETP.NEU.OR P3, PT, R10, RZ, P3 ;  /* 0x000000ff0a00722a */ /* 0x000fe20001f6d400 */
[----:B------:R-:W-:Y:S02]  /*abd0*/  SEL R6, RZ, 0x1, !P0 ;  /* 0x00000001ff067807 */ /* 0x000fe40004000000 */
[----:B------:R-:W-:-:S02]  /*abe0*/  SEL R50, RZ, 0x1, !P1 ;  /* 0x00000001ff327807 */ /* 0x000fc40004800000 */
[----:B------:R-:W-:Y:S02]  /*abf0*/  SEL R51, RZ, 0x1, !P2 ;  /* 0x00000001ff337807 */ /* 0x000fe40005000000 */
[----:B------:R-:W-:Y:S01]  /*ac00*/  SEL R52, RZ, 0x1, !P3 ;  /* 0x00000001ff347807 */ /* 0x000fe20005800000 */
[----:B------:R-:W-:Y:S06]  /*ac10*/  @P4 BRA `(.L_x_2112) ;  /* 0x0000000000304947 */ /* 0x000fec0003800000 */
[----:B------:R-:W-:Y:S02]  /*ac20*/  LOP3.LUT P0, RZ, R53, 0xff, RZ, 0xc0, !PT ;  /* 0x000000ff35ff7812 */ /* 0x000fe4000780c0ff */
[----:B------:R-:W-:Y:S02]  /*ac30*/  LOP3.LUT P1, RZ, R54, 0xff, RZ, 0xc0, !PT ;  /* 0x000000ff36ff7812 */ /* 0x000fe4000782c0ff */
[----:B------:R-:W-:Y:S02]  /*ac40*/  LOP3.LUT P2, RZ, R55, 0xff, RZ, 0xc0, !PT ;  /* 0x000000ff37ff7812 */ /* 0x000fe4000784c0ff */
[----:B------:R-:W-:-:S07]  /*ac50*/  LOP3.LUT P3, RZ, R0, 0xff, RZ, 0xc0, !PT ;  /* 0x000000ff00ff7812 */ /* 0x000fce000786c0ff */
[----:B------:R-:W-:Y:S02]  /*ac60*/  DSETP.NEU.OR P0, PT, R40, RZ, P0 ;  /* 0x000000ff2800722a */ /* 0x000fe4000070d400 */
[----:B------:R-:W-:Y:S02]  /*ac70*/  DSETP.NEU.OR P1, PT, R42, RZ, P1 ;  /* 0x000000ff2a00722a */ /* 0x000fe40000f2d400 */
[----:B------:R-:W-:Y:S02]  /*ac80*/  DSETP.NEU.OR P2, PT, R36, RZ, P2 ;  /* 0x000000ff2400722a */ /* 0x000fe4000174d400 */
[----:B------:R-:W-:Y:S01]  /*ac90*/  DSETP.NEU.OR P3, PT, R38, RZ, P3 ;  /* 0x000000ff2600722a */ /* 0x000fe20001f6d400 */
[----:B------:R-:W-:Y:S02]  /*aca0*/  SEL R53, RZ, 0x1, !P0 ;  /* 0x00000001ff357807 */ /* 0x000fe40004000000 */
[----:B------:R-:W-:Y:S02]  /*acb0*/  SEL R54, RZ, 0x1, !P1 ;  /* 0x00000001ff367807 */ /* 0x000fe40004800000 */
[----:B------:R-:W-:-:S02]  /*acc0*/  SEL R55, RZ, 0x1, !P2 ;  /* 0x00000001ff377807 */ /* 0x000fc40005000000 */
[----:B------:R-:W-:-:S07]  /*acd0*/  SEL R0, RZ, 0x1, !P3 ;  /* 0x00000001ff007807 */ /* 0x000fce0005800000 */
.L_x_2112:
[----:B------:R-:W-:Y:S05]  /*ace0*/  BSYNC B0 ;  /* 0x0000000000007941 */ /* 0x000fea0003800000 */
.L_x_2111:
        /* <DEDUP_REMOVED lines=25> */
.L_x_2097:
        /* <DEDUP_REMOVED lines=34> */
.L_x_2116:
[----:B------:R-:W-:Y:S02]  /*b0a0*/  IMAD R8, R57, R5, RZ ;  /* 0x0000000539087224 */ /* 0x000fe400078e02ff */
[----:B------:R-:W-:-:S03]  /*b0b0*/  IMAD.IADD R5, R4, 0x1, R5 ;  /* 0x0000000104057824 */ /* 0x000fc600078e0205 */
[----:B------:R-:W-:Y:S01]  /*b0c0*/  SHF.R.U32.HI R27, RZ, 0x2, R8 ;  /* 0x00000002ff1b7819 */ /* 0x000fe20000011608 */
[----:B------:R-:W-:-:S04]  /*b0d0*/  IMAD R8, R57, R5, RZ ;  /* 0x0000000539087224 */ /* 0x000fc800078e02ff */
[----:B------:R-:W-:-:S04]  /*b0e0*/  IMAD.WIDE.U32 R26, R27, 0x20, R58 ;  /* 0x000000201b1a7825 */ /* 0x000fc800078e003a */
[----:B------:R-:W-:Y:S01]  /*b0f0*/  IMAD.IADD R5, R5, 0x1, R4 ;  /* 0x0000000105057824 */ /* 0x000fe200078e0204 */
[----:B------:R-:W2:Y:S01]  /*b100*/  LDG.E.128 R40, desc[UR58][R26.64+0x10] ;  /* 0x0000103a1a287981 */ /* 0x000ea2000c1e1d00 */
[----:B------:R-:W-:Y:S02]  /*b110*/  SHF.R.U32.HI R61, RZ, 0x2, R8 ;  /* 0x00000002ff3d7819 */ /* 0x000fe40000011608 */
[----:B------:R-:W-:Y:S01]  /*b120*/  IMAD R12, R57, R5, RZ ;  /* 0x00000005390c7224 */ /* 0x000fe200078e02ff */
[----:B------:R-:W3:Y:S02]  /*b130*/  LDG.E.128 R36, desc[UR58][R26.64] ;  /* 0x0000003a1a247981 */ /* 0x000ee4000c1e1d00 */
[----:B------:R-:W-:Y:S02]  /*b140*/  IMAD.WIDE.U32 R60, R61, 0x20, R58 ;  /* 0x000000203d3c7825 */ /* 0x000fe400078e003a */
[----:B------:R-:W-:-:S03]  /*b150*/  SHF.R.U32.HI R25, RZ, 0x2, R12 ;  /* 0x00000002ff197819 */ /* 0x000fc6000001160c */
[----:B------:R-:W4:Y:S02]  /*b160*/  LDG.E.128 R8, desc[UR58][R60.64] ;  /* 0x0000003a3c087981 */ /* 0x000f24000c1e1d00 */
[----:B------:R-:W-:Y:S02]  /*b170*/  IMAD.WIDE.U32 R24, R25, 0x20, R58 ;  /* 0x0000002019187825 */ /* 0x000fe400078e003a */
[----:B------:R-:W5:Y:S04]  /*b180*/  LDG.E.128 R12, desc[UR58][R60.64+0x10] ;  /* 0x0000103a3c0c7981 */ /* 0x000f68000c1e1d00 */
[----:B------:R-:W5:Y:S01]  /*b190*/  LDG.E.128 R20, desc[UR58][R24.64] ;  /* 0x0000003a18147981 */ /* 0x000f62000c1e1d00 */
[----:B------:R-:W-:-:S04]  /*b1a0*/  IMAD.IADD R5, R5, 0x1, R4 ;  /* 0x0000000105057824 */ /* 0x000fc800078e0204 */
[----:B------:R-:W-:Y:S01]  /*b1b0*/  IMAD R28, R57, R5, RZ ;  /* 0x00000005391c7224 */ /* 0x000fe200078e02ff */
[----:B------:R-:W5:Y:S04]  /*b1c0*/  LDG.E.128 R24, desc[UR58][R24.64+0x10] ;  /* 0x0000103a18187981 */ /* 0x000f68000c1e1d00 */
[----:B------:R-:W-:-:S05]  /*b1d0*/  SHF.R.U32.HI R33, RZ, 0x2, R28 ;  /* 0x00000002ff217819 */ /* 0x000fca000001161c */
[----:B------:R-:W-:-:S05]  /*b1e0*/  IMAD.WIDE.U32 R32, R33, 0x20, R58 ;  /* 0x0000002021207825 */ /* 0x000fca00078e003a */
[----:B------:R-:W5:Y:S04]  /*b1f0*/  LDG.E.128 R28, desc[UR58][R32.64] ;  /* 0x0000003a201c7981 */ /* 0x000f68000c1e1d00 */
[----:B------:R-:W5:Y:S01]  /*b200*/  LDG.E.128 R32, desc[UR58][R32.64+0x10] ;  /* 0x0000103a20207981 */ /* 0x000f62000c1e1d00 */
[----:B------:R-:W-:Y:S02]  /*b210*/  LOP3.LUT P6, RZ, R17, 0xff, RZ, 0xc0, !PT ;  /* 0x000000ff11ff7812 */ /* 0x000fe400078cc0ff */
[----:B------:R-:W-:Y:S02]  /*b220*/  LOP3.LUT P5, RZ, R7, 0xff, RZ, 0xc0, !PT ;  /* 0x000000ff07ff7812 */ /* 0x000fe400078ac0ff */
[----:B------:R-:W-:Y:S02]  /*b230*/  LOP3.LUT P4, RZ, R6, 0xff, RZ, 0xc0, !PT ;  /* 0x000000ff06ff7812 */ /* 0x000fe4000788c0ff */
[----:B------:R-:W-:-:S02]  /*b240*/  LOP3.LUT P1, RZ, R45, 0xff, RZ, 0xc0, !PT ;  /* 0x000000ff2dff7812 */ /* 0x000fc4000782c0ff */
[----:B------:R-:W-:Y:S02]  /*b250*/  LOP3.LUT P3, RZ, R46, 0xff, RZ, 0xc0, !PT ;  /* 0x000000ff2eff7812 */ /* 0x000fe4000786c0ff */
[----:B------:R-:W-:Y:S02]  /*b260*/  LOP3.LUT P0, RZ, R44, 0xff, RZ, 0xc0, !PT ;  /* 0x000000ff2cff7812 */ /* 0x000fe4000780c0ff */
[----:B------:R-:W-:Y:S02]  /*b270*/  LOP3.LUT P2, RZ, R47, 0xff, RZ, 0xc0, !PT ;  /* 0x000000ff2fff7812 */ /* 0x000fe4000784c0ff */
[----:B------:R-:W-:Y:S02]  /*b280*/  LOP3.LUT R56, R56, 0xfffffdff, RZ, 0xc0, !PT ;  /* 0xfffffdff38387812 */ /* 0x000fe400078ec0ff */
[----:B------:R-:W-:Y:S01]  /*b290*/  IADD3 R5, R5, R4, RZ ;  /* 0x0000000405057210 */ /* 0x000fe20007ffe0ff */
[----:B--2---:R-:W-:Y:S02]  /*b2a0*/  DSETP.NEU.OR P6, PT, R40, RZ, P6 ;  /* 0x000000ff2800722a */ /* 0x004fe400037cd400 */
[----:B------:R-:W-:-:S04]  /*b2b0*/  DSETP.NEU.OR P5, PT, R42, RZ, P5 ;  /* 0x000000ff2a00722a */ /* 0x000fc80002fad400 */
[----:B------:R-:W-:Y:S02]  /*b2c0*/  SEL R17, RZ, 0x1, !P6 ;  /* 0x00000001ff117807 */ /* 0x000fe40007000000 */
[----:B------:R-:W-:Y:S02]  /*b2d0*/  LOP3.LUT P6, RZ, R50, 0xff, RZ, 0xc0, !PT ;  /* 0x000000ff32ff7812 */ /* 0x000fe400078cc0ff */
[----:B------:R-:W-:Y:S01]  /*b2e0*/  SEL R7, RZ, 0x1, !P5 ;  /* 0x00000001ff077807 */ /* 0x000fe20006800000 */
[----:B----4-:R-:W-:Y:S01]  /*b2f0*/  DSETP.NEU.OR P4, PT, R8, RZ, P4 ;  /* 0x000000ff0800722a */ /* 0x010fe2000278d400 */
[----:B------:R-:W-:Y:S01]  /*b300*/  LOP3.LUT P5, RZ, R51, 0xff, RZ, 0xc0, !PT ;  /* 0x000000ff33ff7812 */ /* 0x000fe200078ac0ff */
[----:B---3--:R-:W-:Y:S02]  /*b310*/  DSETP.NEU.OR P1, PT, R36, RZ, P1 ;  /* 0x000000ff2400722a */ /* 0x008fe40000f2d400 */
[----:B------:R-:W-:Y:S02]  /*b320*/  DSETP.NEU.OR P3, PT, R10, RZ, P3 ;  /* 0x000000ff0a00722a */ /* 0x000fe40001f6d400 */
[----:B------:R-:W-:-:S04]  /*b330*/  SEL R6, RZ, 0x1, !P4 ;  /* 0x00000001ff067807 */ /* 0x000fc80006000000 */
[----:B-----5:R-:W-:Y:S01]  /*b340*/  DSETP.NEU.OR P6, PT, R22, RZ, P6 ;  /* 0x000000ff1600722a */ /* 0x020fe200037cd400 */
[----:B------:R-:W-:Y:S02]  /*b350*/  LOP3.LUT P4, RZ, R52, 0xff, RZ, 0xc0, !PT ;  /* 0x000000ff34ff7812 */ /* 0x000fe4000788c0ff */
[----:B------:R-:W-:Y:S01]  /*b360*/  SEL R45, RZ, 0x1, !P1 ;  /* 0x00000001ff2d7807 */ /* 0x000fe20004800000 */
[----:B------:R-:W-:Y:S01]  /*b370*/  DSETP.NEU.OR P0, PT, R38, RZ, P0 ;  /* 0x000000ff2600722a */ /* 0x000fe2000070d400 */
[----:B------:R-:W-:Y:S02]  /*b380*/  LOP3.LUT P1, RZ, R48, 0xff, RZ, 0xc0, !PT ;  /* 0x000000ff30ff7812 */ /* 0x000fe4000782c0ff */
[----:B------:R-:W-:Y:S01]  /*b390*/  SEL R50, RZ, 0x1, !P6 ;  /* 0x00000001ff327807 */ /* 0x000fe20007000000 */
[----:B------:R-:W-:Y:S02]  /*b3a0*/  DSETP.NEU.AND P6, PT, R36, RZ, PT ;  /* 0x000000ff2400722a */ /* 0x000fe40003fcd000 */
[----:B------:R-:W-:Y:S01]  /*b3b0*/  DSETP.NEU.OR P5, PT, R24, RZ, P5 ;  /* 0x000000ff1800722a */ /* 0x000fe20002fad400 */
[----:B------:R-:W-:Y:S01]  /*b3c0*/  SEL R46, RZ, 0x1, !P3 ;  /* 0x00000001ff2e7807 */ /* 0x000fe20005800000 */
[----:B------:R-:W-:Y:S01]  /*b3d0*/  DSETP.NEU.OR P2, PT, R12, RZ, P2 ;  /* 0x000000ff0c00722a */ /* 0x000fe2000174d400 */
[----:B------:R-:W-:-:S02]  /*b3e0*/  LOP3.LUT P3, RZ, R53, 0xff, RZ, 0xc0, !PT ;  /* 0x000000ff35ff7812 */ /* 0x000fc4000786c0ff */
[----:B------:R-:W-:Y:S02]  /*b3f0*/  SEL R44, RZ, 0x1, !P0 ;  /* 0x00000001ff2c7807 */ /* 0x000fe40004000000 */
[----:B------:R-:W-:Y:S01]  /*b400*/  SEL R51, RZ, 0x1, !P5 ;  /* 0x00000001ff337807 */ /* 0x000fe20006800000 */
[----:B------:R-:W-:Y:S01]  /*b410*/  DSETP.NEU.AND P5, PT, R38, RZ, PT ;  /* 0x000000ff2600722a */ /* 0x000fe20003fad000 */
[----:B------:R-:W-:Y:S01]  /*b420*/  LOP3.LUT P0, RZ, R49, 0xff, RZ, 0xc0, !PT ;  /* 0x000000ff31ff7812 */ /* 0x000fe2000780c0ff */
[----:B------:R-:W-:Y:S01]  /*b430*/  DSETP.NEU.OR P4, PT, R26, RZ, P4 ;  /* 0x000000ff1a00722a */ /* 0x000fe2000278d400 */
[----:B------:R-:W-:Y:S01]  /*b440*/  SEL R47, RZ, 0x1, !P2 ;  /* 0x00000001ff2f7807 */ /* 0x000fe20005000000 */
[----:B------:R-:W-:Y:S01]  /*b450*/  DSETP.NEU.OR P1, PT, R14, RZ, P1 ;  /* 0x000000ff0e00722a */ /* 0x000fe20000f2d400 */
[----:B------:R-:W-:Y:S02]  /*b460*/  LOP3.LUT P2, RZ, R54, 0xff, RZ, 0xc0, !PT ;  /* 0x000000ff36ff7812 */ /* 0x000fe4000784c0ff */
[----:B------:R-:W-:-:S02]  /*b470*/  @P6 LOP3.LUT R56, R56, 0x200, RZ, 0xfc, !PT ;  /* 0x0000020038386812 */ /* 0x000fc400078efcff */
[----:B------:R-:W-:Y:S01]  /*b480*/  SEL R52, RZ, 0x1, !P4 ;  /* 0x00000001ff347807 */ /* 0x000fe20006000000 */
[----:B------:R-:W-:Y:S01]  /*b490*/  DSETP.NEU.AND P4, PT, R40, RZ, PT ;  /* 0x000000ff2800722a */ /* 0x000fe20003f8d000 */
[----:B------:R-:W-:Y:S01]  /*b4a0*/  LOP3.LUT R56, R56, 0xfffffeff, RZ, 0xc0, !PT ;  /* 0xfffffeff38387812 */ /* 0x000fe200078ec0ff */
[----:B------:R-:W-:Y:S01]  /*b4b0*/  DSETP.NEU.OR P3, PT, R28, RZ, P3 ;  /* 0x000000ff1c00722a */ /* 0x000fe20001f6d400 */
[----:B------:R-:W-:Y:S01]  /*b4c0*/  SEL R48, RZ, 0x1, !P1 ;  /* 0x00000001ff307807 */ /* 0x000fe20004800000 */
[----:B------:R-:W-:Y:S01]  /*b4d0*/  DSETP.NEU.OR P0, PT, R20, RZ, P0 ;  /* 0x000000ff1400722a */ /* 0x000fe2000070d400 */
[----:B------:R-:W-:Y:S02]  /*b4e0*/  LOP3.LUT P1, RZ, R55, 0xff, RZ, 0xc0, !PT ;  /* 0x000000ff37ff7812 */ /* 0x000fe4000782c0ff */
[----:B------:R-:W-:Y:S02]  /*b4f0*/  @P5 LOP3.LUT R56, R56, 0x100, RZ, 0xfc, !PT ;  /* 0x0000010038385812 */ /* 0x000fe400078efcff */
[----:B------:R-:W-:Y:S01]  /*b500*/  SEL R53, RZ, 0x1, !P3 ;  /* 0x00000001ff357807 */ /* 0x000fe20005800000 */
[----:B------:R-:W-:Y:S01]  /*b510*/  DSETP.NEU.AND P3, PT, R42, RZ, PT ;  /* 0x000000ff2a00722a */ /* 0x000fe20003f6d000 */
[----:B------:R-:W-:Y:S01]  /*b520*/  LOP3.LUT R56, R56, 0xffffff7f, RZ, 0xc0, !PT ;  /* 0xffffff7f38387812 */ /* 0x000fe200078ec0ff */
[----:B------:R-:W-:Y:S01]  /*b530*/  DSETP.NEU.OR P2, PT, R30, RZ, P2 ;  /* 0x000000ff1e00722a */ /* 0x000fe2000174d400 */
[----:B------:R-:W-:-:S02]  /*b540*/  SEL R49, RZ, 0x1, !P0 ;  /* 0x00000001ff317807 */ /* 0x000fc40004000000 */
[----:B------:R-:W-:Y:S02]  /*b550*/  LOP3.LUT P0, RZ, R0, 0xff, RZ, 0xc0, !PT ;  /* 0x000000ff00ff7812 */ /* 0x000fe4000780c0ff */
[----:B------:R-:W-:Y:S02]  /*b560*/  @P4 LOP3.LUT R56, R56, 0x80, RZ, 0xfc, !PT ;  /* 0x0000008038384812 */ /* 0x000fe400078efcff */
[----:B------:R-:W-:Y:S01]  /*b570*/  SEL R54, RZ, 0x1, !P2 ;  /* 0x00000001ff367807 */ /* 0x000fe20005000000 */
[----:B------:R-:W-:Y:S01]  /*b580*/  DSETP.NEU.AND P2, PT, R8, RZ, PT ;  /* 0x000000ff0800722a */ /* 0x000fe20003f4d000 */
[----:B------:R-:W-:Y:S01]  /*b590*/  LOP3.LUT R56, R56, 0xffffffbf, RZ, 0xc0, !PT ;  /* 0xffffffbf38387812 */ /* 0x000fe200078ec0ff */
[----:B------:R-:W-:-:S03]  /*b5a0*/  DSETP.NEU.OR P1, PT, R32, RZ, P1 ;  /* 0x000000ff2000722a */ /* 0x000fc60000f2d400 */
[----:B------:R-:W-:-:S03]  /*b5b0*/  @P3 LOP3.LUT R56, R56, 0x40, RZ, 0xfc, !PT ;  /* 0x0000004038383812 */ /* 0x000fc600078efcff */
[----:B------:R-:W-:Y:S01]  /*b5c0*/  SEL R55, RZ, 0x1, !P1 ;  /* 0x00000001ff377807 */ /* 0x000fe20004800000 */
[----:B------:R-:W-:Y:S01]  /*b5d0*/  DSETP.NEU.AND P1, PT, R10, RZ, PT ;  /* 0x000000ff0a00722a */ /* 0x000fe20003f2d000 */
[----:B------:R-:W-:Y:S01]  /*b5e0*/  LOP3.LUT R56, R56, 0xffffffdf, RZ, 0xc0, !PT ;  /* 0xffffffdf38387812 */ /* 0x000fe200078ec0ff */
[----:B------:R-:W-:-:S03]  /*b5f0*/  DSETP.NEU.OR P0, PT, R34, RZ, P0 ;  /* 0x000000ff2200722a */ /* 0x000fc6000070d400 */
[----:B------:R-:W-:-:S03]  /*b600*/  @P2 LOP3.LUT R56, R56, 0x20, RZ, 0xfc, !PT ;  /* 0x0000002038382812 */ /* 0x000fc600078efcff */
[----:B------:R-:W-:Y:S01]  /*b610*/  SEL R0, RZ, 0x1, !P0 ;  /* 0x00000001ff007807 */ /* 0x000fe20004000000 */
[----:B------:R-:W-:Y:S01]  /*b620*/  DSETP.NEU.AND P0, PT, R12, RZ, PT ;  /* 0x000000ff0c00722a */ /* 0x000fe20003f0d000 */
[----:B------:R-:W-:-:S04]  /*b630*/  LOP3.LUT R56, R56, 0xffffffef, RZ, 0xc0, !PT ;  /* 0xffffffef38387812 */ /* 0x000fc800078ec0ff */
[----:B------:R-:W-:-:S04]  /*b640*/  @P1 LOP3.LUT R56, R56, 0x10, RZ, 0xfc, !PT ;  /* 0x0000001038381812 */ /* 0x000fc800078efcff */
[----:B------:R-:W-:-:S05]  /*b650*/  LOP3.LUT R56, R56, 0xfffffff7, RZ, 0xc0, !PT ;  /* 0xfffffff738387812 */ /* 0x000fca00078ec0ff */
[----:B------:R-:W-:Y:S01]  /*b660*/  @P0 LOP3.LUT R56, R56, 0x8, RZ, 0xfc, !PT ;  /* 0x0000000838380812 */ /* 0x000fe200078efcff */
[----:B------:R-:W-:Y:S02]  /*b670*/  DSETP.NEU.AND P0, PT, R14, RZ, PT ;  /* 0x000000ff0e00722a */ /* 0x000fe40003f0d000 */
[----:B------:R-:W-:Y:S01]  /*b680*/  DSETP.NEU.AND P1, PT, R20, RZ, PT ;  /* 0x000000ff1400722a */ /* 0x000fe20003f2d000 */
[----:B------:R-:W-:Y:S01]  /*b690*/  LOP3.LUT R56, R56, 0xfffffffb, RZ, 0xc0, !PT ;  /* 0xfffffffb38387812 */ /* 0x000fe200078ec0ff */
[----:B------:R-:W-:Y:S01]  /*b6a0*/  IMAD R8, R4, 0x3, R5 ;  /* 0x0000000304087824 */ /* 0x000fe200078e0205 */
[----:B------:R-:W-:-:S04]  /*b6b0*/  DSETP.NEU.AND P2, PT, R22, RZ, PT ;  /* 0x000000ff1600722a */ /* 0x000fc80003f4d000 */
[----:B------:R-:W-:-:S05]  /*b6c0*/  ISETP.GE.U32.AND P6, PT, R8, R3, PT ;  /* 0x000000030800720c */ /* 0x000fca0003fc6070 */
[----:B------:R-:W-:-:S04]  /*b6d0*/  @P0 LOP3.LUT R56, R56, 0x4, RZ, 0xfc, !PT ;  /* 0x0000000438380812 */ /* 0x000fc800078efcff */
[----:B------:R-:W-:-:S04]  /*b6e0*/  LOP3.LUT R56, R56, 0xfffffffd, RZ, 0xc0, !PT ;  /* 0xfffffffd38387812 */ /* 0x000fc800078ec0ff */
[----:B------:R-:W-:-:S04]  /*b6f0*/  @P1 LOP3.LUT R56, R56, 0x2, RZ, 0xfc, !PT ;  /* 0x0000000238381812 */ /* 0x000fc800078efcff */
[----:B------:R-:W-:Y:S01]  /*b700*/  LOP3.LUT R56, R56, 0xfffffffe, RZ, 0xc0, !PT ;  /* 0xfffffffe38387812 */ /* 0x000fe200078ec0ff */
[----:B------:R-:W-:Y:S02]  /*b710*/  DSETP.NEU.AND P0, PT, R24, RZ, PT ;  /* 0x000000ff1800722a */ /* 0x000fe40003f0d000 */
[----:B------:R-:W-:Y:S01]  /*b720*/  DSETP.NEU.AND P1, PT, R26, RZ, PT ;  /* 0x000000ff1a00722a */ /* 0x000fe20003f2d000 */
[----:B------:R-:W-:Y:S01]  /*b730*/  @P2 LOP3.LUT R56, R56, 0x1, RZ, 0xfc, !PT ;  /* 0x0000000138382812 */ /* 0x000fe200078efcff */
[----:B------:R-:W-:Y:S02]  /*b740*/  DSETP.NEU.AND P2, PT, R28, RZ, PT ;  /* 0x000000ff1c00722a */ /* 0x000fe40003f4d000 */
[----:B------:R-:W-:Y:S02]  /*b750*/  DSETP.NEU.AND P3, PT, R30, RZ, PT ;  /* 0x000000ff1e00722a */ /* 0x000fe40003f6d000 */
[----:B------:R-:W-:Y:S02]  /*b760*/  DSETP.NEU.AND P4, PT, R32, RZ, PT ;  /* 0x000000ff2000722a */ /* 0x000fe40003f8d000 */
[----:B------:R-:W-:Y:S01]  /*b770*/  DSETP.NEU.AND P5, PT, R34, RZ, PT ;  /* 0x000000ff2200722a */ /* 0x000fe20003fad000 */
[----:B------:R-:W-:-:S13]  /*b780*/  @!P6 BRA `(.L_x_2116) ;  /* 0xfffffff80044e947 */ /* 0x000fda000383ffff */
[----:B------:R-:W-:Y:S05]  /*b790*/  BSYNC B1 ;  /* 0x0000000000017941 */ /* 0x000fea0003800000 */
.L_x_2115:
[----:B------:R-:W-:Y:S02]  /*b7a0*/  P2R R8, PR, RZ, 0x20 ;  /* 0x00000020ff087803 */ /* 0x000fe40000000000 */
[C---:B------:R-:W-:Y:S02]  /*b7b0*/  LOP3.LUT P5, RZ, R56.reuse, 0x80, RZ, 0xc0, !PT ;  /* 0x0000008038ff7812 */ /* 0x040fe400078ac0ff */
[C---:B------:R-:W-:Y:S02]  /*b7c0*/  LOP3.LUT P6, RZ, R56.reuse, 0x100, RZ, 0xc0, !PT ;  /* 0x0000010038ff7812 */ /* 0x040fe400078cc0ff */
[----:B------:R-:W-:-:S09]  /*b7d0*/  LOP3.LUT R56, R56, 0xffffff7f, RZ, 0xc0, !PT ;  /* 0xffffff7f38387812 */ /* 0x000fd200078ec0ff */
[----:B------:R-:W-:-:S04]  /*b7e0*/  @P5 LOP3.LUT R56, R56, 0x80, RZ, 0xfc, !PT ;  /* 0x0000008038385812 */ /* 0x000fc800078efcff */
[C---:B------:R-:W-:Y:S02]  /*b7f0*/  LOP3.LUT P5, RZ, R56.reuse, 0x40, RZ, 0xc0, !PT ;  /* 0x0000004038ff7812 */ /* 0x040fe400078ac0ff */
[----:B------:R-:W-:-:S11]  /*b800*/  LOP3.LUT R56, R56, 0xffffffbf, RZ, 0xc0, !PT ;  /* 0xffffffbf38387812 */ /* 0x000fd600078ec0ff */
        /* <DEDUP_REMOVED lines=18> */
[----:B------:R-:W-:Y:S02]  /*b930*/  @P5 LOP3.LUT R56, R56, 0x20, RZ, 0xfc, !PT ;  /* 0x0000002038385812 */ /* 0x000fe400078efcff */
[----:B------:R-:W-:Y:S02]  /*b940*/  ISETP.NE.AND P5, PT, R8, RZ, PT ;  /* 0x000000ff0800720c */ /* 0x000fe40003fa5270 */
[----:B------:R-:W-:-:S04]  /*b950*/  LOP3.LUT R56, R56, 0xfffffbff, RZ, 0xc0, !PT ;  /* 0xfffffbff38387812 */ /* 0x000fc800078ec0ff */
[----:B------:R-:W-:-:S04]  /*b960*/  @P0 LOP3.LUT R56, R56, 0x400, RZ, 0xfc, !PT ;  /* 0x0000040038380812 */ /* 0x000fc800078efcff */
[----:B------:R-:W-:-:S04]  /*b970*/  LOP3.LUT R56, R56, 0xfffffffb, RZ, 0xc0, !PT ;  /* 0xfffffffb38387812 */ /* 0x000fc800078ec0ff */
[----:B------:R-:W-:-:S04]  /*b980*/  @P1 LOP3.LUT R56, R56, 0x4, RZ, 0xfc, !PT ;  /* 0x0000000438381812 */ /* 0x000fc800078efcff */
[----:B------:R-:W-:-:S04]  /*b990*/  LOP3.LUT R56, R56, 0xfffffffd, RZ, 0xc0, !PT ;  /* 0xfffffffd38387812 */ /* 0x000fc800078ec0ff */
[----:B------:R-:W-:-:S04]  /*b9a0*/  @P2 LOP3.LUT R56, R56, 0x2, RZ, 0xfc, !PT ;  /* 0x0000000238382812 */ /* 0x000fc800078efcff */
[----:B------:R-:W-:-:S04]  /*b9b0*/  LOP3.LUT R56, R56, 0xfffffffe, RZ, 0xc0, !PT ;  /* 0xfffffffe38387812 */ /* 0x000fc800078ec0ff */
[----:B------:R-:W-:-:S04]  /*b9c0*/  @P3 LOP3.LUT R56, R56, 0x1, RZ, 0xfc, !PT ;  /* 0x0000000138383812 */ /* 0x000fc800078efcff */
[----:B------:R-:W-:-:S13]  /*b9d0*/  LOP3.LUT P0, RZ, R56, 0x200, RZ, 0xc0, !PT ;  /* 0x0000020038ff7812 */ /* 0x000fda000780c0ff */
.L_x_2114:
[----:B------:R-:W-:Y:S05]  /*b9e0*/  BSYNC B0 ;  /* 0x0000000000007941 */ /* 0x000fea0003800000 */
.L_x_2113:
[----:B------:R-:W-:Y:S01]  /*b9f0*/  ISETP.GE.U32.AND P1, PT, R5, R3, PT ;  /* 0x000000030500720c */ /* 0x000fe20003f26070 */
[----:B------:R-:W-:-:S12]  /*ba00*/  BSSY B0, `(.L_x_2117) ;  /* 0x000004a000007945 */ /* 0x000fd80003800000 */
[----:B------:R-:W-:Y:S05]  /*ba10*/  @P1 BRA `(.L_x_2118) ;  /* 0x0000000400201947 */ /* 0x000fea0003800000 */
[----:B------:R-:W-:-:S05]  /*ba20*/  IMAD R8, R57, R5, RZ ;  /* 0x0000000539087224 */ /* 0x000fca00078e02ff */
[----:B------:R-:W-:-:S05]  /*ba30*/  SHF.R.U32.HI R21, RZ, 0x2, R8 ;  /* 0x00000002ff157819 */ /* 0x000fca0000011608 */
[----:B------:R-:W-:-:S05]  /*ba40*/  IMAD.WIDE.U32 R20, R21, 0x20, R58 ;  /* 0x0000002015147825 */ /* 0x000fca00078e003a */
[----:B------:R-:W2:Y:S04]  /*ba50*/  LDG.E.128 R12, desc[UR58][R20.64+0x10] ;  /* 0x0000103a140c7981 */ /* 0x000ea8000c1e1d00 */
[----:B------:R-:W3:Y:S01]  /*ba60*/  LDG.E.128 R8, desc[UR58][R20.64] ;  /* 0x0000003a14087981 */ /* 0x000ee2000c1e1d00 */
[----:B------:R-:W-:Y:S01]  /*ba70*/  IMAD.IADD R22, R5, 0x1, R4 ;  /* 0x0000000105167824 */ /* 0x000fe200078e0204 */
[----:B------:R-:W-:Y:S01]  /*ba80*/  LOP3.LUT R56, R56, 0xffffff7f, RZ, 0xc0, !PT ;  /* 0xffffff7f38387812 */ /* 0x000fe200078ec0ff */
[----:B--2---:R-:W-:Y:S02]  /*ba90*/  DSETP.NEU.AND P2, PT, R12, RZ, PT ;  /* 0x000000ff0c00722a */ /* 0x004fe40003f4d000 */
[----:B------:R-:W-:-:S12]  /*baa0*/  DSETP.NEU.AND P3, PT, R14, RZ, PT ;  /* 0x000000ff0e00722a */ /* 0x000fd80003f6d000 */
[----:B------:R-:W-:Y:S02]  /*bab0*/  @P2 LOP3.LUT R56, R56, 0x80, RZ, 0xfc, !PT ;  /* 0x0000008038382812 */ /* 0x000fe400078efcff */
[----:B------:R-:W-:Y:S02]  /*bac0*/  ISETP.GE.U32.AND P2, PT, R22, R3, PT ;  /* 0x000000031600720c */ /* 0x000fe40003f46070 */
[----:B------:R-:W-:Y:S01]  /*bad0*/  LOP3.LUT R56, R56, 0xffffffbf, RZ, 0xc0, !PT ;  /* 0xffffffbf38387812 */ /* 0x000fe200078ec0ff */
[----:B---3--:R-:W-:Y:S02]  /*bae0*/  DSETP.NEU.AND P0, PT, R8, RZ, PT ;  /* 0x000000ff0800722a */ /* 0x008fe40003f0d000 */
[----:B------:R-:W-:Y:S01]  /*baf0*/  DSETP.NEU.AND P6, PT, R10, RZ, PT ;  /* 0x000000ff0a00722a */ /* 0x000fe20003fcd000 */
[----:B------:R-:W-:-:S07]  /*bb00*/  @P3 LOP3.LUT R56, R56, 0x40, RZ, 0xfc, !PT ;  /* 0x0000004038383812 */ /* 0x000fce00078efcff */
[----:B------:R-:W-:Y:S06]  /*bb10*/  @P2 BRA `(.L_x_2118) ;  /* 0x0000000000e02947 */ /* 0x000fec0003800000 */
[----:B------:R-:W-:-:S05]  /*bb20*/  IMAD R8, R57, R22, RZ ;  /* 0x0000001639087224 */ /* 0x000fca00078e02ff */
[----:B------:R-:W-:-:S05]  /*bb30*/  SHF.R.U32.HI R21, RZ, 0x2, R8 ;  /* 0x00000002ff157819 */ /* 0x000fca0000011608 */
[----:B------:R-:W-:-:S05]  /*bb40*/  IMAD.WIDE.U32 R20, R21, 0x20, R58 ;  /* 0x0000002015147825 */ /* 0x000fca00078e003a */
[----:B------:R-:W2:Y:S04]  /*bb50*/  LDG.E.128 R8, desc[UR58][R20.64] ;  /* 0x0000003a14087981 */ /* 0x000ea8000c1e1d00 */
[----:B------:R-:W3:Y:S01]  /*bb60*/  LDG.E.128 R12, desc[UR58][R20.64+0x10] ;  /* 0x0000103a140c7981 */ /* 0x000ee2000c1e1d00 */
[----:B------:R-:W-:Y:S01]  /*bb70*/  LOP3.LUT R56, R56, 0xfffff7ff, RZ, 0xc0, !PT ;  /* 0xfffff7ff38387812 */ /* 0x000fe200078ec0ff */
[----:B------:R-:W-:Y:S01]  /*bb80*/  IMAD.IADD R22, R22, 0x1, R4 ;  /* 0x0000000116167824 */ /* 0x000fe200078e0204 */
[----:B--2---:R-:W-:Y:S02]  /*bb90*/  DSETP.NEU.AND P2, PT, R8, RZ, PT ;  /* 0x000000ff0800722a */ /* 0x004fe40003f4d000 */
[----:B------:R-:W-:-:S12]  /*bba0*/  DSETP.NEU.AND P3, PT, R10, RZ, PT ;  /* 0x000000ff0a00722a */ /* 0x000fd80003f6d000 */
[----:B------:R-:W-:Y:S01]  /*bbb0*/  @P2 LOP3.LUT R56, R56, 0x800, RZ, 0xfc, !PT ;  /* 0x0000080038382812 */ /* 0x000fe200078efcff */
[----:B---3--:R-:W-:-:S03]  /*bbc0*/  DSETP.NEU.AND P2, PT, R12, RZ, PT ;  /* 0x000000ff0c00722a */ /* 0x008fc60003f4d000 */
[----:B------:R-:W-:-:S04]  /*bbd0*/  LOP3.LUT R56, R56, 0xffffffef, RZ, 0xc0, !PT ;  /* 0xffffffef38387812 */ /* 0x000fc800078ec0ff */
[----:B------:R-:W-:Y:S01]  /*bbe0*/  @P3 LOP3.LUT R56, R56, 0x10, RZ, 0xfc, !PT ;  /* 0x0000001038383812 */ /* 0x000fe200078efcff */
[----:B------:R-:W-:-:S03]  /*bbf0*/  DSETP.NEU.AND P3, PT, R14, RZ, PT ;  /* 0x000000ff0e00722a */ /* 0x000fc60003f6d000 */
[----:B------:R-:W-:-:S04]  /*bc00*/  LOP3.LUT R56, R56, 0xfffffff7, RZ, 0xc0, !PT ;  /* 0xfffffff738387812 */ /* 0x000fc800078ec0ff */
[----:B------:R-:W-:Y:S02]  /*bc10*/  @P2 LOP3.LUT R56, R56, 0x8, RZ, 0xfc, !PT ;  /* 0x0000000838382812 */ /* 0x000fe400078efcff */
[----:B------:R-:W-:Y:S02]  /*bc20*/  ISETP.GE.U32.AND P2, PT, R22, R3, PT ;  /* 0x000000031600720c */ /* 0x000fe40003f46070 */
[----:B------:R-:W-:-:S04]  /*bc30*/  LOP3.LUT R56, R56, 0xfffffeff, RZ, 0xc0, !PT ;  /* 0xfffffeff38387812 */ /* 0x000fc800078ec0ff */
[----:B------:R-:W-:-:S07]  /*bc40*/  @P3 LOP3.LUT R56, R56, 0x100, RZ, 0xfc, !PT ;  /* 0x0000010038383812 */ /* 0x000fce00078efcff */
[----:B------:R-:W-:Y:S05]  /*bc50*/  @P2 BRA `(.L_x_2118) ;  /* 0x0000000000902947 */ /* 0x000fea0003800000 */
[----:B------:R-:W-:Y:S01]  /*bc60*/  IMAD.IADD R8, R22, 0x1, R4 ;  /* 0x0000000116087824 */ /* 0x000fe200078e0204 */
[----:B------:R-:W-:Y:S02]  /*bc70*/  P2R R23, PR, RZ, 0x1 ;  /* 0x00000001ff177803 */ /* 0x000fe40000000000 */
[----:B------:R-:W-:Y:S02]  /*bc80*/  LOP3.LUT P0, RZ, R56, 0x2, RZ, 0xc0, !PT ;  /* 0x0000000238ff7812 */ /* 0x000fe4000780c0ff */
[----:B------:R-:W-:Y:S02]  /*bc90*/  ISETP.GE.U32.AND P2, PT, R8, R3, PT ;  /* 0x000000030800720c */ /* 0x000fe40003f46070 */
[----:B------:R-:W-:-:S11]  /*bca0*/  LOP3.LUT P3, RZ, R56, 0x1, RZ, 0xc0, !PT ;  /* 0x0000000138ff7812 */ /* 0x000fd6000786c0ff */
[----:B------:R-:W-:-:S05]  /*bcb0*/  @!P2 IMAD R8, R57, R8, RZ ;  /* 0x000000083908a224 */ /* 0x000fca00078e02ff */
[----:B------:R-:W-:-:S05]  /*bcc0*/  @!P2 SHF.R.U32.HI R21, RZ, 0x2, R8 ;  /* 0x00000002ff15a819 */ /* 0x000fca0000011608 */
[----:B------:R-:W-:-:S05]  /*bcd0*/  @!P2 IMAD.WIDE.U32 R20, R21, 0x20, R58 ;  /* 0x000000201514a825 */ /* 0x000fca00078e003a */
[----:B------:R-:W2:Y:S04]  /*bce0*/  @!P2 LDG.E.128 R8, desc[UR58][R20.64] ;  /* 0x0000003a1408a981 */ /* 0x000ea8000c1e1d00 */
[----:B------:R-:W3:Y:S01]  /*bcf0*/  @!P2 LDG.E.128 R12, desc[UR58][R20.64+0x10] ;  /* 0x0000103a140ca981 */ /* 0x000ee2000c1e1d00 */
[----:B------:R-:W-:Y:S01]  /*bd00*/  IMAD R57, R57, R22, RZ ;  /* 0x0000001639397224 */ /* 0x000fe200078e02ff */
[----:B------:R-:W-:-:S04]  /*bd10*/  LOP3.LUT R56, R56, 0xfffffffd, RZ, 0xc0, !PT ;  /* 0xfffffffd38387812 */ /* 0x000fc800078ec0ff */
[----:B------:R-:W-:-:S05]  /*bd20*/  SHF.R.U32.HI R57, RZ, 0x2, R57 ;  /* 0x00000002ff397819 */ /* 0x000fca0000011639 */
[----:B------:R-:W-:Y:S01]  /*bd30*/  IMAD.WIDE.U32 R58, R57, 0x20, R58 ;  /* 0x00000020393a7825 */ /* 0x000fe200078e003a */
[----:B--2---:R-:W-:Y:S02]  /*bd40*/  @!P2 DSETP.NEU.AND P0, PT, R8, RZ, PT ;  /* 0x000000ff0800a22a */ /* 0x004fe40003f0d000 */
[----:B------:R-:W-:Y:S02]  /*bd50*/  @!P2 DSETP.NEU.AND P3, PT, R10, RZ, PT ;  /* 0x000000ff0a00a22a */ /* 0x000fe40003f6d000 */
[----:B------:R-:W2:Y:S01]  /*bd60*/  LDG.E.128 R8, desc[UR58][R58.64] ;  /* 0x0000003a3a087981 */ /* 0x000ea2000c1e1d00 */
[----:B---3--:R-:W-:Y:S02]  /*bd70*/  @!P2 DSETP.NEU.AND P4, PT, R12, RZ, PT ;  /* 0x000000ff0c00a22a */ /* 0x008fe40003f8d000 */
[----:B------:R-:W-:Y:S01]  /*bd80*/  @!P2 DSETP.NEU.AND P5, PT, R14, RZ, PT ;  /* 0x000000ff0e00a22a */ /* 0x000fe20003fad000 */
[----:B------:R-:W3:Y:S06]  /*bd90*/  LDG.E.128 R12, desc[UR58][R58.64+0x10] ;  /* 0x0000103a3a0c7981 */ /* 0x000eec000c1e1d00 */
[----:B------:R-:W-:-:S02]  /*bda0*/  @P0 LOP3.LUT R56, R56, 0x2, RZ, 0xfc, !PT ;  /* 0x0000000238380812 */ /* 0x000fc400078efcff */
[----:B------:R-:W-:Y:S02]  /*bdb0*/  ISETP.NE.AND P0, PT, R23, RZ, PT ;  /* 0x000000ff1700720c */ /* 0x000fe40003f05270 */
[----:B------:R-:W-:-:S04]  /*bdc0*/  LOP3.LUT R56, R56, 0xfffffffe, RZ, 0xc0, !PT ;  /* 0xfffffffe38387812 */ /* 0x000fc800078ec0ff */
[----:B------:R-:W-:-:S04]  /*bdd0*/  @P3 LOP3.LUT R56, R56, 0x1, RZ, 0xfc, !PT ;  /* 0x0000000138383812 */ /* 0x000fc800078efcff */
[----:B------:R-:W-:Y:S01]  /*bde0*/  LOP3.LUT R56, R56, 0xffffefff, RZ, 0xc0, !PT ;  /* 0xffffefff38387812 */ /* 0x000fe200078ec0ff */
        /* <DEDUP_REMOVED lines=8> */
[----:B------:R-:W-:-:S04]  /*be70*/  LOP3.LUT R56, R56, 0xfffffbff, RZ, 0xc0, !PT ;  /* 0xfffffbff38387812 */ /* 0x000fc800078ec0ff */
[----:B------:R-:W-:-:S04]  /*be80*/  @P3 LOP3.LUT R56, R56, 0x400, RZ, 0xfc, !PT ;  /* 0x0000040038383812 */ /* 0x000fc800078efcff */
[----:B------:R-:W-:-:S07]  /*be90*/  @P2 LOP3.LUT R56, R56, 0x4, RZ, 0xfc, !PT ;  /* 0x0000000438382812 */ /* 0x000fce00078efcff */
.L_x_2118:
[----:B------:R-:W-:Y:S05]  /*bea0*/  BSYNC B0 ;  /* 0x0000000000007941 */ /* 0x000fea0003800000 */
.L_x_2117:
[----:B------:R-:W-:Y:S04]  /*beb0*/  BSSY B0, `(.L_x_2119) ;  /* 0x0000047000007945 */ /* 0x000fe80003800000 */
[----:B------:R-:W-:Y:S05]  /*bec0*/  @P1 BRA `(.L_x_2120) ;  /* 0x0000000400141947 */ /* 0x000fea0003800000 */
[----:B------:R-:W-:Y:S02]  /*bed0*/  LOP3.LUT P3, RZ, R56, 0x80, RZ, 0xc0, !PT ;  /* 0x0000008038ff7812 */ /* 0x000fe4000786c0ff */
[----:B------:R-:W-:Y:S02]  /*bee0*/  LOP3.LUT P1, RZ, R44, 0xff, RZ, 0xc0, !PT ;  /* 0x000000ff2cff7812 */ /* 0x000fe4000782c0ff */
[----:B------:R-:W-:Y:S02]  /*bef0*/  LOP3.LUT P2, RZ, R17, 0xff, RZ, 0xc0, !PT ;  /* 0x000000ff11ff7812 */ /* 0x000fe4000784c0ff */
[----:B------:R-:W-:Y:S02]  /*bf00*/  PLOP3.LUT P1, PT, P1, P6, PT, 0xa8, 0x0 ;  /* 0x000000000000781c */ /* 0x000fe40000f2d570 */
[----:B------:R-:W-:Y:S02]  /*bf10*/  PLOP3.LUT P2, PT, P2, P3, PT, 0xa8, 0x0 ;  /* 0x000000000000781c */ /* 0x000fe40001747570 */
[----:B------:R-:W-:-:S02]  /*bf20*/  LOP3.LUT P6, RZ, R56, 0x40, RZ, 0xc0, !PT ;  /* 0x0000004038ff7812 */ /* 0x000fc400078cc0ff */
[----:B------:R-:W-:Y:S02]  /*bf30*/  LOP3.LUT P3, RZ, R7, 0xff, RZ, 0xc0, !PT ;  /* 0x000000ff07ff7812 */ /* 0x000fe4000786c0ff */
[----:B------:R-:W-:Y:S02]  /*bf40*/  IADD3 R5, R5, R4, RZ ;  /* 0x0000000405057210 */ /* 0x000fe40007ffe0ff */
[----:B------:R-:W-:Y:S02]  /*bf50*/  PLOP3.LUT P3, PT, P3, P6, PT, 0xa8, 0x0 ;  /* 0x000000000000781c */ /* 0x000fe40001f6d570 */
[----:B------:R-:W-:Y:S02]  /*bf60*/  LOP3.LUT P6, RZ, R45, 0xff, RZ, 0xc0, !PT ;  /* 0x000000ff2dff7812 */ /* 0x000fe400078cc0ff */
[----:B------:R-:W-:Y:S02]  /*bf70*/  SEL R44, RZ, 0x1, !P1 ;  /* 0x00000001ff2c7807 */ /* 0x000fe40004800000 */
[----:B------:R-:W-:-:S02]  /*bf80*/  PLOP3.LUT P0, PT, P6, P0, PT, 0xa8, 0x0 ;  /* 0x000000000000781c */ /* 0x000fc40003701570 */
[----:B------:R-:W-:Y:S02]  /*bf90*/  SEL R17, RZ, 0x1, !P2 ;  /* 0x00000001ff117807 */ /* 0x000fe40005000000 */
[----:B------:R-:W-:Y:S02]  /*bfa0*/  SEL R45, RZ, 0x1, !P0 ;  /* 0x00000001ff2d7807 */ /* 0x000fe40004000000 */
[----:B------:R-:W-:Y:S02]  /*bfb0*/  ISETP.GE.U32.AND P0, PT, R5, R3, PT ;  /* 0x000000030500720c */ /* 0x000fe40003f06070 */
[----:B------:R-:W-:-:S11]  /*bfc0*/  SEL R7, RZ, 0x1, !P3 ;  /* 0x00000001ff077807 */ /* 0x000fd60005800000 */
[----:B------:R-:W-:Y:S05]  /*bfd0*/  @P0 BRA `(.L_x_2120) ;  /* 0x0000000000d00947 */ /* 0x000fea0003800000 */
[----:B------:R-:W-:Y:S01]  /*bfe0*/  LOP3.LUT P1, RZ, R56, 0x10, RZ, 0xc0, !PT ;  /* 0x0000001038ff7812 */ /* 0x000fe2000782c0ff */
[----:B------:R-:W-:Y:S01]  /*bff0*/  IMAD.IADD R5, R5, 0x1, R4 ;  /* 0x0000000105057824 */ /* 0x000fe200078e0204 */
[----:B------:R-:W-:Y:S02]  /*c000*/  LOP3.LUT P2, RZ, R46, 0xff, RZ, 0xc0, !PT ;  /* 0x000000ff2eff7812 */ /* 0x000fe4000784c0ff */
[C---:B------:R-:W-:Y:S02]  /*c010*/  LOP3.LUT P0, RZ, R56.reuse, 0x8, RZ, 0xc0, !PT ;  /* 0x0000000838ff7812 */ /* 0x040fe4000780c0ff */
[----:B------:R-:W-:Y:S02]  /*c020*/  PLOP3.LUT P2, PT, P2, P1, PT, 0xa8, 0x0 ;  /* 0x000000000000781c */ /* 0x000fe40001743570 */
[----:B------:R-:W-:Y:S02]  /*c030*/  LOP3.LUT P1, RZ, R47, 0xff, RZ, 0xc0, !PT ;  /* 0x000000ff2fff7812 */ /* 0x000fe4000782c0ff */
[----:B------:R-:W-:-:S02]  /*c040*/  LOP3.LUT P3, RZ, R56, 0x100, RZ, 0xc0, !PT ;  /* 0x0000010038ff7812 */ /* 0x000fc4000786c0ff */
[----:B------:R-:W-:Y:S02]  /*c050*/  PLOP3.LUT P1, PT, P1, P0, PT, 0xa8, 0x0 ;  /* 0x000000000000781c */ /* 0x000fe40000f21570 */
[----:B------:R-:W-:Y:S02]  /*c060*/  LOP3.LUT P0, RZ, R48, 0xff, RZ, 0xc0, !PT ;  /* 0x000000ff30ff7812 */ /* 0x000fe4000780c0ff */
[----:B------:R-:W-:Y:S02]  /*c070*/  LOP3.LUT P6, RZ, R56, 0x800, RZ, 0xc0, !PT ;  /* 0x0000080038ff7812 */ /* 0x000fe400078cc0ff */
[----:B------:R-:W-:Y:S02]  /*c080*/  PLOP3.LUT P0, PT, P0, P3, PT, 0xa8, 0x0 ;  /* 0x000000000000781c */ /* 0x000fe40000707570 */
[----:B------:R-:W-:Y:S02]  /*c090*/  LOP3.LUT P3, RZ, R6, 0xff, RZ, 0xc0, !PT ;  /* 0x000000ff06ff7812 */ /* 0x000fe4000786c0ff */
[----:B------:R-:W-:-:S02]  /*c0a0*/  SEL R48, RZ, 0x1, !P0 ;  /* 0x00000001ff307807 */ /* 0x000fc40004000000 */
[----:B------:R-:W-:Y:S02]  /*c0b0*/  ISETP.GE.U32.AND P0, PT, R5, R3, PT ;  /* 0x000000030500720c */ /* 0x000fe40003f06070 */
[----:B------:R-:W-:Y:S02]  /*c0c0*/  PLOP3.LUT P3, PT, P3, P6, PT, 0xa8, 0x0 ;  /* 0x000000000000781c */ /* 0x000fe40001f6d570 */
[----:B------:R-:W-:Y:S02]  /*c0d0*/  SEL R46, RZ, 0x1, !P2 ;  /* 0x00000001ff2e7807 */ /* 0x000fe40005000000 */
[----:B------:R-:W-:Y:S02]  /*c0e0*/  SEL R47, RZ, 0x1, !P1 ;  /* 0x00000001ff2f7807 */ /* 0x000fe40004800000 */
[----:B------:R-:W-:-:S05]  /*c0f0*/  SEL R6, RZ, 0x1, !P3 ;  /* 0x00000001ff067807 */ /* 0x000fca0005800000 */
[----:B------:R-:W-:Y:S05]  /*c100*/  @P0 BRA `(.L_x_2120) ;  /* 0x0000000000840947 */ /* 0x000fea0003800000 */
[----:B------:R-:W-:Y:S01]  /*c110*/  LOP3.LUT P1, RZ, R56, 0x20, RZ, 0xc0, !PT ;  /* 0x0000002038ff7812 */ /* 0x000fe2000782c0ff */
[----:B------:R-:W-:Y:S01]  /*c120*/  IMAD.IADD R4, R5, 0x1, R4 ;  /* 0x0000000105047824 */ /* 0x000fe200078e0204 */
[----:B------:R-:W-:Y:S02]  /*c130*/  LOP3.LUT P0, RZ, R50, 0xff, RZ, 0xc0, !PT ;  /* 0x000000ff32ff7812 */ /* 0x000fe4000780c0ff */
[C---:B------:R-:W-:Y:S02]  /*c140*/  LOP3.LUT P2, RZ, R56.reuse, 0x4, RZ, 0xc0, !PT ;  /* 0x0000000438ff7812 */ /* 0x040fe4000784c0ff */
[----:B------:R-:W-:Y:S02]  /*c150*/  PLOP3.LUT P0, PT, P0, P1, PT, 0xa8, 0x0 ;  /* 0x000000000000781c */ /* 0x000fe40000703570 */
[----:B------:R-:W-:Y:S02]  /*c160*/  LOP3.LUT P3, RZ, R56, 0x400, RZ, 0xc0, !PT ;  /* 0x0000040038ff7812 */ /* 0x000fe4000786c0ff */
[----:B------:R-:W-:-:S02]  /*c170*/  SEL R50, RZ, 0x1, !P0 ;  /* 0x00000001ff327807 */ /* 0x000fc40004000000 */
[----:B------:R-:W-:Y:S02]  /*c180*/  LOP3.LUT P0, RZ, R52, 0xff, RZ, 0xc0, !PT ;  /* 0x000000ff34ff7812 */ /* 0x000fe4000780c0ff */
[----:B------:R-:W-:Y:S02]  /*c190*/  LOP3.LUT P1, RZ, R51, 0xff, RZ, 0xc0, !PT ;  /* 0x000000ff33ff7812 */ /* 0x000fe4000782c0ff */
[----:B------:R-:W-:Y:S02]  /*c1a0*/  PLOP3.LUT P0, PT, P0, P2, PT, 0xa8, 0x0 ;  /* 0x000000000000781c */ /* 0x000fe40000705570 */
[----:B------:R-:W-:Y:S02]  /*c1b0*/  PLOP3.LUT P1, PT, P1, P3, PT, 0xa8, 0x0 ;  /* 0x000000000000781c */ /* 0x000fe40000f27570 */
[----:B------:R-:W-:Y:S02]  /*c1c0*/  SEL R52, RZ, 0x1, !P0 ;  /* 0x00000001ff347807 */ /* 0x000fe40004000000 */
[----:B------:R-:W-:-:S02]  /*c1d0*/  ISETP.GE.U32.AND P0, PT, R4, R3, PT ;  /* 0x000000030400720c */ /* 0x000fc40003f06070 */
[----:B------:R-:W-:Y:S02]  /*c1e0*/  SEL R51, RZ, 0x1, !P1 ;  /* 0x00000001ff337807 */ /* 0x000fe40004800000 */
[----:B------:R-:W-:Y:S02]  /*c1f0*/  LOP3.LUT P6, RZ, R56, 0x1000, RZ, 0xc0, !PT ;  /* 0x0000100038ff7812 */ /* 0x000fe400078cc0ff */
[----:B------:R-:W-:-:S04]  /*c200*/  LOP3.LUT P1, RZ, R49, 0xff, RZ, 0xc0, !PT ;  /* 0x000000ff31ff7812 */ /* 0x000fc8000782c0ff */
[----:B------:R-:W-:-:S04]  /*c210*/  PLOP3.LUT P1, PT, P1, P6, PT, 0xa8, 0x0 ;  /* 0x000000000000781c */ /* 0x000fc80000f2d570 */
[----:B------:R-:W-:Y:S01]  /*c220*/  SEL R49, RZ, 0x1, !P1 ;  /* 0x00000001ff317807 */ /* 0x000fe20004800000 */
[----:B------:R-:W-:Y:S08]  /*c230*/  @P0 BRA `(.L_x_2120) ;  /* 0x0000000000380947 */ /* 0x000ff00003800000 */
[----:B------:R-:W-:Y:S02]  /*c240*/  LOP3.LUT P3, RZ, R56, 0x1, RZ, 0xc0, !PT ;  /* 0x0000000138ff7812 */ /* 0x000fe4000786c0ff */
[----:B------:R-:W-:Y:S02]  /*c250*/  LOP3.LUT P2, RZ, R54, 0xff, RZ, 0xc0, !PT ;  /* 0x000000ff36ff7812 */ /* 0x000fe4000784c0ff */
[----:B------:R-:W-:Y:S02]  /*c260*/  LOP3.LUT P6, RZ, R56, 0x2, RZ, 0xc0, !PT ;  /* 0x0000000238ff7812 */ /* 0x000fe400078cc0ff */
[----:B------:R-:W-:Y:S02]  /*c270*/  PLOP3.LUT P2, PT, P2, P3, PT, 0xa8, 0x0 ;  /* 0x000000000000781c */ /* 0x000fe40001747570 */
[----:B------:R-:W-:Y:S02]  /*c280*/  LOP3.LUT P1, RZ, R55, 0xff, RZ, 0xc0, !PT ;  /* 0x000000ff37ff7812 */ /* 0x000fe4000782c0ff */
[----:B------:R-:W-:-:S02]  /*c290*/  LOP3.LUT P0, RZ, R0, 0xff, RZ, 0xc0, !PT ;  /* 0x000000ff00ff7812 */ /* 0x000fc4000780c0ff */
[----:B------:R-:W-:Y:S02]  /*c2a0*/  LOP3.LUT P3, RZ, R53, 0xff, RZ, 0xc0, !PT ;  /* 0x000000ff35ff7812 */ /* 0x000fe4000786c0ff */
[----:B------:R-:W-:Y:S02]  /*c2b0*/  PLOP3.LUT P1, PT, P1, P4, PT, 0xa8, 0x0 ;  /* 0x000000000000781c */ /* 0x000fe40000f29570 */
[----:B------:R-:W-:Y:S02]  /*c2c0*/  PLOP3.LUT P0, PT, P0, P5, PT, 0xa8, 0x0 ;  /* 0x000000000000781c */ /* 0x000fe4000070b570 */
[----:B------:R-:W-:Y:S02]  /*c2d0*/  PLOP3.LUT P3, PT, P3, P6, PT, 0xa8, 0x0 ;  /* 0x000000000000781c */ /* 0x000fe40001f6d570 */
[----:B------:R-:W-:Y:S02]  /*c2e0*/  SEL R54, RZ, 0x1, !P2 ;  /* 0x00000001ff367807 */ /* 0x000fe40005000000 */
[----:B------:R-:W-:-:S02]  /*c2f0*/  SEL R55, RZ, 0x1, !P1 ;  /* 0x00000001ff377807 */ /* 0x000fc40004800000 */
[----:B------:R-:W-:Y:S02]  /*c300*/  SEL R0, RZ, 0x1, !P0 ;  /* 0x00000001ff007807 */ /* 0x000fe40004000000 */
[----:B------:R-:W-:-:S07]  /*c310*/  SEL R53, RZ, 0x1, !P3 ;  /* 0x00000001ff357807 */ /* 0x000fce0005800000 */
.L_x_2120:
[----:B------:R-:W-:Y:S05]  /*c320*/  BSYNC B0 ;  /* 0x0000000000007941 */ /* 0x000fea0003800000 */
.L_x_2119:
        /* <DEDUP_REMOVED lines=25> */
.L_x_2096:
        /* <DEDUP_REMOVED lines=17> */
[--C-:B0-----:R-:W-:Y:S02]  /*c5d0*/  IMAD R4, R0, 0x3, R5.reuse ;  /* 0x0000000300047824 */ /* 0x101fe400078e0205 */
[----:B------:R-:W-:Y:S02]  /*c5e0*/  IMAD.U32 R42, RZ, RZ, UR4 ;  /* 0x00000004ff2a7e24 */ /* 0x000fe4000f8e00ff */
[----:B------:R-:W-:Y:S01]  /*c5f0*/  IMAD.U32 R43, RZ, RZ, UR4 ;  /* 0x00000004ff2b7e24 */ /* 0x000fe2000f8e00ff */
[----:B------:R-:W-:Y:S01]  /*c600*/  ISETP.GE.U32.AND P0, PT, R4, R3, PT ;  /* 0x000000030400720c */ /* 0x000fe20003f06070 */
[----:B------:R-:W-:-:S12]  /*c610*/  IMAD.MOV.U32 R12, RZ, RZ, R5 ;  /* 0x000000ffff0c7224 */ /* 0x000fd800078e0005 */
        /* <DEDUP_REMOVED lines=17> */
.L_x_2124:
[----:B------:R-:W-:Y:S02]  /*c730*/  SHF.R.U32.HI R33, RZ, 0x2, R12 ;  /* 0x00000002ff217819 */ /* 0x000fe4000001160c */
[----:B------:R-:W-:-:S03]  /*c740*/  IADD3 R13, R12, R0, RZ ;  /* 0x000000000c0d7210 */ /* 0x000fc60007ffe0ff */
[----:B------:R-:W-:-:S05]  /*c750*/  IMAD.WIDE.U32 R32, R33, 0x20, R58 ;  /* 0x0000002021207825 */ /* 0x000fca00078e003a */
[----:B------:R-:W2:Y:S01]  /*c760*/  LDG.E.128 R8, desc[UR58][R32.64+0x10] ;  /* 0x0000103a20087981 */ /* 0x000ea2000c1e1d00 */
[----:B------:R-:W-:Y:S01]  /*c770*/  IMAD.IADD R55, R13, 0x1, R0 ;  /* 0x000000010d377824 */ /* 0x000fe200078e0200 */
[----:B------:R-:W-:Y:S02]  /*c780*/  SHF.R.U32.HI R61, RZ, 0x2, R13 ;  /* 0x00000002ff3d7819 */ /* 0x000fe4000001160d */
[----:B------:R-:W3:Y:S02]  /*c790*/  LDG.E.128 R4, desc[UR58][R32.64] ;  /* 0x0000003a20047981 */ /* 0x000ee4000c1e1d00 */
[----:B------:R-:W-:Y:S01]  /*c7a0*/  SHF.R.U32.HI R29, RZ, 0x2, R55 ;  /* 0x00000002ff1d7819 */ /* 0x000fe20000011637 */
[----:B------:R-:W-:-:S04]  /*c7b0*/  IMAD.WIDE.U32 R60, R61, 0x20, R58 ;  /* 0x000000203d3c7825 */ /* 0x000fc800078e003a */
[----:B------:R-:W-:Y:S01]  /*c7c0*/  IMAD.WIDE.U32 R28, R29, 0x20, R58 ;  /* 0x000000201d1c7825 */ /* 0x000fe200078e003a */
[----:B------:R-:W4:Y:S04]  /*c7d0*/  LDG.E.128 R12, desc[UR58][R60.64] ;  /* 0x0000003a3c0c7981 */ /* 0x000f28000c1e1d00 */
[----:B------:R-:W5:Y:S01]  /*c7e0*/  LDG.E.128 R24, desc[UR58][R28.64] ;  /* 0x0000003a1c187981 */ /* 0x000f62000c1e1d00 */
[----:B------:R-:W-:-:S03]  /*c7f0*/  IMAD.IADD R55, R55, 0x1, R0 ;  /* 0x0000000137377824 */ /* 0x000fc600078e0200 */
[----:B------:R-:W5:Y:S04]  /*c800*/  LDG.E.128 R20, desc[UR58][R60.64+0x10] ;  /* 0x0000103a3c147981 */ /* 0x000f68000c1e1d00 */
[----:B------:R-:W5:Y:S01]  /*c810*/  LDG.E.128 R28, desc[UR58][R28.64+0x10] ;  /* 0x0000103a1c1c7981 */ /* 0x000f62000c1e1d00 */
        /* <DEDUP_REMOVED lines=11> */
[----:B------:R-:W-:Y:S01]  /*c8d0*/  LOP3.LUT R56, R56, 0xfffffdff, RZ, 0xc0, !PT ;  /* 0xfffffdff38387812 */ /* 0x000fe200078ec0ff */
[----:B--2---:R-:W-:Y:S02]  /*c8e0*/  DSETP.NEU.OR P6, PT, R8, RZ, P6 ;  /* 0x000000ff0800722a */ /* 0x004fe400037cd400 */
[----:B------:R-:W-:-:S04]  /*c8f0*/  DSETP.NEU.OR P5, PT, R10, RZ, P5 ;  /* 0x000000ff0a00722a */ /* 0x000fc80002fad400 */
[----:B------:R-:W-:Y:S02]  /*c900*/  SEL R41, RZ, 0x1, !P6 ;  /* 0x00000001ff297807 */ /* 0x000fe40007000000 */
[----:B------:R-:W-:Y:S02]  /*c910*/  LOP3.LUT P6, RZ, R48, 0xff, RZ, 0xc0, !PT ;  /* 0x000000ff30ff7812 */ /* 0x000fe400078cc0ff */
[----:B------:R-:W-:Y:S02]  /*c920*/  SEL R40, RZ, 0x1, !P5 ;  /* 0x00000001ff287807 */ /* 0x000fe40006800000 */
[----:B------:R-:W-:Y:S01]  /*c930*/  LOP3.LUT P5, RZ, R49, 0xff, RZ, 0xc0, !PT ;  /* 0x000000ff31ff7812 */ /* 0x000fe200078ac0ff */
[----:B----4-:R-:W-:Y:S02]  /*c940*/  DSETP.NEU.OR P4, PT, R12, RZ, P4 ;  /* 0x000000ff0c00722a */ /* 0x010fe4000278d400 */
[----:B---3--:R-:W-:Y:S02]  /*c950*/  DSETP.NEU.OR P1, PT, R4, RZ, P1 ;  /* 0x000000ff0400722a */ /* 0x008fe40000f2d400 */
[----:B------:R-:W-:-:S02]  /*c960*/  DSETP.NEU.OR P3, PT, R14, RZ, P3 ;  /* 0x000000ff0e00722a */ /* 0x000fc40001f6d400 */
[----:B------:R-:W-:Y:S02]  /*c970*/  SEL R17, RZ, 0x1, !P4 ;  /* 0x00000001ff117807 */ /* 0x000fe40006000000 */
[----:B-----5:R-:W-:Y:S01]  /*c980*/  DSETP.NEU.OR P6, PT, R26, RZ, P6 ;  /* 0x000000ff1a00722a */ /* 0x020fe200037cd400 */
[----:B------:R-:W-:Y:S02]  /*c990*/  LOP3.LUT P4, RZ, R50, 0xff, RZ, 0xc0, !PT ;  /* 0x000000ff32ff7812 */ /* 0x000fe4000788c0ff */
[----:B------:R-:W-:Y:S01]  /*c9a0*/  SEL R43, RZ, 0x1, !P1 ;  /* 0x00000001ff2b7807 */ /* 0x000fe20004800000 */
[----:B------:R-:W-:Y:S01]  /*c9b0*/  DSETP.NEU.OR P0, PT, R6, RZ, P0 ;  /* 0x000000ff0600722a */ /* 0x000fe2000070d400 */
[----:B------:R-:W-:Y:S02]  /*c9c0*/  LOP3.LUT P1, RZ, R46, 0xff, RZ, 0xc0, !PT ;  /* 0x000000ff2eff7812 */ /* 0x000fe4000782c0ff */
[----:B------:R-:W-:Y:S01]  /*c9d0*/  SEL R48, RZ, 0x1, !P6 ;  /* 0x00000001ff307807 */ /* 0x000fe20007000000 */
[----:B------:R-:W-:-:S02]  /*c9e0*/  DSETP.NEU.AND P6, PT, R4, RZ, PT ;  /* 0x000000ff0400722a */ /* 0x000fc40003fcd000 */
[----:B------:R-:W-:Y:S01]  /*c9f0*/  DSETP.NEU.OR P5, PT, R28, RZ, P5 ;  /* 0x000000ff1c00722a */ /* 0x000fe20002fad400 */
[----:B------:R-:W-:Y:S01]  /*ca00*/  SEL R44, RZ, 0x1, !P3 ;  /* 0x00000001ff2c7807 */ /* 0x000fe20005800000 */
[----:B------:R-:W-:Y:S01]  /*ca10*/  DSETP.NEU.OR P2, PT, R20, RZ, P2 ;  /* 0x000000ff1400722a */ /* 0x000fe2000174d400 */
[----:B------:R-:W-:Y:S02]  /*ca20*/  LOP3.LUT P3, RZ, R51, 0xff, RZ, 0xc0, !PT ;  /* 0x000000ff33ff7812 */ /* 0x000fe4000786c0ff */
[----:B------:R-:W-:Y:S02]  /*ca30*/  SEL R42, RZ, 0x1, !P0 ;  /* 0x00000001ff2a7807 */ /* 0x000fe40004000000 */
[----:B------:R-:W-:Y:S01]  /*ca40*/  SEL R49, RZ, 0x1, !P5 ;  /* 0x00000001ff317807 */ /* 0x000fe20006800000 */
[----:B------:R-:W-:Y:S01]  /*ca50*/  DSETP.NEU.AND P5, PT, R6, RZ, PT ;  /* 0x000000ff0600722a */ /* 0x000fe20003fad000 */
[----:B------:R-:W-:Y:S01]  /*ca60*/  LOP3.LUT P0, RZ, R47, 0xff, RZ, 0xc0, !PT ;  /* 0x000000ff2fff7812 */ /* 0x000fe2000780c0ff */
[----:B------:R-:W-:Y:S01]  /*ca70*/  DSETP.NEU.OR P4, PT, R30, RZ, P4 ;  /* 0x000000ff1e00722a */ /* 0x000fe2000278d400 */
[----:B------:R-:W-:Y:S01]  /*ca80*/  SEL R45, RZ, 0x1, !P2 ;  /* 0x00000001ff2d7807 */ /* 0x000fe20005000000 */
[----:B------:R-:W-:Y:S01]  /*ca90*/  DSETP.NEU.OR P1, PT, R22, RZ, P1 ;  /* 0x000000ff1600722a */ /* 0x000fe20000f2d400 */
[----:B------:R-:W-:-:S02]  /*caa0*/  LOP3.LUT P2, RZ, R52, 0xff, RZ, 0xc0, !PT ;  /* 0x000000ff34ff7812 */ /* 0x000fc4000784c0ff */
[----:B------:R-:W-:Y:S02]  /*cab0*/  @P6 LOP3.LUT R56, R56, 0x200, RZ, 0xfc, !PT ;  /* 0x0000020038386812 */ /* 0x000fe400078efcff */
[----:B------:R-:W-:Y:S01]  /*cac0*/  SEL R50, RZ, 0x1, !P4 ;  /* 0x00000001ff327807 */ /* 0x000fe20006000000 */
[----:B------:R-:W-:Y:S01]  /*cad0*/  DSETP.NEU.AND P4, PT, R8, RZ, PT ;  /* 0x000000ff0800722a */ /* 0x000fe20003f8d000 */
[----:B------:R-:W-:Y:S01]  /*cae0*/  LOP3.LUT R56, R56, 0xfffffeff, RZ, 0xc0, !PT ;  /* 0xfffffeff38387812 */ /* 0x000fe200078ec0ff */
        /* <DEDUP_REMOVED lines=9> */
[----:B------:R-:W-:Y:S02]  /*cb80*/  SEL R47, RZ, 0x1, !P0 ;  /* 0x00000001ff2f7807 */ /* 0x000fe40004000000 */
        /* <DEDUP_REMOVED lines=18> */
[----:B------:R-:W-:Y:S01]  /*ccb0*/  DSETP.NEU.AND P0, PT, R22, RZ, PT ;  /* 0x000000ff1600722a */ /* 0x000fe20003f0d000 */
[----:B------:R-:W-:Y:S01]  /*ccc0*/  IMAD.IADD R12, R55, 0x1, R0 ;  /* 0x00000001370c7824 */ /* 0x000fe200078e0200 */
[----:B------:R-:W-:Y:S01]  /*ccd0*/  DSETP.NEU.AND P1, PT, R24, RZ, PT ;  /* 0x000000ff1800722a */ /* 0x000fe20003f2d000 */
[----:B------:R-:W-:Y:S02]  /*cce0*/  LOP3.LUT R56, R56, 0xfffffffb, RZ, 0xc0, !PT ;  /* 0xfffffffb38387812 */ /* 0x000fe400078ec0ff */
[----:B------:R-:W-:Y:S01]  /*ccf0*/  IMAD R4, R0, 0x3, R12 ;  /* 0x0000000300047824 */ /* 0x000fe200078e020c */
[----:B------:R-:W-:-:S04]  /*cd00*/  DSETP.NEU.AND P2, PT, R26, RZ, PT ;  /* 0x000000ff1a00722a */ /* 0x000fc80003f4d000 */
[----:B------:R-:W-:-:S04]  /*cd10*/  ISETP.GE.U32.AND P6, PT, R4, R3, PT ;  /* 0x000000030400720c */ /* 0x000fc80003fc6070 */
        /* <DEDUP_REMOVED lines=13> */
.L_x_2123:
        /* <DEDUP_REMOVED lines=36> */
.L_x_2122:
[----:B------:R-:W-:Y:S05]  /*d030*/  BSYNC B0 ;  /* 0x0000000000007941 */ /* 0x000fea0003800000 */
.L_x_2121:
[----:B------:R-:W-:Y:S01]  /*d040*/  ISETP.GE.U32.AND P1, PT, R12, R3, PT ;  /* 0x000000030c00720c */ /* 0x000fe20003f26070 */
[----:B------:R-:W-:-:S12]  /*d050*/  BSSY B0, `(.L_x_2125) ;  /* 0x0000046000007945 */ /* 0x000fd80003800000 */
[----:B------:R-:W-:Y:S05]  /*d060*/  @P1 BRA `(.L_x_2126) ;  /* 0x0000000400101947 */ /* 0x000fea0003800000 */
[----:B------:R-:W-:-:S05]  /*d070*/  SHF.R.U32.HI R15, RZ, 0x2, R12 ;  /* 0x00000002ff0f7819 */ /* 0x000fca000001160c */
[----:B------:R-:W-:-:S05]  /*d080*/  IMAD.WIDE.U32 R14, R15, 0x20, R58 ;  /* 0x000000200f0e7825 */ /* 0x000fca00078e003a */
[----:B------:R-:W2:Y:S04]  /*d090*/  LDG.E.128 R8, desc[UR58][R14.64+0x10] ;  /* 0x0000103a0e087981 */ /* 0x000ea8000c1e1d00 */
[----:B------:R-:W3:Y:S01]  /*d0a0*/  LDG.E.128 R4, desc[UR58][R14.64] ;  /* 0x0000003a0e047981 */ /* 0x000ee2000c1e1d00 */
[----:B------:R-:W-:Y:S02]  /*d0b0*/  LOP3.LUT R56, R56, 0xffffff7f, RZ, 0xc0, !PT ;  /* 0xffffff7f38387812 */ /* 0x000fe400078ec0ff */
[----:B------:R-:W-:Y:S01]  /*d0c0*/  IADD3 R13, R12, R0, RZ ;  /* 0x000000000c0d7210 */ /* 0x000fe20007ffe0ff */
        /* <DEDUP_REMOVED lines=33> */
[----:B------:R-:W-:-:S05]  /*d2e0*/  @!P2 SHF.R.U32.HI R15, RZ, 0x2, R4 ;  /* 0x00000002ff0fa819 */ /* 0x000fca0000011604 */
[----:B------:R-:W-:-:S05]  /*d2f0*/  @!P2 IMAD.WIDE.U32 R14, R15, 0x20, R58 ;  /* 0x000000200f0ea825 */ /* 0x000fca00078e003a */
[----:B------:R-:W2:Y:S04]  /*d300*/  @!P2 LDG.E.128 R4, desc[UR58][R14.64] ;  /* 0x0000003a0e04a981 */ /* 0x000ea8000c1e1d00 */
[----:B------:R-:W3:Y:S01]  /*d310*/  @!P2 LDG.E.128 R8, desc[UR58][R14.64+0x10] ;  /* 0x0000103a0e08a981 */ /* 0x000ee2000c1e1d00 */
[----:B------:R-:W-:Y:S01]  /*d320*/  LOP3.LUT R56, R56, 0xfffffffd, RZ, 0xc0, !PT ;  /* 0xfffffffd38387812 */ /* 0x000fe200078ec0ff */
[----:B--2---:R-:W-:Y:S01]  /*d330*/  @!P2 DSETP.NEU.AND P0, PT, R4, RZ, PT ;  /* 0x000000ff0400a22a */ /* 0x004fe20003f0d000 */
[----:B------:R-:W-:Y:S01]  /*d340*/  SHF.R.U32.HI R5, RZ, 0x2, R13 ;  /* 0x00000002ff057819 */ /* 0x000fe2000001160d */
[----:B------:R-:W-:Y:S02]  /*d350*/  @!P2 DSETP.NEU.AND P3, PT, R6, RZ, PT ;  /* 0x000000ff0600a22a */ /* 0x000fe40003f6d000 */
[----:B---3--:R-:W-:-:S02]  /*d360*/  @!P2 DSETP.NEU.AND P4, PT, R8, RZ, PT ;  /* 0x000000ff0800a22a */ /* 0x008fc40003f8d000 */
[----:B------:R-:W-:Y:S01]  /*d370*/  IMAD.WIDE.U32 R58, R5, 0x20, R58 ;  /* 0x00000020053a7825 */ /* 0x000fe200078e003a */
[----:B------:R-:W-:-:S04]  /*d380*/  @!P2 DSETP.NEU.AND P5, PT, R10, RZ, PT ;  /* 0x000000ff0a00a22a */ /* 0x000fc80003fad000 */
[----:B------:R-:W2:Y:S03]  /*d390*/  LDG.E.128 R4, desc[UR58][R58.64] ;  /* 0x0000003a3a047981 */ /* 0x000ea6000c1e1d00 */
[----:B------:R-:W-:Y:S01]  /*d3a0*/  @P0 LOP3.LUT R56, R56, 0x2, RZ, 0xfc, !PT ;  /* 0x0000000238380812 */ /* 0x000fe200078efcff */
[----:B------:R-:W3:Y:S01]  /*d3b0*/  LDG.E.128 R8, desc[UR58][R58.64+0x10] ;  /* 0x0000103a3a087981 */ /* 0x000ee2000c1e1d00 */
        /* <DEDUP_REMOVED lines=15> */
.L_x_2126:
[----:B------:R-:W-:Y:S05]  /*d4b0*/  BSYNC B0 ;  /* 0x0000000000007941 */ /* 0x000fea0003800000 */
.L_x_2125:
[----:B------:R-:W-:Y:S04]  /*d4c0*/  BSSY B0, `(.L_x_2127) ;  /* 0x0000047000007945 */ /* 0x000fe80003800000 */
[----:B------:R-:W-:Y:S05]  /*d4d0*/  @P1 BRA `(.L_x_2128) ;  /* 0x0000000400141947 */ /* 0x000fea0003800000 */
[----:B------:R-:W-:Y:S01]  /*d4e0*/  LOP3.LUT P3, RZ, R56, 0x80, RZ, 0xc0, !PT ;  /* 0x0000008038ff7812 */ /* 0x000fe2000786c0ff */
[----:B------:R-:W-:Y:S01]  /*d4f0*/  IMAD.IADD R4, R12, 0x1, R0 ;  /* 0x000000010c047824 */ /* 0x000fe200078e0200 */
[----:B------:R-:W-:Y:S02]  /*d500*/  LOP3.LUT P1, RZ, R42, 0xff, RZ, 0xc0, !PT ;  /* 0x000000ff2aff7812 */ /* 0x000fe4000782c0ff */
[----:B------:R-:W-:Y:S02]  /*d510*/  LOP3.LUT P2, RZ, R41, 0xff, RZ, 0xc0, !PT ;  /* 0x000000ff29ff7812 */ /* 0x000fe4000784c0ff */
[----:B------:R-:W-:Y:S02]  /*d520*/  PLOP3.LUT P1, PT, P1, P6, PT, 0xa8, 0x0 ;  /* 0x000000000000781c */ /* 0x000fe40000f2d570 */
[----:B------:R-:W-:Y:S02]  /*d530*/  PLOP3.LUT P2, PT, P2, P3, PT, 0xa8, 0x0 ;  /* 0x000000000000781c */ /* 0x000fe40001747570 */
[----:B------:R-:W-:-:S02]  /*d540*/  LOP3.LUT P6, RZ, R56, 0x40, RZ, 0xc0, !PT ;  /* 0x0000004038ff7812 */ /* 0x000fc400078cc0ff */
[----:B------:R-:W-:Y:S02]  /*d550*/  LOP3.LUT P3, RZ, R40, 0xff, RZ, 0xc0, !PT ;  /* 0x000000ff28ff7812 */ /* 0x000fe4000786c0ff */
[----:B------:R-:W-:Y:S02]  /*d560*/  SEL R42, RZ, 0x1, !P1 ;  /* 0x00000001ff2a7807 */ /* 0x000fe40004800000 */
[----:B------:R-:W-:Y:S02]  /*d570*/  PLOP3.LUT P3, PT, P3, P6, PT, 0xa8, 0x0 ;  /* 0x000000000000781c */ /* 0x000fe40001f6d570 */
[----:B------:R-:W-:Y:S02]  /*d580*/  LOP3.LUT P6, RZ, R43, 0xff, RZ, 0xc0, !PT ;  /* 0x000000ff2bff7812 */ /* 0x000fe400078cc0ff */
[----:B------:R-:W-:Y:S02]  /*d590*/  SEL R41, RZ, 0x1, !P2 ;  /* 0x00000001ff297807 */ /* 0x000fe40005000000 */
[----:B------:R-:W-:-:S02]  /*d5a0*/  PLOP3.LUT P0, PT, P6, P0, PT, 0xa8, 0x0 ;  /* 0x000000000000781c */ /* 0x000fc40003701570 */
[----:B------:R-:W-:Y:S02]  /*d5b0*/  SEL R40, RZ, 0x1, !P3 ;  /* 0x00000001ff287807 */ /* 0x000fe40005800000 */
[----:B------:R-:W-:Y:S02]  /*d5c0*/  SEL R43, RZ, 0x1, !P0 ;  /* 0x00000001ff2b7807 */ /* 0x000fe40004000000 */
[----:B------:R-:W-:-:S13]  /*d5d0*/  ISETP.GE.U32.AND P0, PT, R4, R3, PT ;  /* 0x000000030400720c */ /* 0x000fda0003f06070 */
[----:B------:R-:W-:Y:S05]  /*d5e0*/  @P0 BRA `(.L_x_2128) ;  /* 0x0000000000d00947 */ /* 0x000fea0003800000 */
[----:B------:R-:W-:Y:S02]  /*d5f0*/  LOP3.LUT P1, RZ, R56, 0x10, RZ, 0xc0, !PT ;  /* 0x0000001038ff7812 */ /* 0x000fe4000782c0ff */
[----:B------:R-:W-:Y:S02]  /*d600*/  LOP3.LUT P2, RZ, R44, 0xff, RZ, 0xc0, !PT ;  /* 0x000000ff2cff7812 */ /* 0x000fe4000784c0ff */
[C---:B------:R-:W-:Y:S02]  /*d610*/  LOP3.LUT P0, RZ, R56.reuse, 0x8, RZ, 0xc0, !PT ;  /* 0x0000000838ff7812 */ /* 0x040fe4000780c0ff */
[----:B------:R-:W-:Y:S02]  /*d620*/  PLOP3.LUT P2, PT, P2, P1, PT, 0xa8, 0x0 ;  /* 0x000000000000781c */ /* 0x000fe40001743570 */
[----:B------:R-:W-:Y:S02]  /*d630*/  LOP3.LUT P1, RZ, R45, 0xff, RZ, 0xc0, !PT ;  /* 0x000000ff2dff7812 */ /* 0x000fe4000782c0ff */
[----:B------:R-:W-:-:S02]  /*d640*/  LOP3.LUT P3, RZ, R56, 0x100, RZ, 0xc0, !PT ;  /* 0x0000010038ff7812 */ /* 0x000fc4000786c0ff */
[----:B------:R-:W-:Y:S02]  /*d650*/  PLOP3.LUT P1, PT, P1, P0, PT, 0xa8, 0x0 ;  /* 0x000000000000781c */ /* 0x000fe40000f21570 */
[----:B------:R-:W-:Y:S02]  /*d660*/  LOP3.LUT P0, RZ, R46, 0xff, RZ, 0xc0, !PT ;  /* 0x000000ff2eff7812 */ /* 0x000fe4000780c0ff */
[----:B------:R-:W-:Y:S02]  /*d670*/  IADD3 R4, R4, R0, RZ ;  /* 0x0000000004047210 */ /* 0x000fe40007ffe0ff */
[----:B------:R-:W-:Y:S02]  /*d680*/  PLOP3.LUT P0, PT, P0, P3, PT, 0xa8, 0x0 ;  /* 0x000000000000781c */ /* 0x000fe40000707570 */
[----:B------:R-:W-:Y:S02]  /*d690*/  LOP3.LUT P6, RZ, R56, 0x800, RZ, 0xc0, !PT ;  /* 0x0000080038ff7812 */ /* 0x000fe400078cc0ff */
[----:B------:R-:W-:-:S02]  /*d6a0*/  SEL R46, RZ, 0x1, !P0 ;  /* 0x00000001ff2e7807 */ /* 0x000fc40004000000 */
[----:B------:R-:W-:Y:S02]  /*d6b0*/  ISETP.GE.U32.AND P0, PT, R4, R3, PT ;  /* 0x000000030400720c */ /* 0x000fe40003f06070 */
[----:B------:R-:W-:Y:S02]  /*d6c0*/  LOP3.LUT P3, RZ, R17, 0xff, RZ, 0xc0, !PT ;  /* 0x000000ff11ff7812 */ /* 0x000fe4000786c0ff */
[----:B------:R-:W-:Y:S02]  /*d6d0*/  SEL R44, RZ, 0x1, !P2 ;  /* 0x00000001ff2c7807 */ /* 0x000fe40005000000 */
[----:B------:R-:W-:Y:S02]  /*d6e0*/  PLOP3.LUT P3, PT, P3, P6, PT, 0xa8, 0x0 ;  /* 0x000000000000781c */ /* 0x000fe40001f6d570 */
[----:B------:R-:W-:Y:S02]  /*d6f0*/  SEL R45, RZ, 0x1, !P1 ;  /* 0x00000001ff2d7807 */ /* 0x000fe40004800000 */
[----:B------:R-:W-:-:S03]  /*d700*/  SEL R17, RZ, 0x1, !P3 ;  /* 0x00000001ff117807 */ /* 0x000fc60005800000 */
[----:B------:R-:W-:Y:S06]  /*d710*/  @P0 BRA `(.L_x_2128) ;  /* 0x0000000000840947 */ /* 0x000fec0003800000 */
        /* <DEDUP_REMOVED lines=33> */
.L_x_2128:
[----:B------:R-:W-:Y:S05]  /*d930*/  BSYNC B0 ;  /* 0x0000000000007941 */ /* 0x000fea0003800000 */
.L_x_2127:
        /* <DEDUP_REMOVED lines=24> */
.L_x_2080:
[----:B------:R-:W-:Y:S05]  /*dac0*/  BSYNC B6 ;  /* 0x0000000000067941 */ /* 0x000fea0003800000 */
.L_x_2079:
        /* <DEDUP_REMOVED lines=18> */
.L_x_2132:
        /* <DEDUP_REMOVED lines=28> */
.L_x_2131:
[----:B------:R-:W-:Y:S05]  /*ddb0*/  BSYNC B0 ;  /* 0x0000000000007941 */ /* 0x000fea0003800000 */
.L_x_2130:
[----:B------:R-:W-:Y:S01]  /*ddc0*/  IMAD.MOV.U32 R4, RZ, RZ, R8 ;  /* 0x000000ffff047224 */ /* 0x000fe200078e0008 */
[----:B------:R-:W-:Y:S06]  /*ddd0*/  @P3 BRA `(.L_x_2132) ;  /* 0xfffffffc00843947 */ /* 0x000fec000383ffff */
.L_x_2129:
        /* <DEDUP_REMOVED lines=18> */
[----:B------:R-:W-:Y:S02]  /*df00*/  SHF.R.S32.HI R4, RZ, 0x1, R0 ;  /* 0x00000001ff047819 */ /* 0x000fe40000011400 */
[----:B------:R-:W-:Y:S02]  /*df10*/  MOV R0, 0x20 ;  /* 0x0000002000007802 */ /* 0x000fe40000000f00 */
[----:B------:R-:W-:-:S13]  /*df20*/  ISETP.GE.AND P0, PT, R4, 0x20, PT ;  /* 0x000000200400780c */ /* 0x000fda0003f06270 */
[----:B-1----:R-:W-:Y:S05]  /*df30*/  @!P0 BRA `(.L_x_2134) ;  /* 0x0000000000788947 */ /* 0x002fea0003800000 */
.L_x_2137:
        /* <DEDUP_REMOVED lines=25> */
.L_x_2136:
[----:B------:R-:W-:Y:S05]  /*e0d0*/  BSYNC B0 ;  /* 0x0000000000007941 */ /* 0x000fea0003800000 */
.L_x_2135:
[----:B------:R-:W-:-:S04]  /*e0e0*/  SHF.R.S32.HI R4, RZ, 0x1, R4 ;  /* 0x00000001ff047819 */ /* 0x000fc80000011404 */
[----:B------:R-:W-:-:S13]  /*e0f0*/  ISETP.GE.AND P0, PT, R4, 0x20, PT ;  /* 0x000000200400780c */ /* 0x000fda0003f06270 */
[----:B------:R-:W-:Y:S05]  /*e100*/  @P0 BRA `(.L_x_2137) ;  /* 0xfffffffc008c0947 */ /* 0x000fea000383ffff */
[----:B-1----:R-:W-:-:S07]  /*e110*/  IMAD.MOV.U32 R0, RZ, RZ, 0x20 ;  /* 0x00000020ff007424 */ /* 0x002fce00078e00ff */
.L_x_2134:
[----:B------:R-:W-:Y:S01]  /*e120*/  ISETP.GE.AND P0, PT, R0, 0x2, PT ;  /* 0x000000020000780c */ /* 0x000fe20003f06270 */
[----:B------:R-:W-:Y:S05]  /*e130*/  WARPSYNC.ALL ;  /* 0x0000000000007948 */ /* 0x000fea0003800000 */
[----:B------:R-:W-:Y:S07]  /*e140*/  BAR.SYNC.DEFER_BLOCKING 0x0 ;  /* 0x0000000000007b1d */ /* 0x000fee0000010000 */
[----:B------:R-:W-:Y:S05]  /*e150*/  @!P0 BRA `(.L_x_2133) ;  /* 0x0000000000748947 */ /* 0x000fea0003800000 */
[----:B------:R-:W-:-:S11]  /*e160*/  HFMA2.MMA R3, -RZ, RZ, 0, 5.9604644775390625e-08 ;  /* 0x00000001ff037435 */ /* 0x000fd600000001ff */
.L_x_2138:
        /* <DEDUP_REMOVED lines=28> */
.L_x_2133:
[----:B------:R-:W2:Y:S01]  /*e330*/  LDC R3, c[0x0][0x3e8] ;  /* 0x0000fa00ff037b82 */ /* 0x000ea20000000800 */
[----:B------:R-:W-:Y:S01]  /*e340*/  IMAD.MOV.U32 R27, RZ, RZ, RZ ;  /* 0x000000ffff1b7224 */ /* 0x000fe200078e00ff */
[----:B------:R-:W-:Y:S02]  /*e350*/  MOV R28, RZ ;  /* 0x000000ff001c7202 */ /* 0x000fe40000000f00 */
        /* <DEDUP_REMOVED lines=276> */
.L_x_2139:
        /* <DEDUP_REMOVED lines=275> */
.L_x_2140:
[----:B------:R-:W-:Y:S01]  /*105d0*/  HFMA2.MMA R24, -RZ, RZ, 0, 0 ;  /* 0x00000000ff187435 */ /* 0x000fe200000001ff */
[----:B------:R-:W-:Y:S01]  /*105e0*/  IMAD.MOV.U32 R23, RZ, RZ, RZ ;  /* 0x000000ffff177224 */ /* 0x000fe200078e00ff */
[----:B------:R-:W-:Y:S09]  /*105f0*/  @!P1 BRA `(.L_x_2141) ;  /* 0x0000001000489947 */ /* 0x000ff20003800000 */
        /* <DEDUP_REMOVED lines=274> */
.L_x_2141:
        /* <DEDUP_REMOVED lines=275> */
.L_x_2142:
        /* <DEDUP_REMOVED lines=13> */
[----:B------:R-:W-:Y:S02]  /*12920*/  IMAD.MOV.U32 R23, RZ, RZ, RZ ;  /* 0x000000ffff177224 */ /* 0x000fe400078e00ff */
        /* <DEDUP_REMOVED lines=280> */
.L_x_2144:
        /* <DEDUP_REMOVED lines=275> */
.L_x_2145:
        /* <DEDUP_REMOVED lines=276> */
.L_x_2146:
        /* <DEDUP_REMOVED lines=275> */
.L_x_2147:
        /* <DEDUP_REMOVED lines=14> */
.L_x_2149:
[----:B------:R-:W-:Y:S05]  /*16f30*/  BSYNC B0 ;  /* 0x0000000000007941 */ /* 0x000fea0003800000 */
.L_x_2148:
        /* <DEDUP_REMOVED lines=17> */
.L_x_2151:
[----:B------:R-:W-:Y:S05]  /*17050*/  BSYNC B0 ;  /* 0x0000000000007941 */ /* 0x000fea0003800000 */
.L_x_2150:
        /* <DEDUP_REMOVED lines=35> */
.L_x_2153:
[----:B------:R-:W-:Y:S05]  /*17290*/  BSYNC B0 ;  /* 0x0000000000007941 */ /* 0x000fea0003800000 */
.L_x_2152:
        /* <DEDUP_REMOVED lines=38> */
.L_x_2158:
        /* <DEDUP_REMOVED lines=18> */
.L_x_2157:
[----:B------:R-:W-:Y:S05]  /*17620*/  BRA `(.L_x_2156) ;  /* 0x0000000000847947 */ /* 0x000fea0003800000 */
.L_x_2155:
[----:B------:R-:W-:Y:S01]  /*17630*/  ULDC UR7, c[0x0][0x228] ;  /* 0x00008a0000077ab9 */ /* 0x000fe20000000800 */
[----:B------:R-:W-:Y:S02]  /*17640*/  PRMT R25, R26, 0x7610, R25 ;  /* 0x000076101a197816 */ /* 0x000fe40000000019 */
        /* <DEDUP_REMOVED lines=13> */
.L_x_2159:
        /* <DEDUP_REMOVED lines=18> */
.L_x_2156:
[----:B------:R-:W-:Y:S05]  /*17840*/  BSYNC B0 ;  /* 0x0000000000007941 */ /* 0x000fea0003800000 */
.L_x_2154:
        /* <DEDUP_REMOVED lines=13> */
[----:B-1----:R-:W-:-:S07]  /*17920*/  MOV R3, UR5 ;  /* 0x0000000500037c02 */ /* 0x002fce0008000f00 */
.L_x_2163:
        /* <DEDUP_REMOVED lines=27> */
.L_x_2162:
[----:B------:R-:W-:Y:S05]  /*17ae0*/  BSYNC B0 ;  /* 0x0000000000007941 */ /* 0x000fea0003800000 */
.L_x_2161:
[----:B-1----:R-:W-:Y:S01]  /*17af0*/  IMAD.MOV.U32 R3, RZ, RZ, R8 ;  /* 0x000000ffff037224 */ /* 0x002fe200078e0008 */
[----:B------:R-:W-:Y:S06]  /*17b00*/  @P4 BRA `(.L_x_2163) ;  /* 0xfffffffc00884947 */ /* 0x000fec000383ffff */
.L_x_2160:
[----:B------:R-:W-:Y:S02]  /*17b10*/  ULDC UR4, c[0x0][0x22c] ;  /* 0x00008b0000047ab9 */ /* 0x000fe40000000800 */
[----:B------:R-:W-:-:S13]  /*17b20*/  ISETP.NE.AND P0, PT, RZ, UR4, PT ;  /* 0x00000004ff007c0c */ /* 0x000fda000bf05270 */
[----:B------:R-:W-:Y:S05]  /*17b30*/  @!P0 BRA `(.L_x_2164) ;  /* 0x0000000400248947 */ /* 0x000fea0003800000 */
[----:B------:R-:W-:Y:S02]  /*17b40*/  ISETP.GT.AND P0, PT, R11, 0x20, PT ;  /* 0x000000200b00780c */ /* 0x000fe40003f04270 */
[----:B------:R-:W-:-:S11]  /*17b50*/  MOV R2, R11 ;  /* 0x0000000b00027202 */ /* 0x000fd60000000f00 */
[----:B------:R-:W-:Y:S05]  /*17b60*/  @!P0 BRA `(.L_x_2165) ;  /* 0x0000000000988947 */ /* 0x000fea0003800000 */
[----:B-1----:R-:W-:-:S04]  /*17b70*/  PRMT R3, R25, 0x7604, R26 ;  /* 0x0000760419037816 */ /* 0x002fc8000000001a */
[----:B------:R-:W-:-:S04]  /*17b80*/  PRMT R2, R22, 0x7054, R3 ;  /* 0x0000705416027816 */ /* 0x000fc80000000003 */
[----:B------:R-:W-:Y:S02]  /*17b90*/  PRMT R7, R17, 0x654, R2 ;  /* 0x0000065411077816 */ /* 0x000fe40000000002 */
[----:B------:R-:W-:-:S03]  /*17ba0*/  LEA.HI R2, R11, R11, RZ, 0x1 ;  /* 0x0000000b0b027211 */ /* 0x000fc600078f08ff */
[----:B------:R2:W-:Y:S01]  /*17bb0*/  STS [R0], R7 ;  /* 0x0000000700007388 */ /* 0x0005e20000000800 */
[----:B------:R-:W-:Y:S01]  /*17bc0*/  SHF.R.S32.HI R3, RZ, 0x1, R2 ;  /* 0x00000001ff037819 */ /* 0x000fe20000011402 */
[----:B------:R-:W-:-:S03]  /*17bd0*/  IMAD.MOV.U32 R2, RZ, RZ, 0x20 ;  /* 0x00000020ff027424 */ /* 0x000fc600078e00ff */
[----:B------:R-:W-:-:S13]  /*17be0*/  ISETP.GE.AND P0, PT, R3, 0x20, PT ;  /* 0x000000200300780c */ /* 0x000fda0003f06270 */
[----:B--2---:R-:W-:Y:S05]  /*17bf0*/  @!P0 BRA `(.L_x_2165) ;  /* 0x0000000000748947 */ /* 0x004fea0003800000 */
.L_x_2168:
        /* <DEDUP_REMOVED lines=24> */
.L_x_2167:
[----:B------:R-:W-:Y:S05]  /*17d80*/  BSYNC B0 ;  /* 0x0000000000007941 */ /* 0x000fea0003800000 */
.L_x_2166:
[----:B------:R-:W-:-:S04]  /*17d90*/  SHF.R.S32.HI R3, RZ, 0x1, R3 ;  /* 0x00000001ff037819 */ /* 0x000fc80000011403 */
[----:B------:R-:W-:-:S13]  /*17da0*/  ISETP.GE.AND P0, PT, R3, 0x20, PT ;  /* 0x000000200300780c */ /* 0x000fda0003f06270 */
[----:B------:R-:W-:Y:S05]  /*17db0*/  @P0 BRA `(.L_x_2168) ;  /* 0xfffffffc00900947 */ /* 0x000fea000383ffff */
[----:B------:R-:W-:-:S07]  /*17dc0*/  IMAD.MOV.U32 R2, RZ, RZ, 0x20 ;  /* 0x00000020ff027424 */ /* 0x000fce00078e00ff */
.L_x_2165:
[----:B------:R-:W-:Y:S01]  /*17dd0*/  BAR.SYNC.DEFER_BLOCKING 0x0 ;  /* 0x0000000000007b1d */ /* 0x000fe20000010000 */
[----:B------:R-:W-:-:S13]  /*17de0*/  ISETP.GE.AND P0, PT, R2, 0x2, PT ;  /* 0x000000020200780c */ /* 0x000fda0003f06270 */
[----:B------:R-:W-:Y:S05]  /*17df0*/  @!P0 BRA `(.L_x_2164) ;  /* 0x0000000000748947 */ /* 0x000fea0003800000 */
[----:B-1----:R-:W-:-:S07]  /*17e00*/  IMAD.MOV.U32 R3, RZ, RZ, 0x1 ;  /* 0x00000001ff037424 */ /* 0x002fce00078e00ff */
.L_x_2169:
        /* <DEDUP_REMOVED lines=28> */
.L_x_2164:
        /* <DEDUP_REMOVED lines=21> */
.L_x_2171:
        /* <DEDUP_REMOVED lines=21> */
.L_x_2173:
        /* <DEDUP_REMOVED lines=24> */
.L_x_2174:
[----:B------:R-:W-:Y:S01]  /*183f0*/  ULDC.64 UR4, c[0x0][0x5e8] ;  /* 0x00017a0000047ab9 */ /* 0x000fe20000000a00 */
[----:B------:R-:W-:Y:S02]  /*18400*/  LOP3.LUT P0, RZ, R25, 0xff, RZ, 0xc0, !PT ;  /* 0x000000ff19ff7812 */ /* 0x000fe4000780c0ff */
[----:B-1----:R-:W-:Y:S02]  /*18410*/  IADD3 R2, P1, R23, UR4, RZ ;  /* 0x0000000417027c10 */ /* 0x002fe4000ff3e0ff */
        /* <DEDUP_REMOVED lines=21> */
.L_x_2175:
[----:B------:R-:W-:Y:S01]  /*18570*/  ULDC.64 UR4, c[0x0][0x5e8] ;  /* 0x00017a0000047ab9 */ /* 0x000fe20000000a00 */
[----:B------:R-:W-:Y:S02]  /*18580*/  LOP3.LUT P0, RZ, R22, 0xff, RZ, 0xc0, !PT ;  /* 0x000000ff16ff7812 */ /* 0x000fe4000780c0ff */
[----:B-1----:R-:W-:Y:S02]  /*18590*/  IADD3 R2, P1, R19, UR4, RZ ;  /* 0x0000000413027c10 */ /* 0x002fe4000ff3e0ff */
        /* <DEDUP_REMOVED lines=21> */
.L_x_2176:
[----:B------:R-:W-:Y:S01]  /*186f0*/  ULDC.64 UR4, c[0x0][0x5e8] ;  /* 0x00017a0000047ab9 */ /* 0x000fe20000000a00 */
[----:B------:R-:W-:Y:S02]  /*18700*/  LOP3.LUT P0, RZ, R17, 0xff, RZ, 0xc0, !PT ;  /* 0x000000ff11ff7812 */ /* 0x000fe4000780c0ff */
[----:B------:R-:W-:Y:S02]  /*18710*/  IADD3 R18, P1, R18, UR4, RZ ;  /* 0x0000000412127c10 */ /* 0x000fe4000ff3e0ff */
[----:B-1----:R-:W-:-:S03]  /*18720*/  SEL R3, RZ, 0x1, !P0 ;  /* 0x00000001ff037807 */ /* 0x002fc60004000000 */
[----:B------:R-:W-:-:S05]  /*18730*/  IMAD.X R19, RZ, RZ, UR5, P1 ;  /* 0x00000005ff137e24 */ /* 0x000fca00088e06ff */
[----:B------:R-:W-:Y:S01]  /*18740*/  STG.E.U8 desc[UR58][R18.64], R3 ;  /* 0x0000000312007986 */ /* 0x000fe2000c10113a */
[----:B------:R-:W-:Y:S05]  /*18750*/  EXIT ;  /* 0x000000000000794d */ /* 0x000fea0003800000 */
.L_x_2172:
[----:B------:R-:W-:Y:S04]  /*18760*/  STG.E.U8 desc[UR58][R4.64], R26 ;  /* 0x0000001a04007986 */ /* 0x000fe8000c10113a */
[----:B------:R-:W-:Y:S04]  /*18770*/  STG.E.U8 desc[UR58][R4.64+0x1], R25 ;  /* 0x0000011904007986 */ /* 0x000fe8000c10113a */
[----:B------:R-:W-:Y:S04]  /*18780*/  STG.E.U8 desc[UR58][R4.64+0x2], R22 ;  /* 0x0000021604007986 */ /* 0x000fe8000c10113a */
[----:B------:R-:W-:Y:S01]  /*18790*/  STG.E.U8 desc[UR58][R4.64+0x3], R17 ;  /* 0x0000031104007986 */ /* 0x000fe2000c10113a */
[----:B------:R-:W-:Y:S05]  /*187a0*/  EXIT ;  /* 0x000000000000794d */ /* 0x000fea0003800000 */
.L_x_2170:
        /* <DEDUP_REMOVED lines=49> */
.L_x_2178:
        /* <DEDUP_REMOVED lines=24> */
.L_x_2179:
        /* <DEDUP_REMOVED lines=24> */
.L_x_2180:
        /* <DEDUP_REMOVED lines=24> */
.L_x_2181:
[----:B------:R-:W-:Y:S01]  /*18f40*/  ULDC.64 UR4, c[0x0][0x5e8] ;  /* 0x00017a0000047ab9 */ /* 0x000fe20000000a00 */
[----:B------:R-:W-:Y:S02]  /*18f50*/  LOP3.LUT P0, RZ, R17, 0xff, RZ, 0xc0, !PT ;  /* 0x000000ff11ff7812 */ /* 0x000fe4000780c0ff */
[----:B------:R-:W-:Y:S02]  /*18f60*/  IADD3 R18, P1, R18, UR4, RZ ;  /* 0x0000000412127c10 */ /* 0x000fe4000ff3e0ff */
[----:B-1----:R-:W-:-:S03]  /*18f70*/  SEL R3, RZ, 0x1, !P0 ;  /* 0x00000001ff037807 */ /* 0x002fc60004000000 */
[----:B------:R-:W-:-:S05]  /*18f80*/  IMAD.X R19, RZ, RZ, UR5, P1 ;  /* 0x00000005ff137e24 */ /* 0x000fca00088e06ff */
[----:B------:R-:W-:Y:S01]  /*18f90*/  STG.E.U8 desc[UR58][R18.64], R3 ;  /* 0x0000000312007986 */ /* 0x000fe2000c10113a */
[----:B------:R-:W-:Y:S05]  /*18fa0*/  EXIT ;  /* 0x000000000000794d */ /* 0x000fea0003800000 */
.L_x_2177:
        /* <DEDUP_REMOVED lines=13> */
.L_x_2143:
        /* <DEDUP_REMOVED lines=31> */
.L_x_2183:
        /* <DEDUP_REMOVED lines=21> */
.L_x_2185:
        /* <DEDUP_REMOVED lines=24> */
.L_x_2186:
        /* <DEDUP_REMOVED lines=24> */
.L_x_2187:
        /* <DEDUP_REMOVED lines=24> */
.L_x_2188:
[----:B------:R-:W-:Y:S01]  /*19840*/  ULDC.64 UR4, c[0x0][0x5e8] ;  /* 0x00017a0000047ab9 */ /* 0x000fe20000000a00 */
[----:B------:R-:W-:Y:S02]  /*19850*/  LOP3.LUT P0, RZ, R17, 0xff, RZ, 0xc0, !PT ;  /* 0x000000ff11ff7812 */ /* 0x000fe4000780c0ff */
[----:B------:R-:W-:Y:S02]  /*19860*/  IADD3 R2, P1, R23, UR4, RZ ;  /* 0x0000000417027c10 */ /* 0x000fe4000ff3e0ff */
[----:B------:R-:W-:-:S03]  /*19870*/  SEL R5, RZ, 0x1, !P0 ;  /* 0x00000001ff057807 */ /* 0x000fc60004000000 */
[----:B-1----:R-:W-:-:S05]  /*19880*/  IMAD.X R3, RZ, RZ, UR5, P1 ;  /* 0x00000005ff037e24 */ /* 0x002fca00088e06ff */
[----:B------:R-:W-:Y:S01]  /*19890*/  STG.E.U8 desc[UR58][R2.64], R5 ;  /* 0x0000000502007986 */ /* 0x000fe2000c10113a */
[----:B------:R-:W-:Y:S05]  /*198a0*/  EXIT ;  /* 0x000000000000794d */ /* 0x000fea0003800000 */
.L_x_2184:
[----:B------:R-:W-:Y:S04]  /*198b0*/  STG.E.U8 desc[UR58][R4.64], R26 ;  /* 0x0000001a04007986 */ /* 0x000fe8000c10113a */
[----:B------:R-:W-:Y:S04]  /*198c0*/  STG.E.U8 desc[UR58][R4.64+0x1], R25 ;  /* 0x0000011904007986 */ /* 0x000fe8000c10113a */
[----:B------:R-:W-:Y:S04]  /*198d0*/  STG.E.U8 desc[UR58][R4.64+0x2], R22 ;  /* 0x0000021604007986 */ /* 0x000fe8000c10113a */
[----:B------:R-:W-:Y:S01]  /*198e0*/  STG.E.U8 desc[UR58][R4.64+0x3], R17 ;  /* 0x0000031104007986 */ /* 0x000fe2000c10113a */
[----:B------:R-:W-:Y:S05]  /*198f0*/  EXIT ;  /* 0x000000000000794d */ /* 0x000fea0003800000 */
.L_x_2182:
        /* <DEDUP_REMOVED lines=49> */
.L_x_2190:
        /* <DEDUP_REMOVED lines=24> */
.L_x_2191:
        /* <DEDUP_REMOVED lines=24> */
.L_x_2192:
        /* <DEDUP_REMOVED lines=24> */
.L_x_2193:
[----:B------:R-:W-:Y:S01]  /*1a090*/  ULDC.64 UR4, c[0x0][0x5e8] ;  /* 0x00017a0000047ab9 */ /* 0x000fe20000000a00 */
[----:B------:R-:W-:Y:S02]  /*1a0a0*/  LOP3.LUT P0, RZ, R17, 0xff, RZ, 0xc0, !PT ;  /* 0x000000ff11ff7812 */ /* 0x000fe4000780c0ff */
[----:B------:R-:W-:Y:S02]  /*1a0b0*/  IADD3 R2, P1, R23, UR4, RZ ;  /* 0x0000000417027c10 */ /* 0x000fe4000ff3e0ff */
[----:B------:R-:W-:-:S03]  /*1a0c0*/  SEL R5, RZ, 0x1, !P0 ;  /* 0x00000001ff057807 */ /* 0x000fc60004000000 */
[----:B-1----:R-:W-:-:S05]  /*1a0d0*/  IMAD.X R3, RZ, RZ, UR5, P1 ;  /* 0x00000005ff037e24 */ /* 0x002fca00088e06ff */
[----:B------:R-:W-:Y:S01]  /*1a0e0*/  STG.E.U8 desc[UR58][R2.64], R5 ;  /* 0x0000000502007986 */ /* 0x000fe2000c10113a */
[----:B------:R-:W-:Y:S05]  /*1a0f0*/  EXIT ;  /* 0x000000000000794d */ /* 0x000fea0003800000 */
.L_x_2189:
        /* <DEDUP_REMOVED lines=13> */
.L_x_2194:
        /* <DEDUP_REMOVED lines=11> */
.L_x_7556:


//--------------------- .text._ZN2at6native13reduce_kernelILi512ELi1ENS0_8ReduceOpIsNS0_14func_wrapper_tIbZZZNS0_14or_kernel_cudaERNS_14TensorIteratorEENKUlvE_clEvENKUlvE3_clEvEUlbsE_EEjbLi4ELi4EEEEEvT1_ --------------------------
	.section	.text._ZN2at6native13reduce_kernelILi512ELi1ENS0_8ReduceOpIsNS0_14func_wrapper_tIbZZZNS0_14or_kernel_cudaERNS_14TensorIteratorEENKUlvE_clEvENKUlvE3_clEvEUlbsE_EEjbLi4ELi4EEEEEvT1_,"ax",@progbits
	.align	128
        .global         _ZN2at6native13reduce_kernelILi512ELi1ENS0_8ReduceOpIsNS0_14func_wrapper_tIbZZZNS0_14or_kernel_cudaERNS_14TensorIteratorEENKUlvE_clEvENKUlvE3_clEvEUlbsE_EEjbLi4ELi4EEEEEvT1_
        .type           _ZN2at6native13reduce_kernelILi512ELi1ENS0_8ReduceOpIsNS0_14func_wrapper_tIbZZZNS0_14or_kernel_cudaERNS_14TensorIteratorEENKUlvE_clEvENKUlvE3_clEvEUlbsE_EEjbLi4ELi4EEEEEvT1_,@function
        .size           _ZN2at6native13reduce_kernelILi512ELi1ENS0_8ReduceOpIsNS0_14func_wrapper_tIbZZZNS0_14or_kernel_cudaERNS_14TensorIteratorEENKUlvE_clEvENKUlvE3_clEvEUlbsE_EEjbLi4ELi4EEEEEvT1_,(.L_x_7557 - _ZN2at6native13reduce_kernelILi512ELi1ENS0_8ReduceOpIsNS0_14func_wrapper_tIbZZZNS0_14or_kernel_cudaERNS_14TensorIteratorEENKUlvE_clEvENKUlvE3_clEvEUlbsE_EEjbLi4ELi4EEEEEvT1_)
        .other          _ZN2at6native13reduce_kernelILi512ELi1ENS0_8ReduceOpIsNS0_14func_wrapper_tIbZZZNS0_14or_kernel_cudaERNS_14TensorIteratorEENKUlvE_clEvENKUlvE3_clEvEUlbsE_EEjbLi4ELi4EEEEEvT1_,@"STO_CUDA_ENTRY STV_DEFAULT"
_ZN2at6native13reduce_kernelILi512ELi1ENS0_8ReduceOpIsNS0_14func_wrapper_tIbZZZNS0_14or_kernel_cudaERNS_14TensorIteratorEENKUlvE_clEvENKUlvE3_clEvEUlbsE_EEjbLi4ELi4EEEEEvT1_:
.text._ZN2at6native13reduce_kernelILi512ELi1ENS0_8ReduceOpIsNS0_14func_wrapper_tIbZZZNS0_14or_kernel_cudaERNS_14TensorIteratorEENKUlvE_clEvENKUlvE3_clEvEUlbsE_EEjbLi4ELi4EEEEEvT1_:
        /* <DEDUP_REMOVED lines=286> */
.L_x_2195:
        /* <DEDUP_REMOVED lines=49> */
.L_x_2204:
[----:B------:R-:W-:Y:S05]  /*14f0*/  BSYNC B3 ;  /* 0x0000000000037941 */ /* 0x000fea0003800000 */
.L_x_2203:
[----:B------:R-:W-:-:S04]  /*1500*/  PRMT R4, R4, 0x9910, RZ ;  /* 0x0000991004047816 */ /* 0x000fc800000000ff */
[----:B------:R-:W-:-:S13]  /*1510*/  ISETP.NE.AND P0, PT, R4, RZ, PT ;  /* 0x000000ff0400720c */ /* 0x000fda0003f05270 */
[----:B------:R-:W-:Y:S05]  /*1520*/  @!P0 BRA `(.L_x_2202) ;  /* 0x0000000000248947 */ /* 0x000fea0003800000 */
[----:B------:R-:W-:-:S05]  /*1530*/  IADD3 R17, P0, R0, -R9, RZ ;  /* 0x8000000900117210 */ /* 0x000fca0007f1e0ff */
[----:B------:R-:W-:Y:S01]  /*1540*/  IMAD.X R4, RZ, RZ, -0x1, P0 ;  /* 0xffffffffff047424 */ /* 0x000fe200000e06ff */
[----:B------:R-:W-:-:S04]  /*1550*/  LEA R16, P0, R17, R12, 0x1 ;  /* 0x0000000c11107211 */ /* 0x000fc800078008ff */
[----:B------:R-:W-:-:S05]  /*1560*/  LEA.HI.X R17, R17, R13, R4, 0x1, P0 ;  /* 0x0000000d11117211 */ /* 0x000fca00000f0c04 */
[----:B------:R-:W2:Y:S02]  /*1570*/  LDG.E.U16 R16, desc[UR36][R16.64] ;  /* 0x0000002410107981 */ /* 0x000ea4000c1e1500 */
[----:B--2---:R-:W-:-:S04]  /*1580*/  LOP3.LUT R7, R7, R16, RZ, 0xfc, !PT ;  /* 0x0000001007077212 */ /* 0x004fc800078efcff */
[----:B------:R-:W-:-:S04]  /*1590*/  PRMT R4, R7, 0x9910, RZ ;  /* 0x0000991007047816 */ /* 0x000fc800000000ff */
[----:B------:R-:W-:-:S04]  /*15a0*/  ISETP.NE.AND P0, PT, R4, RZ, PT ;  /* 0x000000ff0400720c */ /* 0x000fc80003f05270 */
[----:B------:R-:W-:-:S09]  /*15b0*/  SEL R7, RZ, 0x1, !P0 ;  /* 0x00000001ff077807 */ /* 0x000fd20004000000 */
.L_x_2202:
[----:B------:R-:W-:Y:S05]  /*15c0*/  BSYNC B2 ;  /* 0x0000000000027941 */ /* 0x000fea0003800000 */
.L_x_2201:
[C---:B------:R-:W-:Y:S02]  /*15d0*/  IADD3 R17, P0, -R9.reuse, 0x4, RZ ;  /* 0x0000000409117810 */ /* 0x040fe40007f1e1ff */
[----:B------:R-:W-:Y:S02]  /*15e0*/  IADD3 R4, R9, -0x4, R2 ;  /* 0xfffffffc09047810 */ /* 0x000fe40007ffe002 */
[----:B------:R-:W-:Y:S02]  /*15f0*/  LEA R12, P1, R17, R12, 0x1 ;  /* 0x0000000c110c7211 */ /* 0x000fe400078208ff */
[----:B------:R-:W-:-:S04]  /*1600*/  IADD3.X R6, RZ, -0x1, RZ, P0, !PT ;  /* 0xffffffffff067810 */ /* 0x000fc800007fe4ff */
[----:B------:R-:W-:-:S07]  /*1610*/  LEA.HI.X R13, R17, R13, R6, 0x1, P1 ;  /* 0x0000000d110d7211 */ /* 0x000fce00008f0c06 */
.L_x_2200:
[----:B------:R-:W-:Y:S05]  /*1620*/  BSYNC B1 ;  /* 0x0000000000017941 */ /* 0x000fea0003800000 */
.L_x_2199:
        /* <DEDUP_REMOVED lines=10> */
.L_x_2207:
[----:B------:R-:W-:Y:S01]  /*16d0*/  IMAD.WIDE.U32 R8, R11, 0x8, R12 ;  /* 0x000000080b087825 */ /* 0x000fe200078e000c */
[----:B------:R-:W-:-:S05]  /*16e0*/  ULDC UR4, c[0x0][0x220] ;  /* 0x0000880000047ab9 */ /* 0x000fca0000000800 */
[----:B------:R-:W2:Y:S01]  /*16f0*/  LDG.E.64 R8, desc[UR36][R8.64] ;  /* 0x0000002408087981 */ /* 0x000ea2000c1e1b00 */
[----:B------:R-:W-:-:S05]  /*1700*/  VIADD R11, R11, UR4 ;  /* 0x000000040b0b7c36 */ /* 0x000fca0008000000 */
[----:B------:R-:W-:-:S04]  /*1710*/  LEA R21, R11, 0x3, 0x2 ;  /* 0x000000030b157811 */ /* 0x000fc800078e10ff */
[----:B------:R-:W-:Y:S02]  /*1720*/  ISETP.GE.U32.AND P6, PT, R21, R4, PT ;  /* 0x000000041500720c */ /* 0x000fe40003fc6070 */
[C---:B--2---:R-:W-:Y:S02]  /*1730*/  PRMT R17, R8.reuse, 0x7632, R17 ;  /* 0x0000763208117816 */ /* 0x044fe40000000011 */
[C---:B------:R-:W-:Y:S02]  /*1740*/  PRMT R19, R9.reuse, 0x7632, R19 ;  /* 0x0000763209137816 */ /* 0x040fe40000000013 */
[----:B------:R-:W-:Y:S02]  /*1750*/  LOP3.LUT R7, R8, 0xff, R7, 0xf8, !PT ;  /* 0x000000ff08077812 */ /* 0x000fe400078ef807 */
[----:B------:R-:W-:Y:S02]  /*1760*/  LOP3.LUT R6, R9, 0xff, R6, 0xf8, !PT ;  /* 0x000000ff09067812 */ /* 0x000fe400078ef806 */
[----:B------:R-:W-:-:S02]  /*1770*/  LOP3.LUT R17, R17, 0xff, R10, 0xf8, !PT ;  /* 0x000000ff11117812 */ /* 0x000fc400078ef80a */
[----:B------:R-:W-:Y:S02]  /*1780*/  LOP3.LUT R19, R19, 0xff, R2, 0xf8, !PT ;  /* 0x000000ff13137812 */ /* 0x000fe400078ef802 */
[----:B------:R-:W-:Y:S02]  /*1790*/  PRMT R2, R7, 0x9910, RZ ;  /* 0x0000991007027816 */ /* 0x000fe400000000ff */
[----:B------:R-:W-:Y:S02]  /*17a0*/  PRMT R7, R6, 0x9910, RZ ;  /* 0x0000991006077816 */ /* 0x000fe400000000ff */
[----:B------:R-:W-:Y:S02]  /*17b0*/  PRMT R6, R17, 0x9910, RZ ;  /* 0x0000991011067816 */ /* 0x000fe400000000ff */
        /* <DEDUP_REMOVED lines=10> */
.L_x_2206:
[----:B------:R-:W-:Y:S05]  /*1860*/  BSYNC B1 ;  /* 0x0000000000017941 */ /* 0x000fea0003800000 */
.L_x_2205:
        /* <DEDUP_REMOVED lines=8> */
.L_x_2209:
[----:B------:R-:W-:Y:S05]  /*18f0*/  BSYNC B1 ;  /* 0x0000000000017941 */ /* 0x000fea0003800000 */
.L_x_2208:
        /* <DEDUP_REMOVED lines=9> */
[----:B------:R-:W2:Y:S02]  /*1990*/  LDG.E.U16 R12, desc[UR36][R12.64] ;  /* 0x000000240c0c7981 */ /* 0x000ea4000c1e1500 */
[----:B--2---:R-:W-:-:S04]  /*19a0*/  LOP3.LUT R7, R12, 0xff, R7, 0xf8, !PT ;  /* 0x000000ff0c077812 */ /* 0x004fc800078ef807 */
[----:B------:R-:W-:-:S04]  /*19b0*/  PRMT R4, R7, 0x9910, RZ ;  /* 0x0000991007047816 */ /* 0x000fc800000000ff */
[----:B------:R-:W-:-:S04]  /*19c0*/  ISETP.NE.AND P0, PT, R4, RZ, PT ;  /* 0x000000ff0400720c */ /* 0x000fc80003f05270 */
[----:B------:R-:W-:-:S09]  /*19d0*/  SEL R7, RZ, 0x1, !P0 ;  /* 0x00000001ff077807 */ /* 0x000fd20004000000 */
.L_x_2211:
[----:B------:R-:W-:Y:S05]  /*19e0*/  BSYNC B1 ;  /* 0x0000000000017941 */ /* 0x000fea0003800000 */
.L_x_2210:
[----:B------:R-:W-:-:S04]  /*19f0*/  LOP3.LUT P0, RZ, R10, 0xff, R7, 0xc8, !PT ;  /* 0x000000ff0aff7812 */ /* 0x000fc8000780c807 */
[----:B------:R-:W-:-:S04]  /*1a00*/  SEL R5, RZ, 0x1, !P0 ;  /* 0x00000001ff057807 */ /* 0x000fc80004000000 */
[----:B------:R-:W-:-:S04]  /*1a10*/  LOP3.LUT P0, RZ, R6, 0xff, R5, 0xc8, !PT ;  /* 0x000000ff06ff7812 */ /* 0x000fc8000780c805 */
[----:B------:R-:W-:-:S04]  /*1a20*/  SEL R5, RZ, 0x1, !P0 ;  /* 0x00000001ff057807 */ /* 0x000fc80004000000 */
[----:B------:R-:W-:-:S04]  /*1a30*/  LOP3.LUT P0, RZ, R2, 0xff, R5, 0xc8, !PT ;  /* 0x000000ff02ff7812 */ /* 0x000fc8000780c805 */
[----:B------:R-:W-:Y:S01]  /*1a40*/  SEL R17, RZ, 0x1, !P0 ;  /* 0x00000001ff117807 */ /* 0x000fe20004000000 */
[----:B------:R-:W-:Y:S08]  /*1a50*/  BRA `(.L_x_2197) ;  /* 0x0000009800b87947 */ /* 0x000ff00003800000 */
.L_x_2198:
        /* <DEDUP_REMOVED lines=26> */
.L_x_2221:
        /* <DEDUP_REMOVED lines=51> */
[----:B-1----:R-:W-:Y:S06]  /*1f30*/  @!P0 BRA `(.L_x_2217) ;  /* 0x0000000c00c48947 */ /* 0x002fec0003800000 */
        /* <DEDUP_REMOVED lines=241> */
.L_x_2217:
[----:B------:R-:W-:Y:S01]  /*2e50*/  LOP3.LUT R23, R4, 0xfffffffe, RZ, 0xc0, !PT ;  /* 0xfffffffe04177812 */ /* 0x000fe200078ec0ff */
[----:B------:R-:W-:-:S03]  /*2e60*/  ULDC UR38, c[0x0][0x220] ;  /* 0x0000880000267ab9 */ /* 0x000fc60000000800 */
[----:B------:R-:W-:-:S05]  /*2e70*/  IADD3 R22, P1, R12, R23, RZ ;  /* 0x000000170c167210 */ /* 0x000fca0007f3e0ff */
[----:B------:R-:W-:-:S05]  /*2e80*/  IMAD.X R23, RZ, RZ, R13, P1 ;  /* 0x000000ffff177224 */ /* 0x000fca00008e060d */
[----:B------:R1:W5:Y:S01]  /*2e90*/  LDG.E.U16 R22, desc[UR36][R22.64] ;  /* 0x0000002416167981 */ /* 0x000362000c1e1500 */
        /* <DEDUP_REMOVED lines=236> */
[----:B------:R-:W2:Y:S08]  /*3d60*/  @P1 LDC R18, c[0x0][0x380] ;  /* 0x0000e000ff121b82 */ /* 0x000eb00000000800 */
[----:B------:R-:W3:Y:S01]  /*3d70*/  @P1 LDC R21, c[0x0][0x3e4] ;  /* 0x0000f900ff151b82 */ /* 0x000ee20000000800 */
[----:B0-----:R-:W-:-:S04]  /*3d80*/  @P1 IMAD.HI.U32 R11, R17, R11, R16 ;  /* 0x0000000b110b1227 */ /* 0x001fc800078e0010 */
[----:B------:R-:W-:Y:S01]  /*3d90*/  IMAD.MOV R16, RZ, RZ, -R17 ;  /* 0x000000ffff107224 */ /* 0x000fe200078e0a11 */
[----:B--2---:R-:W-:-:S03]  /*3da0*/  @P1 SHF.R.U32.HI R11, RZ, R18, R11 ;  /* 0x00000012ff0b1219 */ /* 0x004fc6000001160b */
[----:B------:R-:W-:Y:S01]  /*3db0*/  IMAD R19, R16, UR25, R19 ;  /* 0x0000001910137c24 */ /* 0x000fe2000f8e0213 */
[----:B------:R-:W-:-:S03]  /*3dc0*/  @P1 IADD3 R11, -R11, RZ, RZ ;  /* 0x000000ff0b0b1210 */ /* 0x000fc60007ffe1ff */
[----:B------:R-:W-:Y:S02]  /*3dd0*/  IMAD R2, R19, UR26, R2 ;  /* 0x0000001a13027c24 */ /* 0x000fe4000f8e0202 */
[----:B------:R-:W-:-:S04]  /*3de0*/  @P1 IMAD R17, R10, R11, R17 ;  /* 0x0000000b0a111224 */ /* 0x000fc800078e0211 */
[----:B---3--:R-:W-:-:S07]  /*3df0*/  @P1 IMAD R2, R17, R21, R2 ;  /* 0x0000001511021224 */ /* 0x008fce00078e0202 */
.L_x_2218:
[----:B------:R-:W-:-:S04]  /*3e00*/  LOP3.LUT R17, R2, 0xfffffffe, RZ, 0xc0, !PT ;  /* 0xfffffffe02117812 */ /* 0x000fc800078ec0ff */
[----:B------:R-:W-:-:S05]  /*3e10*/  IADD3 R16, P1, R12, R17, RZ ;  /* 0x000000110c107210 */ /* 0x000fca0007f3e0ff */
[----:B------:R-:W-:-:S05]  /*3e20*/  IMAD.X R17, RZ, RZ, R13, P1 ;  /* 0x000000ffff117224 */ /* 0x000fca00008e060d */
[----:B------:R2:W5:Y:S01]  /*3e30*/  LDG.E.U16 R11, desc[UR36][R16.64] ;  /* 0x00000024100b7981 */ /* 0x000562000c1e1500 */
[----:B------:R-:W-:Y:S01]  /*3e40*/  IADD3 R5, R5, R4, RZ ;  /* 0x0000000405057210 */ /* 0x000fe20007ffe0ff */
[----:B------:R-:W-:Y:S01]  /*3e50*/  IMAD.MOV.U32 R2, RZ, RZ, RZ ;  /* 0x000000ffff027224 */ /* 0x000fe200078e00ff */
[----:B------:R-:W-:Y:S01]  /*3e60*/  MOV R10, RZ ;  /* 0x000000ff000a7202 */ /* 0x000fe20000000f00 */
[----:B------:R-:W-:Y:S06]  /*3e70*/  @!P0 BRA `(.L_x_2219) ;  /* 0x0000000c00cc8947 */ /* 0x000fec0003800000 */
[----:B--2---:R-:W-:Y:S01]  /*3e80*/  MOV R17, R5 ;  /* 0x0000000500117202 */ /* 0x004fe20000000f00 */
        /* <DEDUP_REMOVED lines=232> */
[----:B------:R-:W2:Y:S08]  /*4d10*/  @P1 LDC R24, c[0x0][0x380] ;  /* 0x0000e000ff181b82 */ /* 0x000eb00000000800 */
[----:B-1----:R-:W1:Y:S01]  /*4d20*/  @P1 LDC R23, c[0x0][0x3e4] ;  /* 0x0000f900ff171b82 */ /* 0x002e620000000800 */
[C---:B0-----:R-:W-:Y:S01]  /*4d30*/  @P1 IMAD.HI.U32 R17, R19.reuse, R17, R18 ;  /* 0x0000001113111227 */ /* 0x041fe200078e0012 */
[----:B------:R-:W-:-:S05]  /*4d40*/  IADD3 R18, -R19, RZ, RZ ;  /* 0x000000ff13127210 */ /* 0x000fca0007ffe1ff */
[----:B------:R-:W-:Y:S01]  /*4d50*/  IMAD R21, R18, UR25, R21 ;  /* 0x0000001912157c24 */ /* 0x000fe2000f8e0215 */
[----:B--2---:R-:W-:-:S03]  /*4d60*/  @P1 SHF.R.U32.HI R17, RZ, R24, R17 ;  /* 0x00000018ff111219 */ /* 0x004fc60000011611 */
[----:B------:R-:W-:Y:S02]  /*4d70*/  IMAD R10, R21, UR26, R10 ;  /* 0x0000001a150a7c24 */ /* 0x000fe4000f8e020a */
[----:B------:R-:W-:-:S04]  /*4d80*/  @P1 IMAD.MOV R17, RZ, RZ, -R17 ;  /* 0x000000ffff111224 */ /* 0x000fc800078e0a11 */
[----:B------:R-:W-:-:S04]  /*4d90*/  @P1 IMAD R16, R16, R17, R19 ;  /* 0x0000001110101224 */ /* 0x000fc800078e0213 */
[----:B-1----:R-:W-:-:S07]  /*4da0*/  @P1 IMAD R10, R16, R23, R10 ;  /* 0x00000017100a1224 */ /* 0x002fce00078e020a */
.L_x_2219:
[----:B--2---:R-:W-:-:S04]  /*4db0*/  LOP3.LUT R17, R10, 0xfffffffe, RZ, 0xc0, !PT ;  /* 0xfffffffe0a117812 */ /* 0x004fc800078ec0ff */
[----:B------:R-:W-:-:S04]  /*4dc0*/  IADD3 R16, P1, R12, R17, RZ ;  /* 0x000000110c107210 */ /* 0x000fc80007f3e0ff */
[----:B------:R-:W-:-:S05]  /*4dd0*/  IADD3.X R17, RZ, R13, RZ, P1, !PT ;  /* 0x0000000dff117210 */ /* 0x000fca0000ffe4ff */
[----:B------:R2:W5:Y:S01]  /*4de0*/  LDG.E.U16 R10, desc[UR36][R16.64] ;  /* 0x00000024100a7981 */ /* 0x000562000c1e1500 */
[----:B------:R-:W-:Y:S01]  /*4df0*/  IMAD.IADD R5, R5, 0x1, R4 ;  /* 0x0000000105057824 */ /* 0x000fe200078e0204 */
[----:B------:R-:W-:Y:S06]  /*4e00*/  @!P0 BRA `(.L_x_2220) ;  /* 0x0000000c00cc8947 */ /* 0x000fec0003800000 */
[----:B--2---:R-:W-:Y:S01]  /*4e10*/  MOV R16, RZ ;  /* 0x000000ff00107202 */ /* 0x004fe20000000f00 */
        /* <DEDUP_REMOVED lines=232> */
[----:B------:R-:W2:Y:S08]  /*5ca0*/  @P1 LDC R24, c[0x0][0x380] ;  /* 0x0000e000ff181b82 */ /* 0x000eb00000000800 */
[----:B-1----:R-:W1:Y:S01]  /*5cb0*/  @P1 LDC R23, c[0x0][0x3e4] ;  /* 0x0000f900ff171b82 */ /* 0x002e620000000800 */
[----:B0-----:R-:W-:-:S04]  /*5cc0*/  @P1 IMAD.HI.U32 R17, R19, R17, R18 ;  /* 0x0000001113111227 */ /* 0x001fc800078e0012 */
[----:B------:R-:W-:Y:S01]  /*5cd0*/  IMAD.MOV R18, RZ, RZ, -R19 ;  /* 0x000000ffff127224 */ /* 0x000fe200078e0a13 */
[----:B--2---:R-:W-:-:S03]  /*5ce0*/  @P1 SHF.R.U32.HI R17, RZ, R24, R17 ;  /* 0x00000018ff111219 */ /* 0x004fc60000011611 */
[----:B------:R-:W-:Y:S01]  /*5cf0*/  IMAD R21, R18, UR25, R21 ;  /* 0x0000001912157c24 */ /* 0x000fe2000f8e0215 */
[----:B------:R-:W-:-:S03]  /*5d00*/  @P1 IADD3 R17, -R17, RZ, RZ ;  /* 0x000000ff11111210 */ /* 0x000fc60007ffe1ff */
[----:B------:R-:W-:Y:S02]  /*5d10*/  IMAD R2, R21, UR26, R2 ;  /* 0x0000001a15027c24 */ /* 0x000fe4000f8e0202 */
[----:B------:R-:W-:-:S04]  /*5d20*/  @P1 IMAD R16, R16, R17, R19 ;  /* 0x0000001110101224 */ /* 0x000fc800078e0213 */
[----:B-1----:R-:W-:-:S07]  /*5d30*/  @P1 IMAD R2, R16, R23, R2 ;  /* 0x0000001710021224 */ /* 0x002fce00078e0202 */
.L_x_2220:
[----:B--2---:R-:W-:Y:S01]  /*5d40*/  LOP3.LUT R17, R2, 0xfffffffe, RZ, 0xc0, !PT ;  /* 0xfffffffe02117812 */ /* 0x004fe200078ec0ff */
[----:B------:R-:W-:-:S03]  /*5d50*/  ULDC UR4, c[0x0][0x218] ;  /* 0x0000860000047ab9 */ /* 0x000fc60000000800 */
[----:B------:R-:W-:-:S05]  /*5d60*/  IADD3 R16, P1, R12, R17, RZ ;  /* 0x000000110c107210 */ /* 0x000fca0007f3e0ff */
[----:B------:R-:W-:-:S06]  /*5d70*/  IMAD.X R17, RZ, RZ, R13, P1 ;  /* 0x000000ffff117224 */ /* 0x000fcc00008e060d */
[----:B------:R2:W3:Y:S01]  /*5d80*/  LDG.E.U16 R17, desc[UR36][R16.64] ;  /* 0x0000002410117981 */ /* 0x0004e2000c1e1500 */
[----:B------:R-:W-:Y:S01]  /*5d90*/  IADD3 R5, R5, R4, RZ ;  /* 0x0000000405057210 */ /* 0x000fe20007ffe0ff */
[----:B------:R-:W-:Y:S01]  /*5da0*/  IMAD.U32 R2, RZ, RZ, UR4 ;  /* 0x00000004ff027e24 */ /* 0x000fe2000f8e00ff */
[----:B-----5:R-:W-:Y:S02]  /*5db0*/  LOP3.LUT R9, R22, 0xff, R9, 0xf8, !PT ;  /* 0x000000ff16097812 */ /* 0x020fe400078ef809 */
[----:B------:R-:W-:Y:S01]  /*5dc0*/  LOP3.LUT R8, R11, 0xff, R8, 0xf8, !PT ;  /* 0x000000ff0b087812 */ /* 0x000fe200078ef808 */
[----:B------:R-:W-:Y:S01]  /*5dd0*/  IMAD R19, R4, 0x3, R5 ;  /* 0x0000000304137824 */ /* 0x000fe200078e0205 */
[----:B------:R-:W-:Y:S02]  /*5de0*/  LOP3.LUT R7, R10, 0xff, R7, 0xf8, !PT ;  /* 0x000000ff0a077812 */ /* 0x000fe400078ef807 */
[----:B------:R-:W-:Y:S02]  /*5df0*/  PRMT R9, R9, 0x9910, RZ ;  /* 0x0000991009097816 */ /* 0x000fe400000000ff */
[----:B------:R-:W-:-:S02]  /*5e00*/  ISETP.GE.U32.AND P5, PT, R19, R2, PT ;  /* 0x000000021300720c */ /* 0x000fc40003fa6070 */
[----:B------:R-:W-:Y:S02]  /*5e10*/  PRMT R8, R8, 0x9910, RZ ;  /* 0x0000991008087816 */ /* 0x000fe400000000ff */
[----:B--2---:R-:W-:-:S03]  /*5e20*/  PRMT R16, R7, 0x9910, RZ ;  /* 0x0000991007107816 */ /* 0x004fc600000000ff */
[----:B------:R-:W-:Y:S01]  /*5e30*/  IMAD.MOV.U32 R7, RZ, RZ, R8 ;  /* 0x000000ffff077224 */ /* 0x000fe200078e0008 */
[----:B------:R-:W-:-:S04]  /*5e40*/  MOV R8, R16 ;  /* 0x0000001000087202 */ /* 0x000fc80000000f00 */
[----:B------:R-:W-:Y:S02]  /*5e50*/  ISETP.NE.AND P2, PT, R7, RZ, PT ;  /* 0x000000ff0700720c */ /* 0x000fe40003f45270 */
[----:B------:R-:W-:Y:S02]  /*5e60*/  ISETP.NE.AND P3, PT, R8, RZ, PT ;  /* 0x000000ff0800720c */ /* 0x000fe40003f65270 */
[----:B------:R-:W-:Y:S02]  /*5e70*/  SEL R8, RZ, 0x1, !P2 ;  /* 0x00000001ff087807 */ /* 0x000fe40005000000 */
[----:B------:R-:W-:Y:S02]  /*5e80*/  SEL R7, RZ, 0x1, !P3 ;  /* 0x00000001ff077807 */ /* 0x000fe40005800000 */
[----:B---3--:R-:W-:-:S04]  /*5e90*/  LOP3.LUT R6, R17, 0xff, R6, 0xf8, !PT ;  /* 0x000000ff11067812 */ /* 0x008fc800078ef806 */
[----:B------:R-:W-:Y:S02]  /*5ea0*/  PRMT R18, R6, 0x9910, RZ ;  /* 0x0000991006127816 */ /* 0x000fe400000000ff */
[----:B------:R-:W-:-:S03]  /*5eb0*/  MOV R6, R9 ;  /* 0x0000000900067202 */ /* 0x000fc60000000f00 */
[----:B------:R-:W-:Y:S01]  /*5ec0*/  IMAD.MOV.U32 R9, RZ, RZ, R18 ;  /* 0x000000ffff097224 */ /* 0x000fe200078e0012 */
[----:B------:R-:W-:-:S04]  /*5ed0*/  ISETP.NE.AND P1, PT, R6, RZ, PT ;  /* 0x000000ff0600720c */ /* 0x000fc80003f25270 */
[----:B------:R-:W-:Y:S02]  /*5ee0*/  ISETP.NE.AND P4, PT, R9, RZ, PT ;  /* 0x000000ff0900720c */ /* 0x000fe40003f85270 */
[----:B------:R-:W-:Y:S02]  /*5ef0*/  SEL R9, RZ, 0x1, !P1 ;  /* 0x00000001ff097807 */ /* 0x000fe40004800000 */
[----:B------:R-:W-:Y:S01]  /*5f00*/  SEL R6, RZ, 0x1, !P4 ;  /* 0x00000001ff067807 */ /* 0x000fe20006000000 */
[----:B------:R-:W-:Y:S08]  /*5f10*/  @!P5 BRA `(.L_x_2221) ;  /* 0xffffffbc0038d947 */ /* 0x000ff0000383ffff */
[----:B------:R-:W-:Y:S05]  /*5f20*/  BSYNC B2 ;  /* 0x0000000000027941 */ /* 0x000fea0003800000 */
.L_x_2216:
[----:B------:R-:W-:-:S07]  /*5f30*/  PRMT R21, R17, 0x7610, R21 ;  /* 0x0000761011157816 */ /* 0x000fce0000000015 */
.L_x_2215:
[----:B------:R-:W-:Y:S05]  /*5f40*/  BSYNC B1 ;  /* 0x0000000000017941 */ /* 0x000fea0003800000 */
.L_x_2214:
[----:B------:R-:W-:Y:S01]  /*5f50*/  ISETP.GE.U32.AND P0, PT, R5, R2, PT ;  /* 0x000000020500720c */ /* 0x000fe20003f06070 */
[----:B------:R-:W-:-:S12]  /*5f60*/  BSSY B1, `(.L_x_2222) ;  /* 0x0000466000017945 */ /* 0x000fd80003800000 */
[----:B------:R-:W-:Y:S05]  /*5f70*/  @P0 BRA `(.L_x_2223) ;  /* 0x0000004400900947 */ /* 0x000fea0003800000 */
[----:B0-----:R-:W0:Y:S01]  /*5f80*/  LDC R20, c[0x0][0x254] ;  /* 0x00009500ff147b82 */ /* 0x001e220000000800 */
[----:B------:R-:W-:Y:S01]  /*5f90*/  HFMA2.MMA R24, -RZ, RZ, 0, 0 ;  /* 0x00000000ff187435 */ /* 0x000fe200000001ff */
        /* <DEDUP_REMOVED lines=250> */
[----:B-1----:R-:W-:Y:S01]  /*6f40*/  SHF.R.U32.HI R23, RZ, UR4, R22 ;  /* 0x00000004ff177c19 */ /* 0x002fe20008011616 */
        /* <DEDUP_REMOVED lines=13> */
[----:B------:R-:W-:Y:S01]  /*7020*/  IADD3 R22, -R19, RZ, RZ ;  /* 0x000000ff13167210 */ /* 0x000fe20007ffe1ff */
[----:B------:R-:W1:Y:S04]  /*7030*/  @P2 LDC R26, c[0x0][0x380] ;  /* 0x0000e000ff1a2b82 */ /* 0x000e680000000800 */
[----:B------:R-:W-:Y:S01]  /*7040*/  IMAD R23, R22, UR4, R23 ;  /* 0x0000000416177c24 */ /* 0x000fe2000f8e0217 */
[----:B------:R-:W-:-:S03]  /*7050*/  ULDC UR4, c[0x0][0x3e0] ;  /* 0x0000f80000047ab9 */ /* 0x000fc60000000800 */
[----:B------:R-:W2:Y:S01]  /*7060*/  @P2 LDC R25, c[0x0][0x3e4] ;  /* 0x0000f900ff192b82 */ /* 0x000ea20000000800 */
[----:B------:R-:W-:Y:S02]  /*7070*/  IMAD R24, R23, UR4, R24 ;  /* 0x0000000417187c24 */ /* 0x000fe4000f8e0218 */
[----:B0-----:R-:W-:-:S05]  /*7080*/  @P2 IMAD.HI.U32 R17, R19, R17, R18 ;  /* 0x0000001113112227 */ /* 0x001fca00078e0012 */
[----:B-1----:R-:W-:-:S05]  /*7090*/  @P2 SHF.R.U32.HI R17, RZ, R26, R17 ;  /* 0x0000001aff112219 */ /* 0x002fca0000011611 */
[----:B------:R-:W-:-:S04]  /*70a0*/  @P2 IMAD.MOV R17, RZ, RZ, -R17 ;  /* 0x000000ffff112224 */ /* 0x000fc800078e0a11 */
[----:B------:R-:W-:-:S04]  /*70b0*/  @P2 IMAD R16, R16, R17, R19 ;  /* 0x0000001110102224 */ /* 0x000fc800078e0213 */
[----:B--2---:R-:W-:-:S07]  /*70c0*/  @P2 IMAD R24, R16, R25, R24 ;  /* 0x0000001910182224 */ /* 0x004fce00078e0218 */
.L_x_2224:
[----:B-1----:R-:W-:-:S04]  /*70d0*/  LOP3.LUT R23, R24, 0xfffffffe, RZ, 0xc0, !PT ;  /* 0xfffffffe18177812 */ /* 0x002fc800078ec0ff */
[----:B------:R-:W-:-:S04]  /*70e0*/  IADD3 R22, P2, R12, R23, RZ ;  /* 0x000000170c167210 */ /* 0x000fc80007f5e0ff */
[----:B------:R-:W-:-:S05]  /*70f0*/  IADD3.X R23, RZ, R13, RZ, P2, !PT ;  /* 0x0000000dff177210 */ /* 0x000fca00017fe4ff */
[----:B------:R2:W5:Y:S01]  /*7100*/  LDG.E.U16 R22, desc[UR36][R22.64] ;  /* 0x0000002416167981 */ /* 0x000562000c1e1500 */
[----:B------:R-:W-:-:S05]  /*7110*/  IMAD.IADD R19, R5, 0x1, R4 ;  /* 0x0000000105137824 */ /* 0x000fca00078e0204 */
[----:B------:R-:W-:-:S13]  /*7120*/  ISETP.GE.U32.AND P2, PT, R19, R2, PT ;  /* 0x000000021300720c */ /* 0x000fda0003f46070 */
[----:B--2---:R-:W-:Y:S05]  /*7130*/  @P2 BRA `(.L_x_2223) ;  /* 0x0000003400202947 */ /* 0x004fea0003800000 */
        /* <DEDUP_REMOVED lines=274> */
.L_x_2225:
[----:B------:R-:W-:-:S04]  /*8260*/  LOP3.LUT R11, R11, 0xfffffffe, RZ, 0xc0, !PT ;  /* 0xfffffffe0b0b7812 */ /* 0x000fc800078ec0ff */
[----:B------:R-:W-:-:S05]  /*8270*/  IADD3 R16, P2, R12, R11, RZ ;  /* 0x0000000b0c107210 */ /* 0x000fca0007f5e0ff */
[----:B------:R-:W-:-:S05]  /*8280*/  IMAD.X R17, RZ, RZ, R13, P2 ;  /* 0x000000ffff117224 */ /* 0x000fca00010e060d */
[----:B------:R2:W5:Y:S01]  /*8290*/  LDG.E.U16 R11, desc[UR36][R16.64] ;  /* 0x00000024100b7981 */ /* 0x000562000c1e1500 */
[----:B------:R-:W-:-:S04]  /*82a0*/  IADD3 R19, R19, R4, RZ ;  /* 0x0000000413137210 */ /* 0x000fc80007ffe0ff */
[----:B------:R-:W-:-:S13]  /*82b0*/  ISETP.GE.U32.AND P2, PT, R19, R2, PT ;  /* 0x000000021300720c */ /* 0x000fda0003f46070 */
[----:B--2---:R-:W-:Y:S05]  /*82c0*/  @P2 BRA `(.L_x_2223) ;  /* 0x0000002000bc2947 */ /* 0x004fea0003800000 */
        /* <DEDUP_REMOVED lines=274> */
.L_x_2226:
[----:B------:R-:W-:-:S04]  /*93f0*/  LOP3.LUT R25, R10, 0xfffffffe, RZ, 0xc0, !PT ;  /* 0xfffffffe0a197812 */ /* 0x000fc800078ec0ff */
[----:B------:R-:W-:-:S04]  /*9400*/  IADD3 R24, P2, R12, R25, RZ ;  /* 0x000000190c187210 */ /* 0x000fc80007f5e0ff */
[----:B------:R-:W-:-:S05]  /*9410*/  IADD3.X R25, RZ, R13, RZ, P2, !PT ;  /* 0x0000000dff197210 */ /* 0x000fca00017fe4ff */
[----:B------:R2:W5:Y:S01]  /*9420*/  LDG.E.U16 R10, desc[UR36][R24.64] ;  /* 0x00000024180a7981 */ /* 0x000562000c1e1500 */
[----:B------:R-:W-:-:S05]  /*9430*/  IMAD.IADD R17, R19, 0x1, R4 ;  /* 0x0000000113117824 */ /* 0x000fca00078e0204 */
[----:B------:R-:W-:-:S13]  /*9440*/  ISETP.GE.U32.AND P2, PT, R17, R2, PT ;  /* 0x000000021100720c */ /* 0x000fda0003f46070 */
[----:B--2---:R-:W-:Y:S05]  /*9450*/  @P2 BRA `(.L_x_2223) ;  /* 0x0000001000582947 */ /* 0x004fea0003800000 */
        /* <DEDUP_REMOVED lines=274> */
.L_x_2227:
[----:B------:R-:W-:-:S04]  /*a580*/  LOP3.LUT R21, R21, 0xfffffffe, RZ, 0xc0, !PT ;  /* 0xfffffffe15157812 */ /* 0x000fc800078ec0ff */
[----:B------:R-:W-:-:S05]  /*a590*/  IADD3 R12, P1, R12, R21, RZ ;  /* 0x000000150c0c7210 */ /* 0x000fca0007f3e0ff */
[----:B------:R-:W-:-:S05]  /*a5a0*/  IMAD.X R13, RZ, RZ, R13, P1 ;  /* 0x000000ffff0d7224 */ /* 0x000fca00008e060d */
[----:B------:R2:W5:Y:S03]  /*a5b0*/  LDG.E.U16 R21, desc[UR36][R12.64] ;  /* 0x000000240c157981 */ /* 0x000566000c1e1500 */
.L_x_2223:
[----:B------:R-:W-:Y:S05]  /*a5c0*/  BSYNC B1 ;  /* 0x0000000000017941 */ /* 0x000fea0003800000 */
.L_x_2222:
[----:B------:R-:W-:Y:S04]  /*a5d0*/  BSSY B1, `(.L_x_2228) ;  /* 0x000001b000017945 */ /* 0x000fe80003800000 */
[----:B------:R-:W-:Y:S05]  /*a5e0*/  @P0 BRA `(.L_x_2229) ;  /* 0x0000000000640947 */ /* 0x000fea0003800000 */
[----:B--2---:R-:W-:Y:S02]  /*a5f0*/  IADD3 R13, R5, R4, RZ ;  /* 0x00000004050d7210 */ /* 0x004fe40007ffe0ff */
[----:B-----5:R-:W-:Y:S02]  /*a600*/  LOP3.LUT R9, R22, 0xff, R9, 0xf8, !PT ;  /* 0x000000ff16097812 */ /* 0x020fe400078ef809 */
[----:B------:R-:W-:Y:S02]  /*a610*/  ISETP.GE.U32.AND P1, PT, R13, R2, PT ;  /* 0x000000020d00720c */ /* 0x000fe40003f26070 */
[----:B------:R-:W-:-:S04]  /*a620*/  PRMT R9, R9, 0x9910, RZ ;  /* 0x0000991009097816 */ /* 0x000fc800000000ff */
[----:B------:R-:W-:-:S04]  /*a630*/  ISETP.NE.AND P0, PT, R9, RZ, PT ;  /* 0x000000ff0900720c */ /* 0x000fc80003f05270 */
[----:B------:R-:W-:-:S03]  /*a640*/  SEL R9, RZ, 0x1, !P0 ;  /* 0x00000001ff097807 */ /* 0x000fc60004000000 */
[----:B------:R-:W-:Y:S06]  /*a650*/  @P1 BRA `(.L_x_2229) ;  /* 0x0000000000481947 */ /* 0x000fec0003800000 */
[----:B------:R-:W-:Y:S01]  /*a660*/  LOP3.LUT R8, R11, 0xff, R8, 0xf8, !PT ;  /* 0x000000ff0b087812 */ /* 0x000fe200078ef808 */
[----:B------:R-:W-:-:S03]  /*a670*/  IMAD.IADD R11, R13, 0x1, R4 ;  /* 0x000000010d0b7824 */ /* 0x000fc600078e0204 */
[----:B------:R-:W-:Y:S02]  /*a680*/  PRMT R5, R8, 0x9910, RZ ;  /* 0x0000991008057816 */ /* 0x000fe400000000ff */
[----:B------:R-:W-:Y:S02]  /*a690*/  ISETP.GE.U32.AND P1, PT, R11, R2, PT ;  /* 0x000000020b00720c */ /* 0x000fe40003f26070 */
[----:B------:R-:W-:-:S04]  /*a6a0*/  ISETP.NE.AND P0, PT, R5, RZ, PT ;  /* 0x000000ff0500720c */ /* 0x000fc80003f05270 */
[----:B------:R-:W-:-:S07]  /*a6b0*/  SEL R8, RZ, 0x1, !P0 ;  /* 0x00000001ff087807 */ /* 0x000fce0004000000 */
[----:B------:R-:W-:Y:S05]  /*a6c0*/  @P1 BRA `(.L_x_2229) ;  /* 0x00000000002c1947 */ /* 0x000fea0003800000 */
[----:B------:R-:W-:Y:S02]  /*a6d0*/  IADD3 R5, R11, R4, RZ ;  /* 0x000000040b057210 */ /* 0x000fe40007ffe0ff */
[----:B------:R-:W-:Y:S02]  /*a6e0*/  LOP3.LUT R7, R10, 0xff, R7, 0xf8, !PT ;  /* 0x000000ff0a077812 */ /* 0x000fe400078ef807 */
[----:B------:R-:W-:Y:S02]  /*a6f0*/  ISETP.GE.U32.AND P2, PT, R5, R2, PT ;  /* 0x000000020500720c */ /* 0x000fe40003f46070 */
[----:B------:R-:W-:-:S04]  /*a700*/  PRMT R2, R7, 0x9910, RZ ;  /* 0x0000991007027816 */ /* 0x000fc800000000ff */
[----:B------:R-:W-:-:S04]  /*a710*/  ISETP.NE.AND P0, PT, R2, RZ, PT ;  /* 0x000000ff0200720c */ /* 0x000fc80003f05270 */
[----:B------:R-:W-:-:S03]  /*a720*/  SEL R7, RZ, 0x1, !P0 ;  /* 0x00000001ff077807 */ /* 0x000fc60004000000 */
[----:B------:R-:W-:-:S04]  /*a730*/  @!P2 LOP3.LUT R21, R21, 0xff, R6, 0xf8, !PT ;  /* 0x000000ff1515a812 */ /* 0x000fc800078ef806 */
[----:B------:R-:W-:-:S04]  /*a740*/  @!P2 PRMT R4, R21, 0x9910, RZ ;  /* 0x000099101504a816 */ /* 0x000fc800000000ff */
[----:B------:R-:W-:-:S04]  /*a750*/  @!P2 ISETP.NE.AND P1, PT, R4, RZ, PT ;  /* 0x000000ff0400a20c */ /* 0x000fc80003f25270 */
[----:B------:R-:W-:-:S04]  /*a760*/  @!P2 SEL R2, RZ, 0x1, !P1 ;  /* 0x00000001ff02a807 */ /* 0x000fc80004800000 */
[----:B------:R-:W-:-:S07]  /*a770*/  @!P2 PRMT R6, R2, 0x7610, R6 ;  /* 0x000076100206a816 */ /* 0x000fce0000000006 */
.L_x_2229:
[----:B------:R-:W-:Y:S05]  /*a780*/  BSYNC B1 ;  /* 0x0000000000017941 */ /* 0x000fea0003800000 */
.L_x_2228:
[----:B------:R-:W-:-:S04]  /*a790*/  LOP3.LUT P0, RZ, R8, 0xff, R9, 0xc8, !PT ;  /* 0x000000ff08ff7812 */ /* 0x000fc8000780c809 */
[----:B------:R-:W-:-:S04]  /*a7a0*/  SEL R2, RZ, 0x1, !P0 ;  /* 0x00000001ff027807 */ /* 0x000fc80004000000 */
[----:B------:R-:W-:-:S04]  /*a7b0*/  LOP3.LUT P0, RZ, R7, 0xff, R2, 0xc8, !PT ;  /* 0x000000ff07ff7812 */ /* 0x000fc8000780c802 */
[----:B------:R-:W-:-:S04]  /*a7c0*/  SEL R5, RZ, 0x1, !P0 ;  /* 0x00000001ff057807 */ /* 0x000fc80004000000 */
[----:B------:R-:W-:-:S04]  /*a7d0*/  LOP3.LUT P0, RZ, R6, 0xff, R5, 0xc8, !PT ;  /* 0x000000ff06ff7812 */ /* 0x000fc8000780c805 */
[----:B------:R-:W-:Y:S01]  /*a7e0*/  SEL R17, RZ, 0x1, !P0 ;  /* 0x00000001ff117807 */ /* 0x000fe20004000000 */
[----:B------:R-:W-:Y:S08]  /*a7f0*/  BRA `(.L_x_2197) ;  /* 0x0000000c00507947 */ /* 0x000ff00003800000 */
.L_x_2213:
        /* <DEDUP_REMOVED lines=10> */
.L_x_2233:
[----:B------:R-:W-:Y:S02]  /*a8a0*/  IMAD.IADD R11, R4, 0x1, R5 ;  /* 0x00000001040b7824 */ /* 0x000fe400078e0205 */
[----:B------:R-:W-:-:S03]  /*a8b0*/  IMAD R9, R22, R5, RZ ;  /* 0x0000000516097224 */ /* 0x000fc600078e02ff */
[----:B------:R-:W-:Y:S01]  /*a8c0*/  IADD3 R17, R11, R4, RZ ;  /* 0x000000040b117210 */ /* 0x000fe20007ffe0ff */
[----:B------:R-:W-:Y:S02]  /*a8d0*/  IMAD R11, R22, R11, RZ ;  /* 0x0000000b160b7224 */ /* 0x000fe400078e02ff */
[----:B------:R-:W-:-:S04]  /*a8e0*/  IMAD.WIDE.U32 R8, R9, 0x2, R12 ;  /* 0x0000000209087825 */ /* 0x000fc800078e000c */
[----:B------:R-:W-:Y:S02]  /*a8f0*/  IMAD.IADD R23, R17, 0x1, R4 ;  /* 0x0000000111177824 */ /* 0x000fe400078e0204 */
[C---:B------:R-:W-:Y:S01]  /*a900*/  IMAD R17, R22.reuse, R17, RZ ;  /* 0x0000001116117224 */ /* 0x040fe200078e02ff */
[----:B------:R-:W2:Y:S01]  /*a910*/  LDG.E.U16 R8, desc[UR36][R8.64] ;  /* 0x0000002408087981 */ /* 0x000ea2000c1e1500 */
[----:B------:R-:W-:Y:S02]  /*a920*/  IMAD R19, R22, R23, RZ ;  /* 0x0000001716137224 */ /* 0x000fe400078e02ff */
[----:B------:R-:W-:-:S04]  /*a930*/  IMAD.WIDE.U32 R10, R11, 0x2, R12 ;  /* 0x000000020b0a7825 */ /* 0x000fc800078e000c */
[--C-:B------:R-:W-:Y:S02]  /*a940*/  IMAD.WIDE.U32 R18, R19, 0x2, R12.reuse ;  /* 0x0000000213127825 */ /* 0x100fe400078e000c */
[----:B------:R-:W3:Y:S02]  /*a950*/  LDG.E.U16 R11, desc[UR36][R10.64] ;  /* 0x000000240a0b7981 */ /* 0x000ee4000c1e1500 */
[----:B------:R-:W-:Y:S02]  /*a960*/  IMAD.WIDE.U32 R16, R17, 0x2, R12 ;  /* 0x0000000211107825 */ /* 0x000fe400078e000c */
[----:B------:R-:W4:Y:S04]  /*a970*/  LDG.E.U16 R19, desc[UR36][R18.64] ;  /* 0x0000002412137981 */ /* 0x000f28000c1e1500 */
[----:B------:R-:W5:Y:S01]  /*a980*/  LDG.E.U16 R16, desc[UR36][R16.64] ;  /* 0x0000002410107981 */ /* 0x000f62000c1e1500 */
[----:B------:R-:W-:-:S05]  /*a990*/  IADD3 R5, R23, R4, RZ ;  /* 0x0000000417057210 */ /* 0x000fca0007ffe0ff */
[----:B------:R-:W-:-:S05]  /*a9a0*/  IMAD R23, R4, 0x3, R5 ;  /* 0x0000000304177824 */ /* 0x000fca00078e0205 */
[----:B------:R-:W-:Y:S02]  /*a9b0*/  ISETP.GE.U32.AND P4, PT, R23, R2, PT ;  /* 0x000000021700720c */ /* 0x000fe40003f86070 */
[----:B--2---:R-:W-:-:S04]  /*a9c0*/  LOP3.LUT R21, R8, 0xff, R21, 0xf8, !PT ;  /* 0x000000ff08157812 */ /* 0x004fc800078ef815 */
[----:B------:R-:W-:Y:S02]  /*a9d0*/  PRMT R21, R21, 0x9910, RZ ;  /* 0x0000991015157816 */ /* 0x000fe400000000ff */
[----:B---3--:R-:W-:Y:S02]  /*a9e0*/  LOP3.LUT R20, R11, 0xff, R20, 0xf8, !PT ;  /* 0x000000ff0b147812 */ /* 0x008fe400078ef814 */
[----:B----4-:R-:W-:Y:S02]  /*a9f0*/  LOP3.LUT R6, R19, 0xff, R6, 0xf8, !PT ;  /* 0x000000ff13067812 */ /* 0x010fe400078ef806 */
[----:B------:R-:W-:Y:S02]  /*aa00*/  PRMT R20, R20, 0x9910, RZ ;  /* 0x0000991014147816 */ /* 0x000fe400000000ff */
[----:B-----5:R-:W-:Y:S02]  /*aa10*/  LOP3.LUT R7, R16, 0xff, R7, 0xf8, !PT ;  /* 0x000000ff10077812 */ /* 0x020fe400078ef807 */
[----:B------:R-:W-:Y:S01]  /*aa20*/  PRMT R10, R6, 0x9910, RZ ;  /* 0x00009910060a7816 */ /* 0x000fe200000000ff */
[----:B------:R-:W-:Y:S01]  /*aa30*/  IMAD.MOV.U32 R6, RZ, RZ, R21 ;  /* 0x000000ffff067224 */ /* 0x000fe200078e0015 */
[----:B------:R-:W-:-:S02]  /*aa40*/  PRMT R9, R7, 0x9910, RZ ;  /* 0x0000991007097816 */ /* 0x000fc400000000ff */
[----:B------:R-:W-:Y:S02]  /*aa50*/  MOV R7, R20 ;  /* 0x0000001400077202 */ /* 0x000fe40000000f00 */
        /* <DEDUP_REMOVED lines=9> */
[----:B------:R-:W-:Y:S05]  /*aaf0*/  BSYNC B2 ;  /* 0x0000000000027941 */ /* 0x000fea0003800000 */
.L_x_2232:
[----:B------:R-:W-:-:S07]  /*ab00*/  PRMT R10, R8, 0x7610, R10 ;  /* 0x00007610080a7816 */ /* 0x000fce000000000a */
.L_x_2231:
[----:B------:R-:W-:Y:S05]  /*ab10*/  BSYNC B1 ;  /* 0x0000000000017941 */ /* 0x000fea0003800000 */
.L_x_2230:
        /* <DEDUP_REMOVED lines=23> */
.L_x_2235:
[----:B------:R-:W-:Y:S05]  /*ac90*/  BSYNC B1 ;  /* 0x0000000000017941 */ /* 0x000fea0003800000 */
.L_x_2234:
[----:B------:R-:W-:Y:S04]  /*aca0*/  BSSY B1, `(.L_x_2236) ;  /* 0x000001b000017945 */ /* 0x000fe80003800000 */
[----:B------:R-:W-:Y:S05]  /*acb0*/  @P1 BRA `(.L_x_2237) ;  /* 0x0000000000641947 */ /* 0x000fea0003800000 */
[----:B0-----:R-:W-:Y:S02]  /*acc0*/  IADD3 R9, R5, R4, RZ ;  /* 0x0000000405097210 */ /* 0x001fe40007ffe0ff */
[----:B-----5:R-:W-:Y:S02]  /*acd0*/  LOP3.LUT R10, R10, 0xff, R21, 0xf8, !PT ;  /* 0x000000ff0a0a7812 */ /* 0x020fe400078ef815 */
[----:B------:R-:W-:Y:S02]  /*ace0*/  ISETP.GE.U32.AND P1, PT, R9, R2, PT ;  /* 0x000000020900720c */ /* 0x000fe40003f26070 */
[----:B------:R-:W-:-:S04]  /*acf0*/  PRMT R8, R10, 0x9910, RZ ;  /* 0x000099100a087816 */ /* 0x000fc800000000ff */
[----:B------:R-:W-:-:S04]  /*ad00*/  ISETP.NE.AND P0, PT, R8, RZ, PT ;  /* 0x000000ff0800720c */ /* 0x000fc80003f05270 */
[----:B------:R-:W-:-:S03]  /*ad10*/  SEL R21, RZ, 0x1, !P0 ;  /* 0x00000001ff157807 */ /* 0x000fc60004000000 */
[----:B------:R-:W-:Y:S06]  /*ad20*/  @P1 BRA `(.L_x_2237) ;  /* 0x0000000000481947 */ /* 0x000fec0003800000 */
[----:B------:R-:W-:Y:S01]  /*ad30*/  IMAD.IADD R9, R9, 0x1, R4 ;  /* 0x0000000109097824 */ /* 0x000fe200078e0204 */
[----:B------:R-:W-:-:S04]  /*ad40*/  LOP3.LUT R11, R11, 0xff, R20, 0xf8, !PT ;  /* 0x000000ff0b0b7812 */ /* 0x000fc800078ef814 */
[----:B------:R-:W-:Y:S02]  /*ad50*/  ISETP.GE.U32.AND P1, PT, R9, R2, PT ;  /* 0x000000020900720c */ /* 0x000fe40003f26070 */
[----:B------:R-:W-:-:S04]  /*ad60*/  PRMT R5, R11, 0x9910, RZ ;  /* 0x000099100b057816 */ /* 0x000fc800000000ff */
[----:B------:R-:W-:-:S04]  /*ad70*/  ISETP.NE.AND P0, PT, R5, RZ, PT ;  /* 0x000000ff0500720c */ /* 0x000fc80003f05270 */
[----:B------:R-:W-:-:S03]  /*ad80*/  SEL R20, RZ, 0x1, !P0 ;  /* 0x00000001ff147807 */ /* 0x000fc60004000000 */
[----:B------:R-:W-:Y:S06]  /*ad90*/  @P1 BRA `(.L_x_2237) ;  /* 0x00000000002c1947 */ /* 0x000fec0003800000 */
        /* <DEDUP_REMOVED lines=11> */
.L_x_2237:
[----:B------:R-:W-:Y:S05]  /*ae50*/  BSYNC B1 ;  /* 0x0000000000017941 */ /* 0x000fea0003800000 */
.L_x_2236:
[----:B------:R-:W-:-:S04]  /*ae60*/  LOP3.LUT P0, RZ, R20, 0xff, R21, 0xc8, !PT ;  /* 0x000000ff14ff7812 */ /* 0x000fc8000780c815 */
[----:B------:R-:W-:-:S04]  /*ae70*/  SEL R2, RZ, 0x1, !P0 ;  /* 0x00000001ff027807 */ /* 0x000fc80004000000 */
[----:B------:R-:W-:-:S04]  /*ae80*/  LOP3.LUT P0, RZ, R7, 0xff, R2, 0xc8, !PT ;  /* 0x000000ff07ff7812 */ /* 0x000fc8000780c802 */
[----:B------:R-:W-:-:S04]  /*ae90*/  SEL R5, RZ, 0x1, !P0 ;  /* 0x00000001ff057807 */ /* 0x000fc80004000000 */
[----:B------:R-:W-:-:S04]  /*aea0*/  LOP3.LUT P0, RZ, R6, 0xff, R5, 0xc8, !PT ;  /* 0x000000ff06ff7812 */ /* 0x000fc8000780c805 */
[----:B------:R-:W-:Y:S01]  /*aeb0*/  SEL R17, RZ, 0x1, !P0 ;  /* 0x00000001ff117807 */ /* 0x000fe20004000000 */
[----:B------:R-:W-:Y:S08]  /*aec0*/  BRA `(.L_x_2197) ;  /* 0x00000004009c7947 */ /* 0x000ff00003800000 */
.L_x_2212:
[----:B------:R-:W0:Y:S01]  /*aed0*/  LDC R18, c[0x0][0x220] ;  /* 0x00008800ff127b82 */ /* 0x000e220000000800 */
[----:B------:R-:W-:Y:S01]  /*aee0*/  ULDC.U8 UR4, c[0x0][0x211] ;  /* 0x0000844000047ab9 */ /* 0x000fe20000000000 */
[--C-:B------:R-:W-:Y:S01]  /*aef0*/  IMAD.MOV.U32 R19, RZ, RZ, R11.reuse ;  /* 0x000000ffff137224 */ /* 0x100fe200078e000b */
[----:B------:R-:W-:Y:S01]  /*af00*/  MOV R17, UR4 ;  /* 0x0000000400117c02 */ /* 0x000fe20008000f00 */
[----:B------:R-:W-:Y:S01]  /*af10*/  IMAD.U32 R16, RZ, RZ, UR4 ;  /* 0x00000004ff107e24 */ /* 0x000fe2000f8e00ff */
[----:B------:R-:W-:Y:S01]  /*af20*/  BSSY B1, `(.L_x_2238) ;  /* 0x000002b000017945 */ /* 0x000fe20003800000 */
[----:B------:R-:W-:Y:S02]  /*af30*/  IMAD.U32 R10, RZ, RZ, UR4 ;  /* 0x00000004ff0a7e24 */ /* 0x000fe4000f8e00ff */
[----:B0-----:R-:W-:Y:S01]  /*af40*/  IMAD R5, R18, 0x3, R11 ;  /* 0x0000000312057824 */ /* 0x001fe200078e020b */
[----:B------:R-:W-:-:S04]  /*af50*/  MOV R11, UR4 ;  /* 0x00000004000b7c02 */ /* 0x000fc80008000f00 */
[----:B------:R-:W-:-:S13]  /*af60*/  ISETP.GE.U32.AND P0, PT, R5, R2, PT ;  /* 0x000000020500720c */ /* 0x000fda0003f06070 */
[----:B------:R-:W-:Y:S05]  /*af70*/  @P0 BRA `(.L_x_2239) ;  /* 0x0000000000940947 */ /* 0x000fea0003800000 */
[----:B------:R-:W-:Y:S01]  /*af80*/  BSSY B2, `(.L_x_2240) ;  /* 0x0000023000027945 */ /* 0x000fe20003800000 */
[C---:B------:R-:W-:Y:S02]  /*af90*/  PRMT R16, R17.reuse, 0x7610, R16 ;  /* 0x0000761011107816 */ /* 0x040fe40000000010 */
[C---:B------:R-:W-:Y:S02]  /*afa0*/  PRMT R11, R17.reuse, 0x7610, R11 ;  /* 0x00007610110b7816 */ /* 0x040fe4000000000b */
[----:B------:R-:W-:-:S07]  /*afb0*/  PRMT R10, R17, 0x7610, R10 ;  /* 0x00007610110a7816 */ /* 0x000fce000000000a */
.L_x_2241:
[C---:B------:R-:W-:Y:S01]  /*afc0*/  IADD3 R5, R19.reuse, R18, RZ ;  /* 0x0000001213057210 */ /* 0x040fe20007ffe0ff */
[----:B------:R-:W-:-:S04]  /*afd0*/  IMAD.WIDE.U32 R20, R19, 0x2, R12 ;  /* 0x0000000213147825 */ /* 0x000fc800078e000c */
[C---:B------:R-:W-:Y:S02]  /*afe0*/  IMAD.IADD R7, R5.reuse, 0x1, R18 ;  /* 0x0000000105077824 */ /* 0x040fe400078e0212 */
[--C-:B------:R-:W-:Y:S01]  /*aff0*/  IMAD.WIDE.U32 R4, R5, 0x2, R12.reuse ;  /* 0x0000000205047825 */ /* 0x100fe200078e000c */
[----:B------:R-:W2:Y:S02]  /*b000*/  LDG.E.U16 R21, desc[UR36][R20.64] ;  /* 0x0000002414157981 */ /* 0x000ea4000c1e1500 */
[C---:B------:R-:W-:Y:S01]  /*b010*/  IADD3 R23, R7.reuse, R18, RZ ;  /* 0x0000001207177210 */ /* 0x040fe20007ffe0ff */
[--C-:B------:R-:W-:Y:S02]  /*b020*/  IMAD.WIDE.U32 R6, R7, 0x2, R12.reuse ;  /* 0x0000000207067825 */ /* 0x100fe400078e000c */
[----:B------:R-:W3:Y:S02]  /*b030*/  LDG.E.U16 R4, desc[UR36][R4.64] ;  /* 0x0000002404047981 */ /* 0x000ee4000c1e1500 */
[----:B------:R-:W-:-:S02]  /*b040*/  IMAD.WIDE.U32 R8, R23, 0x2, R12 ;  /* 0x0000000217087825 */ /* 0x000fc400078e000c */
[----:B------:R-:W4:Y:S04]  /*b050*/  LDG.E.U16 R7, desc[UR36][R6.64] ;  /* 0x0000002406077981 */ /* 0x000f28000c1e1500 */
[----:B------:R-:W5:Y:S01]  /*b060*/  LDG.E.U16 R8, desc[UR36][R8.64] ;  /* 0x0000002408087981 */ /* 0x000f62000c1e1500 */
[----:B------:R-:W-:-:S04]  /*b070*/  IMAD.IADD R19, R23, 0x1, R18 ;  /* 0x0000000117137824 */ /* 0x000fc800078e0212 */
[----:B------:R-:W-:-:S05]  /*b080*/  IMAD R23, R18, 0x3, R19 ;  /* 0x0000000312177824 */ /* 0x000fca00078e0213 */
[----:B------:R-:W-:Y:S02]  /*b090*/  ISETP.GE.U32.AND P4, PT, R23, R2, PT ;  /* 0x000000021700720c */ /* 0x000fe40003f86070 */
[----:B--2---:R-:W-:Y:S02]  /*b0a0*/  LOP3.LUT R10, R21, 0xff, R10, 0xf8, !PT ;  /* 0x000000ff150a7812 */ /* 0x004fe400078ef80a */
[----:B---3--:R-:W-:Y:S02]  /*b0b0*/  LOP3.LUT R11, R4, 0xff, R11, 0xf8, !PT ;  /* 0x000000ff040b7812 */ /* 0x008fe400078ef80b */
[----:B----4-:R-:W-:Y:S02]  /*b0c0*/  LOP3.LUT R16, R7, 0xff, R16, 0xf8, !PT ;  /* 0x000000ff07107812 */ /* 0x010fe400078ef810 */
[----:B-----5:R-:W-:Y:S02]  /*b0d0*/  LOP3.LUT R17, R8, 0xff, R17, 0xf8, !PT ;  /* 0x000000ff08117812 */ /* 0x020fe400078ef811 */
[----:B------:R-:W-:-:S02]  /*b0e0*/  PRMT R5, R10, 0x9910, RZ ;  /* 0x000099100a057816 */ /* 0x000fc400000000ff */
[----:B------:R-:W-:Y:S02]  /*b0f0*/  PRMT R6, R11, 0x9910, RZ ;  /* 0x000099100b067816 */ /* 0x000fe400000000ff */
[----:B------:R-:W-:Y:S02]  /*b100*/  PRMT R9, R16, 0x9910, RZ ;  /* 0x0000991010097816 */ /* 0x000fe400000000ff */
[----:B------:R-:W-:Y:S02]  /*b110*/  PRMT R10, R17, 0x9910, RZ ;  /* 0x00009910110a7816 */ /* 0x000fe400000000ff */
[----:B------:R-:W-:Y:S02]  /*b120*/  ISETP.NE.AND P0, PT, R5, RZ, PT ;  /* 0x000000ff0500720c */ /* 0x000fe40003f05270 */
[----:B------:R-:W-:Y:S02]  /*b130*/  ISETP.NE.AND P1, PT, R6, RZ, PT ;  /* 0x000000ff0600720c */ /* 0x000fe40003f25270 */
[----:B------:R-:W-:-:S02]  /*b140*/  ISETP.NE.AND P2, PT, R9, RZ, PT ;  /* 0x000000ff0900720c */ /* 0x000fc40003f45270 */
[----:B------:R-:W-:Y:S02]  /*b150*/  ISETP.NE.AND P3, PT, R10, RZ, PT ;  /* 0x000000ff0a00720c */ /* 0x000fe40003f65270 */
[----:B------:R-:W-:Y:S02]  /*b160*/  SEL R10, RZ, 0x1, !P0 ;  /* 0x00000001ff0a7807 */ /* 0x000fe40004000000 */
[----:B------:R-:W-:Y:S02]  /*b170*/  SEL R11, RZ, 0x1, !P1 ;  /* 0x00000001ff0b7807 */ /* 0x000fe40004800000 */
[----:B------:R-:W-:Y:S02]  /*b180*/  SEL R16, RZ, 0x1, !P2 ;  /* 0x00000001ff107807 */ /* 0x000fe40005000000 */
[----:B------:R-:W-:Y:S01]  /*b190*/  SEL R17, RZ, 0x1, !P3 ;  /* 0x00000001ff117807 */ /* 0x000fe20005800000 */
[----:B------:R-:W-:Y:S06]  /*b1a0*/  @!P4 BRA `(.L_x_2241) ;  /* 0xfffffffc0084c947 */ /* 0x000fec000383ffff */
[----:B------:R-:W-:Y:S05]  /*b1b0*/  BSYNC B2 ;  /* 0x0000000000027941 */ /* 0x000fea0003800000 */
.L_x_2240:
[----:B------:R-:W-:-:S07]  /*b1c0*/  PRMT R6, R4, 0x7610, R6 ;  /* 0x0000761004067816 */ /* 0x000fce0000000006 */
.L_x_2239:
[----:B------:R-:W-:Y:S05]  /*b1d0*/  BSYNC B1 ;  /* 0x0000000000017941 */ /* 0x000fea0003800000 */
.L_x_2238:
        /* <DEDUP_REMOVED lines=19> */
.L_x_2243:
[----:B------:R-:W-:Y:S05]  /*b310*/  BSYNC B1 ;  /* 0x0000000000017941 */ /* 0x000fea0003800000 */
.L_x_2242:
[----:B------:R-:W-:Y:S04]  /*b320*/  BSSY B1, `(.L_x_2244) ;  /* 0x000001b000017945 */ /* 0x000fe80003800000 */
[----:B------:R-:W-:Y:S05]  /*b330*/  @P1 BRA `(.L_x_2245) ;  /* 0x0000000000641947 */ /* 0x000fea0003800000 */
[----:B0-----:R-:W-:Y:S01]  /*b340*/  IMAD.IADD R5, R19, 0x1, R18 ;  /* 0x0000000113057824 */ /* 0x001fe200078e0212 */
[----:B-----5:R-:W-:-:S04]  /*b350*/  LOP3.LUT R21, R21, 0xff, R10, 0xf8, !PT ;  /* 0x000000ff15157812 */ /* 0x020fc800078ef80a */
        /* <DEDUP_REMOVED lines=23> */
.L_x_2245:
[----:B------:R-:W-:Y:S05]  /*b4d0*/  BSYNC B1 ;  /* 0x0000000000017941 */ /* 0x000fea0003800000 */
.L_x_2244:
[----:B------:R-:W-:-:S04]  /*b4e0*/  LOP3.LUT P0, RZ, R11, 0xff, R10, 0xc8, !PT ;  /* 0x000000ff0bff7812 */ /* 0x000fc8000780c80a */
[----:B0-----:R-:W-:-:S04]  /*b4f0*/  SEL R5, RZ, 0x1, !P0 ;  /* 0x00000001ff057807 */ /* 0x001fc80004000000 */
[----:B------:R-:W-:-:S04]  /*b500*/  LOP3.LUT P0, RZ, R16, 0xff, R5, 0xc8, !PT ;  /* 0x000000ff10ff7812 */ /* 0x000fc8000780c805 */
[----:B------:R-:W-:-:S04]  /*b510*/  SEL R2, RZ, 0x1, !P0 ;  /* 0x00000001ff027807 */ /* 0x000fc80004000000 */
[----:B------:R-:W-:-:S04]  /*b520*/  LOP3.LUT P0, RZ, R17, 0xff, R2, 0xc8, !PT ;  /* 0x000000ff11ff7812 */ /* 0x000fc8000780c802 */
[----:B------:R-:W-:-:S09]  /*b530*/  SEL R17, RZ, 0x1, !P0 ;  /* 0x00000001ff117807 */ /* 0x000fd20004000000 */
.L_x_2197:
[----:B------:R-:W-:Y:S05]  /*b540*/  BSYNC B0 ;  /* 0x0000000000007941 */ /* 0x000fea0003800000 */
.L_x_2196:
[----:B------:R-:W-:Y:S02]  /*b550*/  ULDC UR4, c[0x0][0x230] ;  /* 0x00008c0000047ab9 */ /* 0x000fe40000000800 */
[----:B------:R-:W-:-:S13]  /*b560*/  ISETP.NE.AND P0, PT, RZ, UR4, PT ;  /* 0x00000004ff007c0c */ /* 0x000fda000bf05270 */
[----:B------:R-:W-:Y:S05]  /*b570*/  @!P0 BRA `(.L_x_2246) ;  /* 0x0000000000648947 */ /* 0x000fea0003800000 */
[----:B------:R-:W3:Y:S01]  /*b580*/  S2UR UR5, SR_CgaCtaId ;  /* 0x00000000000579c3 */ /* 0x000ee20000008800 */
[----:B------:R-:W-:Y:S01]  /*b590*/  UMOV UR4, 0x400 ;  /* 0x0000040000047882 */ /* 0x000fe20000000000 */
[----:B------:R-:W-:Y:S01]  /*b5a0*/  ULDC UR6, c[0x0][0x0] ;  /* 0x0000000000067ab9 */ /* 0x000fe20000000800 */
[----:B------:R-:W-:Y:S01]  /*b5b0*/  UIADD3 UR4, UR4, 0x10, URZ ;  /* 0x0000001004047890 */ /* 0x000fe2000fffe03f */
[----:B------:R-:W-:Y:S01]  /*b5c0*/  IMAD R2, R3, UR6, R0 ;  /* 0x0000000603027c24 */ /* 0x000fe2000f8e0200 */
[----:B------:R-:W-:Y:S02]  /*b5d0*/  ULDC UR7, c[0x0][0x4] ;  /* 0x0000010000077ab9 */ /* 0x000fe40000000800 */
[----:B---3--:R-:W-:Y:S02]  /*b5e0*/  ULEA UR4, UR5, UR4, 0x18 ;  /* 0x0000000405047291 */ /* 0x008fe4000f8ec03f */
[----:B------:R-:W-:-:S06]  /*b5f0*/  USHF.R.U32.HI UR5, URZ, 0x1, UR7 ;  /* 0x000000013f057899 */ /* 0x000fcc0008011607 */
[----:B------:R-:W-:Y:S01]  /*b600*/  ISETP.NE.AND P0, PT, RZ, UR5, PT ;  /* 0x00000005ff007c0c */ /* 0x000fe2000bf05270 */
[----:B------:R3:W-:-:S12]  /*b610*/  STS.U8 [R2+UR4], R17 ;  /* 0x0000001102007988 */ /* 0x0007d80008000004 */
[----:B---3--:R-:W-:Y:S05]  /*b620*/  @!P0 BRA `(.L_x_2246) ;  /* 0x0000000000388947 */ /* 0x008fea0003800000 */
[----:B------:R-:W-:-:S07]  /*b630*/  MOV R4, UR5 ;  /* 0x0000000500047c02 */ /* 0x000fce0008000f00 */
.L_x_2247:
[----:B------:R-:W-:Y:S01]  /*b640*/  IMAD.IADD R5, R3, 0x1, R4 ;  /* 0x0000000103057824 */ /* 0x000fe200078e0204 */
[----:B------:R-:W-:Y:S04]  /*b650*/  BAR.SYNC.DEFER_BLOCKING 0x0 ;  /* 0x0000000000007b1d */ /* 0x000fe80000010000 */
[----:B------:R-:W-:-:S04]  /*b660*/  ISETP.GE.U32.AND P0, PT, R5, UR7, PT ;  /* 0x0000000705007c0c */ /* 0x000fc8000bf06070 */
[----:B------:R-:W-:-:S13]  /*b670*/  ISETP.GE.U32.OR P0, PT, R3, R4, P0 ;  /* 0x000000040300720c */ /* 0x000fda0000706470 */
[----:B------:R-:W-:-:S05]  /*b680*/  @!P0 IMAD R5, R5, UR6, R0 ;  /* 0x0000000605058c24 */ /* 0x000fca000f8e0200 */
[----:B-----5:R-:W3:Y:S02]  /*b690*/  @!P0 LDS.U8 R6, [R5+UR4] ;  /* 0x0000000405068984 */ /* 0x020ee40008000000 */
[----:B---3--:R-:W-:-:S04]  /*b6a0*/  @!P0 LOP3.LUT P1, RZ, R6, 0xff, R17, 0xc8, !PT ;  /* 0x000000ff06ff8812 */ /* 0x008fc8000782c811 */
[----:B------:R-:W-:Y:S02]  /*b6b0*/  @!P0 SEL R7, RZ, 0x1, !P1 ;  /* 0x00000001ff078807 */ /* 0x000fe40004800000 */
[----:B------:R-:W-:Y:S02]  /*b6c0*/  ISETP.GT.AND P1, PT, R4, 0x1, PT ;  /* 0x000000010400780c */ /* 0x000fe40003f24270 */
[----:B------:R-:W-:Y:S01]  /*b6d0*/  SHF.R.S32.HI R4, RZ, 0x1, R4 ;  /* 0x00000001ff047819 */ /* 0x000fe20000011404 */
[----:B------:R3:W-:Y:S01]  /*b6e0*/  @!P0 STS.U8 [R2+UR4], R7 ;  /* 0x0000000702008988 */ /* 0x0007e20008000004 */
[----:B------:R-:W-:-:S09]  /*b6f0*/  @!P0 PRMT R17, R7, 0x7610, R17 ;  /* 0x0000761007118816 */ /* 0x000fd20000000011 */
[----:B---3--:R-:W-:Y:S05]  /*b700*/  @P1 BRA `(.L_x_2247) ;  /* 0xfffffffc00cc1947 */ /* 0x008fea000383ffff */
.L_x_2246:
[----:B------:R-:W-:Y:S02]  /*b710*/  ULDC UR4, c[0x0][0x22c] ;  /* 0x00008b0000047ab9 */ /* 0x000fe40000000800 */
[----:B------:R-:W-:-:S13]  /*b720*/  ISETP.NE.AND P0, PT, RZ, UR4, PT ;  /* 0x00000004ff007c0c */ /* 0x000fda000bf05270 */
[----:B------:R-:W-:Y:S05]  /*b730*/  @!P0 BRA `(.L_x_2248) ;  /* 0x0000000000ac8947 */ /* 0x000fea0003800000 */
[----:B0-----:R-:W0:Y:S02]  /*b740*/  LDC R9, c[0x0][RZ] ;  /* 0x00000000ff097b82 */ /* 0x001e240000000800 */
[----:B0-----:R-:W-:Y:S02]  /*b750*/  ISETP.GT.AND P0, PT, R9, 0x20, PT ;  /* 0x000000200900780c */ /* 0x001fe40003f04270 */
[----:B------:R-:W-:-:S11]  /*b760*/  MOV R2, R9 ;  /* 0x0000000900027202 */ /* 0x000fd60000000f00 */
[----:B------:R-:W-:Y:S05]  /*b770*/  @!P0 BRA `(.L_x_2249) ;  /* 0x0000000000688947 */ /* 0x000fea0003800000 */
[----:B------:R-:W0:Y:S01]  /*b780*/  S2UR UR5, SR_CgaCtaId ;  /* 0x00000000000579c3 */ /* 0x000e220000008800 */
[-C--:B------:R-:W-:Y:S01]  /*b790*/  LEA.HI R2, R9, R9.reuse, RZ, 0x1 ;  /* 0x0000000909027211 */ /* 0x080fe200078f08ff */
[----:B------:R-:W-:Y:S01]  /*b7a0*/  UMOV UR4, 0x400 ;  /* 0x0000040000047882 */ /* 0x000fe20000000000 */
[----:B------:R-:W-:Y:S01]  /*b7b0*/  IMAD R4, R3, R9, R0 ;  /* 0x0000000903047224 */ /* 0x000fe200078e0200 */
[----:B------:R-:W-:Y:S01]  /*b7c0*/  UIADD3 UR4, UR4, 0x10, URZ ;  /* 0x0000001004047890 */ /* 0x000fe2000fffe03f */
[----:B-----5:R-:W-:Y:S01]  /*b7d0*/  SHF.R.S32.HI R6, RZ, 0x1, R2 ;  /* 0x00000001ff067819 */ /* 0x020fe20000011402 */
[----:B------:R-:W-:-:S03]  /*b7e0*/  IMAD.MOV.U32 R2, RZ, RZ, 0x20 ;  /* 0x00000020ff027424 */ /* 0x000fc600078e00ff */
[----:B------:R-:W-:Y:S01]  /*b7f0*/  ISETP.GE.AND P0, PT, R6, 0x20, PT ;  /* 0x000000200600780c */ /* 0x000fe20003f06270 */
[----:B0-----:R-:W-:-:S06]  /*b800*/  ULEA UR4, UR5, UR4, 0x18 ;  /* 0x0000000405047291 */ /* 0x001fcc000f8ec03f */
[----:B------:R-:W-:-:S03]  /*b810*/  IADD3 R5, R4, UR4, RZ ;  /* 0x0000000404057c10 */ /* 0x000fc6000fffe0ff */
[----:B------:R0:W-:Y:S03]  /*b820*/  STS.U8 [R4+UR4], R17 ;  /* 0x0000001104007988 */ /* 0x0001e60008000004 */
[----:B------:R-:W-:Y:S05]  /*b830*/  @!P0 BRA `(.L_x_2249) ;  /* 0x0000000000388947 */ /* 0x000fea0003800000 */
.L_x_2250:
        /* <DEDUP_REMOVED lines=10> */
[----:B0-----:R-:W-:Y:S01]  /*b8e0*/  @!P0 PRMT R17, R7, 0x7610, R17 ;  /* 0x0000761007118816 */ /* 0x001fe20000000011 */
[----:B------:R3:W-:Y:S10]  /*b8f0*/  @!P0 STS.U8 [R4+UR4], R7 ;  /* 0x0000000704008988 */ /* 0x0007f40008000004 */
[----:B---3--:R-:W-:Y:S05]  /*b900*/  @P1 BRA `(.L_x_2250) ;  /* 0xfffffffc00cc1947 */ /* 0x008fea000383ffff */
[----:B------:R-:W-:-:S07]  /*b910*/  IMAD.MOV.U32 R2, RZ, RZ, 0x20 ;  /* 0x00000020ff027424 */ /* 0x000fce00078e00ff */
.L_x_2249:
[----:B------:R-:W-:Y:S01]  /*b920*/  BAR.SYNC.DEFER_BLOCKING 0x0 ;  /* 0x0000000000007b1d */ /* 0x000fe20000010000 */
[----:B------:R-:W-:-:S13]  /*b930*/  ISETP.GE.AND P0, PT, R2, 0x2, PT ;  /* 0x000000020200780c */ /* 0x000fda0003f06270 */
[----:B------:R-:W-:Y:S05]  /*b940*/  @!P0 BRA `(.L_x_2248) ;  /* 0x0000000000288947 */ /* 0x000fea0003800000 */
[----:B------:R-:W-:-:S11]  /*b950*/  HFMA2.MMA R5, -RZ, RZ, 0, 5.9604644775390625e-08 ;  /* 0x00000001ff057435 */ /* 0x000fd600000001ff */
.L_x_2251:
[C---:B0-----:R-:W-:Y:S02]  /*b960*/  LOP3.LUT R4, R17.reuse, 0xffff, RZ, 0xc0, !PT ;  /* 0x0000ffff11047812 */ /* 0x041fe400078ec0ff */
[----:B------:R-:W-:Y:S02]  /*b970*/  LOP3.LUT P0, RZ, R17, 0xff, RZ, 0xc0, !PT ;  /* 0x000000ff11ff7812 */ /* 0x000fe4000780c0ff */
[----:B------:R-:W-:-:S06]  /*b980*/  PRMT R4, R4, 0x8880, RZ ;  /* 0x0000888004047816 */ /* 0x000fcc00000000ff */
[----:B------:R0:W3:Y:S02]  /*b990*/  SHFL.DOWN PT, R4, R4, R5, 0x1f ;  /* 0x08001f0504047589 */ /* 0x0000e400000e0000 */
[----:B0-----:R-:W-:-:S05]  /*b9a0*/  IMAD.SHL.U32 R5, R5, 0x2, RZ ;  /* 0x0000000205057824 */ /* 0x001fca00078e00ff */
[----:B------:R-:W-:Y:S02]  /*b9b0*/  ISETP.GE.AND P1, PT, R5, R2, PT ;  /* 0x000000020500720c */ /* 0x000fe40003f26270 */
[----:B---3--:R-:W-:-:S04]  /*b9c0*/  ISETP.NE.OR P0, PT, R4, RZ, P0 ;  /* 0x000000ff0400720c */ /* 0x008fc80000705670 */
[----:B------:R-:W-:-:S07]  /*b9d0*/  SEL R17, RZ, 0x1, !P0 ;  /* 0x00000001ff117807 */ /* 0x000fce0004000000 */
[----:B------:R-:W-:Y:S05]  /*b9e0*/  @!P1 BRA `(.L_x_2251) ;  /* 0xfffffffc00dc9947 */ /* 0x000fea000383ffff */
.L_x_2248:
[----:B0-2---:R-:W0:Y:S01]  /*b9f0*/  LDC R13, c[0x0][0x3e8] ;  /* 0x0000fa00ff0d7b82 */ /* 0x005e220000000800 */
[----:B-----5:R-:W-:Y:S02]  /*ba00*/  MOV R16, RZ ;  /* 0x000000ff00107202 */ /* 0x020fe40000000f00 */
[----:B0-----:R-:W-:-:S13]  /*ba10*/  ISETP.NE.AND P1, PT, R13, RZ, PT ;  /* 0x000000ff0d00720c */ /* 0x001fda0003f25270 */
        /* <DEDUP_REMOVED lines=274> */
.L_x_2252:
        /* <DEDUP_REMOVED lines=292> */
.L_x_2254:
        /* <DEDUP_REMOVED lines=15> */
.L_x_2256:
[----:B0-----:R-:W-:Y:S05]  /*de70*/  BSYNC B0 ;  /* 0x0000000000007941 */ /* 0x001fea0003800000 */
.L_x_2255:
        /* <DEDUP_REMOVED lines=15> */
.L_x_2258:
[----:B------:R-:W-:Y:S05]  /*df70*/  BSYNC B0 ;  /* 0x0000000000007941 */ /* 0x000fea0003800000 */
.L_x_2257:
        /* <DEDUP_REMOVED lines=35> */
.L_x_2260:
[----:B------:R-:W-:Y:S05]  /*e1b0*/  BSYNC B0 ;  /* 0x0000000000007941 */ /* 0x000fea0003800000 */
.L_x_2259:
        /* <DEDUP_REMOVED lines=31> */
.L_x_2265:
        /* <DEDUP_REMOVED lines=10> */
.L_x_2264:
[----:B------:R-:W-:Y:S05]  /*e450*/  BRA `(.L_x_2263) ;  /* 0x00000000004c7947 */ /* 0x000fea0003800000 */
.L_x_2262:
        /* <DEDUP_REMOVED lines=8> */
[----:B------:R-:W2:Y:S02]  /*e4e0*/  LDC R10, c[0x0][0x4] ;  /* 0x00000100ff0a7b82 */ /* 0x000ea40000000800 */
.L_x_2266:
        /* <DEDUP_REMOVED lines=10> */
.L_x_2263:
[----:B------:R-:W-:Y:S05]  /*e590*/  BSYNC B0 ;  /* 0x0000000000007941 */ /* 0x000fea0003800000 */
.L_x_2261:
        /* <DEDUP_REMOVED lines=12> */
.L_x_2268:
        /* <DEDUP_REMOVED lines=13> */
.L_x_2267:
        /* <DEDUP_REMOVED lines=11> */
.L_x_2271:
        /* <DEDUP_REMOVED lines=14> */
.L_x_2270:
[----:B------:R-:W-:Y:S01]  /*e8c0*/  BAR.SYNC.DEFER_BLOCKING 0x0 ;  /* 0x0000000000007b1d */ /* 0x000fe20000010000 */
[----:B------:R-:W-:-:S13]  /*e8d0*/  ISETP.GE.AND P0, PT, R6, 0x2, PT ;  /* 0x000000020600780c */ /* 0x000fda0003f06270 */
[----:B------:R-:W-:Y:S05]  /*e8e0*/  @!P0 BRA `(.L_x_2269) ;  /* 0x0000000000288947 */ /* 0x000fea0003800000 */
[----:B------:R-:W-:-:S07]  /*e8f0*/  IMAD.MOV.U32 R3, RZ, RZ, 0x1 ;  /* 0x00000001ff037424 */ /* 0x000fce00078e00ff */
.L_x_2272:
        /* <DEDUP_REMOVED lines=9> */
.L_x_2269:
        /* <DEDUP_REMOVED lines=12> */
.L_x_2274:
        /* <DEDUP_REMOVED lines=20> */
.L_x_2276:
[----:B------:R-:W-:Y:S01]  /*eb90*/  ULDC.64 UR4, c[0x0][0x5e8] ;  /* 0x00017a0000047ab9 */ /* 0x000fe20000000a00 */
[----:B------:R-:W-:Y:S02]  /*eba0*/  LOP3.LUT P0, RZ, R17, 0xff, RZ, 0xc0, !PT ;  /* 0x000000ff11ff7812 */ /* 0x000fe4000780c0ff */
[----:B------:R-:W-:Y:S02]  /*ebb0*/  IADD3 R16, P1, R16, UR4, RZ ;  /* 0x0000000410107c10 */ /* 0x000fe4000ff3e0ff */
[----:B------:R-:W-:Y:S02]  /*ebc0*/  SEL R3, RZ, 0x1, !P0 ;  /* 0x00000001ff037807 */ /* 0x000fe40004000000 */
[----:B0-----:R-:W-:-:S05]  /*ebd0*/  IADD3.X R17, RZ, UR5, RZ, P1, !PT ;  /* 0x00000005ff117c10 */ /* 0x001fca0008ffe4ff */
[----:B------:R-:W-:Y:S01]  /*ebe0*/  STG.E.U8 desc[UR36][R16.64], R3 ;  /* 0x0000000310007986 */ /* 0x000fe2000c101124 */
[----:B------:R-:W-:Y:S05]  /*ebf0*/  EXIT ;  /* 0x000000000000794d */ /* 0x000fea0003800000 */
.L_x_2275:
[----:B------:R-:W-:Y:S01]  /*ec00*/  STG.E.U8 desc[UR36][R4.64], R17 ;  /* 0x0000001104007986 */ /* 0x000fe2000c101124 */
[----:B------:R-:W-:Y:S05]  /*ec10*/  EXIT ;  /* 0x000000000000794d */ /* 0x000fea0003800000 */
.L_x_2273:
        /* <DEDUP_REMOVED lines=10> */
.L_x_2277:
        /* <DEDUP_REMOVED lines=20> */
.L_x_2279:
[----:B------:R-:W-:Y:S01]  /*ee00*/  ULDC.64 UR4, c[0x0][0x5e8] ;  /* 0x00017a0000047ab9 */ /* 0x000fe20000000a00 */
[----:B------:R-:W-:Y:S02]  /*ee10*/  LOP3.LUT P0, RZ, R17, 0xff, RZ, 0xc0, !PT ;  /* 0x000000ff11ff7812 */ /* 0x000fe4000780c0ff */
[----:B------:R-:W-:Y:S02]  /*ee20*/  IADD3 R16, P1, R16, UR4, RZ ;  /* 0x0000000410107c10 */ /* 0x000fe4000ff3e0ff */
[----:B------:R-:W-:-:S03]  /*ee30*/  SEL R3, RZ, 0x1, !P0 ;  /* 0x00000001ff037807 */ /* 0x000fc60004000000 */
[----:B------:R-:W-:-:S05]  /*ee40*/  IMAD.X R17, RZ, RZ, UR5, P1 ;  /* 0x00000005ff117e24 */ /* 0x000fca00088e06ff */
[----:B------:R-:W-:Y:S01]  /*ee50*/  STG.E.U8 desc[UR36][R16.64], R3 ;  /* 0x0000000310007986 */ /* 0x000fe2000c101124 */
[----:B------:R-:W-:Y:S05]  /*ee60*/  EXIT ;  /* 0x000000000000794d */ /* 0x000fea0003800000 */
.L_x_2278:
[----:B------:R-:W-:-:S04]  /*ee70*/  LOP3.LUT P0, RZ, R17, 0xff, RZ, 0xc0, !PT ;  /* 0x000000ff11ff7812 */ /* 0x000fc8000780c0ff */
[----:B------:R-:W-:-:S05]  /*ee80*/  SEL R5, RZ, 0x1, !P0 ;  /* 0x00000001ff057807 */ /* 0x000fca0004000000 */
[----:B------:R-:W-:Y:S01]  /*ee90*/  STG.E.U8 desc[UR36][R2.64], R5 ;  /* 0x0000000502007986 */ /* 0x000fe2000c101124 */
[----:B------:R-:W-:Y:S05]  /*eea0*/  EXIT ;  /* 0x000000000000794d */ /* 0x000fea0003800000 */
.L_x_2253:
        /* <DEDUP_REMOVED lines=22> */
.L_x_2281:
        /* <DEDUP_REMOVED lines=20> */
.L_x_2283:
[----:B------:R-:W-:Y:S01]  /*f150*/  ULDC.64 UR4, c[0x0][0x5e8] ;  /* 0x00017a0000047ab9 */ /* 0x000fe20000000a00 */
[----:B------:R-:W-:Y:S02]  /*f160*/  LOP3.LUT P0, RZ, R17, 0xff, RZ, 0xc0, !PT ;  /* 0x000000ff11ff7812 */ /* 0x000fe4000780c0ff */
[----:B------:R-:W-:Y:S02]  /*f170*/  IADD3 R16, P1, R16, UR4, RZ ;  /* 0x0000000410107c10 */ /* 0x000fe4000ff3e0ff */
[----:B------:R-:W-:-:S03]  /*f180*/  SEL R3, RZ, 0x1, !P0 ;  /* 0x00000001ff037807 */ /* 0x000fc60004000000 */
[----:B------:R-:W-:-:S05]  /*f190*/  IMAD.X R17, RZ, RZ, UR5, P1 ;  /* 0x00000005ff117e24 */ /* 0x000fca00088e06ff */
[----:B------:R-:W-:Y:S01]  /*f1a0*/  STG.E.U8 desc[UR36][R16.64], R3 ;  /* 0x0000000310007986 */ /* 0x000fe2000c101124 */
[----:B------:R-:W-:Y:S05]  /*f1b0*/  EXIT ;  /* 0x000000000000794d */ /* 0x000fea0003800000 */
.L_x_2282:
[----:B------:R-:W-:Y:S01]  /*f1c0*/  STG.E.U8 desc[UR36][R4.64], R17 ;  /* 0x0000001104007986 */ /* 0x000fe2000c101124 */
[----:B------:R-:W-:Y:S05]  /*f1d0*/  EXIT ;  /* 0x000000000000794d */ /* 0x000fea0003800000 */
.L_x_2280:
        /* <DEDUP_REMOVED lines=10> */
.L_x_2284:
        /* <DEDUP_REMOVED lines=22> */
.L_x_2286:
[----:B------:R-:W-:Y:S02]  /*f3e0*/  ULDC.64 UR4, c[0x0][0x5e8] ;  /* 0x00017a0000047ab9 */ /* 0x000fe40000000a00 */
[----:B------:R-:W-:-:S04]  /*f3f0*/  IADD3 R16, P0, R16, UR4, RZ ;  /* 0x0000000410107c10 */ /* 0x000fc8000ff1e0ff */
[----:B------:R-:W-:-:S05]  /*f400*/  IADD3.X R17, RZ, UR5, RZ, P0, !PT ;  /* 0x00000005ff117c10 */ /* 0x000fca00087fe4ff */
[----:B------:R-:W-:Y:S01]  /*f410*/  STG.E.U8 desc[UR36][R16.64], R19 ;  /* 0x0000001310007986 */ /* 0x000fe2000c101124 */
[----:B------:R-:W-:Y:S05]  /*f420*/  EXIT ;  /* 0x000000000000794d */ /* 0x000fea0003800000 */
.L_x_2285:
[----:B------:R-:W-:Y:S01]  /*f430*/  STG.E.U8 desc[UR36][R2.64], R19 ;  /* 0x0000001302007986 */ /* 0x000fe2000c101124 */
[----:B------:R-:W-:Y:S05]  /*f440*/  EXIT ;  /* 0x000000000000794d */ /* 0x000fea0003800000 */
.L_x_2287:
        /* <DEDUP_REMOVED lines=11> */
.L_x_7557:


//--------------------- .text._ZN2at6native13reduce_kernelILi256ELi2ENS0_8ReduceOpIsNS0_14func_wrapper_tIbZZZNS0_14or_kernel_cudaERNS_14TensorIteratorEENKUlvE_clEvENKUlvE3_clEvEUlbsE_EEjbLi4ELi4EEEEEvT1_ --------------------------
	.section	.text._ZN2at6native13reduce_kernelILi256ELi2ENS0_8ReduceOpIsNS0_14func_wrapper_tIbZZZNS0_14or_kernel_cudaERNS_14TensorIteratorEENKUlvE_clEvENKUlvE3_clEvEUlbsE_EEjbLi4ELi4EEEEEvT1_,"ax",@progbits
	.align	128
        .global         _ZN2at6native13reduce_kernelILi256ELi2ENS0_8ReduceOpIsNS0_14func_wrapper_tIbZZZNS0_14or_kernel_cudaERNS_14TensorIteratorEENKUlvE_clEvENKUlvE3_clEvEUlbsE_EEjbLi4ELi4EEEEEvT1_
        .type           _ZN2at6native13reduce_kernelILi256ELi2ENS0_8ReduceOpIsNS0_14func_wrapper_tIbZZZNS0_14or_kernel_cudaERNS_14TensorIteratorEENKUlvE_clEvENKUlvE3_clEvEUlbsE_EEjbLi4ELi4EEEEEvT1_,@function
        .size           _ZN2at6native13reduce_kernelILi256ELi2ENS0_8ReduceOpIsNS0_14func_wrapper_tIbZZZNS0_14or_kernel_cudaERNS_14TensorIteratorEENKUlvE_clEvENKUlvE3_clEvEUlbsE_EEjbLi4ELi4EEEEEvT1_,(.L_x_7558 - _ZN2at6native13reduce_kernelILi256ELi2ENS0_8ReduceOpIsNS0_14func_wrapper_tIbZZZNS0_14or_kernel_cudaERNS_14TensorIteratorEENKUlvE_clEvENKUlvE3_clEvEUlbsE_EEjbLi4ELi4EEEEEvT1_)
        .other          _ZN2at6native13reduce_kernelILi256ELi2ENS0_8ReduceOpIsNS0_14func_wrapper_tIbZZZNS0_14or_kernel_cudaERNS_14TensorIteratorEENKUlvE_clEvENKUlvE3_clEvEUlbsE_EEjbLi4ELi4EEEEEvT1_,@"STO_CUDA_ENTRY STV_DEFAULT"
_ZN2at6native13reduce_kernelILi256ELi2ENS0_8ReduceOpIsNS0_14func_wrapper_tIbZZZNS0_14or_kernel_cudaERNS_14TensorIteratorEENKUlvE_clEvENKUlvE3_clEvEUlbsE_EEjbLi4ELi4EEEEEvT1_:
.text._ZN2at6native13reduce_kernelILi256ELi2ENS0_8ReduceOpIsNS0_14func_wrapper_tIbZZZNS0_14or_kernel_cudaERNS_14TensorIteratorEENKUlvE_clEvENKUlvE3_clEvEUlbsE_EEjbLi4ELi4EEEEEvT1_:
        /* <DEDUP_REMOVED lines=287> */
.L_x_2288:
        /* <DEDUP_REMOVED lines=43> */
.L_x_2292:
        /* <DEDUP_REMOVED lines=25> */
.L_x_2298:
[----:B------:R-:W-:Y:S05]  /*1630*/  BSYNC B2 ;  /* 0x0000000000027941 */ /* 0x000fea0003800000 */
.L_x_2297:
        /* <DEDUP_REMOVED lines=12> */
.L_x_2296:
[----:B------:R-:W-:Y:S05]  /*1700*/  BSYNC B1 ;  /* 0x0000000000017941 */ /* 0x000fea0003800000 */
.L_x_2295:
[----:B------:R-:W0:Y:S01]  /*1710*/  LDC R0, c[0x0][0x218] ;  /* 0x00008600ff007b82 */ /* 0x000e220000000800 */
[----:B------:R-:W-:-:S04]  /*1720*/  IADD3 R5, P0, -R7, 0x4, RZ ;  /* 0x0000000407057810 */ /* 0x000fc80007f1e1ff */
[----:B------:R-:W-:Y:S01]  /*1730*/  LEA R18, P1, R5, R18, 0x1 ;  /* 0x0000001205127211 */ /* 0x000fe200078208ff */
[----:B------:R-:W-:-:S05]  /*1740*/  IMAD.X R4, RZ, RZ, -0x1, P0 ;  /* 0xffffffffff047424 */ /* 0x000fca00000e06ff */
[----:B------:R-:W-:Y:S02]  /*1750*/  LEA.HI.X R19, R5, R19, R4, 0x1, P1 ;  /* 0x0000001305137211 */ /* 0x000fe400008f0c04 */
[----:B0-----:R-:W-:-:S07]  /*1760*/  IADD3 R0, R7, -0x4, R0 ;  /* 0xfffffffc07007810 */ /* 0x001fce0007ffe000 */
.L_x_2294:
[----:B------:R-:W-:Y:S05]  /*1770*/  BSYNC B0 ;  /* 0x0000000000007941 */ /* 0x000fea0003800000 */
.L_x_2293:
[----:B------:R-:W0:Y:S01]  /*1780*/  LDC.64 R4, c[0x0][0x230] ;  /* 0x00008c00ff047b82 */ /* 0x000e220000000a00 */
[----:B------:R-:W-:Y:S01]  /*1790*/  ULDC UR4, c[0x0][0x22c] ;  /* 0x00008b0000047ab9 */ /* 0x000fe20000000800 */
[----:B------:R-:W-:Y:S01]  /*17a0*/  BSSY B0, `(.L_x_2299) ;  /* 0x0000027000007945 */ /* 0x000fe20003800000 */
[----:B------:R-:W-:Y:S01]  /*17b0*/  IMAD R7, R2, UR4, RZ ;  /* 0x0000000402077c24 */ /* 0x000fe2000f8e02ff */
[C---:B------:R-:W-:Y:S02]  /*17c0*/  ISETP.NE.AND P0, PT, R23.reuse, RZ, PT ;  /* 0x000000ff1700720c */ /* 0x040fe40003f05270 */
        /* <DEDUP_REMOVED lines=8> */
[----:B------:R-:W-:Y:S02]  /*1850*/  MOV R7, R9 ;  /* 0x0000000900077202 */ /* 0x000fe40000000f00 */
[C---:B------:R-:W-:Y:S02]  /*1860*/  PRMT R8, R4.reuse, 0x7610, R8 ;  /* 0x0000761004087816 */ /* 0x040fe40000000008 */
[----:B------:R-:W-:-:S07]  /*1870*/  PRMT R6, R4, 0x7610, R6 ;  /* 0x0000761004067816 */ /* 0x000fce0000000006 */
.L_x_2301:
        /* <DEDUP_REMOVED lines=25> */
.L_x_2300:
[----:B------:R-:W-:Y:S05]  /*1a10*/  BSYNC B0 ;  /* 0x0000000000007941 */ /* 0x000fea0003800000 */
.L_x_2299:
        /* <DEDUP_REMOVED lines=8> */
.L_x_2303:
[----:B------:R-:W-:Y:S05]  /*1aa0*/  BSYNC B0 ;  /* 0x0000000000007941 */ /* 0x000fea0003800000 */
.L_x_2302:
        /* <DEDUP_REMOVED lines=14> */
.L_x_2305:
[----:B------:R-:W-:Y:S05]  /*1b90*/  BSYNC B0 ;  /* 0x0000000000007941 */ /* 0x000fea0003800000 */
.L_x_2304:
        /* <DEDUP_REMOVED lines=8> */
.L_x_2291:
        /* <DEDUP_REMOVED lines=34> */
.L_x_2315:
        /* <DEDUP_REMOVED lines=273> */
[----:B------:R-:W-:-:S03]  /*2f50*/  @P1 IMAD.MOV.U32 R20, RZ, RZ, RZ ;  /* 0x000000ffff141224 */ /* 0x000fc600078e00ff */
[----:B------:R-:W-:Y:S01]  /*2f60*/  IADD3 R11, -R21, RZ, RZ ;  /* 0x000000ff150b7210 */ /* 0x000fe20007ffe1ff */
[----:B------:R-:W1:Y:S04]  /*2f70*/  @P1 LDC R12, c[0x0][0x380] ;  /* 0x0000e000ff0c1b82 */ /* 0x000e680000000800 */
[----:B------:R-:W-:-:S04]  /*2f80*/  IMAD R11, R11, UR27, R24 ;  /* 0x0000001b0b0b7c24 */ /* 0x000fc8000f8e0218 */
[----:B------:R-:W2:Y:S01]  /*2f90*/  @P1 LDC R22, c[0x0][0x3e4] ;  /* 0x0000f900ff161b82 */ /* 0x000ea20000000800 */
[----:B------:R-:W-:Y:S02]  /*2fa0*/  IMAD R0, R11, UR28, R0 ;  /* 0x0000001c0b007c24 */ /* 0x000fe4000f8e0200 */
[----:B0-----:R-:W-:-:S05]  /*2fb0*/  @P1 IMAD.HI.U32 R15, R21, R15, R20 ;  /* 0x0000000f150f1227 */ /* 0x001fca00078e0014 */
[----:B-1----:R-:W-:-:S05]  /*2fc0*/  @P1 SHF.R.U32.HI R15, RZ, R12, R15 ;  /* 0x0000000cff0f1219 */ /* 0x002fca000001160f */
[----:B------:R-:W-:-:S04]  /*2fd0*/  @P1 IMAD.MOV R15, RZ, RZ, -R15 ;  /* 0x000000ffff0f1224 */ /* 0x000fc800078e0a0f */
[----:B------:R-:W-:-:S04]  /*2fe0*/  @P1 IMAD R21, R15, R14, R21 ;  /* 0x0000000e0f151224 */ /* 0x000fc800078e0215 */
[----:B--2---:R-:W-:-:S07]  /*2ff0*/  @P1 IMAD R0, R21, R22, R0 ;  /* 0x0000001615001224 */ /* 0x004fce00078e0200 */
.L_x_2311:
[----:B------:R-:W-:Y:S01]  /*3000*/  LOP3.LUT R15, R0, 0xfffffffc, RZ, 0xc0, !PT ;  /* 0xfffffffc000f7812 */ /* 0x000fe200078ec0ff */
[----:B------:R-:W-:-:S03]  /*3010*/  ULDC UR36, c[0x0][0x220] ;  /* 0x0000880000247ab9 */ /* 0x000fc60000000800 */
[----:B------:R-:W-:-:S05]  /*3020*/  IADD3 R14, P1, R18, R15, RZ ;  /* 0x0000000f120e7210 */ /* 0x000fca0007f3e0ff */
[----:B------:R-:W-:-:S05]  /*3030*/  IMAD.X R15, RZ, RZ, R19, P1 ;  /* 0x000000ffff0f7224 */ /* 0x000fca00008e0613 */
[----:B------:R-:W2:Y:S01]  /*3040*/  LDG.E R14, desc[UR58][R14.64] ;  /* 0x0000003a0e0e7981 */ /* 0x000ea2000c1e1900 */
[----:B------:R-:W-:-:S05]  /*3050*/  MOV R0, UR36 ;  /* 0x0000002400007c02 */ /* 0x000fca0008000f00 */
[----:B------:R-:W-:Y:S01]  /*3060*/  IMAD.IADD R27, R27, 0x1, R0 ;  /* 0x000000011b1b7824 */ /* 0x000fe200078e0200 */
[C---:B--2---:R-:W-:Y:S02]  /*3070*/  PRMT R12, R14.reuse, 0x7610, R12 ;  /* 0x000076100e0c7816 */ /* 0x044fe4000000000c */
[----:B------:R-:W-:Y:S01]  /*3080*/  PRMT R11, R14, 0x7632, R11 ;  /* 0x000076320e0b7816 */ /* 0x000fe2000000000b */
[----:B------:R-:W-:Y:S06]  /*3090*/  @!P0 BRA `(.L_x_2312) ;  /* 0x0000000c00a08947 */ /* 0x000fec0003800000 */
        /* <DEDUP_REMOVED lines=232> */
.L_x_2312:
[----:B------:R-:W-:-:S04]  /*3f20*/  LOP3.LUT R13, R13, 0xfffffffc, RZ, 0xc0, !PT ;  /* 0xfffffffc0d0d7812 */ /* 0x000fc800078ec0ff */
[----:B------:R-:W-:-:S05]  /*3f30*/  IADD3 R20, P1, R18, R13, RZ ;  /* 0x0000000d12147210 */ /* 0x000fca0007f3e0ff */
[----:B------:R-:W-:-:S05]  /*3f40*/  IMAD.X R21, RZ, RZ, R19, P1 ;  /* 0x000000ffff157224 */ /* 0x000fca00008e0613 */
[----:B------:R-:W2:Y:S01]  /*3f50*/  LDG.E R20, desc[UR58][R20.64] ;  /* 0x0000003a14147981 */ /* 0x000ea2000c1e1900 */
[----:B------:R-:W-:Y:S01]  /*3f60*/  IMAD.IADD R27, R27, 0x1, R0 ;  /* 0x000000011b1b7824 */ /* 0x000fe200078e0200 */
[----:B------:R-:W-:Y:S01]  /*3f70*/  MOV R26, RZ ;  /* 0x000000ff001a7202 */ /* 0x000fe20000000f00 */
        /* <DEDUP_REMOVED lines=237> */
.L_x_2313:
[----:B------:R-:W-:-:S04]  /*4e50*/  LOP3.LUT R13, R13, 0xfffffffc, RZ, 0xc0, !PT ;  /* 0xfffffffc0d0d7812 */ /* 0x000fc800078ec0ff */
[----:B------:R-:W-:-:S05]  /*4e60*/  IADD3 R20, P1, R18, R13, RZ ;  /* 0x0000000d12147210 */ /* 0x000fca0007f3e0ff */
[----:B------:R-:W-:-:S05]  /*4e70*/  IMAD.X R21, RZ, RZ, R19, P1 ;  /* 0x000000ffff157224 */ /* 0x000fca00008e0613 */
[----:B------:R-:W2:Y:S01]  /*4e80*/  LDG.E R20, desc[UR58][R20.64] ;  /* 0x0000003a14147981 */ /* 0x000ea2000c1e1900 */
[----:B------:R-:W-:Y:S02]  /*4e90*/  IADD3 R27, R27, R0, RZ ;  /* 0x000000001b1b7210 */ /* 0x000fe40007ffe0ff */
[C---:B--2---:R-:W-:Y:S02]  /*4ea0*/  PRMT R13, R20.reuse, 0x7610, R13 ;  /* 0x00007610140d7816 */ /* 0x044fe4000000000d */
[----:B------:R-:W-:Y:S01]  /*4eb0*/  PRMT R14, R20, 0x7632, R14 ;  /* 0x00007632140e7816 */ /* 0x000fe2000000000e */
[----:B------:R-:W-:Y:S06]  /*4ec0*/  @!P0 BRA `(.L_x_2314) ;  /* 0x0000000c00c88947 */ /* 0x000fec0003800000 */
        /* <DEDUP_REMOVED lines=242> */
.L_x_2314:
[----:B------:R-:W-:Y:S01]  /*5df0*/  LOP3.LUT R21, R26, 0xfffffffc, RZ, 0xc0, !PT ;  /* 0xfffffffc1a157812 */ /* 0x000fe200078ec0ff */
[----:B------:R-:W-:Y:S01]  /*5e00*/  IMAD.IADD R27, R27, 0x1, R0 ;  /* 0x000000011b1b7824 */ /* 0x000fe200078e0200 */
[----:B------:R-:W-:Y:S01]  /*5e10*/  LOP3.LUT R9, R12, 0xff, R9, 0xf8, !PT ;  /* 0x000000ff0c097812 */ /* 0x000fe200078ef809 */
[----:B------:R-:W-:Y:S01]  /*5e20*/  ULDC UR4, c[0x0][0x218] ;  /* 0x0000860000047ab9 */ /* 0x000fe20000000800 */
[----:B------:R-:W-:-:S05]  /*5e30*/  IADD3 R20, P1, R18, R21, RZ ;  /* 0x0000001512147210 */ /* 0x000fca0007f3e0ff */
[----:B------:R-:W-:-:S06]  /*5e40*/  IMAD.X R21, RZ, RZ, R19, P1 ;  /* 0x000000ffff157224 */ /* 0x000fcc00008e0613 */
[----:B------:R-:W2:Y:S01]  /*5e50*/  LDG.E R21, desc[UR58][R20.64] ;  /* 0x0000003a14157981 */ /* 0x000ea2000c1e1900 */
[----:B------:R-:W-:Y:S01]  /*5e60*/  LOP3.LUT R10, R11, 0xff, R10, 0xf8, !PT ;  /* 0x000000ff0b0a7812 */ /* 0x000fe200078ef80a */
[----:B------:R-:W-:Y:S01]  /*5e70*/  IMAD R25, R0, 0x3, R27 ;  /* 0x0000000300197824 */ /* 0x000fe200078e021b */
[----:B------:R-:W-:Y:S02]  /*5e80*/  PRMT R9, R9, 0x9910, RZ ;  /* 0x0000991009097816 */ /* 0x000fe400000000ff */
[----:B------:R-:W-:Y:S02]  /*5e90*/  LOP3.LUT R7, R22, 0xff, R7, 0xf8, !PT ;  /* 0x000000ff16077812 */ /* 0x000fe400078ef807 */
[----:B------:R-:W-:Y:S02]  /*5ea0*/  PRMT R10, R10, 0x9910, RZ ;  /* 0x000099100a0a7816 */ /* 0x000fe400000000ff */
[----:B------:R-:W-:Y:S02]  /*5eb0*/  ISETP.NE.AND P3, PT, R9, RZ, PT ;  /* 0x000000ff0900720c */ /* 0x000fe40003f65270 */
[----:B------:R-:W-:Y:S01]  /*5ec0*/  PRMT R9, R7, 0x9910, RZ ;  /* 0x0000991007097816 */ /* 0x000fe200000000ff */
[----:B------:R-:W-:Y:S01]  /*5ed0*/  IMAD.MOV.U32 R7, RZ, RZ, R10 ;  /* 0x000000ffff077224 */ /* 0x000fe200078e000a */
[----:B------:R-:W-:-:S02]  /*5ee0*/  LOP3.LUT R6, R13, 0xff, R6, 0xf8, !PT ;  /* 0x000000ff0d067812 */ /* 0x000fc400078ef806 */
[----:B------:R-:W-:Y:S02]  /*5ef0*/  LOP3.LUT R5, R14, 0xff, R5, 0xf8, !PT ;  /* 0x000000ff0e057812 */ /* 0x000fe400078ef805 */
[----:B------:R-:W-:Y:S02]  /*5f00*/  ISETP.NE.AND P6, PT, R7, RZ, PT ;  /* 0x000000ff0700720c */ /* 0x000fe40003fc5270 */
[----:B------:R-:W-:Y:S02]  /*5f10*/  PRMT R7, R6, 0x9910, RZ ;  /* 0x0000991006077816 */ /* 0x000fe400000000ff */
[----:B------:R-:W-:Y:S02]  /*5f20*/  MOV R26, UR4 ;  /* 0x00000004001a7c02 */ /* 0x000fe40008000f00 */
[----:B------:R-:W-:Y:S02]  /*5f30*/  PRMT R5, R5, 0x9910, RZ ;  /* 0x0000991005057816 */ /* 0x000fe400000000ff */
[----:B------:R-:W-:-:S02]  /*5f40*/  LOP3.LUT R8, R15, 0xff, R8, 0xf8, !PT ;  /* 0x000000ff0f087812 */ /* 0x000fc400078ef808 */
[----:B------:R-:W-:Y:S02]  /*5f50*/  ISETP.GE.U32.AND P1, PT, R25, R26, PT ;  /* 0x0000001a1900720c */ /* 0x000fe40003f26070 */
[----:B------:R-:W-:Y:S02]  /*5f60*/  PRMT R8, R8, 0x9910, RZ ;  /* 0x0000991008087816 */ /* 0x000fe400000000ff */
[----:B------:R-:W-:Y:S02]  /*5f70*/  ISETP.NE.AND P2, PT, R9, RZ, PT ;  /* 0x000000ff0900720c */ /* 0x000fe40003f45270 */
[----:B------:R-:W-:Y:S02]  /*5f80*/  SEL R9, RZ, 0x1, !P3 ;  /* 0x00000001ff097807 */ /* 0x000fe40005800000 */
[----:B------:R-:W-:Y:S02]  /*5f90*/  ISETP.NE.AND P5, PT, R8, RZ, PT ;  /* 0x000000ff0800720c */ /* 0x000fe40003fa5270 */
[----:B------:R-:W-:-:S02]  /*5fa0*/  SEL R10, RZ, 0x1, !P6 ;  /* 0x00000001ff0a7807 */ /* 0x000fc40007000000 */
[----:B------:R-:W-:Y:S02]  /*5fb0*/  SEL R8, RZ, 0x1, !P5 ;  /* 0x00000001ff087807 */ /* 0x000fe40006800000 */
[----:B------:R-:W-:Y:S02]  /*5fc0*/  ISETP.NE.AND P4, PT, R7, RZ, PT ;  /* 0x000000ff0700720c */ /* 0x000fe40003f85270 */
[----:B------:R-:W-:Y:S02]  /*5fd0*/  SEL R7, RZ, 0x1, !P2 ;  /* 0x00000001ff077807 */ /* 0x000fe40005000000 */
[C---:B--2---:R-:W-:Y:S02]  /*5fe0*/  PRMT R6, R21.reuse, 0x7632, R6 ;  /* 0x0000763215067816 */ /* 0x044fe40000000006 */
[----:B------:R-:W-:Y:S02]  /*5ff0*/  LOP3.LUT R4, R21, 0xff, R4, 0xf8, !PT ;  /* 0x000000ff15047812 */ /* 0x000fe400078ef804 */
[----:B------:R-:W-:Y:S01]  /*6000*/  LOP3.LUT R6, R6, 0xff, R3, 0xf8, !PT ;  /* 0x000000ff06067812 */ /* 0x000fe200078ef803 */
[----:B------:R-:W-:Y:S01]  /*6010*/  IMAD.MOV.U32 R3, RZ, RZ, R5 ;  /* 0x000000ffff037224 */ /* 0x000fe200078e0005 */
[----:B------:R-:W-:-:S02]  /*6020*/  PRMT R4, R4, 0x9910, RZ ;  /* 0x0000991004047816 */ /* 0x000fc400000000ff */
[----:B------:R-:W-:Y:S02]  /*6030*/  PRMT R6, R6, 0x9910, RZ ;  /* 0x0000991006067816 */ /* 0x000fe400000000ff */
[----:B------:R-:W-:Y:S02]  /*6040*/  ISETP.NE.AND P3, PT, R3, RZ, PT ;  /* 0x000000ff0300720c */ /* 0x000fe40003f65270 */
[----:B------:R-:W-:Y:S02]  /*6050*/  MOV R3, R6 ;  /* 0x0000000600037202 */ /* 0x000fe40000000f00 */
        /* <DEDUP_REMOVED lines=8> */
.L_x_2310:
[C---:B------:R-:W-:Y:S02]  /*60e0*/  PRMT R29, R21.reuse, 0x7610, R29 ;  /* 0x00007610151d7816 */ /* 0x040fe4000000001d */
[----:B------:R-:W-:-:S07]  /*60f0*/  PRMT R30, R21, 0x7632, R30 ;  /* 0x00007632151e7816 */ /* 0x000fce000000001e */
.L_x_2309:
[----:B------:R-:W-:Y:S05]  /*6100*/  BSYNC B0 ;  /* 0x0000000000007941 */ /* 0x000fea0003800000 */
.L_x_2308:
        /* <DEDUP_REMOVED lines=280> */
.L_x_2318:
[----:B------:R-:W-:-:S04]  /*7290*/  LOP3.LUT R11, R11, 0xfffffffc, RZ, 0xc0, !PT ;  /* 0xfffffffc0b0b7812 */ /* 0x000fc800078ec0ff */
[----:B------:R-:W-:-:S05]  /*72a0*/  IADD3 R20, P2, R18, R11, RZ ;  /* 0x0000000b12147210 */ /* 0x000fca0007f5e0ff */
[----:B------:R-:W-:-:S05]  /*72b0*/  IMAD.X R21, RZ, RZ, R19, P2 ;  /* 0x000000ffff157224 */ /* 0x000fca00010e0613 */
[----:B------:R-:W2:Y:S01]  /*72c0*/  LDG.E R20, desc[UR58][R20.64] ;  /* 0x0000003a14147981 */ /* 0x000ea2000c1e1900 */
[----:B------:R-:W-:-:S04]  /*72d0*/  IADD3 R25, R27, R0, RZ ;  /* 0x000000001b197210 */ /* 0x000fc80007ffe0ff */
        /* <DEDUP_REMOVED lines=278> */
.L_x_2319:
        /* <DEDUP_REMOVED lines=283> */
.L_x_2320:
        /* <DEDUP_REMOVED lines=283> */
.L_x_2321:
[----:B------:R-:W-:-:S04]  /*a7a0*/  LOP3.LUT R29, R29, 0xfffffffc, RZ, 0xc0, !PT ;  /* 0xfffffffc1d1d7812 */ /* 0x000fc800078ec0ff */
[----:B------:R-:W-:-:S05]  /*a7b0*/  IADD3 R18, P1, R18, R29, RZ ;  /* 0x0000001d12127210 */ /* 0x000fca0007f3e0ff */
[----:B------:R-:W-:-:S05]  /*a7c0*/  IMAD.X R19, RZ, RZ, R19, P1 ;  /* 0x000000ffff137224 */ /* 0x000fca00008e0613 */
[----:B------:R-:W2:Y:S02]  /*a7d0*/  LDG.E R18, desc[UR58][R18.64] ;  /* 0x0000003a12127981 */ /* 0x000ea4000c1e1900 */
[C---:B--2---:R-:W-:Y:S02]  /*a7e0*/  PRMT R29, R18.reuse, 0x7610, R29 ;  /* 0x00007610121d7816 */ /* 0x044fe4000000001d */
[----:B------:R-:W-:-:S07]  /*a7f0*/  PRMT R30, R18, 0x7632, R30 ;  /* 0x00007632121e7816 */ /* 0x000fce000000001e */
.L_x_2317:
[----:B------:R-:W-:Y:S05]  /*a800*/  BSYNC B0 ;  /* 0x0000000000007941 */ /* 0x000fea0003800000 */
.L_x_2316:
[----:B------:R-:W-:Y:S04]  /*a810*/  BSSY B0, `(.L_x_2322) ;  /* 0x000002f000007945 */ /* 0x000fe80003800000 */
[----:B------:R-:W-:Y:S05]  /*a820*/  @P0 BRA `(.L_x_2323) ;  /* 0x0000000000b40947 */ /* 0x000fea0003800000 */
[----:B------:R-:W-:Y:S02]  /*a830*/  LOP3.LUT R10, R11, 0xff, R10, 0xf8, !PT ;  /* 0x000000ff0b0a7812 */ /* 0x000fe400078ef80a */
[----:B------:R-:W-:Y:S02]  /*a840*/  IADD3 R11, R27, R0, RZ ;  /* 0x000000001b0b7210 */ /* 0x000fe40007ffe0ff */
[----:B------:R-:W-:Y:S02]  /*a850*/  LOP3.LUT R9, R12, 0xff, R9, 0xf8, !PT ;  /* 0x000000ff0c097812 */ /* 0x000fe400078ef809 */
[----:B------:R-:W-:Y:S02]  /*a860*/  ISETP.GE.U32.AND P2, PT, R11, R26, PT ;  /* 0x0000001a0b00720c */ /* 0x000fe40003f46070 */
[----:B------:R-:W-:Y:S02]  /*a870*/  PRMT R9, R9, 0x9910, RZ ;  /* 0x0000991009097816 */ /* 0x000fe400000000ff */
[----:B------:R-:W-:-:S02]  /*a880*/  PRMT R10, R10, 0x9910, RZ ;  /* 0x000099100a0a7816 */ /* 0x000fc400000000ff */
[----:B------:R-:W-:Y:S02]  /*a890*/  ISETP.NE.AND P0, PT, R9, RZ, PT ;  /* 0x000000ff0900720c */ /* 0x000fe40003f05270 */
[----:B------:R-:W-:Y:S02]  /*a8a0*/  ISETP.NE.AND P1, PT, R10, RZ, PT ;  /* 0x000000ff0a00720c */ /* 0x000fe40003f25270 */
[----:B------:R-:W-:Y:S02]  /*a8b0*/  SEL R9, RZ, 0x1, !P0 ;  /* 0x00000001ff097807 */ /* 0x000fe40004000000 */
[----:B------:R-:W-:Y:S01]  /*a8c0*/  SEL R10, RZ, 0x1, !P1 ;  /* 0x00000001ff0a7807 */ /* 0x000fe20004800000 */
[----:B------:R-:W-:Y:S08]  /*a8d0*/  @P2 BRA `(.L_x_2323) ;  /* 0x0000000000882947 */ /* 0x000ff00003800000 */
[----:B------:R-:W-:Y:S02]  /*a8e0*/  LOP3.LUT R8, R15, 0xff, R8, 0xf8, !PT ;  /* 0x000000ff0f087812 */ /* 0x000fe400078ef808 */
[----:B------:R-:W-:Y:S02]  /*a8f0*/  IADD3 R11, R11, R0, RZ ;  /* 0x000000000b0b7210 */ /* 0x000fe40007ffe0ff */
[----:B------:R-:W-:Y:S02]  /*a900*/  LOP3.LUT R7, R22, 0xff, R7, 0xf8, !PT ;  /* 0x000000ff16077812 */ /* 0x000fe400078ef807 */
[----:B------:R-:W-:Y:S02]  /*a910*/  PRMT R8, R8, 0x9910, RZ ;  /* 0x0000991008087816 */ /* 0x000fe400000000ff */
[----:B------:R-:W-:Y:S02]  /*a920*/  ISETP.GE.U32.AND P2, PT, R11, R26, PT ;  /* 0x0000001a0b00720c */ /* 0x000fe40003f46070 */
[----:B------:R-:W-:Y:S01]  /*a930*/  PRMT R12, R7, 0x9910, RZ ;  /* 0x00009910070c7816 */ /* 0x000fe200000000ff */
[----:B------:R-:W-:-:S04]  /*a940*/  IMAD.MOV.U32 R7, RZ, RZ, R8 ;  /* 0x000000ffff077224 */ /* 0x000fc800078e0008 */
[----:B------:R-:W-:Y:S01]  /*a950*/  IMAD.MOV.U32 R8, RZ, RZ, R12 ;  /* 0x000000ffff087224 */ /* 0x000fe200078e000c */
[----:B------:R-:W-:-:S04]  /*a960*/  ISETP.NE.AND P0, PT, R7, RZ, PT ;  /* 0x000000ff0700720c */ /* 0x000fc80003f05270 */
[----:B------:R-:W-:Y:S02]  /*a970*/  ISETP.NE.AND P1, PT, R8, RZ, PT ;  /* 0x000000ff0800720c */ /* 0x000fe40003f25270 */
[----:B------:R-:W-:Y:S02]  /*a980*/  SEL R8, RZ, 0x1, !P0 ;  /* 0x00000001ff087807 */ /* 0x000fe40004000000 */
[----:B------:R-:W-:Y:S01]  /*a990*/  SEL R7, RZ, 0x1, !P1 ;  /* 0x00000001ff077807 */ /* 0x000fe20004800000 */
[----:B------:R-:W-:Y:S08]  /*a9a0*/  @P2 BRA `(.L_x_2323) ;  /* 0x0000000000542947 */ /* 0x000ff00003800000 */
[----:B------:R-:W-:Y:S01]  /*a9b0*/  IMAD.IADD R11, R11, 0x1, R0 ;  /* 0x000000010b0b7824 */ /* 0x000fe200078e0200 */
[----:B------:R-:W-:Y:S02]  /*a9c0*/  LOP3.LUT R6, R13, 0xff, R6, 0xf8, !PT ;  /* 0x000000ff0d067812 */ /* 0x000fe400078ef806 */
[----:B------:R-:W-:Y:S02]  /*a9d0*/  LOP3.LUT R5, R14, 0xff, R5, 0xf8, !PT ;  /* 0x000000ff0e057812 */ /* 0x000fe400078ef805 */
[----:B------:R-:W-:Y:S02]  /*a9e0*/  ISETP.GE.U32.AND P4, PT, R11, R26, PT ;  /* 0x0000001a0b00720c */ /* 0x000fe40003f86070 */
[----:B------:R-:W-:Y:S02]  /*a9f0*/  PRMT R0, R6, 0x9910, RZ ;  /* 0x0000991006007816 */ /* 0x000fe400000000ff */
[----:B------:R-:W-:Y:S02]  /*aa00*/  PRMT R5, R5, 0x9910, RZ ;  /* 0x0000991005057816 */ /* 0x000fe400000000ff */
[----:B------:R-:W-:-:S02]  /*aa10*/  ISETP.NE.AND P0, PT, R0, RZ, PT ;  /* 0x000000ff0000720c */ /* 0x000fc40003f05270 */
[----:B------:R-:W-:-:S04]  /*aa20*/  ISETP.NE.AND P1, PT, R5, RZ, PT ;  /* 0x000000ff0500720c */ /* 0x000fc80003f25270 */
[----:B------:R-:W-:Y:S02]  /*aa30*/  SEL R5, RZ, 0x1, !P1 ;  /* 0x00000001ff057807 */ /* 0x000fe40004800000 */
[----:B------:R-:W-:Y:S02]  /*aa40*/  @!P4 LOP3.LUT R29, R29, 0xff, R4, 0xf8, !PT ;  /* 0x000000ff1d1dc812 */ /* 0x000fe400078ef804 */
[----:B------:R-:W-:Y:S02]  /*aa50*/  @!P4 LOP3.LUT R30, R30, 0xff, R3, 0xf8, !PT ;  /* 0x000000ff1e1ec812 */ /* 0x000fe400078ef803 */
[----:B------:R-:W-:Y:S02]  /*aa60*/  @!P4 PRMT R29, R29, 0x9910, RZ ;  /* 0x000099101d1dc816 */ /* 0x000fe400000000ff */
[----:B------:R-:W-:-:S03]  /*aa70*/  @!P4 PRMT R11, R30, 0x9910, RZ ;  /* 0x000099101e0bc816 */ /* 0x000fc600000000ff */
[----:B------:R-:W-:Y:S01]  /*aa80*/  @!P4 IMAD.MOV.U32 R6, RZ, RZ, R29 ;  /* 0x000000ffff06c224 */ /* 0x000fe200078e001d */
[----:B------:R-:W-:-:S04]  /*aa90*/  @!P4 ISETP.NE.AND P3, PT, R11, RZ, PT ;  /* 0x000000ff0b00c20c */ /* 0x000fc80003f65270 */
[----:B------:R-:W-:Y:S02]  /*aaa0*/  @!P4 ISETP.NE.AND P2, PT, R6, RZ, PT ;  /* 0x000000ff0600c20c */ /* 0x000fe40003f45270 */
[----:B------:R-:W-:Y:S02]  /*aab0*/  @!P4 SEL R11, RZ, 0x1, !P3 ;  /* 0x00000001ff0bc807 */ /* 0x000fe40005800000 */
[----:B------:R-:W-:Y:S02]  /*aac0*/  @!P4 SEL R0, RZ, 0x1, !P2 ;  /* 0x00000001ff00c807 */ /* 0x000fe40005000000 */
[----:B------:R-:W-:Y:S02]  /*aad0*/  SEL R6, RZ, 0x1, !P0 ;  /* 0x00000001ff067807 */ /* 0x000fe40004000000 */
[----:B------:R-:W-:Y:S02]  /*aae0*/  @!P4 PRMT R4, R0, 0x7610, R4 ;  /* 0x000076100004c816 */ /* 0x000fe40000000004 */
[----:B------:R-:W-:-:S07]  /*aaf0*/  @!P4 PRMT R3, R11, 0x7610, R3 ;  /* 0x000076100b03c816 */ /* 0x000fce0000000003 */
.L_x_2323:
[----:B------:R-:W-:Y:S05]  /*ab00*/  BSYNC B0 ;  /* 0x0000000000007941 */ /* 0x000fea0003800000 */
.L_x_2322:
        /* <DEDUP_REMOVED lines=13> */
.L_x_2307:
        /* <DEDUP_REMOVED lines=18> */
.L_x_2327:
[-C--:B------:R-:W-:Y:S01]  /*ad00*/  IMAD R4, R14, R27.reuse, RZ ;  /* 0x0000001b0e047224 */ /* 0x080fe200078e02ff */
[----:B------:R-:W-:-:S04]  /*ad10*/  IADD3 R27, R0, R27, RZ ;  /* 0x0000001b001b7210 */ /* 0x000fc80007ffe0ff */
[----:B------:R-:W-:Y:S01]  /*ad20*/  SHF.R.U32.HI R21, RZ, 0x1, R4 ;  /* 0x00000001ff157819 */ /* 0x000fe20000011604 */
[----:B------:R-:W-:Y:S02]  /*ad30*/  IMAD R4, R14, R27, RZ ;  /* 0x0000001b0e047224 */ /* 0x000fe400078e02ff */
[----:B------:R-:W-:Y:S02]  /*ad40*/  IMAD.IADD R27, R27, 0x1, R0 ;  /* 0x000000011b1b7824 */ /* 0x000fe400078e0200 */
[----:B------:R-:W-:Y:S01]  /*ad50*/  IMAD.WIDE.U32 R20, R21, 0x4, R18 ;  /* 0x0000000415147825 */ /* 0x000fe200078e0012 */
[----:B------:R-:W-:-:S03]  /*ad60*/  SHF.R.U32.HI R25, RZ, 0x1, R4 ;  /* 0x00000001ff197819 */ /* 0x000fc60000011604 */
[----:B------:R-:W-:Y:S02]  /*ad70*/  IMAD R4, R14, R27, RZ ;  /* 0x0000001b0e047224 */ /* 0x000fe400078e02ff */
[----:B------:R-:W-:Y:S01]  /*ad80*/  IMAD.IADD R27, R27, 0x1, R0 ;  /* 0x000000011b1b7824 */ /* 0x000fe200078e0200 */
[----:B------:R-:W2:Y:S01]  /*ad90*/  LDG.E R21, desc[UR58][R20.64] ;  /* 0x0000003a14157981 */ /* 0x000ea2000c1e1900 */
[----:B------:R-:W-:Y:S01]  /*ada0*/  IMAD.WIDE.U32 R24, R25, 0x4, R18 ;  /* 0x0000000419187825 */ /* 0x000fe200078e0012 */
[----:B------:R-:W-:-:S03]  /*adb0*/  SHF.R.U32.HI R29, RZ, 0x1, R4 ;  /* 0x00000001ff1d7819 */ /* 0x000fc60000011604 */
[----:B------:R-:W-:Y:S02]  /*adc0*/  IMAD R4, R14, R27, RZ ;  /* 0x0000001b0e047224 */ /* 0x000fe400078e02ff */
[----:B------:R-:W-:Y:S01]  /*add0*/  IMAD.WIDE.U32 R28, R29, 0x4, R18 ;  /* 0x000000041d1c7825 */ /* 0x000fe200078e0012 */
[----:B------:R-:W3:Y:S02]  /*ade0*/  LDG.E R24, desc[UR58][R24.64] ;  /* 0x0000003a18187981 */ /* 0x000ee4000c1e1900 */
[----:B------:R-:W-:-:S03]  /*adf0*/  SHF.R.U32.HI R5, RZ, 0x1, R4 ;  /* 0x00000001ff057819 */ /* 0x000fc60000011604 */
[----:B------:R-:W4:Y:S02]  /*ae00*/  LDG.E R29, desc[UR58][R28.64] ;  /* 0x0000003a1c1d7981 */ /* 0x000f24000c1e1900 */
[----:B------:R-:W-:-:S06]  /*ae10*/  IMAD.WIDE.U32 R4, R5, 0x4, R18 ;  /* 0x0000000405047825 */ /* 0x000fcc00078e0012 */
[----:B------:R0:W5:Y:S01]  /*ae20*/  LDG.E R5, desc[UR58][R4.64] ;  /* 0x0000003a04057981 */ /* 0x000162000c1e1900 */
[----:B------:R-:W-:-:S05]  /*ae30*/  IADD3 R27, R27, R0, RZ ;  /* 0x000000001b1b7210 */ /* 0x000fca0007ffe0ff */
[----:B------:R-:W-:-:S05]  /*ae40*/  IMAD R13, R0, 0x3, R27 ;  /* 0x00000003000d7824 */ /* 0x000fca00078e021b */
[----:B------:R-:W-:Y:S02]  /*ae50*/  ISETP.GE.U32.AND P0, PT, R13, R26, PT ;  /* 0x0000001a0d00720c */ /* 0x000fe40003f06070 */
[C---:B--2---:R-:W-:Y:S02]  /*ae60*/  PRMT R20, R21.reuse, 0x7632, R20 ;  /* 0x0000763215147816 */ /* 0x044fe40000000014 */
[----:B------:R-:W-:Y:S02]  /*ae70*/  LOP3.LUT R6, R21, 0xff, R6, 0xf8, !PT ;  /* 0x000000ff15067812 */ /* 0x000fe400078ef806 */
[--C-:B------:R-:W-:Y:S02]  /*ae80*/  LOP3.LUT R20, R20, 0xff, R7.reuse, 0xf8, !PT ;  /* 0x000000ff14147812 */ /* 0x100fe400078ef807 */
[----:B0-----:R-:W-:Y:S02]  /*ae90*/  PRMT R4, R6, 0x9910, RZ ;  /* 0x0000991006047816 */ /* 0x001fe400000000ff */
[----:B---3--:R-:W-:-:S02]  /*aea0*/  PRMT R7, R24, 0x7632, R7 ;  /* 0x0000763218077816 */ /* 0x008fc40000000007 */
[----:B------:R-:W-:Y:S02]  /*aeb0*/  ISETP.NE.AND P6, PT, R4, RZ, PT ;  /* 0x000000ff0400720c */ /* 0x000fe40003fc5270 */
[----:B------:R-:W-:Y:S02]  /*aec0*/  LOP3.LUT R7, R7, 0xff, R8, 0xf8, !PT ;  /* 0x000000ff07077812 */ /* 0x000fe400078ef808 */
[C---:B----4-:R-:W-:Y:S02]  /*aed0*/  PRMT R4, R29.reuse, 0x7632, R4 ;  /* 0x000076321d047816 */ /* 0x050fe40000000004 */
[----:B------:R-:W-:Y:S02]  /*aee0*/  LOP3.LUT R10, R29, 0xff, R10, 0xf8, !PT ;  /* 0x000000ff1d0a7812 */ /* 0x000fe400078ef80a */
[----:B------:R-:W-:Y:S02]  /*aef0*/  PRMT R6, R20, 0x9910, RZ ;  /* 0x0000991014067816 */ /* 0x000fe400000000ff */
[----:B------:R-:W-:-:S02]  /*af00*/  PRMT R8, R7, 0x9910, RZ ;  /* 0x0000991007087816 */ /* 0x000fc400000000ff */
[----:B------:R-:W-:Y:S02]  /*af10*/  LOP3.LUT R9, R24, 0xff, R9, 0xf8, !PT ;  /* 0x000000ff18097812 */ /* 0x000fe400078ef809 */
[----:B------:R-:W-:Y:S02]  /*af20*/  LOP3.LUT R11, R4, 0xff, R11, 0xf8, !PT ;  /* 0x000000ff040b7812 */ /* 0x000fe400078ef80b */
[C---:B-----5:R-:W-:Y:S02]  /*af30*/  PRMT R4, R5.reuse, 0x7632, R4 ;  /* 0x0000763205047816 */ /* 0x060fe40000000004 */
[----:B------:R-:W-:Y:S02]  /*af40*/  PRMT R10, R10, 0x9910, RZ ;  /* 0x000099100a0a7816 */ /* 0x000fe400000000ff */
[----:B------:R-:W-:Y:S02]  /*af50*/  LOP3.LUT R12, R5, 0xff, R12, 0xf8, !PT ;  /* 0x000000ff050c7812 */ /* 0x000fe400078ef80c */
[----:B------:R-:W-:Y:S01]  /*af60*/  ISETP.NE.AND P1, PT, R6, RZ, PT ;  /* 0x000000ff0600720c */ /* 0x000fe20003f25270 */
[----:B------:R-:W-:Y:S01]  /*af70*/  IMAD.MOV.U32 R6, RZ, RZ, R8 ;  /* 0x000000ffff067224 */ /* 0x000fe200078e0008 */
[----:B------:R-:W-:-:S02]  /*af80*/  PRMT R9, R9, 0x9910, RZ ;  /* 0x0000991009097816 */ /* 0x000fc400000000ff */
[----:B------:R-:W-:Y:S02]  /*af90*/  LOP3.LUT R4, R4, 0xff, R3, 0xf8, !PT ;  /* 0x000000ff04047812 */ /* 0x000fe400078ef803 */
[----:B------:R-:W-:Y:S01]  /*afa0*/  MOV R3, R10 ;  /* 0x0000000a00037202 */ /* 0x000fe20000000f00 */
[----:B------:R-:W-:Y:S01]  /*afb0*/  IMAD.MOV.U32 R7, RZ, RZ, R9 ;  /* 0x000000ffff077224 */ /* 0x000fe200078e0009 */
[----:B------:R-:W-:Y:S02]  /*afc0*/  PRMT R12, R12, 0x9910, RZ ;  /* 0x000099100c0c7816 */ /* 0x000fe400000000ff */
[----:B------:R-:W-:Y:S02]  /*afd0*/  ISETP.NE.AND P3, PT, R6, RZ, PT ;  /* 0x000000ff0600720c */ /* 0x000fe40003f65270 */
[----:B------:R-:W-:Y:S02]  /*afe0*/  PRMT R6, R11, 0x9910, RZ ;  /* 0x000099100b067816 */ /* 0x000fe400000000ff */
[----:B------:R-:W-:Y:S01]  /*aff0*/  ISETP.NE.AND P4, PT, R3, RZ, PT ;  /* 0x000000ff0300720c */ /* 0x000fe20003f85270 */
[----:B------:R-:W-:Y:S01]  /*b000*/  IMAD.MOV.U32 R3, RZ, RZ, R12 ;  /* 0x000000ffff037224 */ /* 0x000fe200078e000c */
[----:B------:R-:W-:-:S02]  /*b010*/  PRMT R4, R4, 0x9910, RZ ;  /* 0x0000991004047816 */ /* 0x000fc400000000ff */
[----:B------:R-:W-:Y:S02]  /*b020*/  ISETP.NE.AND P2, PT, R7, RZ, PT ;  /* 0x000000ff0700720c */ /* 0x000fe40003f45270 */
[----:B------:R-:W-:Y:S02]  /*b030*/  ISETP.NE.AND P5, PT, R6, RZ, PT ;  /* 0x000000ff0600720c */ /* 0x000fe40003fa5270 */
[----:B------:R-:W-:Y:S02]  /*b040*/  SEL R6, RZ, 0x1, !P6 ;  /* 0x00000001ff067807 */ /* 0x000fe40007000000 */
[----:B------:R-:W-:Y:S02]  /*b050*/  SEL R7, RZ, 0x1, !P1 ;  /* 0x00000001ff077807 */ /* 0x000fe40004800000 */
[----:B------:R-:W-:Y:S02]  /*b060*/  ISETP.NE.AND P6, PT, R3, RZ, PT ;  /* 0x000000ff0300720c */ /* 0x000fe40003fc5270 */
[----:B------:R-:W-:-:S02]  /*b070*/  ISETP.NE.AND P1, PT, R4, RZ, PT ;  /* 0x000000ff0400720c */ /* 0x000fc40003f25270 */
[----:B------:R-:W-:Y:S02]  /*b080*/  SEL R9, RZ, 0x1, !P2 ;  /* 0x00000001ff097807 */ /* 0x000fe40005000000 */
[----:B------:R-:W-:Y:S02]  /*b090*/  SEL R8, RZ, 0x1, !P3 ;  /* 0x00000001ff087807 */ /* 0x000fe40005800000 */
[----:B------:R-:W-:Y:S02]  /*b0a0*/  SEL R10, RZ, 0x1, !P4 ;  /* 0x00000001ff0a7807 */ /* 0x000fe40006000000 */
[----:B------:R-:W-:Y:S02]  /*b0b0*/  SEL R11, RZ, 0x1, !P5 ;  /* 0x00000001ff0b7807 */ /* 0x000fe40006800000 */
[----:B------:R-:W-:Y:S02]  /*b0c0*/  SEL R12, RZ, 0x1, !P6 ;  /* 0x00000001ff0c7807 */ /* 0x000fe40007000000 */
[----:B------:R-:W-:Y:S01]  /*b0d0*/  SEL R3, RZ, 0x1, !P1 ;  /* 0x00000001ff037807 */ /* 0x000fe20004800000 */
[----:B------:R-:W-:Y:S06]  /*b0e0*/  @!P0 BRA `(.L_x_2327) ;  /* 0xfffffffc00048947 */ /* 0x000fec000383ffff */
[----:B------:R-:W-:Y:S05]  /*b0f0*/  BSYNC B1 ;  /* 0x0000000000017941 */ /* 0x000fea0003800000 */
.L_x_2326:
[C---:B------:R-:W-:Y:S02]  /*b100*/  PRMT R15, R21.reuse, 0x7610, R15 ;  /* 0x00007610150f7816 */ /* 0x040fe4000000000f */
[----:B------:R-:W-:Y:S02]  /*b110*/  PRMT R22, R21, 0x7632, R22 ;  /* 0x0000763215167816 */ /* 0x000fe40000000016 */
[----:B------:R-:W-:Y:S02]  /*b120*/  PRMT R21, R24, 0x7632, R21 ;  /* 0x0000763218157816 */ /* 0x000fe40000000015 */
[C---:B------:R-:W-:Y:S02]  /*b130*/  PRMT R25, R29.reuse, 0x7610, R25 ;  /* 0x000076101d197816 */ /* 0x040fe40000000019 */
[----:B------:R-:W-:Y:S02]  /*b140*/  PRMT R28, R29, 0x7632, R28 ;  /* 0x000076321d1c7816 */ /* 0x000fe4000000001c */
[----:B------:R-:W-:-:S02]  /*b150*/  PRMT R13, R5, 0x7610, R13 ;  /* 0x00007610050d7816 */ /* 0x000fc4000000000d */
[----:B------:R-:W-:-:S07]  /*b160*/  PRMT R20, R5, 0x7632, R20 ;  /* 0x0000763205147816 */ /* 0x000fce0000000014 */
.L_x_2325:
[----:B------:R-:W-:Y:S05]  /*b170*/  BSYNC B0 ;  /* 0x0000000000007941 */ /* 0x000fea0003800000 */
.L_x_2324:
[----:B------:R-:W-:Y:S01]  /*b180*/  ISETP.GE.U32.AND P1, PT, R27, R26, PT ;  /* 0x0000001a1b00720c */ /* 0x000fe20003f26070 */
[----:B------:R-:W-:-:S12]  /*b190*/  BSSY B0, `(.L_x_2328) ;  /* 0x0000022000007945 */ /* 0x000fd80003800000 */
        /* <DEDUP_REMOVED lines=33> */
.L_x_2329:
[----:B------:R-:W-:Y:S05]  /*b3b0*/  BSYNC B0 ;  /* 0x0000000000007941 */ /* 0x000fea0003800000 */
.L_x_2328:
[----:B------:R-:W-:Y:S04]  /*b3c0*/  BSSY B0, `(.L_x_2330) ;  /* 0x000002c000007945 */ /* 0x000fe80003800000 */
[----:B------:R-:W-:Y:S05]  /*b3d0*/  @P1 BRA `(.L_x_2331) ;  /* 0x0000000000a81947 */ /* 0x000fea0003800000 */
[----:B------:R-:W-:Y:S02]  /*b3e0*/  LOP3.LUT R15, R15, 0xff, R6, 0xf8, !PT ;  /* 0x000000ff0f0f7812 */ /* 0x000fe400078ef806 */
[----:B------:R-:W-:Y:S02]  /*b3f0*/  LOP3.LUT R22, R22, 0xff, R7, 0xf8, !PT ;  /* 0x000000ff16167812 */ /* 0x000fe400078ef807 */
[----:B------:R-:W-:Y:S01]  /*b400*/  PRMT R4, R15, 0x9910, RZ ;  /* 0x000099100f047816 */ /* 0x000fe200000000ff */
[----:B------:R-:W-:Y:S01]  /*b410*/  IMAD.IADD R15, R27, 0x1, R0 ;  /* 0x000000011b0f7824 */ /* 0x000fe200078e0200 */
[----:B------:R-:W-:Y:S02]  /*b420*/  PRMT R5, R22, 0x9910, RZ ;  /* 0x0000991016057816 */ /* 0x000fe400000000ff */
[----:B------:R-:W-:Y:S02]  /*b430*/  ISETP.NE.AND P0, PT, R4, RZ, PT ;  /* 0x000000ff0400720c */ /* 0x000fe40003f05270 */
[----:B------:R-:W-:-:S02]  /*b440*/  ISETP.GE.U32.AND P2, PT, R15, R26, PT ;  /* 0x0000001a0f00720c */ /* 0x000fc40003f46070 */
[----:B------:R-:W-:Y:S02]  /*b450*/  ISETP.NE.AND P1, PT, R5, RZ, PT ;  /* 0x000000ff0500720c */ /* 0x000fe40003f25270 */
[----:B------:R-:W-:Y:S02]  /*b460*/  SEL R6, RZ, 0x1, !P0 ;  /* 0x00000001ff067807 */ /* 0x000fe40004000000 */
[----:B------:R-:W-:-:S07]  /*b470*/  SEL R7, RZ, 0x1, !P1 ;  /* 0x00000001ff077807 */ /* 0x000fce0004800000 */
[----:B------:R-:W-:Y:S05]  /*b480*/  @P2 BRA `(.L_x_2331) ;  /* 0x00000000007c2947 */ /* 0x000fea0003800000 */
[----:B------:R-:W-:Y:S02]  /*b490*/  IADD3 R15, R15, R0, RZ ;  /* 0x000000000f0f7210 */ /* 0x000fe40007ffe0ff */
[----:B------:R-:W-:Y:S02]  /*b4a0*/  LOP3.LUT R24, R24, 0xff, R9, 0xf8, !PT ;  /* 0x000000ff18187812 */ /* 0x000fe400078ef809 */
[----:B------:R-:W-:Y:S02]  /*b4b0*/  ISETP.GE.U32.AND P2, PT, R15, R26, PT ;  /* 0x0000001a0f00720c */ /* 0x000fe40003f46070 */
[----:B------:R-:W-:Y:S02]  /*b4c0*/  LOP3.LUT R21, R21, 0xff, R8, 0xf8, !PT ;  /* 0x000000ff15157812 */ /* 0x000fe400078ef808 */
[----:B------:R-:W-:Y:S02]  /*b4d0*/  PRMT R4, R24, 0x9910, RZ ;  /* 0x0000991018047816 */ /* 0x000fe400000000ff */
[----:B------:R-:W-:-:S02]  /*b4e0*/  PRMT R5, R21, 0x9910, RZ ;  /* 0x0000991015057816 */ /* 0x000fc400000000ff */
[----:B------:R-:W-:Y:S02]  /*b4f0*/  ISETP.NE.AND P0, PT, R4, RZ, PT ;  /* 0x000000ff0400720c */ /* 0x000fe40003f05270 */
        /* <DEDUP_REMOVED lines=16> */
[----:B------:R-:W-:Y:S02]  /*b600*/  @!P4 PRMT R10, R20, 0x9910, RZ ;  /* 0x00009910140ac816 */ /* 0x000fe400000000ff */
[----:B------:R-:W-:-:S02]  /*b610*/  @!P4 ISETP.NE.AND P2, PT, R5, RZ, PT ;  /* 0x000000ff0500c20c */ /* 0x000fc40003f45270 */
[----:B------:R-:W-:Y:S02]  /*b620*/  @!P4 ISETP.NE.AND P3, PT, R10, RZ, PT ;  /* 0x000000ff0a00c20c */ /* 0x000fe40003f65270 */
[----:B------:R-:W-:Y:S02]  /*b630*/  @!P4 SEL R0, RZ, 0x1, !P2 ;  /* 0x00000001ff00c807 */ /* 0x000fe40005000000 */
[----:B------:R-:W-:Y:S02]  /*b640*/  @!P4 SEL R4, RZ, 0x1, !P3 ;  /* 0x00000001ff04c807 */ /* 0x000fe40005800000 */
[----:B------:R-:W-:Y:S02]  /*b650*/  SEL R10, RZ, 0x1, !P0 ;  /* 0x00000001ff0a7807 */ /* 0x000fe40004000000 */
[----:B------:R-:W-:Y:S02]  /*b660*/  @!P4 PRMT R12, R0, 0x7610, R12 ;  /* 0x00007610000cc816 */ /* 0x000fe4000000000c */
[----:B------:R-:W-:-:S07]  /*b670*/  @!P4 PRMT R3, R4, 0x7610, R3 ;  /* 0x000076100403c816 */ /* 0x000fce0000000003 */
.L_x_2331:
[----:B------:R-:W-:Y:S05]  /*b680*/  BSYNC B0 ;  /* 0x0000000000007941 */ /* 0x000fea0003800000 */
.L_x_2330:
        /* <DEDUP_REMOVED lines=13> */
.L_x_2306:
        /* <DEDUP_REMOVED lines=22> */
.L_x_2335:
[----:B------:R-:W-:Y:S01]  /*b8c0*/  SHF.R.U32.HI R25, RZ, 0x1, R13 ;  /* 0x00000001ff197819 */ /* 0x000fe2000001160d */
[----:B------:R-:W-:-:S04]  /*b8d0*/  IMAD.IADD R13, R13, 0x1, R6 ;  /* 0x000000010d0d7824 */ /* 0x000fc800078e0206 */
[----:B------:R-:W-:Y:S01]  /*b8e0*/  IMAD.WIDE.U32 R24, R25, 0x4, R18 ;  /* 0x0000000419187825 */ /* 0x000fe200078e0012 */
[----:B------:R-:W-:-:S04]  /*b8f0*/  SHF.R.U32.HI R29, RZ, 0x1, R13 ;  /* 0x00000001ff1d7819 */ /* 0x000fc8000001160d */
[----:B------:R-:W2:Y:S01]  /*b900*/  LDG.E R20, desc[UR58][R24.64] ;  /* 0x0000003a18147981 */ /* 0x000ea2000c1e1900 */
[----:B------:R-:W-:-:S04]  /*b910*/  IMAD.WIDE.U32 R28, R29, 0x4, R18 ;  /* 0x000000041d1c7825 */ /* 0x000fc800078e0012 */
[----:B------:R-:W-:Y:S01]  /*b920*/  IMAD.IADD R13, R13, 0x1, R6 ;  /* 0x000000010d0d7824 */ /* 0x000fe200078e0206 */
[----:B------:R-:W3:Y:S04]  /*b930*/  LDG.E R21, desc[UR58][R28.64] ;  /* 0x0000003a1c157981 */ /* 0x000ee8000c1e1900 */
[----:B------:R-:W-:Y:S02]  /*b940*/  SHF.R.U32.HI R15, RZ, 0x1, R13 ;  /* 0x00000001ff0f7819 */ /* 0x000fe4000001160d */
[----:B------:R-:W-:-:S03]  /*b950*/  IADD3 R13, R13, R6, RZ ;  /* 0x000000060d0d7210 */ /* 0x000fc60007ffe0ff */
[----:B------:R-:W-:Y:S01]  /*b960*/  IMAD.WIDE.U32 R14, R15, 0x4, R18 ;  /* 0x000000040f0e7825 */ /* 0x000fe200078e0012 */
[----:B------:R-:W-:-:S05]  /*b970*/  SHF.R.U32.HI R5, RZ, 0x1, R13 ;  /* 0x00000001ff057819 */ /* 0x000fca000001160d */
[----:B------:R-:W-:Y:S01]  /*b980*/  IMAD.WIDE.U32 R4, R5, 0x4, R18 ;  /* 0x0000000405047825 */ /* 0x000fe200078e0012 */
[----:B------:R-:W4:Y:S05]  /*b990*/  LDG.E R15, desc[UR58][R14.64] ;  /* 0x0000003a0e0f7981 */ /* 0x000f2a000c1e1900 */
[----:B------:R0:W5:Y:S01]  /*b9a0*/  LDG.E R5, desc[UR58][R4.64] ;  /* 0x0000003a04057981 */ /* 0x000162000c1e1900 */
[----:B------:R-:W-:-:S04]  /*b9b0*/  IMAD.IADD R13, R13, 0x1, R6 ;  /* 0x000000010d0d7824 */ /* 0x000fc800078e0206 */
[----:B------:R-:W-:-:S05]  /*b9c0*/  IMAD R27, R6, 0x3, R13 ;  /* 0x00000003061b7824 */ /* 0x000fca00078e020d */
[----:B------:R-:W-:Y:S02]  /*b9d0*/  ISETP.GE.U32.AND P0, PT, R27, R26, PT ;  /* 0x0000001a1b00720c */ /* 0x000fe40003f06070 */
[C---:B--2---:R-:W-:Y:S02]  /*b9e0*/  PRMT R25, R20.reuse, 0x7632, R25 ;  /* 0x0000763214197816 */ /* 0x044fe40000000019 */
[----:B------:R-:W-:Y:S02]  /*b9f0*/  LOP3.LUT R3, R20, 0xff, R3, 0xf8, !PT ;  /* 0x000000ff14037812 */ /* 0x000fe400078ef803 */
[--C-:B------:R-:W-:Y:S02]  /*ba00*/  LOP3.LUT R25, R25, 0xff, R0.reuse, 0xf8, !PT ;  /* 0x000000ff19197812 */ /* 0x100fe400078ef800 */
[----:B---3--:R-:W-:Y:S02]  /*ba10*/  PRMT R0, R21, 0x7632, R0 ;  /* 0x0000763215007816 */ /* 0x008fe40000000000 */
[----:B0-----:R-:W-:-:S02]  /*ba20*/  PRMT R4, R25, 0x9910, RZ ;  /* 0x0000991019047816 */ /* 0x001fc400000000ff */
[----:B------:R-:W-:Y:S02]  /*ba30*/  LOP3.LUT R0, R0, 0xff, R11, 0xf8, !PT ;  /* 0x000000ff00007812 */ /* 0x000fe400078ef80b */
[----:B------:R-:W-:Y:S02]  /*ba40*/  ISETP.NE.AND P1, PT, R4, RZ, PT ;  /* 0x000000ff0400720c */ /* 0x000fe40003f25270 */
[----:B------:R-:W-:Y:S02]  /*ba50*/  PRMT R0, R0, 0x9910, RZ ;  /* 0x0000991000007816 */ /* 0x000fe400000000ff */
[----:B------:R-:W-:Y:S02]  /*ba60*/  LOP3.LUT R12, R21, 0xff, R12, 0xf8, !PT ;  /* 0x000000ff150c7812 */ /* 0x000fe400078ef80c */
[----:B------:R-:W-:Y:S02]  /*ba70*/  MOV R4, R0 ;  /* 0x0000000000047202 */ /* 0x000fe40000000f00 */
[----:B------:R-:W-:-:S02]  /*ba80*/  PRMT R3, R3, 0x9910, RZ ;  /* 0x0000991003037816 */ /* 0x000fc400000000ff */
[----:B----4-:R-:W-:Y:S02]  /*ba90*/  PRMT R0, R15, 0x7632, R0 ;  /* 0x000076320f007816 */ /* 0x010fe40000000000 */
[----:B------:R-:W-:Y:S02]  /*baa0*/  PRMT R12, R12, 0x9910, RZ ;  /* 0x000099100c0c7816 */ /* 0x000fe400000000ff */
[----:B------:R-:W-:Y:S02]  /*bab0*/  LOP3.LUT R9, R0, 0xff, R9, 0xf8, !PT ;  /* 0x000000ff00097812 */ /* 0x000fe400078ef809 */
[C---:B-----5:R-:W-:Y:S02]  /*bac0*/  PRMT R0, R5.reuse, 0x7632, R0 ;  /* 0x0000763205007816 */ /* 0x060fe40000000000 */
[----:B------:R-:W-:Y:S02]  /*bad0*/  LOP3.LUT R8, R5, 0xff, R8, 0xf8, !PT ;  /* 0x000000ff05087812 */ /* 0x000fe400078ef808 */
[----:B------:R-:W-:Y:S01]  /*bae0*/  ISETP.NE.AND P6, PT, R3, RZ, PT ;  /* 0x000000ff0300720c */ /* 0x000fe20003fc5270 */
[----:B------:R-:W-:Y:S01]  /*baf0*/  IMAD.MOV.U32 R3, RZ, RZ, R12 ;  /* 0x000000ffff037224 */ /* 0x000fe200078e000c */
[----:B------:R-:W-:-:S02]  /*bb00*/  LOP3.LUT R0, R0, 0xff, R7, 0xf8, !PT ;  /* 0x000000ff00007812 */ /* 0x000fc400078ef807 */
[----:B------:R-:W-:Y:S02]  /*bb10*/  LOP3.LUT R10, R15, 0xff, R10, 0xf8, !PT ;  /* 0x000000ff0f0a7812 */ /* 0x000fe400078ef80a */
[----:B------:R-:W-:Y:S02]  /*bb20*/  PRMT R8, R8, 0x9910, RZ ;  /* 0x0000991008087816 */ /* 0x000fe400000000ff */
[----:B------:R-:W-:Y:S02]  /*bb30*/  ISETP.NE.AND P3, PT, R4, RZ, PT ;  /* 0x000000ff0400720c */ /* 0x000fe40003f65270 */
[----:B------:R-:W-:Y:S02]  /*bb40*/  PRMT R4, R9, 0x9910, RZ ;  /* 0x0000991009047816 */ /* 0x000fe400000000ff */
[----:B------:R-:W-:Y:S01]  /*bb50*/  PRMT R7, R0, 0x9910, RZ ;  /* 0x0000991000077816 */ /* 0x000fe200000000ff */
[----:B------:R-:W-:Y:S01]  /*bb60*/  IMAD.MOV.U32 R0, RZ, RZ, R8 ;  /* 0x000000ffff007224 */ /* 0x000fe200078e0008 */
[----:B------:R-:W-:-:S02]  /*bb70*/  ISETP.NE.AND P2, PT, R3, RZ, PT ;  /* 0x000000ff0300720c */ /* 0x000fc40003f45270 */
[----:B------:R-:W-:Y:S02]  /*bb80*/  PRMT R3, R10, 0x9910, RZ ;  /* 0x000099100a037816 */ /* 0x000fe400000000ff */
[----:B------:R-:W-:Y:S01]  /*bb90*/  ISETP.NE.AND P5, PT, R4, RZ, PT ;  /* 0x000000ff0400720c */ /* 0x000fe20003fa5270 */
[----:B------:R-:W-:Y:S01]  /*bba0*/  IMAD.MOV.U32 R4, RZ, RZ, R7 ;  /* 0x000000ffff047224 */ /* 0x000fe200078e0007 */
[----:B------:R-:W-:Y:S02]  /*bbb0*/  ISETP.NE.AND P4, PT, R3, RZ, PT ;  /* 0x000000ff0300720c */ /* 0x000fe40003f85270 */
[----:B------:R-:W-:Y:S02]  /*bbc0*/  SEL R3, RZ, 0x1, !P6 ;  /* 0x00000001ff037807 */ /* 0x000fe40007000000 */
[----:B------:R-:W-:Y:S02]  /*bbd0*/  ISETP.NE.AND P6, PT, R0, RZ, PT ;  /* 0x000000ff0000720c */ /* 0x000fe40003fc5270 */
[----:B------:R-:W-:-:S02]  /*bbe0*/  SEL R0, RZ, 0x1, !P1 ;  /* 0x00000001ff007807 */ /* 0x000fc40004800000 */
[----:B------:R-:W-:Y:S02]  /*bbf0*/  ISETP.NE.AND P1, PT, R4, RZ, PT ;  /* 0x000000ff0400720c */ /* 0x000fe40003f25270 */
[----:B------:R-:W-:Y:S02]  /*bc00*/  SEL R12, RZ, 0x1, !P2 ;  /* 0x00000001ff0c7807 */ /* 0x000fe40005000000 */
[----:B------:R-:W-:Y:S02]  /*bc10*/  SEL R11, RZ, 0x1, !P3 ;  /* 0x00000001ff0b7807 */ /* 0x000fe40005800000 */
[----:B------:R-:W-:Y:S02]  /*bc20*/  SEL R10, RZ, 0x1, !P4 ;  /* 0x00000001ff0a7807 */ /* 0x000fe40006000000 */
[----:B------:R-:W-:Y:S02]  /*bc30*/  SEL R9, RZ, 0x1, !P5 ;  /* 0x00000001ff097807 */ /* 0x000fe40006800000 */
[----:B------:R-:W-:-:S02]  /*bc40*/  SEL R8, RZ, 0x1, !P6 ;  /* 0x00000001ff087807 */ /* 0x000fc40007000000 */
[----:B------:R-:W-:Y:S01]  /*bc50*/  SEL R7, RZ, 0x1, !P1 ;  /* 0x00000001ff077807 */ /* 0x000fe20004800000 */
[----:B------:R-:W-:Y:S06]  /*bc60*/  @!P0 BRA `(.L_x_2335) ;  /* 0xfffffffc00148947 */ /* 0x000fec000383ffff */
[----:B------:R-:W-:Y:S05]  /*bc70*/  BSYNC B1 ;  /* 0x0000000000017941 */ /* 0x000fea0003800000 */
.L_x_2334:
[C---:B------:R-:W-:Y:S02]  /*bc80*/  PRMT R24, R20.reuse, 0x7610, R24 ;  /* 0x0000761014187816 */ /* 0x040fe40000000018 */
[----:B------:R-:W-:Y:S02]  /*bc90*/  PRMT R25, R20, 0x7632, R25 ;  /* 0x0000763214197816 */ /* 0x000fe40000000019 */
[C---:B------:R-:W-:Y:S02]  /*bca0*/  PRMT R27, R15.reuse, 0x7610, R27 ;  /* 0x000076100f1b7816 */ /* 0x040fe4000000001b */
[----:B------:R-:W-:Y:S02]  /*bcb0*/  PRMT R22, R15, 0x7632, R22 ;  /* 0x000076320f167816 */ /* 0x000fe40000000016 */
[----:B------:R-:W-:Y:S02]  /*bcc0*/  PRMT R20, R21, 0x7632, R20 ;  /* 0x0000763215147816 */ /* 0x000fe40000000014 */
[----:B------:R-:W-:-:S02]  /*bcd0*/  PRMT R15, R5, 0x7610, R15 ;  /* 0x00007610050f7816 */ /* 0x000fc4000000000f */
[----:B------:R-:W-:-:S07]  /*bce0*/  PRMT R14, R5, 0x7632, R14 ;  /* 0x00007632050e7816 */ /* 0x000fce000000000e */
.L_x_2333:
[----:B------:R-:W-:Y:S05]  /*bcf0*/  BSYNC B0 ;  /* 0x0000000000007941 */ /* 0x000fea0003800000 */
.L_x_2332:
[----:B------:R-:W-:Y:S01]  /*bd00*/  ISETP.GE.U32.AND P1, PT, R13, R26, PT ;  /* 0x0000001a0d00720c */ /* 0x000fe20003f26070 */
[----:B------:R-:W-:-:S12]  /*bd10*/  BSSY B0, `(.L_x_2336) ;  /* 0x000001e000007945 */ /* 0x000fd80003800000 */
        /* <DEDUP_REMOVED lines=29> */
.L_x_2337:
[----:B------:R-:W-:Y:S05]  /*bef0*/  BSYNC B0 ;  /* 0x0000000000007941 */ /* 0x000fea0003800000 */
.L_x_2336:
[----:B------:R-:W-:Y:S04]  /*bf00*/  BSSY B0, `(.L_x_2338) ;  /* 0x000002c000007945 */ /* 0x000fe80003800000 */
        /* <DEDUP_REMOVED lines=31> */
[----:B------:R-:W-:-:S03]  /*c100*/  SEL R10, RZ, 0x1, !P0 ;  /* 0x00000001ff0a7807 */ /* 0x000fc60004000000 */
[----:B------:R-:W-:Y:S02]  /*c110*/  @!P4 LOP3.LUT R15, R15, 0xff, R8, 0xf8, !PT ;  /* 0x000000ff0f0fc812 */ /* 0x000fe400078ef808 */
[----:B------:R-:W-:Y:S02]  /*c120*/  @!P4 LOP3.LUT R14, R14, 0xff, R7, 0xf8, !PT ;  /* 0x000000ff0e0ec812 */ /* 0x000fe400078ef807 */
[----:B------:R-:W-:Y:S02]  /*c130*/  @!P4 PRMT R6, R15, 0x9910, RZ ;  /* 0x000099100f06c816 */ /* 0x000fe400000000ff */
[----:B------:R-:W-:Y:S02]  /*c140*/  @!P4 PRMT R9, R14, 0x9910, RZ ;  /* 0x000099100e09c816 */ /* 0x000fe400000000ff */
[----:B------:R-:W-:Y:S02]  /*c150*/  @!P4 ISETP.NE.AND P2, PT, R6, RZ, PT ;  /* 0x000000ff0600c20c */ /* 0x000fe40003f45270 */
[----:B------:R-:W-:-:S02]  /*c160*/  @!P4 ISETP.NE.AND P3, PT, R9, RZ, PT ;  /* 0x000000ff0900c20c */ /* 0x000fc40003f65270 */
[----:B------:R-:W-:Y:S02]  /*c170*/  @!P4 SEL R4, RZ, 0x1, !P2 ;  /* 0x00000001ff04c807 */ /* 0x000fe40005000000 */
[----:B------:R-:W-:Y:S02]  /*c180*/  @!P4 SEL R5, RZ, 0x1, !P3 ;  /* 0x00000001ff05c807 */ /* 0x000fe40005800000 */
[----:B------:R-:W-:Y:S02]  /*c190*/  SEL R9, RZ, 0x1, !P1 ;  /* 0x00000001ff097807 */ /* 0x000fe40004800000 */
[----:B------:R-:W-:Y:S02]  /*c1a0*/  @!P4 PRMT R8, R4, 0x7610, R8 ;  /* 0x000076100408c816 */ /* 0x000fe40000000008 */
[----:B------:R-:W-:-:S07]  /*c1b0*/  @!P4 PRMT R7, R5, 0x7610, R7 ;  /* 0x000076100507c816 */ /* 0x000fce0000000007 */
.L_x_2339:
[----:B------:R-:W-:Y:S05]  /*c1c0*/  BSYNC B0 ;  /* 0x0000000000007941 */ /* 0x000fea0003800000 */
.L_x_2338:
        /* <DEDUP_REMOVED lines=12> */
.L_x_2290:
[----:B------:R-:W-:Y:S05]  /*c290*/  BSYNC B6 ;  /* 0x0000000000067941 */ /* 0x000fea0003800000 */
.L_x_2289:
[----:B------:R-:W-:Y:S02]  /*c2a0*/  ULDC UR4, c[0x0][0x230] ;  /* 0x00008c0000047ab9 */ /* 0x000fe40000000800 */
[----:B------:R-:W-:-:S13]  /*c2b0*/  ISETP.NE.AND P0, PT, RZ, UR4, PT ;  /* 0x00000004ff007c0c */ /* 0x000fda000bf05270 */
[----:B------:R-:W-:Y:S05]  /*c2c0*/  @!P0 BRA `(.L_x_2340) ;  /* 0x0000000000908947 */ /* 0x000fea0003800000 */
[----:B------:R-:W1:Y:S01]  /*c2d0*/  S2R R4, SR_CgaCtaId ;  /* 0x0000000000047919 */ /* 0x000e620000008800 */
[----:B------:R-:W2:Y:S01]  /*c2e0*/  LDC R9, c[0x0][RZ] ;  /* 0x00000000ff097b82 */ /* 0x000ea20000000800 */
[----:B------:R-:W-:Y:S02]  /*c2f0*/  MOV R0, 0x400 ;  /* 0x0000040000007802 */ /* 0x000fe40000000f00 */
[----:B------:R-:W-:Y:S02]  /*c300*/  PRMT R5, R18, 0x7604, R25 ;  /* 0x0000760412057816 */ /* 0x000fe40000000019 */
[----:B------:R-:W-:-:S03]  /*c310*/  IADD3 R3, R0, 0x10, RZ ;  /* 0x0000001000037810 */ /* 0x000fc60007ffe0ff */
[----:B------:R-:W3:Y:S01]  /*c320*/  LDC R8, c[0x0][0x4] ;  /* 0x00000100ff087b82 */ /* 0x000ee20000000800 */
[----:B--2---:R-:W-:Y:S01]  /*c330*/  IMAD R0, R23, R9, R2 ;  /* 0x0000000917007224 */ /* 0x004fe200078e0202 */
[----:B-1----:R-:W-:Y:S02]  /*c340*/  LEA R3, R4, R3, 0x18 ;  /* 0x0000000304037211 */ /* 0x002fe400078ec0ff */
[----:B---3--:R-:W-:-:S03]  /*c350*/  SHF.R.U32.HI R4, RZ, 0x1, R8 ;  /* 0x00000001ff047819 */ /* 0x008fc60000011608 */
[----:B------:R-:W-:Y:S01]  /*c360*/  IMAD R0, R0, 0x2, R3 ;  /* 0x0000000200007824 */ /* 0x000fe200078e0203 */
[----:B------:R-:W-:-:S04]  /*c370*/  ISETP.NE.AND P0, PT, R4, RZ, PT ;  /* 0x000000ff0400720c */ /* 0x000fc80003f05270 */
[----:B------:R1:W-:Y:S09]  /*c380*/  STS.U16 [R0], R5 ;  /* 0x0000000500007388 */ /* 0x0003f20000000400 */
[----:B-1----:R-:W-:Y:S05]  /*c390*/  @!P0 BRA `(.L_x_2340) ;  /* 0x00000000005c8947 */ /* 0x002fea0003800000 */
.L_x_2343:
        /* <DEDUP_REMOVED lines=20> */
.L_x_2342:
[----:B------:R-:W-:Y:S05]  /*c4e0*/  BSYNC B0 ;  /* 0x0000000000007941 */ /* 0x000fea0003800000 */
.L_x_2341:
[----:B------:R-:W-:Y:S01]  /*c4f0*/  IMAD.MOV.U32 R4, RZ, RZ, R7 ;  /* 0x000000ffff047224 */ /* 0x000fe200078e0007 */
[----:B------:R-:W-:Y:S06]  /*c500*/  @P2 BRA `(.L_x_2343) ;  /* 0xfffffffc00a42947 */ /* 0x000fec000383ffff */
.L_x_2340:
        /* <DEDUP_REMOVED lines=17> */
[----:B------:R-:W-:-:S03]  /*c620*/  HFMA2.MMA R0, -RZ, RZ, 0, 1.9073486328125e-06 ;  /* 0x00000020ff007435 */ /* 0x000fc600000001ff */
[----:B------:R-:W-:-:S13]  /*c630*/  ISETP.GE.AND P0, PT, R4, 0x20, PT ;  /* 0x000000200400780c */ /* 0x000fda0003f06270 */
[----:B-1----:R-:W-:Y:S05]  /*c640*/  @!P0 BRA `(.L_x_2345) ;  /* 0x0000000000588947 */ /* 0x002fea0003800000 */
.L_x_2348:
[----:B------:R-:W-:Y:S01]  /*c650*/  IMAD.IADD R0, R2, 0x1, R4 ;  /* 0x0000000102007824 */ /* 0x000fe200078e0204 */
        /* <DEDUP_REMOVED lines=16> */
.L_x_2347:
[----:B------:R-:W-:Y:S05]  /*c760*/  BSYNC B0 ;  /* 0x0000000000007941 */ /* 0x000fea0003800000 */
.L_x_2346:
[----:B------:R-:W-:-:S04]  /*c770*/  SHF.R.S32.HI R4, RZ, 0x1, R4 ;  /* 0x00000001ff047819 */ /* 0x000fc80000011404 */
[----:B------:R-:W-:-:S13]  /*c780*/  ISETP.GE.AND P0, PT, R4, 0x20, PT ;  /* 0x000000200400780c */ /* 0x000fda0003f06270 */
[----:B------:R-:W-:Y:S05]  /*c790*/  @P0 BRA `(.L_x_2348) ;  /* 0xfffffffc00ac0947 */ /* 0x000fea000383ffff */
[----:B------:R-:W-:-:S07]  /*c7a0*/  MOV R0, 0x20 ;  /* 0x0000002000007802 */ /* 0x000fce0000000f00 */
.L_x_2345:
[----:B------:R-:W-:Y:S01]  /*c7b0*/  ISETP.GE.AND P0, PT, R0, 0x2, PT ;  /* 0x000000020000780c */ /* 0x000fe20003f06270 */
[----:B------:R-:W-:Y:S05]  /*c7c0*/  WARPSYNC.ALL ;  /* 0x0000000000007948 */ /* 0x000fea0003800000 */
[----:B------:R-:W-:Y:S07]  /*c7d0*/  BAR.SYNC.DEFER_BLOCKING 0x0 ;  /* 0x0000000000007b1d */ /* 0x000fee0000010000 */
[----:B------:R-:W-:Y:S05]  /*c7e0*/  @!P0 BRA `(.L_x_2344) ;  /* 0x0000000000408947 */ /* 0x000fea0003800000 */
[----:B-1----:R-:W-:-:S07]  /*c7f0*/  IMAD.MOV.U32 R3, RZ, RZ, 0x1 ;  /* 0x00000001ff037424 */ /* 0x002fce00078e00ff */
.L_x_2349:
        /* <DEDUP_REMOVED lines=15> */
.L_x_2344:
[----:B------:R-:W2:Y:S01]  /*c8f0*/  LDC R12, c[0x0][0x3e8] ;  /* 0x0000fa00ff0c7b82 */ /* 0x000ea20000000800 */
[----:B------:R-:W-:Y:S01]  /*c900*/  HFMA2.MMA R19, -RZ, RZ, 0, 0 ;  /* 0x00000000ff137435 */ /* 0x000fe200000001ff */
[----:B------:R-:W-:Y:S01]  /*c910*/  IMAD.MOV.U32 R22, RZ, RZ, RZ ;  /* 0x000000ffff167224 */ /* 0x000fe200078e00ff */
[----:B--2---:R-:W-:-:S13]  /*c920*/  ISETP.NE.AND P1, PT, R12, RZ, PT ;  /* 0x000000ff0c00720c */ /* 0x004fda0003f25270 */
[----:B------:R-:W-:Y:S05]  /*c930*/  @!P1 BRA `(.L_x_2350) ;  /* 0x0000001000449947 */ /* 0x000fea0003800000 */
[----:B------:R-:W-:Y:S01]  /*c940*/  IMAD.MOV.U32 R16, RZ, RZ, RZ ;  /* 0x000000ffff107224 */ /* 0x000fe200078e00ff */
[----:B------:R-:W-:Y:S01]  /*c950*/  ULDC.64 UR4, c[0x0][0x3f0] ;  /* 0x0000fc0000047ab9 */ /* 0x000fe20000000a00 */
[----:B------:R-:W-:Y:S02]  /*c960*/  ISETP.NE.AND P0, PT, R12, 0x1, PT ;  /* 0x000000010c00780c */ /* 0x000fe40003f05270 */
[----:B------:R-:W-:Y:S01]  /*c970*/  IMAD.HI.U32 R4, R17, UR4, R16 ;  /* 0x0000000411047c27 */ /* 0x000fe2000f8e0010 */
[----:B------:R-:W-:-:S04]  /*c980*/  ULDC UR4, c[0x0][0x3ec] ;  /* 0x0000fb0000047ab9 */ /* 0x000fc80000000800 */
[----:B-1----:R-:W-:-:S04]  /*c990*/  SHF.R.U32.HI R5, RZ, UR5, R4 ;  /* 0x00000005ff057c19 */ /* 0x002fc80008011604 */
        /* <DEDUP_REMOVED lines=267> */
.L_x_2350:
        /* <DEDUP_REMOVED lines=275> */
.L_x_2351:
        /* <DEDUP_REMOVED lines=294> */
.L_x_2353:
        /* <DEDUP_REMOVED lines=275> */
.L_x_2354:
        /* <DEDUP_REMOVED lines=14> */
.L_x_2356:
[----:B------:R-:W-:Y:S05]  /*10ff0*/  BSYNC B0 ;  /* 0x0000000000007941 */ /* 0x000fea0003800000 */
.L_x_2355:
        /* <DEDUP_REMOVED lines=15> */
.L_x_2358:
[----:B------:R-:W-:Y:S05]  /*110f0*/  BSYNC B0 ;  /* 0x0000000000007941 */ /* 0x000fea0003800000 */
.L_x_2357:
        /* <DEDUP_REMOVED lines=35> */
.L_x_2360:
[----:B------:R-:W-:Y:S05]  /*11330*/  BSYNC B0 ;  /* 0x0000000000007941 */ /* 0x000fea0003800000 */
.L_x_2359:
        /* <DEDUP_REMOVED lines=30> */
[----:B------:R-:W-:Y:S01]  /*11520*/  MOV R10, R8 ;  /* 0x00000008000a7202 */ /* 0x000fe20000000f00 */
[----:B------:R-:W-:Y:S01]  /*11530*/  IMAD R11, R0, UR7, RZ ;  /* 0x00000007000b7c24 */ /* 0x000fe2000f8e02ff */
[----:B------:R-:W-:-:S04]  /*11540*/  PRMT R17, R18, 0x7610, R17 ;  /* 0x0000761012117816 */ /* 0x000fc80000000011 */
[----:B------:R-:W2:Y:S01]  /*11550*/  LDC.64 R6, c[0x0][0x600] ;  /* 0x00018000ff067b82 */ /* 0x000ea20000000a00 */
[----:B-1----:R-:W-:-:S07]  /*11560*/  IMAD R13, R13, UR6, RZ ;  /* 0x000000060d0d7c24 */ /* 0x002fce000f8e02ff */
.L_x_2365:
[----:B------:R-:W-:-:S04]  /*11570*/  IMAD.IADD R9, R11, 0x1, R10 ;  /* 0x000000010b097824 */ /* 0x000fc800078e020a */
        /* <DEDUP_REMOVED lines=11> */
.L_x_2364:
[----:B------:R-:W-:Y:S05]  /*11630*/  BRA `(.L_x_2363) ;  /* 0x00000000005c7947 */ /* 0x000fea0003800000 */
.L_x_2362:
        /* <DEDUP_REMOVED lines=11> */
.L_x_2366:
[----:B------:R-:W-:-:S04]  /*116f0*/  IMAD.IADD R9, R0, 0x1, R11 ;  /* 0x0000000100097824 */ /* 0x000fc800078e020b */
[----:B-1----:R-:W-:-:S04]  /*11700*/  IMAD R9, R9, R12, R2 ;  /* 0x0000000c09097224 */ /* 0x002fc800078e0202 */
[----:B--2---:R-:W-:-:S05]  /*11710*/  IMAD.WIDE.U32 R8, R9, 0x2, R6 ;  /* 0x0000000209087825 */ /* 0x004fca00078e0006 */
[----:B------:R-:W2:Y:S04]  /*11720*/  LDG.E.U8 R13, desc[UR58][R8.64] ;  /* 0x0000003a080d7981 */ /* 0x000ea8000c1e1100 */
[----:B------:R-:W4:Y:S01]  /*11730*/  LDG.E.U8 R10, desc[UR58][R8.64+0x1] ;  /* 0x0000013a080a7981 */ /* 0x000f22000c1e1100 */
[----:B---3--:R-:W-:-:S05]  /*11740*/  IMAD.IADD R11, R14, 0x1, R11 ;  /* 0x000000010e0b7824 */ /* 0x008fca00078e020b */
[----:B------:R-:W-:Y:S02]  /*11750*/  ISETP.GE.U32.AND P3, PT, R11, UR7, PT ;  /* 0x000000070b007c0c */ /* 0x000fe4000bf66070 */
[----:B--2---:R-:W-:Y:S02]  /*11760*/  LOP3.LUT P0, RZ, R13, 0xff, R18, 0xc8, !PT ;  /* 0x000000ff0dff7812 */ /* 0x004fe4000780c812 */
[----:B----4-:R-:W-:Y:S02]  /*11770*/  LOP3.LUT P2, RZ, R10, 0xff, R17, 0xc8, !PT ;  /* 0x000000ff0aff7812 */ /* 0x010fe4000784c811 */
[----:B------:R-:W-:Y:S02]  /*11780*/  SEL R18, RZ, 0x1, !P0 ;  /* 0x00000001ff127807 */ /* 0x000fe40004000000 */
[----:B------:R-:W-:-:S05]  /*11790*/  SEL R17, RZ, 0x1, !P2 ;  /* 0x00000001ff117807 */ /* 0x000fca0005000000 */
[----:B------:R-:W-:Y:S05]  /*117a0*/  @!P3 BRA `(.L_x_2366) ;  /* 0xfffffffc00d0b947 */ /* 0x000fea000383ffff */
.L_x_2363:
[----:B------:R-:W-:Y:S05]  /*117b0*/  BSYNC B0 ;  /* 0x0000000000007941 */ /* 0x000fea0003800000 */
.L_x_2361:
        /* <DEDUP_REMOVED lines=11> */
[----:B------:R-:W-:-:S07]  /*11870*/  MOV R6, UR5 ;  /* 0x0000000500067c02 */ /* 0x000fce0008000f00 */
.L_x_2370:
[C-C-:B------:R-:W-:Y:S01]  /*11880*/  IMAD.IADD R8, R23.reuse, 0x1, R6.reuse ;  /* 0x0000000117087824 */ /* 0x140fe200078e0206 */
[----:B------:R-:W-:Y:S01]  /*11890*/  BAR.SYNC.DEFER_BLOCKING 0x0 ;  /* 0x0000000000007b1d */ /* 0x000fe20000010000 */
[----:B------:R-:W-:Y:S02]  /*118a0*/  ISETP.GT.AND P3, PT, R6, 0x1, PT ;  /* 0x000000010600780c */ /* 0x000fe40003f64270 */
[----:B------:R-:W-:Y:S02]  /*118b0*/  SHF.R.S32.HI R10, RZ, 0x1, R6 ;  /* 0x00000001ff0a7819 */ /* 0x000fe40000011406 */
[----:B------:R-:W-:Y:S01]  /*118c0*/  ISETP.GE.U32.AND P0, PT, R8, UR6, PT ;  /* 0x0000000608007c0c */ /* 0x000fe2000bf06070 */
[----:B------:R-:W-:Y:S03]  /*118d0*/  BSSY B0, `(.L_x_2368) ;  /* 0x000000e000007945 */ /* 0x000fe60003800000 */
        /* <DEDUP_REMOVED lines=13> */
.L_x_2369:
[----:B------:R-:W-:Y:S05]  /*119b0*/  BSYNC B0 ;  /* 0x0000000000007941 */ /* 0x000fea0003800000 */
.L_x_2368:
[----:B------:R-:W-:Y:S01]  /*119c0*/  IMAD.MOV.U32 R6, RZ, RZ, R10 ;  /* 0x000000ffff067224 */ /* 0x000fe200078e000a */
[----:B------:R-:W-:Y:S06]  /*119d0*/  @P3 BRA `(.L_x_2370) ;  /* 0xfffffffc00a83947 */ /* 0x000fec000383ffff */
.L_x_2367:
        /* <DEDUP_REMOVED lines=13> */
.L_x_2375:
[----:B------:R-:W-:Y:S01]  /*11ab0*/  IMAD.IADD R6, R2, 0x1, R8 ;  /* 0x0000000102067824 */ /* 0x000fe200078e0208 */
[----:B------:R-:W-:Y:S04]  /*11ac0*/  BAR.SYNC.DEFER_BLOCKING 0x0 ;  /* 0x0000000000007b1d */ /* 0x000fe80000010000 */
[----:B------:R-:W-:Y:S02]  /*11ad0*/  ISETP.GE.U32.AND P0, PT, R6, R7, PT ;  /* 0x000000070600720c */ /* 0x000fe40003f06070 */
[----:B------:R-:W-:Y:S02]  /*11ae0*/  BSSY B0, `(.L_x_2373) ;  /* 0x000000d000007945 */ /* 0x000fe40003800000 */
[----:B------:R-:W-:-:S13]  /*11af0*/  ISETP.GE.U32.OR P0, PT, R2, R8, P0 ;  /* 0x000000080200720c */ /* 0x000fda0000706470 */
        /* <DEDUP_REMOVED lines=11> */
.L_x_2374:
[----:B------:R-:W-:Y:S05]  /*11bb0*/  BSYNC B0 ;  /* 0x0000000000007941 */ /* 0x000fea0003800000 */
.L_x_2373:
[----:B------:R-:W-:-:S04]  /*11bc0*/  SHF.R.S32.HI R8, RZ, 0x1, R8 ;  /* 0x00000001ff087819 */ /* 0x000fc80000011408 */
[----:B------:R-:W-:-:S13]  /*11bd0*/  ISETP.GE.AND P0, PT, R8, 0x20, PT ;  /* 0x000000200800780c */ /* 0x000fda0003f06270 */
[----:B------:R-:W-:Y:S05]  /*11be0*/  @P0 BRA `(.L_x_2375) ;  /* 0xfffffffc00b00947 */ /* 0x000fea000383ffff */
[----:B------:R-:W-:-:S07]  /*11bf0*/  IMAD.MOV.U32 R6, RZ, RZ, 0x20 ;  /* 0x00000020ff067424 */ /* 0x000fce00078e00ff */
.L_x_2372:
[----:B------:R-:W-:Y:S01]  /*11c00*/  BAR.SYNC.DEFER_BLOCKING 0x0 ;  /* 0x0000000000007b1d */ /* 0x000fe20000010000 */
[----:B------:R-:W-:-:S13]  /*11c10*/  ISETP.GE.AND P0, PT, R6, 0x2, PT ;  /* 0x000000020600780c */ /* 0x000fda0003f06270 */
[----:B------:R-:W-:Y:S05]  /*11c20*/  @!P0 BRA `(.L_x_2371) ;  /* 0x0000000000408947 */ /* 0x000fea0003800000 */
[----:B------:R-:W-:-:S07]  /*11c30*/  IMAD.MOV.U32 R7, RZ, RZ, 0x1 ;  /* 0x00000001ff077424 */ /* 0x000fce00078e00ff */
.L_x_2376:
        /* <DEDUP_REMOVED lines=15> */
.L_x_2371:
        /* <DEDUP_REMOVED lines=15> */
.L_x_2378:
        /* <DEDUP_REMOVED lines=21> */
.L_x_2380:
        /* <DEDUP_REMOVED lines=24> */
.L_x_2381:
[----:B------:R-:W-:Y:S01]  /*120f0*/  ULDC.64 UR4, c[0x0][0x5e8] ;  /* 0x00017a0000047ab9 */ /* 0x000fe20000000a00 */
[----:B------:R-:W-:Y:S02]  /*12100*/  LOP3.LUT P0, RZ, R17, 0xff, RZ, 0xc0, !PT ;  /* 0x000000ff11ff7812 */ /* 0x000fe4000780c0ff */
[----:B------:R-:W-:Y:S02]  /*12110*/  IADD3 R16, P1, R16, UR4, RZ ;  /* 0x0000000410107c10 */ /* 0x000fe4000ff3e0ff */
[----:B-1----:R-:W-:-:S03]  /*12120*/  SEL R3, RZ, 0x1, !P0 ;  /* 0x00000001ff037807 */ /* 0x002fc60004000000 */
[----:B------:R-:W-:-:S05]  /*12130*/  IMAD.X R17, RZ, RZ, UR5, P1 ;  /* 0x00000005ff117e24 */ /* 0x000fca00088e06ff */
[----:B------:R-:W-:Y:S01]  /*12140*/  STG.E.U8 desc[UR58][R16.64], R3 ;  /* 0x0000000310007986 */ /* 0x000fe2000c10113a */
[----:B------:R-:W-:Y:S05]  /*12150*/  EXIT ;  /* 0x000000000000794d */ /* 0x000fea0003800000 */
.L_x_2379:
[----:B------:R-:W-:Y:S04]  /*12160*/  STG.E.U8 desc[UR58][R4.64], R18 ;  /* 0x0000001204007986 */ /* 0x000fe8000c10113a */
[----:B------:R-:W-:Y:S01]  /*12170*/  STG.E.U8 desc[UR58][R4.64+0x1], R17 ;  /* 0x0000011104007986 */ /* 0x000fe2000c10113a */
[----:B------:R-:W-:Y:S05]  /*12180*/  EXIT ;  /* 0x000000000000794d */ /* 0x000fea0003800000 */
.L_x_2377:
[----:B------:R-:W-:Y:S01]  /*12190*/  ISETP.NE.AND P2, PT, RZ, UR36, PT ;  /* 0x00000024ff007c0c */ /* 0x000fe2000bf45270 */
[----:B------:R-:W-:Y:S02]  /*121a0*/  ULDC.64 UR4, c[0x0][0x5e8] ;  /* 0x00017a0000047ab9 */ /* 0x000fe40000000a00 */
[----:B------:R-:W-:Y:S02]  /*121b0*/  IADD3 R4, P1, R16, UR4, RZ ;  /* 0x0000000410047c10 */ /* 0x000fe4000ff3e0ff */
[----:B------:R-:W-:-:S03]  /*121c0*/  IADD3 R2, P0, R19, UR4, RZ ;  /* 0x0000000413027c10 */ /* 0x000fc6000ff1e0ff */
[----:B------:R-:W-:Y:S01]  /*121d0*/  IMAD.X R5, RZ, RZ, UR5, P1 ;  /* 0x00000005ff057e24 */ /* 0x000fe200088e06ff */
[----:B------:R-:W-:-:S04]  /*121e0*/  IADD3.X R3, RZ, UR5, RZ, P0, !PT ;  /* 0x00000005ff037c10 */ /* 0x000fc800087fe4ff */
[----:B-12---:R-:W2:Y:S04]  /*121f0*/  @P2 LDG.E.U8 R0, desc[UR58][R4.64] ;  /* 0x0000003a04002981 */ /* 0x006ea8000c1e1100 */
        /* <DEDUP_REMOVED lines=30> */
.L_x_2383:
        /* <DEDUP_REMOVED lines=24> */
.L_x_2384:
[----:B------:R-:W-:Y:S01]  /*12560*/  ULDC.64 UR4, c[0x0][0x5e8] ;  /* 0x00017a0000047ab9 */ /* 0x000fe20000000a00 */
[----:B------:R-:W-:Y:S02]  /*12570*/  LOP3.LUT P0, RZ, R17, 0xff, RZ, 0xc0, !PT ;  /* 0x000000ff11ff7812 */ /* 0x000fe4000780c0ff */
[----:B------:R-:W-:Y:S02]  /*12580*/  IADD3 R16, P1, R16, UR4, RZ ;  /* 0x0000000410107c10 */ /* 0x000fe4000ff3e0ff */
[----:B-1----:R-:W-:Y:S02]  /*12590*/  SEL R3, RZ, 0x1, !P0 ;  /* 0x00000001ff037807 */ /* 0x002fe40004000000 */
[----:B------:R-:W-:-:S05]  /*125a0*/  IADD3.X R17, RZ, UR5, RZ, P1, !PT ;  /* 0x00000005ff117c10 */ /* 0x000fca0008ffe4ff */
[----:B------:R-:W-:Y:S01]  /*125b0*/  STG.E.U8 desc[UR58][R16.64], R3 ;  /* 0x0000000310007986 */ /* 0x000fe2000c10113a */
[----:B------:R-:W-:Y:S05]  /*125c0*/  EXIT ;  /* 0x000000000000794d */ /* 0x000fea0003800000 */
.L_x_2382:
[----:B------:R-:W-:Y:S02]  /*125d0*/  LOP3.LUT P0, RZ, R18, 0xff, RZ, 0xc0, !PT ;  /* 0x000000ff12ff7812 */ /* 0x000fe4000780c0ff */
[----:B------:R-:W-:Y:S02]  /*125e0*/  LOP3.LUT P1, RZ, R17, 0xff, RZ, 0xc0, !PT ;  /* 0x000000ff11ff7812 */ /* 0x000fe4000782c0ff */
[----:B------:R-:W-:Y:S02]  /*125f0*/  SEL R7, RZ, 0x1, !P0 ;  /* 0x00000001ff077807 */ /* 0x000fe40004000000 */
[----:B------:R-:W-:-:S03]  /*12600*/  SEL R9, RZ, 0x1, !P1 ;  /* 0x00000001ff097807 */ /* 0x000fc60004800000 */
[----:B------:R-:W-:Y:S04]  /*12610*/  STG.E.U8 desc[UR58][R2.64], R7 ;  /* 0x0000000702007986 */ /* 0x000fe8000c10113a */
[----:B------:R-:W-:Y:S01]  /*12620*/  STG.E.U8 desc[UR58][R4.64], R9 ;  /* 0x0000000904007986 */ /* 0x000fe2000c10113a */
[----:B------:R-:W-:Y:S05]  /*12630*/  EXIT ;  /* 0x000000000000794d */ /* 0x000fea0003800000 */
.L_x_2352:
        /* <DEDUP_REMOVED lines=25> */
.L_x_2386:
        /* <DEDUP_REMOVED lines=21> */
.L_x_2388:
        /* <DEDUP_REMOVED lines=24> */
.L_x_2389:
[----:B------:R-:W-:Y:S01]  /*12aa0*/  ULDC.64 UR4, c[0x0][0x5e8] ;  /* 0x00017a0000047ab9 */ /* 0x000fe20000000a00 */
[----:B------:R-:W-:Y:S02]  /*12ab0*/  LOP3.LUT P0, RZ, R18, 0xff, RZ, 0xc0, !PT ;  /* 0x000000ff12ff7812 */ /* 0x000fe4000780c0ff */
[----:B------:R-:W-:Y:S02]  /*12ac0*/  IADD3 R2, P1, R19, UR4, RZ ;  /* 0x0000000413027c10 */ /* 0x000fe4000ff3e0ff */
[----:B------:R-:W-:Y:S02]  /*12ad0*/  SEL R5, RZ, 0x1, !P0 ;  /* 0x00000001ff057807 */ /* 0x000fe40004000000 */
[----:B-1----:R-:W-:-:S05]  /*12ae0*/  IADD3.X R3, RZ, UR5, RZ, P1, !PT ;  /* 0x00000005ff037c10 */ /* 0x002fca0008ffe4ff */
[----:B------:R-:W-:Y:S01]  /*12af0*/  STG.E.U8 desc[UR58][R2.64], R5 ;  /* 0x0000000502007986 */ /* 0x000fe2000c10113a */
[----:B------:R-:W-:Y:S05]  /*12b00*/  EXIT ;  /* 0x000000000000794d */ /* 0x000fea0003800000 */
.L_x_2387:
[----:B------:R-:W-:Y:S04]  /*12b10*/  STG.E.U8 desc[UR58][R4.64], R25 ;  /* 0x0000001904007986 */ /* 0x000fe8000c10113a */
[----:B------:R-:W-:Y:S01]  /*12b20*/  STG.E.U8 desc[UR58][R4.64+0x1], R18 ;  /* 0x0000011204007986 */ /* 0x000fe2000c10113a */
[----:B------:R-:W-:Y:S05]  /*12b30*/  EXIT ;  /* 0x000000000000794d */ /* 0x000fea0003800000 */
.L_x_2385:
        /* <DEDUP_REMOVED lines=37> */
.L_x_2391:
        /* <DEDUP_REMOVED lines=24> */
.L_x_2392:
[----:B------:R-:W-:Y:S01]  /*12f10*/  ULDC.64 UR4, c[0x0][0x5e8] ;  /* 0x00017a0000047ab9 */ /* 0x000fe20000000a00 */
[----:B------:R-:W-:Y:S02]  /*12f20*/  LOP3.LUT P0, RZ, R18, 0xff, RZ, 0xc0, !PT ;  /* 0x000000ff12ff7812 */ /* 0x000fe4000780c0ff */
[----:B------:R-:W-:Y:S02]  /*12f30*/  IADD3 R2, P1, R19, UR4, RZ ;  /* 0x0000000413027c10 */ /* 0x000fe4000ff3e0ff */
[----:B------:R-:W-:Y:S02]  /*12f40*/  SEL R5, RZ, 0x1, !P0 ;  /* 0x00000001ff057807 */ /* 0x000fe40004000000 */
[----:B-1----:R-:W-:-:S05]  /*12f50*/  IADD3.X R3, RZ, UR5, RZ, P1, !PT ;  /* 0x00000005ff037c10 */ /* 0x002fca0008ffe4ff */
[----:B------:R-:W-:Y:S01]  /*12f60*/  STG.E.U8 desc[UR58][R2.64], R5 ;  /* 0x0000000502007986 */ /* 0x000fe2000c10113a */
[----:B------:R-:W-:Y:S05]  /*12f70*/  EXIT ;  /* 0x000000000000794d */ /* 0x000fea0003800000 */
.L_x_2390:
[----:B------:R-:W-:Y:S02]  /*12f80*/  LOP3.LUT P0, RZ, R25, 0xff, RZ, 0xc0, !PT ;  /* 0x000000ff19ff7812 */ /* 0x000fe4000780c0ff */
[----:B------:R-:W-:Y:S02]  /*12f90*/  LOP3.LUT P1, RZ, R18, 0xff, RZ, 0xc0, !PT ;  /* 0x000000ff12ff7812 */ /* 0x000fe4000782c0ff */
[----:B------:R-:W-:Y:S02]  /*12fa0*/  SEL R7, RZ, 0x1, !P0 ;  /* 0x00000001ff077807 */ /* 0x000fe40004000000 */
[----:B------:R-:W-:-:S03]  /*12fb0*/  SEL R9, RZ, 0x1, !P1 ;  /* 0x00000001ff097807 */ /* 0x000fc60004800000 */
[----:B------:R-:W-:Y:S04]  /*12fc0*/  STG.E.U8 desc[UR58][R2.64], R7 ;  /* 0x0000000702007986 */ /* 0x000fe8000c10113a */
[----:B------:R-:W-:Y:S01]  /*12fd0*/  STG.E.U8 desc[UR58][R4.64], R9 ;  /* 0x0000000904007986 */ /* 0x000fe2000c10113a */
[----:B------:R-:W-:Y:S05]  /*12fe0*/  EXIT ;  /* 0x000000000000794d */ /* 0x000fea0003800000 */
.L_x_2393:
        /* <DEDUP_REMOVED lines=9> */
.L_x_7558:


//--------------------- .text._ZN2at6native13reduce_kernelILi128ELi4ENS0_8ReduceOpIsNS0_14func_wrapper_tIbZZZNS0_14or_kernel_cudaERNS_14TensorIteratorEENKUlvE_clEvENKUlvE3_clEvEUlbsE_EEjbLi4ELi4EEEEEvT1_ --------------------------
	.section	.text._ZN2at6native13reduce_kernelILi128ELi4ENS0_8ReduceOpIsNS0_14func_wrapper_tIbZZZNS0_14or_kernel_cudaERNS_14TensorIteratorEENKUlvE_clEvENKUlvE3_clEvEUlbsE_EEjbLi4ELi4EEEEEvT1_,"ax",@progbits
	.align	128
        .global         _ZN2at6native13reduce_kernelILi128ELi4ENS0_8ReduceOpIsNS0_14func_wrapper_tIbZZZNS0_14or_kernel_cudaERNS_14TensorIteratorEENKUlvE_clEvENKUlvE3_clEvEUlbsE_EEjbLi4ELi4EEEEEvT1_
        .type           _ZN2at6native13reduce_kernelILi128ELi4ENS0_8ReduceOpIsNS0_14func_wrapper_tIbZZZNS0_14or_kernel_cudaERNS_14TensorIteratorEENKUlvE_clEvENKUlvE3_clEvEUlbsE_EEjbLi4ELi4EEEEEvT1_,@function
        .size           _ZN2at6native13reduce_kernelILi128ELi4ENS0_8ReduceOpIsNS0_14func_wrapper_tIbZZZNS0_14or_kernel_cudaERNS_14TensorIteratorEENKUlvE_clEvENKUlvE3_clEvEUlbsE_EEjbLi4ELi4EEEEEvT1_,(.L_x_7559 - _ZN2at6native13reduce_kernelILi128ELi4ENS0_8ReduceOpIsNS0_14func_wrapper_tIbZZZNS0_14or_kernel_cudaERNS_14TensorIteratorEENKUlvE_clEvENKUlvE3_clEvEUlbsE_EEjbLi4ELi4EEEEEvT1_)
        .other          _ZN2at6native13reduce_kernelILi128ELi4ENS0_8ReduceOpIsNS0_14func_wrapper_tIbZZZNS0_14or_kernel_cudaERNS_14TensorIteratorEENKUlvE_clEvENKUlvE3_clEvEUlbsE_EEjbLi4ELi4EEEEEvT1_,@"STO_CUDA_ENTRY STV_DEFAULT"
_ZN2at6native13reduce_kernelILi128ELi4ENS0_8ReduceOpIsNS0_14func_wrapper_tIbZZZNS0_14or_kernel_cudaERNS_14TensorIteratorEENKUlvE_clEvENKUlvE3_clEvEUlbsE_EEjbLi4ELi4EEEEEvT1_:
.text._ZN2at6native13reduce_kernelILi128ELi4ENS0_8ReduceOpIsNS0_14func_wrapper_tIbZZZNS0_14or_kernel_cudaERNS_14TensorIteratorEENKUlvE_clEvENKUlvE3_clEvEUlbsE_EEjbLi4ELi4EEEEEvT1_:
        /* <DEDUP_REMOVED lines=293> */
.L_x_2394:
        /* <DEDUP_REMOVED lines=29> */
.L_x_2398:
        /* <DEDUP_REMOVED lines=25> */
.L_x_2404:
[----:B------:R-:W-:Y:S05]  /*15b0*/  BSYNC B2 ;  /* 0x0000000000027941 */ /* 0x000fea0003800000 */
.L_x_2403:
        /* <DEDUP_REMOVED lines=12> */
.L_x_2402:
[----:B------:R-:W-:Y:S05]  /*1680*/  BSYNC B1 ;  /* 0x0000000000017941 */ /* 0x000fea0003800000 */
.L_x_2401:
[----:B------:R-:W0:Y:S01]  /*1690*/  LDC R0, c[0x0][0x218] ;  /* 0x00008600ff007b82 */ /* 0x000e220000000800 */
[----:B------:R-:W-:-:S04]  /*16a0*/  IADD3 R5, P0, -R7, 0x4, RZ ;  /* 0x0000000407057810 */ /* 0x000fc80007f1e1ff */
[----:B------:R-:W-:Y:S01]  /*16b0*/  LEA R18, P1, R5, R18, 0x1 ;  /* 0x0000001205127211 */ /* 0x000fe200078208ff */
[----:B------:R-:W-:-:S05]  /*16c0*/  IMAD.X R4, RZ, RZ, -0x1, P0 ;  /* 0xffffffffff047424 */ /* 0x000fca00000e06ff */
[----:B------:R-:W-:Y:S02]  /*16d0*/  LEA.HI.X R19, R5, R19, R4, 0x1, P1 ;  /* 0x0000001305137211 */ /* 0x000fe400008f0c04 */
[----:B0-----:R-:W-:-:S07]  /*16e0*/  IADD3 R0, R7, -0x4, R0 ;  /* 0xfffffffc07007810 */ /* 0x001fce0007ffe000 */
.L_x_2400:
[----:B------:R-:W-:Y:S05]  /*16f0*/  BSYNC B0 ;  /* 0x0000000000007941 */ /* 0x000fea0003800000 */
.L_x_2399:
        /* <DEDUP_REMOVED lines=15> */
.L_x_2407:
        /* <DEDUP_REMOVED lines=25> */
.L_x_2406:
[----:B------:R-:W-:Y:S05]  /*1980*/  BSYNC B0 ;  /* 0x0000000000007941 */ /* 0x000fea0003800000 */
.L_x_2405:
        /* <DEDUP_REMOVED lines=8> */
.L_x_2409:
[----:B------:R-:W-:Y:S05]  /*1a10*/  BSYNC B0 ;  /* 0x0000000000007941 */ /* 0x000fea0003800000 */
.L_x_2408:
        /* <DEDUP_REMOVED lines=14> */
.L_x_2411:
[----:B------:R-:W-:Y:S05]  /*1b00*/  BSYNC B0 ;  /* 0x0000000000007941 */ /* 0x000fea0003800000 */
.L_x_2410:
        /* <DEDUP_REMOVED lines=10> */
.L_x_2397:
        /* <DEDUP_REMOVED lines=50> */
.L_x_2421:
        /* <DEDUP_REMOVED lines=294> */
.L_x_2417:
        /* <DEDUP_REMOVED lines=254> */
.L_x_2418:
[----:B------:R-:W-:-:S04]  /*4110*/  LOP3.LUT R29, R32, 0xfffffff8, RZ, 0xc0, !PT ;  /* 0xfffffff8201d7812 */ /* 0x000fc800078ec0ff */
[----:B------:R-:W-:-:S05]  /*4120*/  IADD3 R28, P1, R18, R29, RZ ;  /* 0x0000001d121c7210 */ /* 0x000fca0007f3e0ff */
[----:B------:R-:W-:-:S06]  /*4130*/  IMAD.X R29, RZ, RZ, R19, P1 ;  /* 0x000000ffff1d7224 */ /* 0x000fcc00008e0613 */
[----:B------:R-:W2:Y:S01]  /*4140*/  LDG.E.64 R28, desc[UR58][R28.64] ;  /* 0x0000003a1c1c7981 */ /* 0x000ea2000c1e1b00 */
[----:B------:R-:W-:Y:S01]  /*4150*/  IMAD.IADD R43, R37, 0x1, R0 ;  /* 0x00000001252b7824 */ /* 0x000fe200078e0200 */
[----:B------:R-:W-:Y:S01]  /*4160*/  MOV R40, RZ ;  /* 0x000000ff00287202 */ /* 0x000fe20000000f00 */
[----:B------:R-:W-:Y:S01]  /*4170*/  IMAD.MOV.U32 R36, RZ, RZ, RZ ;  /* 0x000000ffff247224 */ /* 0x000fe200078e00ff */
        /* <DEDUP_REMOVED lines=247> */
.L_x_2419:
[----:B------:R-:W-:-:S04]  /*50f0*/  LOP3.LUT R29, R36, 0xfffffff8, RZ, 0xc0, !PT ;  /* 0xfffffff8241d7812 */ /* 0x000fc800078ec0ff */
[----:B------:R-:W-:-:S05]  /*5100*/  IADD3 R28, P1, R18, R29, RZ ;  /* 0x0000001d121c7210 */ /* 0x000fca0007f3e0ff */
[----:B------:R-:W-:-:S06]  /*5110*/  IMAD.X R29, RZ, RZ, R19, P1 ;  /* 0x000000ffff1d7224 */ /* 0x000fcc00008e0613 */
[----:B------:R-:W2:Y:S01]  /*5120*/  LDG.E.64 R28, desc[UR58][R28.64] ;  /* 0x0000003a1c1c7981 */ /* 0x000ea2000c1e1b00 */
        /* <DEDUP_REMOVED lines=248> */
.L_x_2420:
[----:B------:R-:W-:Y:S01]  /*60b0*/  LOP3.LUT R29, R40, 0xfffffff8, RZ, 0xc0, !PT ;  /* 0xfffffff8281d7812 */ /* 0x000fe200078ec0ff */
[----:B------:R-:W-:Y:S01]  /*60c0*/  IMAD.IADD R37, R43, 0x1, R0 ;  /* 0x000000012b257824 */ /* 0x000fe200078e0200 */
[----:B------:R-:W-:Y:S01]  /*60d0*/  LOP3.LUT R21, R24, 0xff, R21, 0xf8, !PT ;  /* 0x000000ff18157812 */ /* 0x000fe200078ef815 */
[----:B------:R-:W-:Y:S01]  /*60e0*/  ULDC UR4, c[0x0][0x218] ;  /* 0x0000860000047ab9 */ /* 0x000fe20000000800 */
[----:B------:R-:W-:-:S05]  /*60f0*/  IADD3 R28, P1, R18, R29, RZ ;  /* 0x0000001d121c7210 */ /* 0x000fca0007f3e0ff */
[----:B------:R-:W-:-:S06]  /*6100*/  IMAD.X R29, RZ, RZ, R19, P1 ;  /* 0x000000ffff1d7224 */ /* 0x000fcc00008e0613 */
[----:B------:R-:W2:Y:S01]  /*6110*/  LDG.E.64 R28, desc[UR58][R28.64] ;  /* 0x0000003a1c1c7981 */ /* 0x000ea2000c1e1b00 */
[----:B------:R-:W-:Y:S01]  /*6120*/  LOP3.LUT R14, R31, 0xff, R14, 0xf8, !PT ;  /* 0x000000ff1f0e7812 */ /* 0x000fe200078ef80e */
[----:B------:R-:W-:Y:S01]  /*6130*/  IMAD R43, R0, 0x3, R37 ;  /* 0x00000003002b7824 */ /* 0x000fe200078e0225 */
[----:B------:R-:W-:Y:S01]  /*6140*/  LOP3.LUT R20, R25, 0xff, R20, 0xf8, !PT ;  /* 0x000000ff19147812 */ /* 0x000fe200078ef814 */
[----:B------:R-:W-:Y:S01]  /*6150*/  IMAD.U32 R36, RZ, RZ, UR4 ;  /* 0x00000004ff247e24 */ /* 0x000fe2000f8e00ff */
[----:B------:R-:W-:Y:S02]  /*6160*/  LOP3.LUT R12, R33, 0xff, R12, 0xf8, !PT ;  /* 0x000000ff210c7812 */ /* 0x000fe400078ef80c */
[----:B------:R-:W-:Y:S02]  /*6170*/  PRMT R14, R14, 0x9910, RZ ;  /* 0x000099100e0e7816 */ /* 0x000fe400000000ff */
[----:B------:R-:W-:Y:S02]  /*6180*/  PRMT R20, R20, 0x9910, RZ ;  /* 0x0000991014147816 */ /* 0x000fe400000000ff */
[----:B------:R-:W-:-:S02]  /*6190*/  LOP3.LUT R11, R32, 0xff, R11, 0xf8, !PT ;  /* 0x000000ff200b7812 */ /* 0x000fc400078ef80b */
[----:B------:R-:W-:Y:S02]  /*61a0*/  PRMT R12, R12, 0x9910, RZ ;  /* 0x000099100c0c7816 */ /* 0x000fe400000000ff */
[----:B------:R-:W-:Y:S02]  /*61b0*/  LOP3.LUT R9, R34, 0xff, R9, 0xf8, !PT ;  /* 0x000000ff22097812 */ /* 0x000fe400078ef809 */
[----:B------:R-:W-:Y:S02]  /*61c0*/  ISETP.NE.AND P3, PT, R14, RZ, PT ;  /* 0x000000ff0e00720c */ /* 0x000fe40003f65270 */
[----:B------:R-:W-:Y:S02]  /*61d0*/  ISETP.NE.AND P5, PT, R20, RZ, PT ;  /* 0x000000ff1400720c */ /* 0x000fe40003fa5270 */
[----:B------:R-:W-:Y:S02]  /*61e0*/  PRMT R14, R11, 0x9910, RZ ;  /* 0x000099100b0e7816 */ /* 0x000fe400000000ff */
[----:B------:R-:W-:-:S02]  /*61f0*/  MOV R11, R12 ;  /* 0x0000000c000b7202 */ /* 0x000fc40000000f00 */
[----:B------:R-:W-:Y:S01]  /*6200*/  LOP3.LUT R15, R26, 0xff, R15, 0xf8, !PT ;  /* 0x000000ff1a0f7812 */ /* 0x000fe200078ef80f */
[----:B------:R-:W-:Y:S01]  /*6210*/  IMAD.MOV.U32 R12, RZ, RZ, R14 ;  /* 0x000000ffff0c7224 */ /* 0x000fe200078e000e */
[----:B------:R-:W-:Y:S02]  /*6220*/  LOP3.LUT R8, R39, 0xff, R8, 0xf8, !PT ;  /* 0x000000ff27087812 */ /* 0x000fe400078ef808 */
[----:B------:R-:W-:Y:S02]  /*6230*/  PRMT R9, R9, 0x9910, RZ ;  /* 0x0000991009097816 */ /* 0x000fe400000000ff */
[----:B------:R-:W-:Y:S02]  /*6240*/  SEL R20, RZ, 0x1, !P5 ;  /* 0x00000001ff147807 */ /* 0x000fe40006800000 */
[----:B------:R-:W-:Y:S02]  /*6250*/  ISETP.NE.AND P5, PT, R11, RZ, PT ;  /* 0x000000ff0b00720c */ /* 0x000fe40003fa5270 */
[----:B------:R-:W-:-:S02]  /*6260*/  LOP3.LUT R6, R41, 0xff, R6, 0xf8, !PT ;  /* 0x000000ff29067812 */ /* 0x000fc400078ef806 */
[----:B------:R-:W-:Y:S02]  /*6270*/  PRMT R15, R15, 0x9910, RZ ;  /* 0x000099100f0f7816 */ /* 0x000fe400000000ff */
[----:B------:R-:W-:Y:S01]  /*6280*/  PRMT R11, R8, 0x9910, RZ ;  /* 0x00009910080b7816 */ /* 0x000fe200000000ff */
[----:B------:R-:W-:Y:S01]  /*6290*/  IMAD.MOV.U32 R8, RZ, RZ, R9 ;  /* 0x000000ffff087224 */ /* 0x000fe200078e0009 */
[----:B------:R-:W-:Y:S02]  /*62a0*/  PRMT R21, R21, 0x9910, RZ ;  /* 0x0000991015157816 */ /* 0x000fe400000000ff */
[----:B------:R-:W-:Y:S01]  /*62b0*/  PRMT R9, R6, 0x9910, RZ ;  /* 0x0000991006097816 */ /* 0x000fe200000000ff */
[----:B------:R-:W-:Y:S01]  /*62c0*/  IMAD.MOV.U32 R6, RZ, RZ, R11 ;  /* 0x000000ffff067224 */ /* 0x000fe200078e000b */
[----:B------:R-:W-:Y:S02]  /*62d0*/  LOP3.LUT R13, R30, 0xff, R13, 0xf8, !PT ;  /* 0x000000ff1e0d7812 */ /* 0x000fe400078ef80d */
[----:B------:R-:W-:-:S02]  /*62e0*/  ISETP.NE.AND P2, PT, R15, RZ, PT ;  /* 0x000000ff0f00720c */ /* 0x000fc40003f45270 */
[----:B------:R-:W-:Y:S02]  /*62f0*/  SEL R14, RZ, 0x1, !P3 ;  /* 0x00000001ff0e7807 */ /* 0x000fe40005800000 */
[----:B------:R-:W-:Y:S02]  /*6300*/  LOP3.LUT R16, R27, 0xff, R16, 0xf8, !PT ;  /* 0x000000ff1b107812 */ /* 0x000fe400078ef810 */
[----:B------:R-:W-:Y:S02]  /*6310*/  ISETP.NE.AND P3, PT, R8, RZ, PT ;  /* 0x000000ff0800720c */ /* 0x000fe40003f65270 */
[----:B------:R-:W-:Y:S02]  /*6320*/  ISETP.NE.AND P6, PT, R21, RZ, PT ;  /* 0x000000ff1500720c */ /* 0x000fe40003fc5270 */
[----:B------:R-:W-:Y:S02]  /*6330*/  MOV R8, R9 ;  /* 0x0000000900087202 */ /* 0x000fe40000000f00 */
[----:B------:R-:W-:-:S02]  /*6340*/  PRMT R13, R13, 0x9910, RZ ;  /* 0x000099100d0d7816 */ /* 0x000fc400000000ff */
[----:B------:R-:W-:Y:S02]  /*6350*/  SEL R15, RZ, 0x1, !P2 ;  /* 0x00000001ff0f7807 */ /* 0x000fe40005000000 */
[----:B------:R-:W-:Y:S02]  /*6360*/  ISETP.NE.AND P2, PT, R12, RZ, PT ;  /* 0x000000ff0c00720c */ /* 0x000fe40003f45270 */
[----:B------:R-:W-:Y:S02]  /*6370*/  PRMT R16, R16, 0x9910, RZ ;  /* 0x0000991010107816 */ /* 0x000fe400000000ff */
[----:B------:R-:W-:Y:S02]  /*6380*/  SEL R12, RZ, 0x1, !P5 ;  /* 0x00000001ff0c7807 */ /* 0x000fe40006800000 */
[----:B------:R-:W-:Y:S02]  /*6390*/  SEL R21, RZ, 0x1, !P6 ;  /* 0x00000001ff157807 */ /* 0x000fe40007000000 */
[----:B------:R-:W-:-:S02]  /*63a0*/  LOP3.LUT R10, R35, 0xff, R10, 0xf8, !PT ;  /* 0x000000ff230a7812 */ /* 0x000fc400078ef80a */
[----:B------:R-:W-:Y:S02]  /*63b0*/  ISETP.NE.AND P5, PT, R8, RZ, PT ;  /* 0x000000ff0800720c */ /* 0x000fe40003fa5270 */
[----:B------:R-:W-:Y:S02]  /*63c0*/  ISETP.NE.AND P6, PT, R13, RZ, PT ;  /* 0x000000ff0d00720c */ /* 0x000fe40003fc5270 */
[----:B------:R-:W-:Y:S02]  /*63d0*/  ISETP.NE.AND P4, PT, R16, RZ, PT ;  /* 0x000000ff1000720c */ /* 0x000fe40003f85270 */
[----:B------:R-:W-:Y:S02]  /*63e0*/  PRMT R10, R10, 0x9910, RZ ;  /* 0x000099100a0a7816 */ /* 0x000fe400000000ff */
[----:B------:R-:W-:Y:S02]  /*63f0*/  SEL R13, RZ, 0x1, !P6 ;  /* 0x00000001ff0d7807 */ /* 0x000fe40007000000 */
[----:B------:R-:W-:-:S02]  /*6400*/  ISETP.NE.AND P6, PT, R6, RZ, PT ;  /* 0x000000ff0600720c */ /* 0x000fc40003fc5270 */
[----:B------:R-:W-:Y:S02]  /*6410*/  SEL R16, RZ, 0x1, !P4 ;  /* 0x00000001ff107807 */ /* 0x000fe40006000000 */
[----:B------:R-:W-:Y:S02]  /*6420*/  ISETP.GE.U32.AND P1, PT, R43, R36, PT ;  /* 0x000000242b00720c */ /* 0x000fe40003f26070 */
[----:B------:R-:W-:Y:S02]  /*6430*/  ISETP.NE.AND P4, PT, R10, RZ, PT ;  /* 0x000000ff0a00720c */ /* 0x000fe40003f85270 */
[----:B------:R-:W-:Y:S02]  /*6440*/  SEL R11, RZ, 0x1, !P2 ;  /* 0x00000001ff0b7807 */ /* 0x000fe40005000000 */
[----:B------:R-:W-:Y:S02]  /*6450*/  SEL R10, RZ, 0x1, !P4 ;  /* 0x00000001ff0a7807 */ /* 0x000fe40006000000 */
[----:B------:R-:W-:-:S02]  /*6460*/  SEL R9, RZ, 0x1, !P3 ;  /* 0x00000001ff097807 */ /* 0x000fc40005800000 */
[C---:B--2---:R-:W-:Y:S02]  /*6470*/  PRMT R8, R29.reuse, 0x7632, R8 ;  /* 0x000076321d087816 */ /* 0x044fe40000000008 */
[----:B------:R-:W-:Y:S02]  /*6480*/  LOP3.LUT R7, R28, 0xff, R7, 0xf8, !PT ;  /* 0x000000ff1c077812 */ /* 0x000fe400078ef807 */
[----:B------:R-:W-:Y:S02]  /*6490*/  LOP3.LUT R4, R29, 0xff, R4, 0xf8, !PT ;  /* 0x000000ff1d047812 */ /* 0x000fe400078ef804 */
[----:B------:R-:W-:Y:S02]  /*64a0*/  LOP3.LUT R8, R8, 0xff, R3, 0xf8, !PT ;  /* 0x000000ff08087812 */ /* 0x000fe400078ef803 */
[----:B------:R-:W-:Y:S02]  /*64b0*/  PRMT R6, R28, 0x7632, R6 ;  /* 0x000076321c067816 */ /* 0x000fe40000000006 */
[----:B------:R-:W-:-:S02]  /*64c0*/  PRMT R7, R7, 0x9910, RZ ;  /* 0x0000991007077816 */ /* 0x000fc400000000ff */
[----:B------:R-:W-:Y:S02]  /*64d0*/  PRMT R4, R4, 0x9910, RZ ;  /* 0x0000991004047816 */ /* 0x000fe400000000ff */
[----:B------:R-:W-:Y:S02]  /*64e0*/  PRMT R8, R8, 0x9910, RZ ;  /* 0x0000991008087816 */ /* 0x000fe400000000ff */
[----:B------:R-:W-:Y:S01]  /*64f0*/  LOP3.LUT R6, R6, 0xff, R5, 0xf8, !PT ;  /* 0x000000ff06067812 */ /* 0x000fe200078ef805 */
[----:B------:R-:W-:Y:S01]  /*6500*/  IMAD.MOV.U32 R5, RZ, RZ, R7 ;  /* 0x000000ffff057224 */ /* 0x000fe200078e0007 */
[----:B------:R-:W-:Y:S01]  /*6510*/  ISETP.NE.AND P4, PT, R4, RZ, PT ;  /* 0x000000ff0400720c */ /* 0x000fe20003f85270 */
[----:B------:R-:W-:Y:S01]  /*6520*/  IMAD.MOV.U32 R4, RZ, RZ, R8 ;  /* 0x000000ffff047224 */ /* 0x000fe200078e0008 */
[----:B------:R-:W-:Y:S02]  /*6530*/  PRMT R3, R6, 0x9910, RZ ;  /* 0x0000991006037816 */ /* 0x000fe400000000ff */
[----:B------:R-:W-:-:S02]  /*6540*/  SEL R8, RZ, 0x1, !P6 ;  /* 0x00000001ff087807 */ /* 0x000fc40007000000 */
[----:B------:R-:W-:Y:S02]  /*6550*/  ISETP.NE.AND P2, PT, R5, RZ, PT ;  /* 0x000000ff0500720c */ /* 0x000fe40003f45270 */
[----:B------:R-:W-:Y:S02]  /*6560*/  ISETP.NE.AND P3, PT, R3, RZ, PT ;  /* 0x000000ff0300720c */ /* 0x000fe40003f65270 */
[----:B------:R-:W-:Y:S02]  /*6570*/  ISETP.NE.AND P6, PT, R4, RZ, PT ;  /* 0x000000ff0400720c */ /* 0x000fe40003fc5270 */
[----:B------:R-:W-:Y:S02]  /*6580*/  SEL R6, RZ, 0x1, !P5 ;  /* 0x00000001ff067807 */ /* 0x000fe40006800000 */
[----:B------:R-:W-:Y:S02]  /*6590*/  SEL R7, RZ, 0x1, !P2 ;  /* 0x00000001ff077807 */ /* 0x000fe40005000000 */
[----:B------:R-:W-:-:S02]  /*65a0*/  SEL R4, RZ, 0x1, !P4 ;  /* 0x00000001ff047807 */ /* 0x000fc40006000000 */
[----:B------:R-:W-:Y:S02]  /*65b0*/  SEL R5, RZ, 0x1, !P3 ;  /* 0x00000001ff057807 */ /* 0x000fe40005800000 */
[----:B------:R-:W-:Y:S01]  /*65c0*/  SEL R3, RZ, 0x1, !P6 ;  /* 0x00000001ff037807 */ /* 0x000fe20007000000 */
[----:B------:R-:W-:Y:S06]  /*65d0*/  @!P1 BRA `(.L_x_2421) ;  /* 0xffffffb8003c9947 */ /* 0x000fec000383ffff */
[----:B------:R-:W-:Y:S05]  /*65e0*/  BSYNC B1 ;  /* 0x0000000000017941 */ /* 0x000fea0003800000 */
.L_x_2416:
[C---:B0-----:R-:W-:Y:S02]  /*65f0*/  PRMT R38, R28.reuse, 0x7610, R38 ;  /* 0x000076101c267816 */ /* 0x041fe40000000026 */
[----:B------:R-:W-:Y:S02]  /*6600*/  PRMT R40, R28, 0x7632, R40 ;  /* 0x000076321c287816 */ /* 0x000fe40000000028 */
[C---:B------:R-:W-:Y:S02]  /*6610*/  PRMT R45, R29.reuse, 0x7610, R45 ;  /* 0x000076101d2d7816 */ /* 0x040fe4000000002d */
[----:B------:R-:W-:-:S07]  /*6620*/  PRMT R42, R29, 0x7632, R42 ;  /* 0x000076321d2a7816 */ /* 0x000fce000000002a */
.L_x_2415:
[----:B------:R-:W-:Y:S05]  /*6630*/  BSYNC B0 ;  /* 0x0000000000007941 */ /* 0x000fea0003800000 */
.L_x_2414:
[----:B------:R-:W-:Y:S01]  /*6640*/  ISETP.GE.U32.AND P0, PT, R37, R36, PT ;  /* 0x000000242500720c */ /* 0x000fe20003f06070 */
[----:B------:R-:W-:-:S12]  /*6650*/  BSSY B0, `(.L_x_2422) ;  /* 0x0000476000007945 */ /* 0x000fd80003800000 */
[----:B------:R-:W-:Y:S05]  /*6660*/  @P0 BRA `(.L_x_2423) ;  /* 0x0000004400d00947 */ /* 0x000fea0003800000 */
[----:B------:R-:W0:Y:S01]  /*6670*/  LDC R43, c[0x0][0x254] ;  /* 0x00009500ff2b7b82 */ /* 0x000e220000000800 */
[----:B------:R-:W-:Y:S01]  /*6680*/  IMAD.MOV.U32 R44, RZ, RZ, RZ ;  /* 0x000000ffff2c7224 */ /* 0x000fe200078e00ff */
[----:B0-----:R-:W-:-:S13]  /*6690*/  ISETP.NE.AND P1, PT, R43, RZ, PT ;  /* 0x000000ff2b00720c */ /* 0x001fda0003f25270 */
[----:B------:R-:W-:Y:S05]  /*66a0*/  @!P1 BRA `(.L_x_2424) ;  /* 0x0000001000449947 */ /* 0x000fea0003800000 */
[----:B------:R-:W-:Y:S01]  /*66b0*/  HFMA2.MMA R24, -RZ, RZ, 0, 0 ;  /* 0x00000000ff187435 */ /* 0x000fe200000001ff */
[----:B------:R-:W-:Y:S01]  /*66c0*/  IMAD.MOV.U32 R25, RZ, RZ, R37 ;  /* 0x000000ffff197224 */ /* 0x000fe200078e0025 */
[----:B------:R-:W-:Y:S01]  /*66d0*/  ULDC.64 UR6, c[0x0][0x258] ;  /* 0x0000960000067ab9 */ /* 0x000fe20000000a00 */
[----:B------:R-:W-:Y:S01]  /*66e0*/  ULDC UR4, c[0x0][0x260] ;  /* 0x0000980000047ab9 */ /* 0x000fe20000000800 */
[----:B------:R-:W-:-:S06]  /*66f0*/  ISETP.NE.AND P2, PT, R43, 0x1, PT ;  /* 0x000000012b00780c */ /* 0x000fcc0003f45270 */
        /* <DEDUP_REMOVED lines=268> */
.L_x_2424:
[----:B------:R-:W-:-:S04]  /*77c0*/  LOP3.LUT R29, R44, 0xfffffff8, RZ, 0xc0, !PT ;  /* 0xfffffff82c1d7812 */ /* 0x000fc800078ec0ff */
[----:B------:R-:W-:-:S05]  /*77d0*/  IADD3 R28, P2, R18, R29, RZ ;  /* 0x0000001d121c7210 */ /* 0x000fca0007f5e0ff */
[----:B------:R-:W-:-:S05]  /*77e0*/  IMAD.X R29, RZ, RZ, R19, P2 ;  /* 0x000000ffff1d7224 */ /* 0x000fca00010e0613 */
        /* <DEDUP_REMOVED lines=282> */
.L_x_2425:
        /* <DEDUP_REMOVED lines=285> */
.L_x_2426:
        /* <DEDUP_REMOVED lines=285> */
.L_x_2427:
        /* <DEDUP_REMOVED lines=8> */
.L_x_2423:
[----:B------:R-:W-:Y:S05]  /*adb0*/  BSYNC B0 ;  /* 0x0000000000007941 */ /* 0x000fea0003800000 */
.L_x_2422:
[----:B------:R-:W-:Y:S04]  /*adc0*/  BSSY B0, `(.L_x_2428) ;  /* 0x0000052000007945 */ /* 0x000fe80003800000 */
[----:B------:R-:W-:Y:S05]  /*add0*/  @P0 BRA `(.L_x_2429) ;  /* 0x0000000400400947 */ /* 0x000fea0003800000 */
[----:B------:R-:W-:Y:S01]  /*ade0*/  IMAD.IADD R37, R37, 0x1, R0 ;  /* 0x0000000125257824 */ /* 0x000fe200078e0200 */
[----:B------:R-:W-:Y:S02]  /*adf0*/  LOP3.LUT R21, R24, 0xff, R21, 0xf8, !PT ;  /* 0x000000ff18157812 */ /* 0x000fe400078ef815 */
[----:B------:R-:W-:Y:S02]  /*ae00*/  LOP3.LUT R20, R25, 0xff, R20, 0xf8, !PT ;  /* 0x000000ff19147812 */ /* 0x000fe400078ef814 */
[----:B------:R-:W-:Y:S02]  /*ae10*/  LOP3.LUT R16, R27, 0xff, R16, 0xf8, !PT ;  /* 0x000000ff1b107812 */ /* 0x000fe400078ef810 */
[----:B------:R-:W-:Y:S02]  /*ae20*/  LOP3.LUT R15, R26, 0xff, R15, 0xf8, !PT ;  /* 0x000000ff1a0f7812 */ /* 0x000fe400078ef80f */
[----:B------:R-:W-:Y:S02]  /*ae30*/  PRMT R18, R21, 0x9910, RZ ;  /* 0x0000991015127816 */ /* 0x000fe400000000ff */
[----:B------:R-:W-:-:S02]  /*ae40*/  ISETP.GE.U32.AND P4, PT, R37, R36, PT ;  /* 0x000000242500720c */ /* 0x000fc40003f86070 */
[----:B------:R-:W-:Y:S02]  /*ae50*/  PRMT R20, R20, 0x9910, RZ ;  /* 0x0000991014147816 */ /* 0x000fe400000000ff */
[----:B------:R-:W-:Y:S02]  /*ae60*/  PRMT R21, R16, 0x9910, RZ ;  /* 0x0000991010157816 */ /* 0x000fe400000000ff */
[----:B------:R-:W-:Y:S01]  /*ae70*/  PRMT R19, R15, 0x9910, RZ ;  /* 0x000099100f137816 */ /* 0x000fe200000000ff */
[----:B------:R-:W-:Y:S01]  /*ae80*/  IMAD.MOV.U32 R15, RZ, RZ, R20 ;  /* 0x000000ffff0f7224 */ /* 0x000fe200078e0014 */
[----:B------:R-:W-:Y:S01]  /*ae90*/  ISETP.NE.AND P0, PT, R18, RZ, PT ;  /* 0x000000ff1200720c */ /* 0x000fe20003f05270 */
[----:B------:R-:W-:Y:S01]  /*aea0*/  IMAD.MOV.U32 R18, RZ, RZ, R21 ;  /* 0x000000ffff127224 */ /* 0x000fe200078e0015 */
[----:B------:R-:W-:Y:S02]  /*aeb0*/  MOV R16, R19 ;  /* 0x0000001300107202 */ /* 0x000fe40000000f00 */
[----:B------:R-:W-:-:S02]  /*aec0*/  ISETP.NE.AND P1, PT, R15, RZ, PT ;  /* 0x000000ff0f00720c */ /* 0x000fc40003f25270 */
[----:B------:R-:W-:Y:S02]  /*aed0*/  ISETP.NE.AND P2, PT, R16, RZ, PT ;  /* 0x000000ff1000720c */ /* 0x000fe40003f45270 */
[----:B------:R-:W-:Y:S02]  /*aee0*/  ISETP.NE.AND P3, PT, R18, RZ, PT ;  /* 0x000000ff1200720c */ /* 0x000fe40003f65270 */
[----:B------:R-:W-:Y:S02]  /*aef0*/  SEL R21, RZ, 0x1, !P0 ;  /* 0x00000001ff157807 */ /* 0x000fe40004000000 */
[----:B------:R-:W-:Y:S02]  /*af00*/  SEL R20, RZ, 0x1, !P1 ;  /* 0x00000001ff147807 */ /* 0x000fe40004800000 */
[----:B------:R-:W-:Y:S02]  /*af10*/  SEL R15, RZ, 0x1, !P2 ;  /* 0x00000001ff0f7807 */ /* 0x000fe40005000000 */
[----:B------:R-:W-:Y:S01]  /*af20*/  SEL R16, RZ, 0x1, !P3 ;  /* 0x00000001ff107807 */ /* 0x000fe20005800000 */
[----:B------:R-:W-:Y:S06]  /*af30*/  @P4 BRA `(.L_x_2429) ;  /* 0x0000000000e84947 */ /* 0x000fec0003800000 */
[----:B------:R-:W-:Y:S01]  /*af40*/  IMAD.IADD R19, R37, 0x1, R0 ;  /* 0x0000000125137824 */ /* 0x000fe200078e0200 */
[----:B------:R-:W-:Y:S02]  /*af50*/  LOP3.LUT R13, R30, 0xff, R13, 0xf8, !PT ;  /* 0x000000ff1e0d7812 */ /* 0x000fe400078ef80d */
[----:B------:R-:W-:Y:S02]  /*af60*/  LOP3.LUT R11, R32, 0xff, R11, 0xf8, !PT ;  /* 0x000000ff200b7812 */ /* 0x000fe400078ef80b */
[----:B------:R-:W-:Y:S02]  /*af70*/  ISETP.GE.U32.AND P4, PT, R19, R36, PT ;  /* 0x000000241300720c */ /* 0x000fe40003f86070 */
[----:B------:R-:W-:Y:S02]  /*af80*/  PRMT R13, R13, 0x9910, RZ ;  /* 0x000099100d0d7816 */ /* 0x000fe400000000ff */
[----:B------:R-:W-:Y:S02]  /*af90*/  LOP3.LUT R14, R31, 0xff, R14, 0xf8, !PT ;  /* 0x000000ff1f0e7812 */ /* 0x000fe400078ef80e */
[----:B------:R-:W-:-:S02]  /*afa0*/  LOP3.LUT R12, R33, 0xff, R12, 0xf8, !PT ;  /* 0x000000ff210c7812 */ /* 0x000fc400078ef80c */
[----:B------:R-:W-:Y:S01]  /*afb0*/  PRMT R18, R11, 0x9910, RZ ;  /* 0x000099100b127816 */ /* 0x000fe200000000ff */
[----:B------:R-:W-:Y:S01]  /*afc0*/  IMAD.MOV.U32 R11, RZ, RZ, R13 ;  /* 0x000000ffff0b7224 */ /* 0x000fe200078e000d */
[----:B------:R-:W-:Y:S02]  /*afd0*/  PRMT R14, R14, 0x9910, RZ ;  /* 0x000099100e0e7816 */ /* 0x000fe400000000ff */
[----:B------:R-:W-:Y:S02]  /*afe0*/  PRMT R12, R12, 0x9910, RZ ;  /* 0x000099100c0c7816 */ /* 0x000fe400000000ff */
[----:B------:R-:W-:Y:S02]  /*aff0*/  MOV R13, R18 ;  /* 0x00000012000d7202 */ /* 0x000fe40000000f00 */
[----:B------:R-:W-:Y:S02]  /*b000*/  ISETP.NE.AND P0, PT, R14, RZ, PT ;  /* 0x000000ff0e00720c */ /* 0x000fe40003f05270 */
        /* <DEDUP_REMOVED lines=11> */
[----:B------:R-:W-:Y:S02]  /*b0c0*/  LOP3.LUT R6, R41, 0xff, R6, 0xf8, !PT ;  /* 0x000000ff29067812 */ /* 0x000fe400078ef806 */
[----:B------:R-:W-:Y:S02]  /*b0d0*/  ISETP.GE.U32.AND P4, PT, R19, R36, PT ;  /* 0x000000241300720c */ /* 0x000fe40003f86070 */
[----:B------:R-:W-:Y:S02]  /*b0e0*/  PRMT R9, R9, 0x9910, RZ ;  /* 0x0000991009097816 */ /* 0x000fe400000000ff */
[----:B------:R-:W-:-:S02]  /*b0f0*/  PRMT R0, R10, 0x9910, RZ ;  /* 0x000099100a007816 */ /* 0x000fc400000000ff */
[----:B------:R-:W-:Y:S02]  /*b100*/  LOP3.LUT R8, R39, 0xff, R8, 0xf8, !PT ;  /* 0x000000ff27087812 */ /* 0x000fe400078ef808 */
[----:B------:R-:W-:Y:S01]  /*b110*/  PRMT R10, R6, 0x9910, RZ ;  /* 0x00009910060a7816 */ /* 0x000fe200000000ff */
[----:B------:R-:W-:Y:S01]  /*b120*/  IMAD.MOV.U32 R6, RZ, RZ, R9 ;  /* 0x000000ffff067224 */ /* 0x000fe200078e0009 */
        /* <DEDUP_REMOVED lines=11> */
[----:B------:R-:W-:Y:S02]  /*b1e0*/  LOP3.LUT R38, R38, 0xff, R7, 0xf8, !PT ;  /* 0x000000ff26267812 */ /* 0x000fe400078ef807 */
[----:B------:R-:W-:Y:S02]  /*b1f0*/  LOP3.LUT R40, R40, 0xff, R5, 0xf8, !PT ;  /* 0x000000ff28287812 */ /* 0x000fe400078ef805 */
[----:B------:R-:W-:Y:S02]  /*b200*/  LOP3.LUT R45, R45, 0xff, R4, 0xf8, !PT ;  /* 0x000000ff2d2d7812 */ /* 0x000fe400078ef804 */
[----:B------:R-:W-:Y:S02]  /*b210*/  LOP3.LUT R42, R42, 0xff, R3, 0xf8, !PT ;  /* 0x000000ff2a2a7812 */ /* 0x000fe400078ef803 */
[----:B------:R-:W-:Y:S02]  /*b220*/  PRMT R0, R38, 0x9910, RZ ;  /* 0x0000991026007816 */ /* 0x000fe400000000ff */
[----:B------:R-:W-:-:S02]  /*b230*/  PRMT R3, R40, 0x9910, RZ ;  /* 0x0000991028037816 */ /* 0x000fc400000000ff */
[----:B------:R-:W-:Y:S02]  /*b240*/  PRMT R4, R45, 0x9910, RZ ;  /* 0x000099102d047816 */ /* 0x000fe400000000ff */
[----:B------:R-:W-:Y:S02]  /*b250*/  PRMT R5, R42, 0x9910, RZ ;  /* 0x000099102a057816 */ /* 0x000fe400000000ff */
[----:B------:R-:W-:Y:S02]  /*b260*/  ISETP.NE.AND P0, PT, R0, RZ, PT ;  /* 0x000000ff0000720c */ /* 0x000fe40003f05270 */
[----:B------:R-:W-:Y:S02]  /*b270*/  ISETP.NE.AND P1, PT, R3, RZ, PT ;  /* 0x000000ff0300720c */ /* 0x000fe40003f25270 */
[----:B------:R-:W-:Y:S02]  /*b280*/  ISETP.NE.AND P2, PT, R4, RZ, PT ;  /* 0x000000ff0400720c */ /* 0x000fe40003f45270 */
[----:B------:R-:W-:-:S02]  /*b290*/  ISETP.NE.AND P3, PT, R5, RZ, PT ;  /* 0x000000ff0500720c */ /* 0x000fc40003f65270 */
[----:B------:R-:W-:Y:S02]  /*b2a0*/  SEL R7, RZ, 0x1, !P0 ;  /* 0x00000001ff077807 */ /* 0x000fe40004000000 */
[----:B------:R-:W-:Y:S02]  /*b2b0*/  SEL R5, RZ, 0x1, !P1 ;  /* 0x00000001ff057807 */ /* 0x000fe40004800000 */
[----:B------:R-:W-:Y:S02]  /*b2c0*/  SEL R4, RZ, 0x1, !P2 ;  /* 0x00000001ff047807 */ /* 0x000fe40005000000 */
[----:B------:R-:W-:-:S07]  /*b2d0*/  SEL R3, RZ, 0x1, !P3 ;  /* 0x00000001ff037807 */ /* 0x000fce0005800000 */
.L_x_2429:
[----:B------:R-:W-:Y:S05]  /*b2e0*/  BSYNC B0 ;  /* 0x0000000000007941 */ /* 0x000fea0003800000 */
.L_x_2428:
        /* <DEDUP_REMOVED lines=25> */
.L_x_2413:
        /* <DEDUP_REMOVED lines=34> */
.L_x_2433:
[----:B------:R-:W-:Y:S02]  /*b6a0*/  IMAD R24, R40, R37, RZ ;  /* 0x0000002528187224 */ /* 0x000fe400078e02ff */
[----:B------:R-:W-:-:S03]  /*b6b0*/  IMAD.IADD R37, R0, 0x1, R37 ;  /* 0x0000000100257824 */ /* 0x000fc600078e0225 */
[----:B------:R-:W-:-:S05]  /*b6c0*/  SHF.R.U32.HI R25, RZ, 0x2, R24 ;  /* 0x00000002ff197819 */ /* 0x000fca0000011618 */
[----:B------:R-:W-:-:S04]  /*b6d0*/  IMAD.WIDE.U32 R24, R25, 0x8, R18 ;  /* 0x0000000819187825 */ /* 0x000fc800078e0012 */
[----:B------:R-:W-:Y:S02]  /*b6e0*/  IMAD R26, R40, R37, RZ ;  /* 0x00000025281a7224 */ /* 0x000fe400078e02ff */
[----:B------:R-:W2:Y:S01]  /*b6f0*/  LDG.E.64 R24, desc[UR58][R24.64] ;  /* 0x0000003a18187981 */ /* 0x000ea2000c1e1b00 */
[----:B------:R-:W-:Y:S02]  /*b700*/  IMAD.IADD R37, R37, 0x1, R0 ;  /* 0x0000000125257824 */ /* 0x000fe400078e0200 */
[----:B------:R-:W-:-:S05]  /*b710*/  SHF.R.U32.HI R27, RZ, 0x2, R26 ;  /* 0x00000002ff1b7819 */ /* 0x000fca000001161a */
[----:B------:R-:W-:-:S04]  /*b720*/  IMAD.WIDE.U32 R26, R27, 0x8, R18 ;  /* 0x000000081b1a7825 */ /* 0x000fc800078e0012 */
[----:B------:R-:W-:Y:S02]  /*b730*/  IMAD R28, R40, R37, RZ ;  /* 0x00000025281c7224 */ /* 0x000fe400078e02ff */
[----:B------:R-:W3:Y:S03]  /*b740*/  LDG.E.64 R26, desc[UR58][R26.64] ;  /* 0x0000003a1a1a7981 */ /* 0x000ee6000c1e1b00 */
[----:B------:R-:W-:-:S05]  /*b750*/  SHF.R.U32.HI R29, RZ, 0x2, R28 ;  /* 0x00000002ff1d7819 */ /* 0x000fca000001161c */
[----:B------:R-:W-:-:S06]  /*b760*/  IMAD.WIDE.U32 R28, R29, 0x8, R18 ;  /* 0x000000081d1c7825 */ /* 0x000fcc00078e0012 */
[----:B------:R-:W4:Y:S01]  /*b770*/  LDG.E.64 R28, desc[UR58][R28.64] ;  /* 0x0000003a1c1c7981 */ /* 0x000f22000c1e1b00 */
[----:B------:R-:W-:-:S04]  /*b780*/  IMAD.IADD R37, R37, 0x1, R0 ;  /* 0x0000000125257824 */ /* 0x000fc800078e0200 */
[----:B------:R-:W-:-:S05]  /*b790*/  IMAD R30, R40, R37, RZ ;  /* 0x00000025281e7224 */ /* 0x000fca00078e02ff */
[----:B------:R-:W-:-:S05]  /*b7a0*/  SHF.R.U32.HI R31, RZ, 0x2, R30 ;  /* 0x00000002ff1f7819 */ /* 0x000fca000001161e */
[----:B------:R-:W-:-:S06]  /*b7b0*/  IMAD.WIDE.U32 R30, R31, 0x8, R18 ;  /* 0x000000081f1e7825 */ /* 0x000fcc00078e0012 */
[----:B------:R-:W5:Y:S01]  /*b7c0*/  LDG.E.64 R30, desc[UR58][R30.64] ;  /* 0x0000003a1e1e7981 */ /* 0x000f62000c1e1b00 */
[----:B------:R-:W-:-:S05]  /*b7d0*/  IADD3 R37, R37, R0, RZ ;  /* 0x0000000025257210 */ /* 0x000fca0007ffe0ff */
[----:B------:R-:W-:-:S05]  /*b7e0*/  IMAD R33, R0, 0x3, R37 ;  /* 0x0000000300217824 */ /* 0x000fca00078e0225 */
[----:B------:R-:W-:Y:S02]  /*b7f0*/  ISETP.GE.U32.AND P0, PT, R33, R36, PT ;  /* 0x000000242100720c */ /* 0x000fe40003f06070 */
[C---:B--2---:R-:W-:Y:S02]  /*b800*/  LOP3.LUT R15, R24.reuse, 0xff, R15, 0xf8, !PT ;  /* 0x000000ff180f7812 */ /* 0x044fe400078ef80f */
[C---:B------:R-:W-:Y:S02]  /*b810*/  PRMT R32, R25.reuse, 0x7632, R32 ;  /* 0x0000763219207816 */ /* 0x040fe40000000020 */
[----:B------:R-:W-:Y:S02]  /*b820*/  PRMT R33, R24, 0x7632, R33 ;  /* 0x0000763218217816 */ /* 0x000fe40000000021 */
[----:B------:R-:W-:Y:S02]  /*b830*/  LOP3.LUT R12, R25, 0xff, R12, 0xf8, !PT ;  /* 0x000000ff190c7812 */ /* 0x000fe400078ef80c */
[----:B------:R-:W-:-:S02]  /*b840*/  PRMT R15, R15, 0x9910, RZ ;  /* 0x000099100f0f7816 */ /* 0x000fc400000000ff */
[----:B------:R-:W-:Y:S02]  /*b850*/  LOP3.LUT R32, R32, 0xff, R13, 0xf8, !PT ;  /* 0x000000ff20207812 */ /* 0x000fe400078ef80d */
[----:B------:R-:W-:Y:S02]  /*b860*/  LOP3.LUT R33, R33, 0xff, R14, 0xf8, !PT ;  /* 0x000000ff21217812 */ /* 0x000fe400078ef80e */
[----:B------:R-:W-:Y:S01]  /*b870*/  PRMT R14, R12, 0x9910, RZ ;  /* 0x000099100c0e7816 */ /* 0x000fe200000000ff */
[----:B------:R-:W-:Y:S01]  /*b880*/  IMAD.MOV.U32 R12, RZ, RZ, R15 ;  /* 0x000000ffff0c7224 */ /* 0x000fe200078e000f */
[----:B------:R-:W-:Y:S02]  /*b890*/  PRMT R32, R32, 0x9910, RZ ;  /* 0x0000991020207816 */ /* 0x000fe400000000ff */
[----:B------:R-:W-:Y:S02]  /*b8a0*/  PRMT R13, R33, 0x9910, RZ ;  /* 0x00009910210d7816 */ /* 0x000fe400000000ff */
[----:B------:R-:W-:Y:S01]  /*b8b0*/  ISETP.NE.AND P2, PT, R12, RZ, PT ;  /* 0x000000ff0c00720c */ /* 0x000fe20003f45270 */
[----:B------:R-:W-:Y:S01]  /*b8c0*/  IMAD.MOV.U32 R12, RZ, RZ, R32 ;  /* 0x000000ffff0c7224 */ /* 0x000fe200078e0020 */
[----:B---3--:R-:W-:-:S02]  /*b8d0*/  LOP3.LUT R11, R26, 0xff, R11, 0xf8, !PT ;  /* 0x000000ff1a0b7812 */ /* 0x008fc400078ef80b */
[----:B------:R-:W-:Y:S02]  /*b8e0*/  ISETP.NE.AND P4, PT, R13, RZ, PT ;  /* 0x000000ff0d00720c */ /* 0x000fe40003f85270 */
[----:B------:R-:W-:Y:S02]  /*b8f0*/  ISETP.NE.AND P5, PT, R12, RZ, PT ;  /* 0x000000ff0c00720c */ /* 0x000fe40003fa5270 */
[----:B------:R-:W-:Y:S02]  /*b900*/  PRMT R12, R26, 0x7632, R12 ;  /* 0x000076321a0c7816 */ /* 0x000fe4000000000c */
[----:B------:R-:W-:Y:S02]  /*b910*/  PRMT R13, R11, 0x9910, RZ ;  /* 0x000099100b0d7816 */ /* 0x000fe400000000ff */
[----:B------:R-:W-:Y:S02]  /*b920*/  PRMT R11, R27, 0x7632, R11 ;  /* 0x000076321b0b7816 */ /* 0x000fe4000000000b */
[----:B------:R-:W-:Y:S01]  /*b930*/  LOP3.LUT R12, R12, 0xff, R9, 0xf8, !PT ;  /* 0x000000ff0c0c7812 */ /* 0x000fe200078ef809 */
[----:B------:R-:W-:Y:S01]  /*b940*/  IMAD.MOV.U32 R9, RZ, RZ, R13 ;  /* 0x000000ffff097224 */ /* 0x000fe200078e000d */
[----:B------:R-:W-:-:S02]  /*b950*/  LOP3.LUT R11, R11, 0xff, R8, 0xf8, !PT ;  /* 0x000000ff0b0b7812 */ /* 0x000fc400078ef808 */
[----:B------:R-:W-:Y:S02]  /*b960*/  ISETP.NE.AND P3, PT, R14, RZ, PT ;  /* 0x000000ff0e00720c */ /* 0x000fe40003f65270 */
[----:B------:R-:W-:Y:S02]  /*b970*/  PRMT R8, R12, 0x9910, RZ ;  /* 0x000099100c087816 */ /* 0x000fe400000000ff */
[----:B------:R-:W-:Y:S02]  /*b980*/  ISETP.NE.AND P6, PT, R9, RZ, PT ;  /* 0x000000ff0900720c */ /* 0x000fe40003fc5270 */
[----:B------:R-:W-:Y:S02]  /*b990*/  PRMT R9, R11, 0x9910, RZ ;  /* 0x000099100b097816 */ /* 0x000fe400000000ff */
[----:B----4-:R-:W-:Y:S02]  /*b9a0*/  LOP3.LUT R7, R28, 0xff, R7, 0xf8, !PT ;  /* 0x000000ff1c077812 */ /* 0x010fe400078ef807 */
[----:B------:R-:W-:-:S02]  /*b9b0*/  SEL R15, RZ, 0x1, !P2 ;  /* 0x00000001ff0f7807 */ /* 0x000fc40005000000 */
[----:B------:R-:W-:Y:S02]  /*b9c0*/  ISETP.NE.AND P2, PT, R8, RZ, PT ;  /* 0x000000ff0800720c */ /* 0x000fe40003f45270 */
[----:B------:R-:W-:Y:S02]  /*b9d0*/  SEL R12, RZ, 0x1, !P3 ;  /* 0x00000001ff0c7807 */ /* 0x000fe40005800000 */
[----:B------:R-:W-:Y:S02]  /*b9e0*/  ISETP.NE.AND P3, PT, R9, RZ, PT ;  /* 0x000000ff0900720c */ /* 0x000fe40003f65270 */
[----:B------:R-:W-:Y:S02]  /*b9f0*/  PRMT R8, R28, 0x7632, R8 ;  /* 0x000076321c087816 */ /* 0x000fe40000000008 */
[----:B------:R-:W-:Y:S02]  /*ba00*/  PRMT R9, R7, 0x9910, RZ ;  /* 0x0000991007097816 */ /* 0x000fe400000000ff */
[----:B------:R-:W-:-:S02]  /*ba10*/  LOP3.LUT R6, R29, 0xff, R6, 0xf8, !PT ;  /* 0x000000ff1d067812 */ /* 0x000fc400078ef806 */
[----:B------:R-:W-:Y:S02]  /*ba20*/  PRMT R7, R29, 0x7632, R7 ;  /* 0x000076321d077816 */ /* 0x000fe40000000007 */
[----:B------:R-:W-:Y:S02]  /*ba30*/  LOP3.LUT R8, R8, 0xff, R5, 0xf8, !PT ;  /* 0x000000ff08087812 */ /* 0x000fe400078ef805 */
[----:B------:R-:W-:Y:S02]  /*ba40*/  MOV R5, R9 ;  /* 0x0000000900057202 */ /* 0x000fe40000000f00 */
[----:B------:R-:W-:Y:S02]  /*ba50*/  PRMT R6, R6, 0x9910, RZ ;  /* 0x0000991006067816 */ /* 0x000fe400000000ff */
[----:B------:R-:W-:Y:S02]  /*ba60*/  LOP3.LUT R7, R7, 0xff, R4, 0xf8, !PT ;  /* 0x000000ff07077812 */ /* 0x000fe400078ef804 */
[----:B------:R-:W-:-:S02]  /*ba70*/  LOP3.LUT R10, R27, 0xff, R10, 0xf8, !PT ;  /* 0x000000ff1b0a7812 */ /* 0x000fc400078ef80a */
[----:B------:R-:W-:Y:S02]  /*ba80*/  SEL R14, RZ, 0x1, !P4 ;  /* 0x00000001ff0e7807 */ /* 0x000fe40006000000 */
[----:B------:R-:W-:Y:S01]  /*ba90*/  ISETP.NE.AND P4, PT, R5, RZ, PT ;  /* 0x000000ff0500720c */ /* 0x000fe20003f85270 */
[----:B------:R-:W-:Y:S01]  /*baa0*/  IMAD.MOV.U32 R5, RZ, RZ, R6 ;  /* 0x000000ffff057224 */ /* 0x000fe200078e0006 */
[----:B------:R-:W-:Y:S02]  /*bab0*/  PRMT R7, R7, 0x9910, RZ ;  /* 0x0000991007077816 */ /* 0x000fe400000000ff */
[----:B------:R-:W-:Y:S02]  /*bac0*/  PRMT R10, R10, 0x9910, RZ ;  /* 0x000099100a0a7816 */ /* 0x000fe400000000ff */
[----:B------:R-:W-:Y:S02]  /*bad0*/  SEL R13, RZ, 0x1, !P5 ;  /* 0x00000001ff0d7807 */ /* 0x000fe40006800000 */
[----:B------:R-:W-:Y:S01]  /*bae0*/  ISETP.NE.AND P5, PT, R5, RZ, PT ;  /* 0x000000ff0500720c */ /* 0x000fe20003fa5270 */
[----:B------:R-:W-:Y:S01]  /*baf0*/  IMAD.MOV.U32 R5, RZ, RZ, R7 ;  /* 0x000000ffff057224 */ /* 0x000fe200078e0007 */
[----:B------:R-:W-:-:S02]  /*bb00*/  ISETP.NE.AND P1, PT, R10, RZ, PT ;  /* 0x000000ff0a00720c */ /* 0x000fc40003f25270 */
[----:B------:R-:W-:Y:S02]  /*bb10*/  PRMT R4, R8, 0x9910, RZ ;  /* 0x0000991008047816 */ /* 0x000fe400000000ff */
[----:B------:R-:W-:Y:S02]  /*bb20*/  SEL R10, RZ, 0x1, !P1 ;  /* 0x00000001ff0a7807 */ /* 0x000fe40004800000 */
[----:B------:R-:W-:Y:S02]  /*bb30*/  ISETP.NE.AND P1, PT, R5, RZ, PT ;  /* 0x000000ff0500720c */ /* 0x000fe40003f25270 */
[----:B------:R-:W-:Y:S02]  /*bb40*/  SEL R11, RZ, 0x1, !P6 ;  /* 0x00000001ff0b7807 */ /* 0x000fe40007000000 */
[----:B-----5:R-:W-:Y:S02]  /*bb50*/  PRMT R5, R30, 0x7632, R5 ;  /* 0x000076321e057816 */ /* 0x020fe40000000005 */
[----:B------:R-:W-:-:S02]  /*bb60*/  LOP3.LUT R16, R31, 0xff, R16, 0xf8, !PT ;  /* 0x000000ff1f107812 */ /* 0x000fc400078ef810 */
[----:B------:R-:W-:Y:S02]  /*bb70*/  ISETP.NE.AND P6, PT, R4, RZ, PT ;  /* 0x000000ff0400720c */ /* 0x000fe40003fc5270 */
[----:B------:R-:W-:Y:S02]  /*bb80*/  PRMT R4, R31, 0x7632, R4 ;  /* 0x000076321f047816 */ /* 0x000fe40000000004 */
[----:B------:R-:W-:Y:S02]  /*bb90*/  LOP3.LUT R21, R30, 0xff, R21, 0xf8, !PT ;  /* 0x000000ff1e157812 */ /* 0x000fe400078ef815 */
[----:B------:R-:W-:Y:S02]  /*bba0*/  LOP3.LUT R5, R5, 0xff, R20, 0xf8, !PT ;  /* 0x000000ff05057812 */ /* 0x000fe400078ef814 */
[----:B------:R-:W-:Y:S02]  /*bbb0*/  PRMT R16, R16, 0x9910, RZ ;  /* 0x0000991010107816 */ /* 0x000fe400000000ff */
[----:B------:R-:W-:-:S02]  /*bbc0*/  LOP3.LUT R4, R4, 0xff, R3, 0xf8, !PT ;  /* 0x000000ff04047812 */ /* 0x000fc400078ef803 */
[----:B------:R-:W-:Y:S02]  /*bbd0*/  PRMT R6, R21, 0x9910, RZ ;  /* 0x0000991015067816 */ /* 0x000fe400000000ff */
[----:B------:R-:W-:Y:S01]  /*bbe0*/  PRMT R3, R5, 0x9910, RZ ;  /* 0x0000991005037816 */ /* 0x000fe200000000ff */
[----:B------:R-:W-:Y:S01]  /*bbf0*/  IMAD.MOV.U32 R5, RZ, RZ, R16 ;  /* 0x000000ffff057224 */ /* 0x000fe200078e0010 */
[----:B------:R-:W-:Y:S02]  /*bc00*/  PRMT R4, R4, 0x9910, RZ ;  /* 0x0000991004047816 */ /* 0x000fe400000000ff */
[----:B------:R-:W-:Y:S02]  /*bc10*/  SEL R9, RZ, 0x1, !P2 ;  /* 0x00000001ff097807 */ /* 0x000fe40005000000 */
[----:B------:R-:W-:Y:S02]  /*bc20*/  ISETP.NE.AND P2, PT, R6, RZ, PT ;  /* 0x000000ff0600720c */ /* 0x000fe40003f45270 */
[----:B------:R-:W-:-:S02]  /*bc30*/  SEL R8, RZ, 0x1, !P3 ;  /* 0x00000001ff087807 */ /* 0x000fc40005800000 */
[----:B------:R-:W-:Y:S02]  /*bc40*/  SEL R7, RZ, 0x1, !P4 ;  /* 0x00000001ff077807 */ /* 0x000fe40006000000 */
[----:B------:R-:W-:Y:S02]  /*bc50*/  SEL R6, RZ, 0x1, !P5 ;  /* 0x00000001ff067807 */ /* 0x000fe40006800000 */
[----:B------:R-:W-:Y:S02]  /*bc60*/  ISETP.NE.AND P3, PT, R5, RZ, PT ;  /* 0x000000ff0500720c */ /* 0x000fe40003f65270 */
[----:B------:R-:W-:Y:S02]  /*bc70*/  ISETP.NE.AND P4, PT, R3, RZ, PT ;  /* 0x000000ff0300720c */ /* 0x000fe40003f85270 */
[----:B------:R-:W-:Y:S02]  /*bc80*/  ISETP.NE.AND P5, PT, R4, RZ, PT ;  /* 0x000000ff0400720c */ /* 0x000fe40003fa5270 */
        /* <DEDUP_REMOVED lines=8> */
.L_x_2432:
[C---:B------:R-:W-:Y:S02]  /*bd10*/  PRMT R42, R28.reuse, 0x7610, R42 ;  /* 0x000076101c2a7816 */ /* 0x040fe4000000002a */
[----:B------:R-:W-:Y:S02]  /*bd20*/  PRMT R44, R28, 0x7632, R44 ;  /* 0x000076321c2c7816 */ /* 0x000fe4000000002c */
[C---:B------:R-:W-:Y:S02]  /*bd30*/  PRMT R41, R29.reuse, 0x7610, R41 ;  /* 0x000076101d297816 */ /* 0x040fe40000000029 */
[----:B------:R-:W-:Y:S02]  /*bd40*/  PRMT R43, R29, 0x7632, R43 ;  /* 0x000076321d2b7816 */ /* 0x000fe4000000002b */
[C---:B------:R-:W-:Y:S02]  /*bd50*/  PRMT R28, R30.reuse, 0x7610, R28 ;  /* 0x000076101e1c7816 */ /* 0x040fe4000000001c */
[----:B------:R-:W-:-:S02]  /*bd60*/  PRMT R29, R30, 0x7632, R29 ;  /* 0x000076321e1d7816 */ /* 0x000fc4000000001d */
[----:B------:R-:W-:Y:S02]  /*bd70*/  PRMT R33, R24, 0x7632, R33 ;  /* 0x0000763218217816 */ /* 0x000fe40000000021 */
[----:B------:R-:W-:Y:S02]  /*bd80*/  PRMT R32, R25, 0x7632, R32 ;  /* 0x0000763219207816 */ /* 0x000fe40000000020 */
[C---:B------:R-:W-:Y:S02]  /*bd90*/  PRMT R34, R26.reuse, 0x7610, R34 ;  /* 0x000076101a227816 */ /* 0x040fe40000000022 */
[----:B------:R-:W-:Y:S02]  /*bda0*/  PRMT R38, R26, 0x7632, R38 ;  /* 0x000076321a267816 */ /* 0x000fe40000000026 */
[C---:B------:R-:W-:Y:S02]  /*bdb0*/  PRMT R35, R27.reuse, 0x7610, R35 ;  /* 0x000076101b237816 */ /* 0x040fe40000000023 */
[----:B------:R-:W-:-:S02]  /*bdc0*/  PRMT R39, R27, 0x7632, R39 ;  /* 0x000076321b277816 */ /* 0x000fc40000000027 */
[----:B------:R-:W-:-:S07]  /*bdd0*/  PRMT R30, R31, 0x7632, R30 ;  /* 0x000076321f1e7816 */ /* 0x000fce000000001e */
.L_x_2431:
[----:B------:R-:W-:Y:S05]  /*bde0*/  BSYNC B0 ;  /* 0x0000000000007941 */ /* 0x000fea0003800000 */
.L_x_2430:
[----:B------:R-:W-:Y:S01]  /*bdf0*/  ISETP.GE.U32.AND P1, PT, R37, R36, PT ;  /* 0x000000242500720c */ /* 0x000fe20003f26070 */
[----:B------:R-:W-:-:S12]  /*be00*/  BSSY B0, `(.L_x_2434) ;  /* 0x0000028000007945 */ /* 0x000fd80003800000 */
[----:B------:R-:W-:Y:S05]  /*be10*/  @P1 BRA `(.L_x_2435) ;  /* 0x0000000000981947 */ /* 0x000fea0003800000 */
[----:B------:R-:W-:-:S05]  /*be20*/  IMAD R24, R40, R37, RZ ;  /* 0x0000002528187224 */ /* 0x000fca00078e02ff */
[----:B------:R-:W-:-:S05]  /*be30*/  SHF.R.U32.HI R27, RZ, 0x2, R24 ;  /* 0x00000002ff1b7819 */ /* 0x000fca0000011618 */
[----:B------:R-:W-:-:S05]  /*be40*/  IMAD.WIDE.U32 R26, R27, 0x8, R18 ;  /* 0x000000081b1a7825 */ /* 0x000fca00078e0012 */
[----:B------:R-:W2:Y:S01]  /*be50*/  LDG.E.64 R24, desc[UR58][R26.64] ;  /* 0x0000003a1a187981 */ /* 0x000ea2000c1e1b00 */
[----:B------:R-:W-:-:S04]  /*be60*/  IADD3 R45, R37, R0, RZ ;  /* 0x00000000252d7210 */ /* 0x000fc80007ffe0ff */
[----:B------:R-:W-:Y:S02]  /*be70*/  ISETP.GE.U32.AND P0, PT, R45, R36, PT ;  /* 0x000000242d00720c */ /* 0x000fe40003f06070 */
[----:B--2---:R-:W-:Y:S02]  /*be80*/  PRMT R33, R24, 0x7632, R33 ;  /* 0x0000763218217816 */ /* 0x004fe40000000021 */
[----:B------:R-:W-:-:S09]  /*be90*/  PRMT R32, R25, 0x7632, R32 ;  /* 0x0000763219207816 */ /* 0x000fd20000000020 */
        /* <DEDUP_REMOVED lines=30> */
.L_x_2435:
[----:B------:R-:W-:Y:S05]  /*c080*/  BSYNC B0 ;  /* 0x0000000000007941 */ /* 0x000fea0003800000 */
.L_x_2434:
[----:B------:R-:W-:Y:S04]  /*c090*/  BSSY B0, `(.L_x_2436) ;  /* 0x000004f000007945 */ /* 0x000fe80003800000 */
[----:B------:R-:W-:Y:S05]  /*c0a0*/  @P1 BRA `(.L_x_2437) ;  /* 0x0000000400341947 */ /* 0x000fea0003800000 */
[----:B------:R-:W-:Y:S01]  /*c0b0*/  LOP3.LUT R24, R24, 0xff, R15, 0xf8, !PT ;  /* 0x000000ff18187812 */ /* 0x000fe200078ef80f */
[----:B------:R-:W-:Y:S01]  /*c0c0*/  IMAD.IADD R37, R37, 0x1, R0 ;  /* 0x0000000125257824 */ /* 0x000fe200078e0200 */
[----:B------:R-:W-:Y:S02]  /*c0d0*/  LOP3.LUT R33, R33, 0xff, R14, 0xf8, !PT ;  /* 0x000000ff21217812 */ /* 0x000fe400078ef80e */
[----:B------:R-:W-:Y:S02]  /*c0e0*/  PRMT R24, R24, 0x9910, RZ ;  /* 0x0000991018187816 */ /* 0x000fe400000000ff */
[----:B------:R-:W-:Y:S02]  /*c0f0*/  LOP3.LUT R25, R25, 0xff, R12, 0xf8, !PT ;  /* 0x000000ff19197812 */ /* 0x000fe400078ef80c */
[----:B------:R-:W-:Y:S01]  /*c100*/  ISETP.GE.U32.AND P4, PT, R37, R36, PT ;  /* 0x000000242500720c */ /* 0x000fe20003f86070 */
[----:B------:R-:W-:Y:S01]  /*c110*/  IMAD.MOV.U32 R12, RZ, RZ, R24 ;  /* 0x000000ffff0c7224 */ /* 0x000fe200078e0018 */
[----:B------:R-:W-:-:S02]  /*c120*/  LOP3.LUT R32, R32, 0xff, R13, 0xf8, !PT ;  /* 0x000000ff20207812 */ /* 0x000fc400078ef80d */
[----:B------:R-:W-:Y:S02]  /*c130*/  PRMT R33, R33, 0x9910, RZ ;  /* 0x0000991021217816 */ /* 0x000fe400000000ff */
[----:B------:R-:W-:Y:S02]  /*c140*/  ISETP.NE.AND P0, PT, R12, RZ, PT ;  /* 0x000000ff0c00720c */ /* 0x000fe40003f05270 */
[----:B------:R-:W-:Y:S02]  /*c150*/  PRMT R13, R25, 0x9910, RZ ;  /* 0x00009910190d7816 */ /* 0x000fe400000000ff */
[----:B------:R-:W-:Y:S02]  /*c160*/  PRMT R14, R32, 0x9910, RZ ;  /* 0x00009910200e7816 */ /* 0x000fe400000000ff */
        /* <DEDUP_REMOVED lines=10> */
[----:B------:R-:W-:Y:S02]  /*c210*/  IADD3 R37, R37, R0, RZ ;  /* 0x0000000025257210 */ /* 0x000fe40007ffe0ff */
[----:B------:R-:W-:Y:S02]  /*c220*/  PRMT R34, R34, 0x9910, RZ ;  /* 0x0000991022227816 */ /* 0x000fe400000000ff */
[----:B------:R-:W-:Y:S02]  /*c230*/  LOP3.LUT R38, R38, 0xff, R9, 0xf8, !PT ;  /* 0x000000ff26267812 */ /* 0x000fe400078ef809 */
[----:B------:R-:W-:Y:S01]  /*c240*/  LOP3.LUT R39, R39, 0xff, R8, 0xf8, !PT ;  /* 0x000000ff27277812 */ /* 0x000fe200078ef808 */
[----:B------:R-:W-:Y:S01]  /*c250*/  IMAD.MOV.U32 R8, RZ, RZ, R34 ;  /* 0x000000ffff087224 */ /* 0x000fe200078e0022 */
[----:B------:R-:W-:-:S02]  /*c260*/  ISETP.GE.U32.AND P4, PT, R37, R36, PT ;  /* 0x000000242500720c */ /* 0x000fc40003f86070 */
[----:B------:R-:W-:Y:S02]  /*c270*/  PRMT R38, R38, 0x9910, RZ ;  /* 0x0000991026267816 */ /* 0x000fe400000000ff */
[----:B------:R-:W-:Y:S02]  /*c280*/  LOP3.LUT R35, R35, 0xff, R10, 0xf8, !PT ;  /* 0x000000ff23237812 */ /* 0x000fe400078ef80a */
[----:B------:R-:W-:Y:S01]  /*c290*/  ISETP.NE.AND P0, PT, R8, RZ, PT ;  /* 0x000000ff0800720c */ /* 0x000fe20003f05270 */
[----:B------:R-:W-:Y:S01]  /*c2a0*/  IMAD.MOV.U32 R8, RZ, RZ, R38 ;  /* 0x000000ffff087224 */ /* 0x000fe200078e0026 */
[----:B------:R-:W-:Y:S02]  /*c2b0*/  PRMT R9, R35, 0x9910, RZ ;  /* 0x0000991023097816 */ /* 0x000fe400000000ff */
[----:B------:R-:W-:Y:S02]  /*c2c0*/  PRMT R10, R39, 0x9910, RZ ;  /* 0x00009910270a7816 */ /* 0x000fe400000000ff */
        /* <DEDUP_REMOVED lines=8> */
[----:B------:R-:W-:Y:S01]  /*c350*/  LOP3.LUT R42, R42, 0xff, R7, 0xf8, !PT ;  /* 0x000000ff2a2a7812 */ /* 0x000fe200078ef807 */
[----:B------:R-:W-:Y:S01]  /*c360*/  IMAD.IADD R7, R37, 0x1, R0 ;  /* 0x0000000125077824 */ /* 0x000fe200078e0200 */
[----:B------:R-:W-:Y:S02]  /*c370*/  LOP3.LUT R44, R44, 0xff, R5, 0xf8, !PT ;  /* 0x000000ff2c2c7812 */ /* 0x000fe400078ef805 */
[----:B------:R-:W-:Y:S02]  /*c380*/  LOP3.LUT R41, R41, 0xff, R6, 0xf8, !PT ;  /* 0x000000ff29297812 */ /* 0x000fe400078ef806 */
[----:B------:R-:W-:Y:S02]  /*c390*/  ISETP.GE.U32.AND P4, PT, R7, R36, PT ;  /* 0x000000240700720c */ /* 0x000fe40003f86070 */
[----:B------:R-:W-:Y:S02]  /*c3a0*/  LOP3.LUT R43, R43, 0xff, R4, 0xf8, !PT ;  /* 0x000000ff2b2b7812 */ /* 0x000fe400078ef804 */
        /* <DEDUP_REMOVED lines=29> */
.L_x_2437:
[----:B------:R-:W-:Y:S05]  /*c580*/  BSYNC B0 ;  /* 0x0000000000007941 */ /* 0x000fea0003800000 */
.L_x_2436:
        /* <DEDUP_REMOVED lines=25> */
.L_x_2412:
        /* <DEDUP_REMOVED lines=38> */
.L_x_2441:
[----:B------:R-:W-:-:S05]  /*c980*/  SHF.R.U32.HI R5, RZ, 0x2, R15 ;  /* 0x00000002ff057819 */ /* 0x000fca000001160f */
[----:B------:R-:W-:-:S04]  /*c990*/  IMAD.WIDE.U32 R4, R5, 0x8, R18 ;  /* 0x0000000805047825 */ /* 0x000fc800078e0012 */
[----:B------:R-:W-:Y:S02]  /*c9a0*/  IMAD.IADD R15, R15, 0x1, R14 ;  /* 0x000000010f0f7824 */ /* 0x000fe400078e020e */
[----:B------:R-:W2:Y:S03]  /*c9b0*/  LDG.E.64 R4, desc[UR58][R4.64] ;  /* 0x0000003a04047981 */ /* 0x000ea6000c1e1b00 */
[----:B------:R-:W-:-:S05]  /*c9c0*/  SHF.R.U32.HI R7, RZ, 0x2, R15 ;  /* 0x00000002ff077819 */ /* 0x000fca000001160f */
[----:B------:R-:W-:-:S04]  /*c9d0*/  IMAD.WIDE.U32 R6, R7, 0x8, R18 ;  /* 0x0000000807067825 */ /* 0x000fc800078e0012 */
[----:B------:R-:W-:Y:S02]  /*c9e0*/  IMAD.IADD R15, R15, 0x1, R14 ;  /* 0x000000010f0f7824 */ /* 0x000fe400078e020e */
[----:B------:R-:W3:Y:S03]  /*c9f0*/  LDG.E.64 R6, desc[UR58][R6.64] ;  /* 0x0000003a06067981 */ /* 0x000ee6000c1e1b00 */
[----:B------:R-:W-:-:S05]  /*ca00*/  SHF.R.U32.HI R9, RZ, 0x2, R15 ;  /* 0x00000002ff097819 */ /* 0x000fca000001160f */
[----:B------:R-:W-:Y:S01]  /*ca10*/  IMAD.WIDE.U32 R8, R9, 0x8, R18 ;  /* 0x0000000809087825 */ /* 0x000fe200078e0012 */
[----:B------:R-:W-:-:S05]  /*ca20*/  IADD3 R15, R15, R14, RZ ;  /* 0x0000000e0f0f7210 */ /* 0x000fca0007ffe0ff */
[----:B------:R-:W4:Y:S01]  /*ca30*/  LDG.E.64 R8, desc[UR58][R8.64] ;  /* 0x0000003a08087981 */ /* 0x000f22000c1e1b00 */
[----:B------:R-:W-:-:S05]  /*ca40*/  SHF.R.U32.HI R11, RZ, 0x2, R15 ;  /* 0x00000002ff0b7819 */ /* 0x000fca000001160f */
[----:B------:R-:W-:-:S06]  /*ca50*/  IMAD.WIDE.U32 R10, R11, 0x8, R18 ;  /* 0x000000080b0a7825 */ /* 0x000fcc00078e0012 */
[----:B------:R-:W5:Y:S01]  /*ca60*/  LDG.E.64 R10, desc[UR58][R10.64] ;  /* 0x0000003a0a0a7981 */ /* 0x000f62000c1e1b00 */
[----:B------:R-:W-:-:S04]  /*ca70*/  IMAD.IADD R15, R15, 0x1, R14 ;  /* 0x000000010f0f7824 */ /* 0x000fc800078e020e */
[----:B------:R-:W-:-:S05]  /*ca80*/  IMAD R33, R14, 0x3, R15 ;  /* 0x000000030e217824 */ /* 0x000fca00078e020f */
[----:B------:R-:W-:Y:S02]  /*ca90*/  ISETP.GE.U32.AND P0, PT, R33, R36, PT ;  /* 0x000000242100720c */ /* 0x000fe40003f06070 */
[C-C-:B--2---:R-:W-:Y:S02]  /*caa0*/  LOP3.LUT R33, R4.reuse, 0xff, R13.reuse, 0xf8, !PT ;  /* 0x000000ff04217812 */ /* 0x144fe400078ef80d */
[----:B------:R-:W-:Y:S02]  /*cab0*/  PRMT R13, R5, 0x7632, R13 ;  /* 0x00007632050d7816 */ /* 0x000fe4000000000d */
[----:B------:R-:W-:Y:S02]  /*cac0*/  PRMT R33, R33, 0x9910, RZ ;  /* 0x0000991021217816 */ /* 0x000fe400000000ff */
[----:B------:R-:W-:Y:S02]  /*cad0*/  PRMT R34, R4, 0x7632, R34 ;  /* 0x0000763204227816 */ /* 0x000fe40000000022 */
[----:B------:R-:W-:Y:S01]  /*cae0*/  LOP3.LUT R13, R13, 0xff, R0, 0xf8, !PT ;  /* 0x000000ff0d0d7812 */ /* 0x000fe200078ef800 */
[----:B------:R-:W-:Y:S01]  /*caf0*/  IMAD.MOV.U32 R0, RZ, RZ, R33 ;  /* 0x000000ffff007224 */ /* 0x000fe200078e0021 */
[----:B------:R-:W-:-:S02]  /*cb00*/  LOP3.LUT R34, R34, 0xff, R3, 0xf8, !PT ;  /* 0x000000ff22227812 */ /* 0x000fc400078ef803 */
[----:B------:R-:W-:Y:S02]  /*cb10*/  PRMT R13, R13, 0x9910, RZ ;  /* 0x000099100d0d7816 */ /* 0x000fe400000000ff */
[----:B------:R-:W-:Y:S02]  /*cb20*/  PRMT R3, R34, 0x9910, RZ ;  /* 0x0000991022037816 */ /* 0x000fe400000000ff */
[----:B------:R-:W-:Y:S01]  /*cb30*/  ISETP.NE.AND P2, PT, R0, RZ, PT ;  /* 0x000000ff0000720c */ /* 0x000fe20003f45270 */
[----:B------:R-:W-:Y:S01]  /*cb40*/  IMAD.MOV.U32 R0, RZ, RZ, R13 ;  /* 0x000000ffff007224 */ /* 0x000fe200078e000d */
[----:B------:R-:W-:Y:S02]  /*cb50*/  LOP3.LUT R12, R5, 0xff, R12, 0xf8, !PT ;  /* 0x000000ff050c7812 */ /* 0x000fe400078ef80c */
[----:B------:R-:W-:Y:S02]  /*cb60*/  ISETP.NE.AND P4, PT, R3, RZ, PT ;  /* 0x000000ff0300720c */ /* 0x000fe40003f85270 */
[----:B---3--:R-:W-:-:S02]  /*cb70*/  PRMT R3, R6, 0x7632, R3 ;  /* 0x0000763206037816 */ /* 0x008fc40000000003 */
[----:B------:R-:W-:Y:S02]  /*cb80*/  PRMT R12, R12, 0x9910, RZ ;  /* 0x000099100c0c7816 */ /* 0x000fe400000000ff */
[----:B------:R-:W-:Y:S02]  /*cb90*/  LOP3.LUT R32, R6, 0xff, R32, 0xf8, !PT ;  /* 0x000000ff06207812 */ /* 0x000fe400078ef820 */
[----:B------:R-:W-:Y:S02]  /*cba0*/  ISETP.NE.AND P5, PT, R0, RZ, PT ;  /* 0x000000ff0000720c */ /* 0x000fe40003fa5270 */
[C---:B------:R-:W-:Y:S02]  /*cbb0*/  LOP3.LUT R28, R7.reuse, 0xff, R28, 0xf8, !PT ;  /* 0x000000ff071c7812 */ /* 0x040fe400078ef81c */
[----:B------:R-:W-:Y:S02]  /*cbc0*/  PRMT R0, R7, 0x7632, R0 ;  /* 0x0000763207007816 */ /* 0x000fe40000000000 */
[----:B------:R-:W-:-:S02]  /*cbd0*/  LOP3.LUT R3, R3, 0xff, R30, 0xf8, !PT ;  /* 0x000000ff03037812 */ /* 0x000fc400078ef81e */
[----:B------:R-:W-:Y:S02]  /*cbe0*/  ISETP.NE.AND P3, PT, R12, RZ, PT ;  /* 0x000000ff0c00720c */ /* 0x000fe40003f65270 */
[----:B------:R-:W-:Y:S02]  /*cbf0*/  PRMT R12, R32, 0x9910, RZ ;  /* 0x00009910200c7816 */ /* 0x000fe400000000ff */
[----:B------:R-:W-:Y:S02]  /*cc00*/  PRMT R28, R28, 0x9910, RZ ;  /* 0x000099101c1c7816 */ /* 0x000fe400000000ff */
[----:B------:R-:W-:Y:S02]  /*cc10*/  LOP3.LUT R0, R0, 0xff, R31, 0xf8, !PT ;  /* 0x000000ff00007812 */ /* 0x000fe400078ef81f */
[----:B------:R-:W-:Y:S02]  /*cc20*/  PRMT R13, R3, 0x9910, RZ ;  /* 0x00009910030d7816 */ /* 0x000fe400000000ff */
[----:B------:R-:W-:-:S02]  /*cc30*/  ISETP.NE.AND P6, PT, R12, RZ, PT ;  /* 0x000000ff0c00720c */ /* 0x000fc40003fc5270 */
[----:B------:R-:W-:Y:S02]  /*cc40*/  MOV R3, R28 ;  /* 0x0000001c00037202 */ /* 0x000fe40000000f00 */
[----:B------:R-:W-:Y:S01]  /*cc50*/  PRMT R12, R0, 0x9910, RZ ;  /* 0x00009910000c7816 */ /* 0x000fe200000000ff */
[----:B------:R-:W-:Y:S01]  /*cc60*/  IMAD.MOV.U32 R0, RZ, RZ, R13 ;  /* 0x000000ffff007224 */ /* 0x000fe200078e000d */
[----:B------:R-:W-:Y:S02]  /*cc70*/  ISETP.NE.AND P1, PT, R3, RZ, PT ;  /* 0x000000ff0300720c */ /* 0x000fe40003f25270 */
[----:B----4-:R-:W-:Y:S01]  /*cc80*/  LOP3.LUT R29, R8, 0xff, R29, 0xf8, !PT ;  /* 0x000000ff081d7812 */ /* 0x010fe200078ef81d */
[----:B------:R-:W-:Y:S01]  /*cc90*/  IMAD.MOV.U32 R3, RZ, RZ, R12 ;  /* 0x000000ffff037224 */ /* 0x000fe200078e000c */
[----:B------:R-:W-:Y:S02]  /*cca0*/  SEL R13, RZ, 0x1, !P2 ;  /* 0x00000001ff0d7807 */ /* 0x000fe40005000000 */
[----:B------:R-:W-:-:S02]  /*ccb0*/  ISETP.NE.AND P2, PT, R0, RZ, PT ;  /* 0x000000ff0000720c */ /* 0x000fc40003f45270 */
[----:B------:R-:W-:Y:S02]  /*ccc0*/  PRMT R0, R8, 0x7632, R0 ;  /* 0x0000763208007816 */ /* 0x000fe40000000000 */
[----:B------:R-:W-:Y:S02]  /*ccd0*/  PRMT R29, R29, 0x9910, RZ ;  /* 0x000099101d1d7816 */ /* 0x000fe400000000ff */
[----:B------:R-:W-:Y:S02]  /*cce0*/  SEL R12, RZ, 0x1, !P3 ;  /* 0x00000001ff0c7807 */ /* 0x000fe40005800000 */
[----:B------:R-:W-:Y:S02]  /*ccf0*/  ISETP.NE.AND P3, PT, R3, RZ, PT ;  /* 0x000000ff0300720c */ /* 0x000fe40003f65270 */
[C---:B------:R-:W-:Y:S02]  /*cd00*/  PRMT R3, R9.reuse, 0x7632, R3 ;  /* 0x0000763209037816 */ /* 0x040fe40000000003 */
[----:B------:R-:W-:Y:S01]  /*cd10*/  LOP3.LUT R0, R0, 0xff, R27, 0xf8, !PT ;  /* 0x000000ff00007812 */ /* 0x000fe200078ef81b */
[----:B------:R-:W-:Y:S01]  /*cd20*/  IMAD.MOV.U32 R27, RZ, RZ, R29 ;  /* 0x000000ffff1b7224 */ /* 0x000fe200078e001d */
[----:B------:R-:W-:-:S02]  /*cd30*/  LOP3.LUT R26, R9, 0xff, R26, 0xf8, !PT ;  /* 0x000000ff091a7812 */ /* 0x000fc400078ef81a */
[----:B------:R-:W-:Y:S02]  /*cd40*/  LOP3.LUT R24, R3, 0xff, R24, 0xf8, !PT ;  /* 0x000000ff03187812 */ /* 0x000fe400078ef818 */
[----:B------:R-:W-:Y:S02]  /*cd50*/  SEL R3, RZ, 0x1, !P4 ;  /* 0x00000001ff037807 */ /* 0x000fe40006000000 */
[----:B------:R-:W-:Y:S02]  /*cd60*/  PRMT R26, R26, 0x9910, RZ ;  /* 0x000099101a1a7816 */ /* 0x000fe400000000ff */
[----:B------:R-:W-:Y:S02]  /*cd70*/  ISETP.NE.AND P4, PT, R27, RZ, PT ;  /* 0x000000ff1b00720c */ /* 0x000fe40003f85270 */
[----:B------:R-:W-:Y:S02]  /*cd80*/  PRMT R27, R24, 0x9910, RZ ;  /* 0x00009910181b7816 */ /* 0x000fe400000000ff */
[----:B------:R-:W-:-:S02]  /*cd90*/  SEL R24, RZ, 0x1, !P5 ;  /* 0x00000001ff187807 */ /* 0x000fc40006800000 */
[----:B------:R-:W-:Y:S02]  /*cda0*/  ISETP.NE.AND P5, PT, R26, RZ, PT ;  /* 0x000000ff1a00720c */ /* 0x000fe40003fa5270 */
[----:B------:R-:W-:Y:S02]  /*cdb0*/  MOV R26, R27 ;  /* 0x0000001b001a7202 */ /* 0x000fe40000000f00 */
[----:B-----5:R-:W-:Y:S02]  /*cdc0*/  LOP3.LUT R25, R10, 0xff, R25, 0xf8, !PT ;  /* 0x000000ff0a197812 */ /* 0x020fe400078ef819 */
[----:B------:R-:W-:Y:S02]  /*cdd0*/  SEL R28, RZ, 0x1, !P1 ;  /* 0x00000001ff1c7807 */ /* 0x000fe40004800000 */
[----:B------:R-:W-:Y:S02]  /*cde0*/  ISETP.NE.AND P1, PT, R26, RZ, PT ;  /* 0x000000ff1a00720c */ /* 0x000fe40003f25270 */
[----:B------:R-:W-:-:S02]  /*cdf0*/  PRMT R26, R25, 0x9910, RZ ;  /* 0x00009910191a7816 */ /* 0x000fc400000000ff */
[C---:B------:R-:W-:Y:S02]  /*ce00*/  PRMT R25, R11.reuse, 0x7632, R25 ;  /* 0x000076320b197816 */ /* 0x040fe40000000019 */
[----:B------:R-:W-:Y:S02]  /*ce10*/  PRMT R0, R0, 0x9910, RZ ;  /* 0x0000991000007816 */ /* 0x000fe400000000ff */
[----:B------:R-:W-:Y:S02]  /*ce20*/  SEL R32, RZ, 0x1, !P6 ;  /* 0x00000001ff207807 */ /* 0x000fe40007000000 */
[----:B------:R-:W-:Y:S02]  /*ce30*/  LOP3.LUT R20, R11, 0xff, R20, 0xf8, !PT ;  /* 0x000000ff0b147812 */ /* 0x000fe400078ef814 */
[----:B------:R-:W-:Y:S02]  /*ce40*/  LOP3.LUT R25, R25, 0xff, R16, 0xf8, !PT ;  /* 0x000000ff19197812 */ /* 0x000fe400078ef810 */
[----:B------:R-:W-:-:S02]  /*ce50*/  ISETP.NE.AND P6, PT, R0, RZ, PT ;  /* 0x000000ff0000720c */ /* 0x000fc40003fc5270 */
[----:B------:R-:W-:Y:S02]  /*ce60*/  PRMT R0, R10, 0x7632, R0 ;  /* 0x000076320a007816 */ /* 0x000fe40000000000 */
[----:B------:R-:W-:Y:S02]  /*ce70*/  PRMT R16, R20, 0x9910, RZ ;  /* 0x0000991014107816 */ /* 0x000fe400000000ff */
[----:B------:R-:W-:Y:S02]  /*ce80*/  PRMT R25, R25, 0x9910, RZ ;  /* 0x0000991019197816 */ /* 0x000fe400000000ff */
[----:B------:R-:W-:Y:S01]  /*ce90*/  LOP3.LUT R0, R0, 0xff, R21, 0xf8, !PT ;  /* 0x000000ff00007812 */ /* 0x000fe200078ef815 */
[----:B------:R-:W-:Y:S01]  /*cea0*/  IMAD.MOV.U32 R21, RZ, RZ, R26 ;  /* 0x000000ffff157224 */ /* 0x000fe200078e001a */
[----:B------:R-:W-:Y:S02]  /*ceb0*/  SEL R31, RZ, 0x1, !P3 ;  /* 0x00000001ff1f7807 */ /* 0x000fe40005800000 */
[----:B------:R-:W-:Y:S01]  /*cec0*/  ISETP.NE.AND P3, PT, R16, RZ, PT ;  /* 0x000000ff1000720c */ /* 0x000fe20003f65270 */
[----:B------:R-:W-:Y:S01]  /*ced0*/  IMAD.MOV.U32 R16, RZ, RZ, R25 ;  /* 0x000000ffff107224 */ /* 0x000fe200078e0019 */
[----:B------:R-:W-:-:S02]  /*cee0*/  PRMT R0, R0, 0x9910, RZ ;  /* 0x0000991000007816 */ /* 0x000fc400000000ff */
[----:B------:R-:W-:Y:S02]  /*cef0*/  SEL R30, RZ, 0x1, !P2 ;  /* 0x00000001ff1e7807 */ /* 0x000fe40005000000 */
[----:B------:R-:W-:Y:S02]  /*cf00*/  SEL R29, RZ, 0x1, !P4 ;  /* 0x00000001ff1d7807 */ /* 0x000fe40006000000 */
[----:B------:R-:W-:Y:S02]  /*cf10*/  SEL R26, RZ, 0x1, !P5 ;  /* 0x00000001ff1a7807 */ /* 0x000fe40006800000 */
[----:B------:R-:W-:Y:S02]  /*cf20*/  ISETP.NE.AND P2, PT, R21, RZ, PT ;  /* 0x000000ff1500720c */ /* 0x000fe40003f45270 */
[----:B------:R-:W-:Y:S02]  /*cf30*/  ISETP.NE.AND P4, PT, R0, RZ, PT ;  /* 0x000000ff0000720c */ /* 0x000fe40003f85270 */
[----:B------:R-:W-:-:S02]  /*cf40*/  ISETP.NE.AND P5, PT, R16, RZ, PT ;  /* 0x000000ff1000720c */ /* 0x000fc40003fa5270 */
[----:B------:R-:W-:Y:S02]  /*cf50*/  PRMT R0, R24, 0x7610, R0 ;  /* 0x0000761018007816 */ /* 0x000fe40000000000 */
        /* <DEDUP_REMOVED lines=8> */
.L_x_2440:
[C---:B------:R-:W-:Y:S02]  /*cfe0*/  PRMT R37, R6.reuse, 0x7610, R37 ;  /* 0x0000761006257816 */ /* 0x040fe40000000025 */
[----:B------:R-:W-:Y:S02]  /*cff0*/  PRMT R39, R6, 0x7632, R39 ;  /* 0x0000763206277816 */ /* 0x000fe40000000027 */
[C---:B------:R-:W-:Y:S02]  /*d000*/  PRMT R41, R9.reuse, 0x7610, R41 ;  /* 0x0000761009297816 */ /* 0x040fe40000000029 */
[----:B------:R-:W-:Y:S02]  /*d010*/  PRMT R43, R9, 0x7632, R43 ;  /* 0x00007632092b7816 */ /* 0x000fe4000000002b */
[----:B------:R-:W-:Y:S02]  /*d020*/  PRMT R42, R8, 0x7610, R42 ;  /* 0x00007610082a7816 */ /* 0x000fe4000000002a */
[----:B------:R-:W-:-:S02]  /*d030*/  PRMT R6, R10, 0x7610, R6 ;  /* 0x000076100a067816 */ /* 0x000fc40000000006 */
[----:B------:R-:W-:Y:S02]  /*d040*/  PRMT R9, R11, 0x7610, R9 ;  /* 0x000076100b097816 */ /* 0x000fe40000000009 */
[C---:B------:R-:W-:Y:S02]  /*d050*/  PRMT R34, R4.reuse, 0x7610, R34 ;  /* 0x0000761004227816 */ /* 0x040fe40000000022 */
[----:B------:R-:W-:Y:S02]  /*d060*/  PRMT R38, R4, 0x7632, R38 ;  /* 0x0000763204267816 */ /* 0x000fe40000000026 */
[C---:B------:R-:W-:Y:S02]  /*d070*/  PRMT R33, R5.reuse, 0x7610, R33 ;  /* 0x0000761005217816 */ /* 0x040fe40000000021 */
[----:B------:R-:W-:Y:S02]  /*d080*/  PRMT R35, R5, 0x7632, R35 ;  /* 0x0000763205237816 */ /* 0x000fe40000000023 */
[----:B------:R-:W-:-:S02]  /*d090*/  PRMT R40, R7, 0x7632, R40 ;  /* 0x0000763207287816 */ /* 0x000fc40000000028 */
[----:B------:R-:W-:Y:S02]  /*d0a0*/  PRMT R8, R8, 0x7632, R8 ;  /* 0x0000763208087816 */ /* 0x000fe40000000008 */
[----:B------:R-:W-:Y:S02]  /*d0b0*/  PRMT R10, R10, 0x7632, R10 ;  /* 0x000076320a0a7816 */ /* 0x000fe4000000000a */
[----:B------:R-:W-:-:S07]  /*d0c0*/  PRMT R11, R11, 0x7632, R11 ;  /* 0x000076320b0b7816 */ /* 0x000fce000000000b */
.L_x_2439:
[----:B------:R-:W-:Y:S05]  /*d0d0*/  BSYNC B0 ;  /* 0x0000000000007941 */ /* 0x000fea0003800000 */
.L_x_2438:
[----:B------:R-:W-:Y:S01]  /*d0e0*/  ISETP.GE.U32.AND P1, PT, R15, R36, PT ;  /* 0x000000240f00720c */ /* 0x000fe20003f26070 */
[----:B------:R-:W-:-:S12]  /*d0f0*/  BSSY B0, `(.L_x_2442) ;  /* 0x0000026000007945 */ /* 0x000fd80003800000 */
        /* <DEDUP_REMOVED lines=37> */
.L_x_2443:
[----:B------:R-:W-:Y:S05]  /*d350*/  BSYNC B0 ;  /* 0x0000000000007941 */ /* 0x000fea0003800000 */
.L_x_2442:
[----:B------:R-:W-:Y:S04]  /*d360*/  BSSY B0, `(.L_x_2444) ;  /* 0x000004e000007945 */ /* 0x000fe80003800000 */
[----:B------:R-:W-:Y:S05]  /*d370*/  @P1 BRA `(.L_x_2445) ;  /* 0x0000000400301947 */ /* 0x000fea0003800000 */
        /* <DEDUP_REMOVED lines=26> */
[----:B------:R-:W-:Y:S02]  /*d520*/  PRMT R39, R39, 0x9910, RZ ;  /* 0x0000991027277816 */ /* 0x000fe400000000ff */
[----:B------:R-:W-:-:S02]  /*d530*/  LOP3.LUT R7, R7, 0xff, R28, 0xf8, !PT ;  /* 0x000000ff07077812 */ /* 0x000fc400078ef81c */
[----:B------:R-:W-:Y:S02]  /*d540*/  LOP3.LUT R40, R40, 0xff, R31, 0xf8, !PT ;  /* 0x000000ff28287812 */ /* 0x000fe400078ef81f */
[----:B------:R-:W-:Y:S01]  /*d550*/  ISETP.NE.AND P0, PT, R4, RZ, PT ;  /* 0x000000ff0400720c */ /* 0x000fe20003f05270 */
[----:B------:R-:W-:Y:S01]  /*d560*/  IMAD.MOV.U32 R4, RZ, RZ, R39 ;  /* 0x000000ffff047224 */ /* 0x000fe200078e0027 */
[----:B------:R-:W-:Y:S02]  /*d570*/  PRMT R5, R7, 0x9910, RZ ;  /* 0x0000991007057816 */ /* 0x000fe400000000ff */
[----:B------:R-:W-:Y:S02]  /*d580*/  PRMT R7, R40, 0x9910, RZ ;  /* 0x0000991028077816 */ /* 0x000fe400000000ff */
        /* <DEDUP_REMOVED lines=12> */
[----:B------:R-:W-:Y:S02]  /*d650*/  LOP3.LUT R41, R41, 0xff, R26, 0xf8, !PT ;  /* 0x000000ff29297812 */ /* 0x000fe400078ef81a */
        /* <DEDUP_REMOVED lines=30> */
.L_x_2445:
[----:B------:R-:W-:Y:S05]  /*d840*/  BSYNC B0 ;  /* 0x0000000000007941 */ /* 0x000fea0003800000 */
.L_x_2444:
        /* <DEDUP_REMOVED lines=24> */
.L_x_2396:
[----:B------:R-:W-:Y:S05]  /*d9d0*/  BSYNC B6 ;  /* 0x0000000000067941 */ /* 0x000fea0003800000 */
.L_x_2395:
[----:B------:R-:W-:Y:S02]  /*d9e0*/  ULDC UR4, c[0x0][0x230] ;  /* 0x00008c0000047ab9 */ /* 0x000fe40000000800 */
[----:B------:R-:W-:-:S13]  /*d9f0*/  ISETP.NE.AND P0, PT, RZ, UR4, PT ;  /* 0x00000004ff007c0c */ /* 0x000fda000bf05270 */
[----:B------:R-:W-:Y:S05]  /*da00*/  @!P0 BRA `(.L_x_2446) ;  /* 0x0000000000b88947 */ /* 0x000fea0003800000 */
[----:B------:R-:W0:Y:S01]  /*da10*/  S2R R4, SR_CgaCtaId ;  /* 0x0000000000047919 */ /* 0x000e220000008800 */
[----:B------:R-:W1:Y:S01]  /*da20*/  LDC R9, c[0x0][RZ] ;  /* 0x00000000ff097b82 */ /* 0x000e620000000800 */
[----:B------:R-:W-:Y:S02]  /*da30*/  MOV R0, 0x400 ;  /* 0x0000040000007802 */ /* 0x000fe40000000f00 */
[----:B------:R-:W-:Y:S02]  /*da40*/  PRMT R6, R25, 0x7604, R26 ;  /* 0x0000760419067816 */ /* 0x000fe4000000001a */
[----:B------:R-:W-:Y:S02]  /*da50*/  IADD3 R3, R0, 0x10, RZ ;  /* 0x0000001000037810 */ /* 0x000fe40007ffe0ff */
[----:B------:R-:W-:Y:S01]  /*da60*/  PRMT R5, R19, 0x7054, R6 ;  /* 0x0000705413057816 */ /* 0x000fe20000000006 */
[----:B------:R-:W2:Y:S03]  /*da70*/  LDC R10, c[0x0][0x4] ;  /* 0x00000100ff0a7b82 */ /* 0x000ea60000000800 */
[----:B------:R-:W-:Y:S01]  /*da80*/  PRMT R5, R16, 0x654, R5 ;  /* 0x0000065410057816 */ /* 0x000fe20000000005 */
[----:B-1----:R-:W-:Y:S01]  /*da90*/  IMAD R0, R17, R9, R2 ;  /* 0x0000000911007224 */ /* 0x002fe200078e0202 */
[----:B0-----:R-:W-:-:S02]  /*daa0*/  LEA R3, R4, R3, 0x18 ;  /* 0x0000000304037211 */ /* 0x001fc400078ec0ff */
[----:B--2---:R-:W-:-:S03]  /*dab0*/  SHF.R.U32.HI R4, RZ, 0x1, R10 ;  /* 0x00000001ff047819 */ /* 0x004fc6000001160a */
[----:B------:R-:W-:Y:S01]  /*dac0*/  IMAD R0, R0, 0x4, R3 ;  /* 0x0000000400007824 */ /* 0x000fe200078e0203 */
[----:B------:R-:W-:-:S04]  /*dad0*/  ISETP.NE.AND P0, PT, R4, RZ, PT ;  /* 0x000000ff0400720c */ /* 0x000fc80003f05270 */
[----:B------:R0:W-:Y:S09]  /*dae0*/  STS [R0], R5 ;  /* 0x0000000500007388 */ /* 0x0001f20000000800 */
[----:B0-----:R-:W-:Y:S05]  /*daf0*/  @!P0 BRA `(.L_x_2446) ;  /* 0x00000000007c8947 */ /* 0x001fea0003800000 */
.L_x_2449:
        /* <DEDUP_REMOVED lines=28> */
.L_x_2448:
[----:B------:R-:W-:Y:S05]  /*dcc0*/  BSYNC B0 ;  /* 0x0000000000007941 */ /* 0x000fea0003800000 */
.L_x_2447:
[----:B------:R-:W-:Y:S01]  /*dcd0*/  MOV R4, R7 ;  /* 0x0000000700047202 */ /* 0x000fe20000000f00 */
[----:B------:R-:W-:Y:S06]  /*dce0*/  @P3 BRA `(.L_x_2449) ;  /* 0xfffffffc00843947 */ /* 0x000fec000383ffff */
.L_x_2446:
        /* <DEDUP_REMOVED lines=22> */
.L_x_2454:
        /* <DEDUP_REMOVED lines=25> */
.L_x_2453:
[----:B------:R-:W-:Y:S05]  /*dfe0*/  BSYNC B0 ;  /* 0x0000000000007941 */ /* 0x000fea0003800000 */
.L_x_2452:
[----:B------:R-:W-:-:S04]  /*dff0*/  SHF.R.S32.HI R4, RZ, 0x1, R4 ;  /* 0x00000001ff047819 */ /* 0x000fc80000011404 */
[----:B------:R-:W-:-:S13]  /*e000*/  ISETP.GE.AND P0, PT, R4, 0x20, PT ;  /* 0x000000200400780c */ /* 0x000fda0003f06270 */
[----:B------:R-:W-:Y:S05]  /*e010*/  @P0 BRA `(.L_x_2454) ;  /* 0xfffffffc008c0947 */ /* 0x000fea000383ffff */
[----:B0-----:R-:W-:-:S07]  /*e020*/  IMAD.MOV.U32 R0, RZ, RZ, 0x20 ;  /* 0x00000020ff007424 */ /* 0x001fce00078e00ff */
.L_x_2451:
[----:B------:R-:W-:Y:S01]  /*e030*/  ISETP.GE.AND P0, PT, R0, 0x2, PT ;  /* 0x000000020000780c */ /* 0x000fe20003f06270 */
[----:B------:R-:W-:Y:S05]  /*e040*/  WARPSYNC.ALL ;  /* 0x0000000000007948 */ /* 0x000fea0003800000 */
[----:B------:R-:W-:Y:S07]  /*e050*/  BAR.SYNC.DEFER_BLOCKING 0x0 ;  /* 0x0000000000007b1d */ /* 0x000fee0000010000 */
[----:B------:R-:W-:Y:S05]  /*e060*/  @!P0 BRA `(.L_x_2450) ;  /* 0x0000000000748947 */ /* 0x000fea0003800000 */
[----:B------:R-:W-:-:S07]  /*e070*/  IMAD.MOV.U32 R3, RZ, RZ, 0x1 ;  /* 0x00000001ff037424 */ /* 0x000fce00078e00ff */
.L_x_2455:
        /* <DEDUP_REMOVED lines=17> */
[----:B---3--:R-:W-:-:S02]  /*e190*/  SHF.L.U32 R3, R3, 0x1, RZ ;  /* 0x0000000103037819 */ /* 0x008fc400000006ff */
[----:B0-----:R-:W-:Y:S02]  /*e1a0*/  ISETP.NE.OR P2, PT, R8, RZ, P2 ;  /* 0x000000ff0800720c */ /* 0x001fe40001745670 */
[----:B------:R-:W-:Y:S02]  /*e1b0*/  ISETP.GE.AND P4, PT, R3, R0, PT ;  /* 0x000000000300720c */ /* 0x000fe40003f86270 */
[----:B-1----:R-:W-:Y:S02]  /*e1c0*/  ISETP.NE.OR P0, PT, R4, RZ, P0 ;  /* 0x000000ff0400720c */ /* 0x002fe40000705670 */
[----:B------:R-:W-:Y:S02]  /*e1d0*/  SEL R19, RZ, 0x1, !P2 ;  /* 0x00000001ff137807 */ /* 0x000fe40005000000 */
[----:B--2---:R-:W-:Y:S02]  /*e1e0*/  ISETP.NE.OR P1, PT, R6, RZ, P1 ;  /* 0x000000ff0600720c */ /* 0x004fe40000f25670 */
[----:B------:R-:W-:-:S02]  /*e1f0*/  SEL R26, RZ, 0x1, !P0 ;  /* 0x00000001ff1a7807 */ /* 0x000fc40004000000 */
[----:B----4-:R-:W-:Y:S02]  /*e200*/  ISETP.NE.OR P3, PT, R10, RZ, P3 ;  /* 0x000000ff0a00720c */ /* 0x010fe40001f65670 */
[----:B------:R-:W-:Y:S02]  /*e210*/  SEL R25, RZ, 0x1, !P1 ;  /* 0x00000001ff197807 */ /* 0x000fe40004800000 */
[----:B------:R-:W-:Y:S01]  /*e220*/  SEL R16, RZ, 0x1, !P3 ;  /* 0x00000001ff107807 */ /* 0x000fe20005800000 */
[----:B------:R-:W-:Y:S08]  /*e230*/  @!P4 BRA `(.L_x_2455) ;  /* 0xfffffffc0090c947 */ /* 0x000ff0000383ffff */
.L_x_2450:
[----:B------:R-:W1:Y:S01]  /*e240*/  LDC R3, c[0x0][0x3e8] ;  /* 0x0000fa00ff037b82 */ /* 0x000e620000000800 */
[----:B------:R-:W-:Y:S02]  /*e250*/  IMAD.MOV.U32 R27, RZ, RZ, RZ ;  /* 0x000000ffff1b7224 */ /* 0x000fe400078e00ff */
[----:B------:R-:W-:Y:S01]  /*e260*/  IMAD.MOV.U32 R28, RZ, RZ, RZ ;  /* 0x000000ffff1c7224 */ /* 0x000fe200078e00ff */
[----:B-1----:R-:W-:-:S13]  /*e270*/  ISETP.NE.AND P1, PT, R3, RZ, PT ;  /* 0x000000ff0300720c */ /* 0x002fda0003f25270 */
[----:B------:R-:W-:Y:S05]  /*e280*/  @!P1 BRA `(.L_x_2456) ;  /* 0x0000001000489947 */ /* 0x000fea0003800000 */
[----:B0-----:R-:W-:Y:S01]  /*e290*/  MOV R5, R23 ;  /* 0x0000001700057202 */ /* 0x001fe20000000f00 */
        /* <DEDUP_REMOVED lines=273> */
.L_x_2456:
        /* <DEDUP_REMOVED lines=275> */
.L_x_2457:
[----:B------:R-:W-:Y:S02]  /*104e0*/  IMAD.MOV.U32 R18, RZ, RZ, RZ ;  /* 0x000000ffff127224 */ /* 0x000fe400078e00ff */
[----:B------:R-:W-:Y:S01]  /*104f0*/  IMAD.MOV.U32 R24, RZ, RZ, RZ ;  /* 0x000000ffff187224 */ /* 0x000fe200078e00ff */
[----:B------:R-:W-:Y:S06]  /*10500*/  @!P1 BRA `(.L_x_2458) ;  /* 0x0000001000489947 */ /* 0x000fec0003800000 */
[----:B------:R-:W-:Y:S01]  /*10510*/  HFMA2.MMA R4, -RZ, RZ, 0, 0 ;  /* 0x00000000ff047435 */ /* 0x000fe200000001ff */
[----:B0-----:R-:W-:Y:S01]  /*10520*/  VIADD R5, R23, 0x2 ;  /* 0x0000000217057836 */ /* 0x001fe20000000000 */
        /* <DEDUP_REMOVED lines=272> */
.L_x_2458:
        /* <DEDUP_REMOVED lines=275> */
.L_x_2459:
        /* <DEDUP_REMOVED lines=8> */
[----:B------:R-:W-:-:S04]  /*127e0*/  @P0 IMAD.X R5, RZ, RZ, UR5, P2 ;  /* 0x00000005ff050e24 */ /* 0x000fc800090e06ff */
[----:B------:R-:W-:Y:S01]  /*127f0*/  @P0 IMAD.MOV.U32 R12, RZ, RZ, R5 ;  /* 0x000000ffff0c0224 */ /* 0x000fe200078e0005 */
[----:B------:R-:W-:Y:S06]  /*12800*/  @!P3 BRA `(.L_x_2460) ;  /* 0x0000006400e4b947 */ /* 0x000fec0003800000 */
[----:B------:R-:W0:Y:S01]  /*12810*/  S2R R0, SR_CTAID.X ;  /* 0x0000000000007919 */ /* 0x000e220000002500 */
[----:B------:R-:W-:Y:S01]  /*12820*/  ULDC.64 UR4, c[0x0][0x238] ;  /* 0x00008e0000047ab9 */ /* 0x000fe20000000a00 */
[----:B------:R-:W-:Y:S01]  /*12830*/  MOV R23, RZ ;  /* 0x000000ff00177202 */ /* 0x000fe20000000f00 */
        /* <DEDUP_REMOVED lines=280> */
.L_x_2461:
        /* <DEDUP_REMOVED lines=275> */
.L_x_2462:
        /* <DEDUP_REMOVED lines=277> */
.L_x_2463:
        /* <DEDUP_REMOVED lines=275> */
.L_x_2464:
        /* <DEDUP_REMOVED lines=14> */
.L_x_2466:
[----:B------:R-:W-:Y:S05]  /*16e50*/  BSYNC B0 ;  /* 0x0000000000007941 */ /* 0x000fea0003800000 */
.L_x_2465:
        /* <DEDUP_REMOVED lines=17> */
.L_x_2468:
[----:B------:R-:W-:Y:S05]  /*16f70*/  BSYNC B0 ;  /* 0x0000000000007941 */ /* 0x000fea0003800000 */
.L_x_2467:
        /* <DEDUP_REMOVED lines=35> */
.L_x_2470:
[----:B------:R-:W-:Y:S05]  /*171b0*/  BSYNC B0 ;  /* 0x0000000000007941 */ /* 0x000fea0003800000 */
.L_x_2469:
        /* <DEDUP_REMOVED lines=38> */
.L_x_2475:
        /* <DEDUP_REMOVED lines=18> */
.L_x_2474:
[----:B------:R-:W-:Y:S05]  /*17540*/  BRA `(.L_x_2473) ;  /* 0x0000000000847947 */ /* 0x000fea0003800000 */
.L_x_2472:
        /* <DEDUP_REMOVED lines=15> */
.L_x_2476:
        /* <DEDUP_REMOVED lines=18> */
.L_x_2473:
[----:B------:R-:W-:Y:S05]  /*17760*/  BSYNC B0 ;  /* 0x0000000000007941 */ /* 0x000fea0003800000 */
.L_x_2471:
        /* <DEDUP_REMOVED lines=14> */
.L_x_2480:
        /* <DEDUP_REMOVED lines=27> */
.L_x_2479:
[----:B------:R-:W-:Y:S05]  /*17a00*/  BSYNC B0 ;  /* 0x0000000000007941 */ /* 0x000fea0003800000 */
.L_x_2478:
[----:B------:R-:W-:Y:S01]  /*17a10*/  IMAD.MOV.U32 R6, RZ, RZ, R9 ;  /* 0x000000ffff067224 */ /* 0x000fe200078e0009 */
[----:B------:R-:W-:Y:S06]  /*17a20*/  @P4 BRA `(.L_x_2480) ;  /* 0xfffffffc00884947 */ /* 0x000fec000383ffff */
.L_x_2477:
        /* <DEDUP_REMOVED lines=15> */
.L_x_2485:
        /* <DEDUP_REMOVED lines=24> */
.L_x_2484:
[----:B------:R-:W-:Y:S05]  /*17ca0*/  BSYNC B0 ;  /* 0x0000000000007941 */ /* 0x000fea0003800000 */
.L_x_2483:
[----:B------:R-:W-:-:S04]  /*17cb0*/  SHF.R.S32.HI R7, RZ, 0x1, R7 ;  /* 0x00000001ff077819 */ /* 0x000fc80000011407 */
[----:B------:R-:W-:-:S13]  /*17cc0*/  ISETP.GE.AND P0, PT, R7, 0x20, PT ;  /* 0x000000200700780c */ /* 0x000fda0003f06270 */
[----:B------:R-:W-:Y:S05]  /*17cd0*/  @P0 BRA `(.L_x_2485) ;  /* 0xfffffffc00900947 */ /* 0x000fea000383ffff */
[----:B------:R-:W-:-:S07]  /*17ce0*/  IMAD.MOV.U32 R6, RZ, RZ, 0x20 ;  /* 0x00000020ff067424 */ /* 0x000fce00078e00ff */
.L_x_2482:
[----:B------:R-:W-:Y:S01]  /*17cf0*/  BAR.SYNC.DEFER_BLOCKING 0x0 ;  /* 0x0000000000007b1d */ /* 0x000fe20000010000 */
[----:B------:R-:W-:-:S13]  /*17d00*/  ISETP.GE.AND P0, PT, R6, 0x2, PT ;  /* 0x000000020600780c */ /* 0x000fda0003f06270 */
[----:B------:R-:W-:Y:S05]  /*17d10*/  @!P0 BRA `(.L_x_2481) ;  /* 0x0000000000748947 */ /* 0x000fea0003800000 */
[----:B------:R-:W-:-:S07]  /*17d20*/  MOV R3, 0x1 ;  /* 0x0000000100037802 */ /* 0x000fce0000000f00 */
.L_x_2486:
[----:B0-----:R-:W-:Y:S02]  /*17d30*/  LOP3.LUT R7, R19, 0xffff, RZ, 0xc0, !PT ;  /* 0x0000ffff13077812 */ /* 0x001fe400078ec0ff */
        /* <DEDUP_REMOVED lines=27> */
.L_x_2481:
        /* <DEDUP_REMOVED lines=21> */
.L_x_2488:
        /* <DEDUP_REMOVED lines=21> */
.L_x_2490:
        /* <DEDUP_REMOVED lines=24> */
.L_x_2491:
        /* <DEDUP_REMOVED lines=24> */
.L_x_2492:
        /* <DEDUP_REMOVED lines=24> */
.L_x_2493:
[----:B------:R-:W-:Y:S01]  /*18610*/  ULDC.64 UR4, c[0x0][0x5e8] ;  /* 0x00017a0000047ab9 */ /* 0x000fe20000000a00 */
[----:B------:R-:W-:Y:S02]  /*18620*/  LOP3.LUT P0, RZ, R16, 0xff, RZ, 0xc0, !PT ;  /* 0x000000ff10ff7812 */ /* 0x000fe4000780c0ff */
[----:B------:R-:W-:Y:S02]  /*18630*/  IADD3 R18, P1, R18, UR4, RZ ;  /* 0x0000000412127c10 */ /* 0x000fe4000ff3e0ff */
[----:B0-----:R-:W-:-:S03]  /*18640*/  SEL R3, RZ, 0x1, !P0 ;  /* 0x00000001ff037807 */ /* 0x001fc60004000000 */
[----:B------:R-:W-:-:S05]  /*18650*/  IMAD.X R19, RZ, RZ, UR5, P1 ;  /* 0x00000005ff137e24 */ /* 0x000fca00088e06ff */
[----:B------:R-:W-:Y:S01]  /*18660*/  STG.E.U8 desc[UR58][R18.64], R3 ;  /* 0x0000000312007986 */ /* 0x000fe2000c10113a */
[----:B------:R-:W-:Y:S05]  /*18670*/  EXIT ;  /* 0x000000000000794d */ /* 0x000fea0003800000 */
.L_x_2489:
[----:B------:R-:W-:Y:S04]  /*18680*/  STG.E.U8 desc[UR58][R4.64], R26 ;  /* 0x0000001a04007986 */ /* 0x000fe8000c10113a */
[----:B------:R-:W-:Y:S04]  /*18690*/  STG.E.U8 desc[UR58][R4.64+0x1], R25 ;  /* 0x0000011904007986 */ /* 0x000fe8000c10113a */
[----:B------:R-:W-:Y:S04]  /*186a0*/  STG.E.U8 desc[UR58][R4.64+0x2], R19 ;  /* 0x0000021304007986 */ /* 0x000fe8000c10113a */
[----:B------:R-:W-:Y:S01]  /*186b0*/  STG.E.U8 desc[UR58][R4.64+0x3], R16 ;  /* 0x0000031004007986 */ /* 0x000fe2000c10113a */
[----:B------:R-:W-:Y:S05]  /*186c0*/  EXIT ;  /* 0x000000000000794d */ /* 0x000fea0003800000 */
.L_x_2487:
        /* <DEDUP_REMOVED lines=49> */
.L_x_2495:
        /* <DEDUP_REMOVED lines=24> */
.L_x_2496:
        /* <DEDUP_REMOVED lines=24> */
.L_x_2497:
        /* <DEDUP_REMOVED lines=24> */
.L_x_2498:
[----:B------:R-:W-:Y:S01]  /*18e60*/  ULDC.64 UR4, c[0x0][0x5e8] ;  /* 0x00017a0000047ab9 */ /* 0x000fe20000000a00 */
[----:B------:R-:W-:Y:S02]  /*18e70*/  LOP3.LUT P0, RZ, R16, 0xff, RZ, 0xc0, !PT ;  /* 0x000000ff10ff7812 */ /* 0x000fe4000780c0ff */
[----:B------:R-:W-:Y:S02]  /*18e80*/  IADD3 R18, P1, R18, UR4, RZ ;  /* 0x0000000412127c10 */ /* 0x000fe4000ff3e0ff */
[----:B0-----:R-:W-:-:S03]  /*18e90*/  SEL R3, RZ, 0x1, !P0 ;  /* 0x00000001ff037807 */ /* 0x001fc60004000000 */
[----:B------:R-:W-:-:S05]  /*18ea0*/  IMAD.X R19, RZ, RZ, UR5, P1 ;  /* 0x00000005ff137e24 */ /* 0x000fca00088e06ff */
[----:B------:R-:W-:Y:S01]  /*18eb0*/  STG.E.U8 desc[UR58][R18.64], R3 ;  /* 0x0000000312007986 */ /* 0x000fe2000c10113a */
[----:B------:R-:W-:Y:S05]  /*18ec0*/  EXIT ;  /* 0x000000000000794d */ /* 0x000fea0003800000 */
.L_x_2494:
        /* <DEDUP_REMOVED lines=13> */
.L_x_2460:
        /* <DEDUP_REMOVED lines=31> */
.L_x_2500:
        /* <DEDUP_REMOVED lines=21> */
.L_x_2502:
        /* <DEDUP_REMOVED lines=24> */
.L_x_2503:
        /* <DEDUP_REMOVED lines=24> */
.L_x_2504:
        /* <DEDUP_REMOVED lines=24> */
.L_x_2505:
[----:B------:R-:W-:Y:S01]  /*19760*/  ULDC.64 UR4, c[0x0][0x5e8] ;  /* 0x00017a0000047ab9 */ /* 0x000fe20000000a00 */
[----:B------:R-:W-:Y:S02]  /*19770*/  LOP3.LUT P0, RZ, R16, 0xff, RZ, 0xc0, !PT ;  /* 0x000000ff10ff7812 */ /* 0x000fe4000780c0ff */
[----:B------:R-:W-:Y:S02]  /*19780*/  IADD3 R18, P1, R18, UR4, RZ ;  /* 0x0000000412127c10 */ /* 0x000fe4000ff3e0ff */
[----:B0-----:R-:W-:-:S03]  /*19790*/  SEL R3, RZ, 0x1, !P0 ;  /* 0x00000001ff037807 */ /* 0x001fc60004000000 */
[----:B------:R-:W-:-:S05]  /*197a0*/  IMAD.X R19, RZ, RZ, UR5, P1 ;  /* 0x00000005ff137e24 */ /* 0x000fca00088e06ff */
[----:B------:R-:W-:Y:S01]  /*197b0*/  STG.E.U8 desc[UR58][R18.64], R3 ;  /* 0x0000000312007986 */ /* 0x000fe2000c10113a */
[----:B------:R-:W-:Y:S05]  /*197c0*/  EXIT ;  /* 0x000000000000794d */ /* 0x000fea0003800000 */
.L_x_2501:
[----:B------:R-:W-:Y:S04]  /*197d0*/  STG.E.U8 desc[UR58][R4.64], R26 ;  /* 0x0000001a04007986 */ /* 0x000fe8000c10113a */
[----:B------:R-:W-:Y:S04]  /*197e0*/  STG.E.U8 desc[UR58][R4.64+0x1], R25 ;  /* 0x0000011904007986 */ /* 0x000fe8000c10113a */
[----:B------:R-:W-:Y:S04]  /*197f0*/  STG.E.U8 desc[UR58][R4.64+0x2], R19 ;  /* 0x0000021304007986 */ /* 0x000fe8000c10113a */
[----:B------:R-:W-:Y:S01]  /*19800*/  STG.E.U8 desc[UR58][R4.64+0x3], R16 ;  /* 0x0000031004007986 */ /* 0x000fe2000c10113a */
[----:B------:R-:W-:Y:S05]  /*19810*/  EXIT ;  /* 0x000000000000794d */ /* 0x000fea0003800000 */
.L_x_2499:
        /* <DEDUP_REMOVED lines=49> */
.L_x_2507:
        /* <DEDUP_REMOVED lines=24> */
.L_x_2508:
        /* <DEDUP_REMOVED lines=24> */
.L_x_2509:
        /* <DEDUP_REMOVED lines=24> */
.L_x_2510:
[----:B------:R-:W-:Y:S01]  /*19fb0*/  ULDC.64 UR4, c[0x0][0x5e8] ;  /* 0x00017a0000047ab9 */ /* 0x000fe20000000a00 */
[----:B------:R-:W-:Y:S02]  /*19fc0*/  LOP3.LUT P0, RZ, R16, 0xff, RZ, 0xc0, !PT ;  /* 0x000000ff10ff7812 */ /* 0x000fe4000780c0ff */
[----:B------:R-:W-:Y:S02]  /*19fd0*/  IADD3 R18, P1, R18, UR4, RZ ;  /* 0x0000000412127c10 */ /* 0x000fe4000ff3e0ff */
[----:B0-----:R-:W-:-:S03]  /*19fe0*/  SEL R3, RZ, 0x1, !P0 ;  /* 0x00000001ff037807 */ /* 0x001fc60004000000 */
[----:B------:R-:W-:-:S05]  /*19ff0*/  IMAD.X R19, RZ, RZ, UR5, P1 ;  /* 0x00000005ff137e24 */ /* 0x000fca00088e06ff */
[----:B------:R-:W-:Y:S01]  /*1a000*/  STG.E.U8 desc[UR58][R18.64], R3 ;  /* 0x0000000312007986 */ /* 0x000fe2000c10113a */
[----:B------:R-:W-:Y:S05]  /*1a010*/  EXIT ;  /* 0x000000000000794d */ /* 0x000fea0003800000 */
.L_x_2506:
        /* <DEDUP_REMOVED lines=13> */
.L_x_2511:
        /* <DEDUP_REMOVED lines=9> */
.L_x_7559:


//--------------------- .text._ZN2at6native13reduce_kernelILi512ELi1ENS0_8ReduceOpIlNS0_14func_wrapper_tIbZZZNS0_14or_kernel_cudaERNS_14TensorIteratorEENKUlvE_clEvENKUlvE2_clEvEUlblE_EEjbLi4ELi4EEEEEvT1_ --------------------------
	.section	.text._ZN2at6native13reduce_kernelILi512ELi1ENS0_8ReduceOpIlNS0_14func_wrapper_tIbZZZNS0_14or_kernel_cudaERNS_14TensorIteratorEENKUlvE_clEvENKUlvE2_clEvEUlblE_EEjbLi4ELi4EEEEEvT1_,"ax",@progbits
	.align	128
        .global         _ZN2at6native13reduce_kernelILi512ELi1ENS0_8ReduceOpIlNS0_14func_wrapper_tIbZZZNS0_14or_kernel_cudaERNS_14TensorIteratorEENKUlvE_clEvENKUlvE2_clEvEUlblE_EEjbLi4ELi4EEEEEvT1_
        .type           _ZN2at6native13reduce_kernelILi512ELi1ENS0_8ReduceOpIlNS0_14func_wrapper_tIbZZZNS0_14or_kernel_cudaERNS_14TensorIteratorEENKUlvE_clEvENKUlvE2_clEvEUlblE_EEjbLi4ELi4EEEEEvT1_,@function
        .size           _ZN2at6native13reduce_kernelILi512ELi1ENS0_8ReduceOpIlNS0_14func_wrapper_tIbZZZNS0_14or_kernel_cudaERNS_14TensorIteratorEENKUlvE_clEvENKUlvE2_clEvEUlblE_EEjbLi4ELi4EEEEEvT1_,(.L_x_7560 - _ZN2at6native13reduce_kernelILi512ELi1ENS0_8ReduceOpIlNS0_14func_wrapper_tIbZZZNS0_14or_kernel_cudaERNS_14TensorIteratorEENKUlvE_clEvENKUlvE2_clEvEUlblE_EEjbLi4ELi4EEEEEvT1_)
        .other          _ZN2at6native13reduce_kernelILi512ELi1ENS0_8ReduceOpIlNS0_14func_wrapper_tIbZZZNS0_14or_kernel_cudaERNS_14TensorIteratorEENKUlvE_clEvENKUlvE2_clEvEUlblE_EEjbLi4ELi4EEEEEvT1_,@"STO_CUDA_ENTRY STV_DEFAULT"
_ZN2at6native13reduce_kernelILi512ELi1ENS0_8ReduceOpIlNS0_14func_wrapper_tIbZZZNS0_14or_kernel_cudaERNS_14TensorIteratorEENKUlvE_clEvENKUlvE2_clEvEUlblE_EEjbLi4ELi4EEEEEvT1_:
.text._ZN2at6native13reduce_kernelILi512ELi1ENS0_8ReduceOpIlNS0_14func_wrapper_tIbZZZNS0_14or_kernel_cudaERNS_14TensorIteratorEENKUlvE_clEvENKUlvE2_clEvEUlblE_EEjbLi4ELi4EEEEEvT1_:
        /* <DEDUP_REMOVED lines=286> */
.L_x_2512:
        /* <DEDUP_REMOVED lines=49> */
.L_x_2521:
[----:B------:R-:W-:Y:S05]  /*14f0*/  BSYNC B3 ;  /* 0x0000000000037941 */ /* 0x000fea0003800000 */
.L_x_2520:
        /* <DEDUP_REMOVED lines=8> */
[----:B------:R-:W-:Y:S02]  /*1580*/  PRMT R5, R12, 0x9910, RZ ;  /* 0x000099100c057816 */ /* 0x000fe400000000ff */
[----:B--2---:R-:W-:-:S04]  /*1590*/  ISETP.NE.U32.AND P0, PT, R6, RZ, PT ;  /* 0x000000ff0600720c */ /* 0x004fc80003f05070 */
[----:B------:R-:W-:-:S04]  /*15a0*/  ISETP.NE.AND.EX P0, PT, R7, RZ, PT, P0 ;  /* 0x000000ff0700720c */ /* 0x000fc80003f05300 */
[----:B------:R-:W-:-:S04]  /*15b0*/  ISETP.NE.OR P0, PT, R5, RZ, P0 ;  /* 0x000000ff0500720c */ /* 0x000fc80000705670 */
[----:B------:R-:W-:-:S09]  /*15c0*/  SEL R12, RZ, 0x1, !P0 ;  /* 0x00000001ff0c7807 */ /* 0x000fd20004000000 */
.L_x_2519:
[----:B------:R-:W-:Y:S05]  /*15d0*/  BSYNC B2 ;  /* 0x0000000000027941 */ /* 0x000fea0003800000 */
.L_x_2518:
[C---:B------:R-:W-:Y:S02]  /*15e0*/  IADD3 R5, P0, -R4.reuse, 0x4, RZ ;  /* 0x0000000404057810 */ /* 0x040fe40007f1e1ff */
[----:B------:R-:W-:Y:S02]  /*15f0*/  IADD3 R14, R4, -0x4, R0 ;  /* 0xfffffffc040e7810 */ /* 0x000fe40007ffe000 */
[----:B------:R-:W-:Y:S02]  /*1600*/  LEA R20, P1, R5, R20, 0x3 ;  /* 0x0000001405147211 */ /* 0x000fe400078218ff */
[----:B------:R-:W-:-:S04]  /*1610*/  IADD3.X R6, RZ, -0x1, RZ, P0, !PT ;  /* 0xffffffffff067810 */ /* 0x000fc800007fe4ff */
[----:B------:R-:W-:-:S07]  /*1620*/  LEA.HI.X R21, R5, R21, R6, 0x3, P1 ;  /* 0x0000001505157211 */ /* 0x000fce00008f1c06 */
.L_x_2517:
[----:B------:R-:W-:Y:S05]  /*1630*/  BSYNC B1 ;  /* 0x0000000000017941 */ /* 0x000fea0003800000 */
.L_x_2516:
        /* <DEDUP_REMOVED lines=10> */
.L_x_2524:
[----:B------:R-:W-:Y:S01]  /*16e0*/  IMAD.WIDE.U32 R22, R19, 0x20, R20 ;  /* 0x0000002013167825 */ /* 0x000fe200078e0014 */
[----:B------:R-:W-:Y:S01]  /*16f0*/  LOP3.LUT P1, RZ, R12, 0xff, RZ, 0xc0, !PT ;  /* 0x000000ff0cff7812 */ /* 0x000fe2000782c0ff */
[----:B------:R-:W-:-:S03]  /*1700*/  ULDC UR4, c[0x0][0x220] ;  /* 0x0000880000047ab9 */ /* 0x000fc60000000800 */
[----:B------:R-:W2:Y:S04]  /*1710*/  LDG.E.128 R8, desc[UR36][R22.64] ;  /* 0x0000002416087981 */ /* 0x000ea8000c1e1d00 */
[----:B------:R-:W3:Y:S01]  /*1720*/  LDG.E.128 R4, desc[UR36][R22.64+0x10] ;  /* 0x0000102416047981 */ /* 0x000ee2000c1e1d00 */
[----:B------:R-:W-:Y:S01]  /*1730*/  LOP3.LUT P0, RZ, R0, 0xff, RZ, 0xc0, !PT ;  /* 0x000000ff00ff7812 */ /* 0x000fe2000780c0ff */
[----:B------:R-:W-:Y:S01]  /*1740*/  VIADD R19, R19, UR4 ;  /* 0x0000000413137c36 */ /* 0x000fe20008000000 */
[----:B------:R-:W-:Y:S02]  /*1750*/  LOP3.LUT P3, RZ, R15, 0xff, RZ, 0xc0, !PT ;  /* 0x000000ff0fff7812 */ /* 0x000fe4000786c0ff */
[----:B--2---:R-:W-:Y:S02]  /*1760*/  ISETP.NE.U32.AND P2, PT, R8, RZ, PT ;  /* 0x000000ff0800720c */ /* 0x004fe40003f45070 */
[----:B------:R-:W-:-:S02]  /*1770*/  ISETP.NE.U32.AND P4, PT, R10, RZ, PT ;  /* 0x000000ff0a00720c */ /* 0x000fc40003f85070 */
[----:B------:R-:W-:Y:S02]  /*1780*/  ISETP.NE.OR.EX P1, PT, R9, RZ, P1, P2 ;  /* 0x000000ff0900720c */ /* 0x000fe40000f25720 */
[----:B---3--:R-:W-:Y:S02]  /*1790*/  ISETP.NE.U32.AND P2, PT, R6, RZ, PT ;  /* 0x000000ff0600720c */ /* 0x008fe40003f45070 */
[----:B------:R-:W-:Y:S02]  /*17a0*/  SEL R12, RZ, 0x1, !P1 ;  /* 0x00000001ff0c7807 */ /* 0x000fe40004800000 */
[----:B------:R-:W-:Y:S02]  /*17b0*/  ISETP.NE.OR.EX P0, PT, R7, RZ, P0, P2 ;  /* 0x000000ff0700720c */ /* 0x000fe40000705720 */
[----:B------:R-:W-:Y:S02]  /*17c0*/  LEA R7, R19, 0x3, 0x2 ;  /* 0x0000000313077811 */ /* 0x000fe400078e10ff */
[----:B------:R-:W-:-:S02]  /*17d0*/  ISETP.NE.OR.EX P3, PT, R11, RZ, P3, P4 ;  /* 0x000000ff0b00720c */ /* 0x000fc40001f65740 */
[----:B------:R-:W-:Y:S02]  /*17e0*/  ISETP.GE.U32.AND P1, PT, R7, R14, PT ;  /* 0x0000000e0700720c */ /* 0x000fe40003f26070 */
[----:B------:R-:W-:Y:S02]  /*17f0*/  LOP3.LUT P4, RZ, R18, 0xff, RZ, 0xc0, !PT ;  /* 0x000000ff12ff7812 */ /* 0x000fe4000788c0ff */
[----:B------:R-:W-:Y:S02]  /*1800*/  ISETP.NE.U32.AND P2, PT, R4, RZ, PT ;  /* 0x000000ff0400720c */ /* 0x000fe40003f45070 */
[----:B------:R-:W-:Y:S02]  /*1810*/  SEL R15, RZ, 0x1, !P3 ;  /* 0x00000001ff0f7807 */ /* 0x000fe40005800000 */
[----:B------:R-:W-:Y:S02]  /*1820*/  ISETP.NE.OR.EX P4, PT, R5, RZ, P4, P2 ;  /* 0x000000ff0500720c */ /* 0x000fe40002785720 */
[----:B------:R-:W-:-:S02]  /*1830*/  SEL R0, RZ, 0x1, !P0 ;  /* 0x00000001ff007807 */ /* 0x000fc40004000000 */
[----:B------:R-:W-:Y:S01]  /*1840*/  SEL R18, RZ, 0x1, !P4 ;  /* 0x00000001ff127807 */ /* 0x000fe20006000000 */
[----:B------:R-:W-:Y:S08]  /*1850*/  @!P1 BRA `(.L_x_2524) ;  /* 0xfffffffc00a09947 */ /* 0x000ff0000383ffff */
.L_x_2523:
[----:B------:R-:W-:Y:S05]  /*1860*/  BSYNC B1 ;  /* 0x0000000000017941 */ /* 0x000fea0003800000 */
.L_x_2522:
        /* <DEDUP_REMOVED lines=8> */
.L_x_2526:
[----:B------:R-:W-:Y:S05]  /*18f0*/  BSYNC B1 ;  /* 0x0000000000017941 */ /* 0x000fea0003800000 */
.L_x_2525:
        /* <DEDUP_REMOVED lines=11> */
[----:B--2---:R-:W-:-:S04]  /*19b0*/  ISETP.NE.U32.AND P1, PT, R20, RZ, PT ;  /* 0x000000ff1400720c */ /* 0x004fc80003f25070 */
[----:B------:R-:W-:-:S04]  /*19c0*/  ISETP.NE.OR.EX P0, PT, R21, RZ, P0, P1 ;  /* 0x000000ff1500720c */ /* 0x000fc80000705710 */
[----:B------:R-:W-:-:S09]  /*19d0*/  SEL R12, RZ, 0x1, !P0 ;  /* 0x00000001ff0c7807 */ /* 0x000fd20004000000 */
.L_x_2528:
[----:B------:R-:W-:Y:S05]  /*19e0*/  BSYNC B1 ;  /* 0x0000000000017941 */ /* 0x000fea0003800000 */
.L_x_2527:
[----:B------:R-:W-:-:S04]  /*19f0*/  LOP3.LUT P0, RZ, R15, 0xff, R12, 0xc8, !PT ;  /* 0x000000ff0fff7812 */ /* 0x000fc8000780c80c */
[----:B------:R-:W-:-:S04]  /*1a00*/  SEL R5, RZ, 0x1, !P0 ;  /* 0x00000001ff057807 */ /* 0x000fc80004000000 */
[----:B------:R-:W-:-:S04]  /*1a10*/  LOP3.LUT P0, RZ, R18, 0xff, R5, 0xc8, !PT ;  /* 0x000000ff12ff7812 */ /* 0x000fc8000780c805 */
[----:B------:R-:W-:-:S04]  /*1a20*/  SEL R5, RZ, 0x1, !P0 ;  /* 0x00000001ff057807 */ /* 0x000fc80004000000 */
[----:B------:R-:W-:-:S04]  /*1a30*/  LOP3.LUT P0, RZ, R0, 0xff, R5, 0xc8, !PT ;  /* 0x000000ff00ff7812 */ /* 0x000fc8000780c805 */
[----:B------:R-:W-:Y:S01]  /*1a40*/  SEL R19, RZ, 0x1, !P0 ;  /* 0x00000001ff137807 */ /* 0x000fe20004000000 */
[----:B------:R-:W-:Y:S08]  /*1a50*/  BRA `(.L_x_2514) ;  /* 0x0000009800a87947 */ /* 0x000ff00003800000 */
.L_x_2515:
        /* <DEDUP_REMOVED lines=25> */
.L_x_2537:
        /* <DEDUP_REMOVED lines=52> */
[----:B0-----:R-:W-:Y:S06]  /*1f30*/  @!P6 BRA `(.L_x_2533) ;  /* 0x0000000c00c4e947 */ /* 0x001fec0003800000 */
[----:B------:R-:W-:Y:S01]  /*1f40*/  HFMA2.MMA R4, -RZ, RZ, 0, 0 ;  /* 0x00000000ff047435 */ /* 0x000fe200000001ff */
[----:B------:R-:W-:Y:S01]  /*1f50*/  ULDC.64 UR38, c[0x0][0x260] ;  /* 0x0000980000267ab9 */ /* 0x000fe20000000a00 */
[----:B------:R-:W-:-:S08]  /*1f60*/  ISETP.NE.AND P0, PT, R22, 0x2, PT ;  /* 0x000000021600780c */ /* 0x000fd00003f05270 */
        /* <DEDUP_REMOVED lines=238> */
.L_x_2533:
        /* <DEDUP_REMOVED lines=251> */
.L_x_2534:
        /* <DEDUP_REMOVED lines=8> */
[----:B------:R-:W-:Y:S01]  /*3e80*/  MOV R10, RZ ;  /* 0x000000ff000a7202 */ /* 0x000fe20000000f00 */
[----:B------:R-:W-:Y:S01]  /*3e90*/  IMAD.MOV.U32 R11, RZ, RZ, R5 ;  /* 0x000000ffff0b7224 */ /* 0x000fe200078e0005 */
        /* <DEDUP_REMOVED lines=231> */
.L_x_2535:
        /* <DEDUP_REMOVED lines=249> */
.L_x_2536:
[----:B------:R-:W-:Y:S01]  /*5ca0*/  LOP3.LUT R19, R0, 0xfffffff8, RZ, 0xc0, !PT ;  /* 0xfffffff800137812 */ /* 0x000fe200078ec0ff */
[----:B------:R-:W-:Y:S01]  /*5cb0*/  IMAD.IADD R5, R5, 0x1, R4 ;  /* 0x0000000105057824 */ /* 0x000fe200078e0204 */
[----:B------:R-:W-:Y:S01]  /*5cc0*/  LOP3.LUT P2, RZ, R9, 0xff, RZ, 0xc0, !PT ;  /* 0x000000ff09ff7812 */ /* 0x000fe2000784c0ff */
[----:B------:R-:W-:Y:S01]  /*5cd0*/  ULDC UR4, c[0x0][0x218] ;  /* 0x0000860000047ab9 */ /* 0x000fe20000000800 */
[----:B------:R-:W-:-:S04]  /*5ce0*/  IADD3 R18, P0, R20, R19, RZ ;  /* 0x0000001314127210 */ /* 0x000fc80007f1e0ff */
[----:B------:R-:W-:-:S06]  /*5cf0*/  IADD3.X R19, RZ, R21, RZ, P0, !PT ;  /* 0x00000015ff137210 */ /* 0x000fcc00007fe4ff */
[----:B------:R-:W2:Y:S01]  /*5d00*/  LDG.E.64 R18, desc[UR36][R18.64] ;  /* 0x0000002412127981 */ /* 0x000ea2000c1e1b00 */
[----:B-----5:R-:W-:Y:S02]  /*5d10*/  ISETP.NE.U32.AND P3, PT, R14, RZ, PT ;  /* 0x000000ff0e00720c */ /* 0x020fe40003f65070 */
[----:B------:R-:W-:Y:S01]  /*5d20*/  LOP3.LUT P0, RZ, R7, 0xff, RZ, 0xc0, !PT ;  /* 0x000000ff07ff7812 */ /* 0x000fe2000780c0ff */
[----:B------:R-:W-:Y:S01]  /*5d30*/  IMAD R7, R4, 0x3, R5 ;  /* 0x0000000304077824 */ /* 0x000fe200078e0205 */
[----:B------:R-:W-:Y:S02]  /*5d40*/  ISETP.NE.OR.EX P2, PT, R15, RZ, P2, P3 ;  /* 0x000000ff0f00720c */ /* 0x000fe40001745730 */
[----:B------:R-:W-:Y:S02]  /*5d50*/  ISETP.NE.U32.AND P3, PT, R10, RZ, PT ;  /* 0x000000ff0a00720c */ /* 0x000fe40003f65070 */
[----:B------:R-:W-:Y:S02]  /*5d60*/  MOV R0, UR4 ;  /* 0x0000000400007c02 */ /* 0x000fe40008000f00 */
[----:B------:R-:W-:-:S02]  /*5d70*/  ISETP.NE.OR.EX P0, PT, R11, RZ, P0, P3 ;  /* 0x000000ff0b00720c */ /* 0x000fc40000705730 */
[----:B------:R-:W-:Y:S02]  /*5d80*/  ISETP.GE.U32.AND P3, PT, R7, R0, PT ;  /* 0x000000000700720c */ /* 0x000fe40003f66070 */
[----:B------:R-:W-:Y:S02]  /*5d90*/  LOP3.LUT P5, RZ, R8, 0xff, RZ, 0xc0, !PT ;  /* 0x000000ff08ff7812 */ /* 0x000fe400078ac0ff */
[----:B------:R-:W-:Y:S02]  /*5da0*/  ISETP.NE.U32.AND P4, PT, R12, RZ, PT ;  /* 0x000000ff0c00720c */ /* 0x000fe40003f85070 */
[----:B------:R-:W-:Y:S02]  /*5db0*/  LOP3.LUT P1, RZ, R6, 0xff, RZ, 0xc0, !PT ;  /* 0x000000ff06ff7812 */ /* 0x000fe4000782c0ff */
[----:B------:R-:W-:Y:S02]  /*5dc0*/  ISETP.NE.OR.EX P5, PT, R13, RZ, P5, P4 ;  /* 0x000000ff0d00720c */ /* 0x000fe40002fa5740 */
[----:B------:R-:W-:-:S02]  /*5dd0*/  SEL R9, RZ, 0x1, !P2 ;  /* 0x00000001ff097807 */ /* 0x000fc40005000000 */
[----:B------:R-:W-:Y:S02]  /*5de0*/  SEL R8, RZ, 0x1, !P5 ;  /* 0x00000001ff087807 */ /* 0x000fe40006800000 */
[----:B------:R-:W-:Y:S02]  /*5df0*/  SEL R7, RZ, 0x1, !P0 ;  /* 0x00000001ff077807 */ /* 0x000fe40004000000 */
[----:B--2---:R-:W-:-:S04]  /*5e00*/  ISETP.NE.U32.AND P4, PT, R18, RZ, PT ;  /* 0x000000ff1200720c */ /* 0x004fc80003f85070 */
[----:B------:R-:W-:-:S04]  /*5e10*/  ISETP.NE.OR.EX P1, PT, R19, RZ, P1, P4 ;  /* 0x000000ff1300720c */ /* 0x000fc80000f25740 */
[----:B------:R-:W-:Y:S01]  /*5e20*/  SEL R6, RZ, 0x1, !P1 ;  /* 0x00000001ff067807 */ /* 0x000fe20004800000 */
[----:B------:R-:W-:Y:S08]  /*5e30*/  @!P3 BRA `(.L_x_2537) ;  /* 0xffffffbc006cb947 */ /* 0x000ff0000383ffff */
[----:B------:R-:W-:Y:S05]  /*5e40*/  BSYNC B2 ;  /* 0x0000000000027941 */ /* 0x000fea0003800000 */
.L_x_2532:
[----:B------:R-:W-:Y:S05]  /*5e50*/  BSYNC B1 ;  /* 0x0000000000017941 */ /* 0x000fea0003800000 */
.L_x_2531:
        /* <DEDUP_REMOVED lines=280> */
.L_x_2540:
        /* <DEDUP_REMOVED lines=281> */
.L_x_2541:
        /* <DEDUP_REMOVED lines=281> */
.L_x_2542:
        /* <DEDUP_REMOVED lines=281> */
.L_x_2543:
[----:B------:R-:W-:-:S04]  /*a490*/  LOP3.LUT R19, R26, 0xfffffff8, RZ, 0xc0, !PT ;  /* 0xfffffff81a137812 */ /* 0x000fc800078ec0ff */
[----:B------:R-:W-:-:S04]  /*a4a0*/  IADD3 R18, P1, R20, R19, RZ ;  /* 0x0000001314127210 */ /* 0x000fc80007f3e0ff */
[----:B------:R-:W-:-:S06]  /*a4b0*/  IADD3.X R19, RZ, R21, RZ, P1, !PT ;  /* 0x00000015ff137210 */ /* 0x000fcc0000ffe4ff */
[----:B------:R-:W5:Y:S03]  /*a4c0*/  LDG.E.64 R18, desc[UR36][R18.64] ;  /* 0x0000002412127981 */ /* 0x000f66000c1e1b00 */
.L_x_2539:
[----:B------:R-:W-:Y:S05]  /*a4d0*/  BSYNC B1 ;  /* 0x0000000000017941 */ /* 0x000fea0003800000 */
.L_x_2538:
[----:B------:R-:W-:Y:S04]  /*a4e0*/  BSSY B1, `(.L_x_2544) ;  /* 0x000001b000017945 */ /* 0x000fe80003800000 */
[----:B------:R-:W-:Y:S05]  /*a4f0*/  @P0 BRA `(.L_x_2545) ;  /* 0x0000000000640947 */ /* 0x000fea0003800000 */
[----:B------:R-:W-:Y:S01]  /*a500*/  LOP3.LUT P0, RZ, R9, 0xff, RZ, 0xc0, !PT ;  /* 0x000000ff09ff7812 */ /* 0x000fe2000780c0ff */
[----:B------:R-:W-:Y:S01]  /*a510*/  IMAD.IADD R5, R5, 0x1, R4 ;  /* 0x0000000105057824 */ /* 0x000fe200078e0204 */
[----:B-----5:R-:W-:-:S04]  /*a520*/  ISETP.NE.U32.AND P1, PT, R14, RZ, PT ;  /* 0x000000ff0e00720c */ /* 0x020fc80003f25070 */
[----:B------:R-:W-:Y:S02]  /*a530*/  ISETP.NE.OR.EX P0, PT, R15, RZ, P0, P1 ;  /* 0x000000ff0f00720c */ /* 0x000fe40000705710 */
[----:B------:R-:W-:Y:S02]  /*a540*/  ISETP.GE.U32.AND P1, PT, R5, R0, PT ;  /* 0x000000000500720c */ /* 0x000fe40003f26070 */
[----:B------:R-:W-:-:S11]  /*a550*/  SEL R9, RZ, 0x1, !P0 ;  /* 0x00000001ff097807 */ /* 0x000fd60004000000 */
[----:B------:R-:W-:Y:S05]  /*a560*/  @P1 BRA `(.L_x_2545) ;  /* 0x0000000000481947 */ /* 0x000fea0003800000 */
[----:B------:R-:W-:Y:S02]  /*a570*/  LOP3.LUT P0, RZ, R8, 0xff, RZ, 0xc0, !PT ;  /* 0x000000ff08ff7812 */ /* 0x000fe4000780c0ff */
[----:B------:R-:W-:Y:S02]  /*a580*/  ISETP.NE.U32.AND P1, PT, R12, RZ, PT ;  /* 0x000000ff0c00720c */ /* 0x000fe40003f25070 */
[----:B------:R-:W-:Y:S02]  /*a590*/  IADD3 R5, R5, R4, RZ ;  /* 0x0000000405057210 */ /* 0x000fe40007ffe0ff */
[----:B------:R-:W-:Y:S02]  /*a5a0*/  ISETP.NE.OR.EX P0, PT, R13, RZ, P0, P1 ;  /* 0x000000ff0d00720c */ /* 0x000fe40000705710 */
[----:B------:R-:W-:Y:S02]  /*a5b0*/  ISETP.GE.U32.AND P1, PT, R5, R0, PT ;  /* 0x000000000500720c */ /* 0x000fe40003f26070 */
[----:B------:R-:W-:-:S11]  /*a5c0*/  SEL R8, RZ, 0x1, !P0 ;  /* 0x00000001ff087807 */ /* 0x000fd60004000000 */
[----:B------:R-:W-:Y:S05]  /*a5d0*/  @P1 BRA `(.L_x_2545) ;  /* 0x00000000002c1947 */ /* 0x000fea0003800000 */
[----:B------:R-:W-:Y:S01]  /*a5e0*/  IMAD.IADD R5, R5, 0x1, R4 ;  /* 0x0000000105057824 */ /* 0x000fe200078e0204 */
[----:B------:R-:W-:Y:S02]  /*a5f0*/  LOP3.LUT P0, RZ, R7, 0xff, RZ, 0xc0, !PT ;  /* 0x000000ff07ff7812 */ /* 0x000fe4000780c0ff */
[----:B------:R-:W-:Y:S02]  /*a600*/  ISETP.NE.U32.AND P2, PT, R10, RZ, PT ;  /* 0x000000ff0a00720c */ /* 0x000fe40003f45070 */
[----:B------:R-:W-:Y:S02]  /*a610*/  ISETP.GE.U32.AND P4, PT, R5, R0, PT ;  /* 0x000000000500720c */ /* 0x000fe40003f86070 */
[----:B------:R-:W-:-:S04]  /*a620*/  ISETP.NE.OR.EX P0, PT, R11, RZ, P0, P2 ;  /* 0x000000ff0b00720c */ /* 0x000fc80000705720 */
[----:B------:R-:W-:-:S07]  /*a630*/  SEL R7, RZ, 0x1, !P0 ;  /* 0x00000001ff077807 */ /* 0x000fce0004000000 */
[----:B------:R-:W-:Y:S02]  /*a640*/  @!P4 ISETP.NE.U32.AND P3, PT, R18, RZ, PT ;  /* 0x000000ff1200c20c */ /* 0x000fe40003f65070 */
[----:B------:R-:W-:-:S04]  /*a650*/  @!P4 LOP3.LUT P1, RZ, R6, 0xff, RZ, 0xc0, !PT ;  /* 0x000000ff06ffc812 */ /* 0x000fc8000782c0ff */
[----:B------:R-:W-:-:S04]  /*a660*/  @!P4 ISETP.NE.OR.EX P1, PT, R19, RZ, P1, P3 ;  /* 0x000000ff1300c20c */ /* 0x000fc80000f25730 */
[----:B------:R-:W-:-:S04]  /*a670*/  @!P4 SEL R0, RZ, 0x1, !P1 ;  /* 0x00000001ff00c807 */ /* 0x000fc80004800000 */
[----:B------:R-:W-:-:S07]  /*a680*/  @!P4 PRMT R6, R0, 0x7610, R6 ;  /* 0x000076100006c816 */ /* 0x000fce0000000006 */
.L_x_2545:
[----:B------:R-:W-:Y:S05]  /*a690*/  BSYNC B1 ;  /* 0x0000000000017941 */ /* 0x000fea0003800000 */
.L_x_2544:
[----:B------:R-:W-:-:S04]  /*a6a0*/  LOP3.LUT P0, RZ, R8, 0xff, R9, 0xc8, !PT ;  /* 0x000000ff08ff7812 */ /* 0x000fc8000780c809 */
[----:B------:R-:W-:-:S04]  /*a6b0*/  SEL R0, RZ, 0x1, !P0 ;  /* 0x00000001ff007807 */ /* 0x000fc80004000000 */
[----:B------:R-:W-:-:S04]  /*a6c0*/  LOP3.LUT P0, RZ, R7, 0xff, R0, 0xc8, !PT ;  /* 0x000000ff07ff7812 */ /* 0x000fc8000780c800 */
[----:B------:R-:W-:-:S04]  /*a6d0*/  SEL R5, RZ, 0x1, !P0 ;  /* 0x00000001ff057807 */ /* 0x000fc80004000000 */
[----:B------:R-:W-:-:S04]  /*a6e0*/  LOP3.LUT P0, RZ, R6, 0xff, R5, 0xc8, !PT ;  /* 0x000000ff06ff7812 */ /* 0x000fc8000780c805 */
[----:B-----5:R-:W-:Y:S01]  /*a6f0*/  SEL R19, RZ, 0x1, !P0 ;  /* 0x00000001ff137807 */ /* 0x020fe20004000000 */
[----:B------:R-:W-:Y:S08]  /*a700*/  BRA `(.L_x_2514) ;  /* 0x0000000c007c7947 */ /* 0x000ff00003800000 */
.L_x_2530:
        /* <DEDUP_REMOVED lines=10> */
.L_x_2548:
[-C--:B------:R-:W-:Y:S01]  /*a7b0*/  IADD3 R11, R4, R5.reuse, RZ ;  /* 0x00000005040b7210 */ /* 0x080fe20007ffe0ff */
[----:B------:R-:W-:-:S04]  /*a7c0*/  IMAD R9, R18, R5, RZ ;  /* 0x0000000512097224 */ /* 0x000fc800078e02ff */
[----:B------:R-:W-:Y:S02]  /*a7d0*/  IMAD R5, R18, R11, RZ ;  /* 0x0000000b12057224 */ /* 0x000fe400078e02ff */
[----:B------:R-:W-:Y:S02]  /*a7e0*/  IMAD.IADD R13, R11, 0x1, R4 ;  /* 0x000000010b0d7824 */ /* 0x000fe400078e0204 */
[----:B------:R-:W-:-:S03]  /*a7f0*/  IMAD.WIDE.U32 R10, R5, 0x8, R20 ;  /* 0x00000008050a7825 */ /* 0x000fc600078e0014 */
[----:B------:R-:W-:Y:S01]  /*a800*/  IADD3 R5, R13, R4, RZ ;  /* 0x000000040d057210 */ /* 0x000fe20007ffe0ff */
[--C-:B------:R-:W-:Y:S02]  /*a810*/  IMAD.WIDE.U32 R8, R9, 0x8, R20.reuse ;  /* 0x0000000809087825 */ /* 0x100fe400078e0014 */
[----:B------:R-:W2:Y:S02]  /*a820*/  LDG.E.64 R10, desc[UR36][R10.64] ;  /* 0x000000240a0a7981 */ /* 0x000ea4000c1e1b00 */
[C---:B------:R-:W-:Y:S02]  /*a830*/  IMAD R13, R18.reuse, R13, RZ ;  /* 0x0000000d120d7224 */ /* 0x040fe400078e02ff */
[----:B------:R-:W-:Y:S01]  /*a840*/  IMAD R15, R18, R5, RZ ;  /* 0x00000005120f7224 */ /* 0x000fe200078e02ff */
[----:B------:R-:W3:Y:S01]  /*a850*/  LDG.E.64 R8, desc[UR36][R8.64] ;  /* 0x0000002408087981 */ /* 0x000ee2000c1e1b00 */
[----:B------:R-:W-:-:S04]  /*a860*/  IMAD.WIDE.U32 R12, R13, 0x8, R20 ;  /* 0x000000080d0c7825 */ /* 0x000fc800078e0014 */
[----:B------:R-:W-:Y:S02]  /*a870*/  IMAD.WIDE.U32 R14, R15, 0x8, R20 ;  /* 0x000000080f0e7825 */ /* 0x000fe400078e0014 */
[----:B------:R-:W4:Y:S04]  /*a880*/  LDG.E.64 R12, desc[UR36][R12.64] ;  /* 0x000000240c0c7981 */ /* 0x000f28000c1e1b00 */
[----:B------:R-:W5:Y:S01]  /*a890*/  LDG.E.64 R14, desc[UR36][R14.64] ;  /* 0x000000240e0e7981 */ /* 0x000f62000c1e1b00 */
[----:B------:R-:W-:Y:S01]  /*a8a0*/  IMAD.IADD R5, R5, 0x1, R4 ;  /* 0x0000000105057824 */ /* 0x000fe200078e0204 */
[----:B------:R-:W-:-:S03]  /*a8b0*/  LOP3.LUT P3, RZ, R7, 0xff, RZ, 0xc0, !PT ;  /* 0x000000ff07ff7812 */ /* 0x000fc6000786c0ff */
[----:B------:R-:W-:Y:S01]  /*a8c0*/  IMAD R7, R4, 0x3, R5 ;  /* 0x0000000304077824 */ /* 0x000fe200078e0205 */
[----:B------:R-:W-:-:S04]  /*a8d0*/  LOP3.LUT P4, RZ, R22, 0xff, RZ, 0xc0, !PT ;  /* 0x000000ff16ff7812 */ /* 0x000fc8000788c0ff */
[----:B------:R-:W-:Y:S02]  /*a8e0*/  ISETP.GE.U32.AND P6, PT, R7, R0, PT ;  /* 0x000000000700720c */ /* 0x000fe40003fc6070 */
[----:B------:R-:W-:Y:S02]  /*a8f0*/  LOP3.LUT P5, RZ, R19, 0xff, RZ, 0xc0, !PT ;  /* 0x000000ff13ff7812 */ /* 0x000fe400078ac0ff */
[----:B------:R-:W-:Y:S02]  /*a900*/  LOP3.LUT P2, RZ, R6, 0xff, RZ, 0xc0, !PT ;  /* 0x000000ff06ff7812 */ /* 0x000fe4000784c0ff */
[----:B--2---:R-:W-:Y:S02]  /*a910*/  ISETP.NE.U32.AND P1, PT, R10, RZ, PT ;  /* 0x000000ff0a00720c */ /* 0x004fe40003f25070 */
[----:B---3--:R-:W-:Y:S02]  /*a920*/  ISETP.NE.U32.AND P0, PT, R8, RZ, PT ;  /* 0x000000ff0800720c */ /* 0x008fe40003f05070 */
[----:B------:R-:W-:-:S02]  /*a930*/  ISETP.NE.OR.EX P4, PT, R11, RZ, P4, P1 ;  /* 0x000000ff0b00720c */ /* 0x000fc40002785710 */
[----:B------:R-:W-:Y:S02]  /*a940*/  ISETP.NE.OR.EX P3, PT, R9, RZ, P3, P0 ;  /* 0x000000ff0900720c */ /* 0x000fe40001f65700 */
[----:B------:R-:W-:Y:S02]  /*a950*/  SEL R22, RZ, 0x1, !P4 ;  /* 0x00000001ff167807 */ /* 0x000fe40006000000 */
[----:B------:R-:W-:Y:S02]  /*a960*/  SEL R7, RZ, 0x1, !P3 ;  /* 0x00000001ff077807 */ /* 0x000fe40005800000 */
[----:B----4-:R-:W-:Y:S02]  /*a970*/  ISETP.NE.U32.AND P3, PT, R12, RZ, PT ;  /* 0x000000ff0c00720c */ /* 0x010fe40003f65070 */
[----:B-----5:R-:W-:Y:S02]  /*a980*/  ISETP.NE.U32.AND P4, PT, R14, RZ, PT ;  /* 0x000000ff0e00720c */ /* 0x020fe40003f85070 */
[----:B------:R-:W-:-:S02]  /*a990*/  ISETP.NE.OR.EX P5, PT, R13, RZ, P5, P3 ;  /* 0x000000ff0d00720c */ /* 0x000fc40002fa5730 */
[----:B------:R-:W-:Y:S02]  /*a9a0*/  ISETP.NE.OR.EX P2, PT, R15, RZ, P2, P4 ;  /* 0x000000ff0f00720c */ /* 0x000fe40001745740 */
[----:B------:R-:W-:Y:S02]  /*a9b0*/  ISETP.NE.AND.EX P0, PT, R9, RZ, PT, P0 ;  /* 0x000000ff0900720c */ /* 0x000fe40003f05300 */
[----:B------:R-:W-:Y:S02]  /*a9c0*/  ISETP.NE.AND.EX P1, PT, R11, RZ, PT, P1 ;  /* 0x000000ff0b00720c */ /* 0x000fe40003f25310 */
[----:B------:R-:W-:Y:S02]  /*a9d0*/  ISETP.NE.AND.EX P3, PT, R13, RZ, PT, P3 ;  /* 0x000000ff0d00720c */ /* 0x000fe40003f65330 */
[----:B------:R-:W-:Y:S02]  /*a9e0*/  SEL R19, RZ, 0x1, !P5 ;  /* 0x00000001ff137807 */ /* 0x000fe40006800000 */
[----:B------:R-:W-:-:S02]  /*a9f0*/  ISETP.NE.AND.EX P4, PT, R15, RZ, PT, P4 ;  /* 0x000000ff0f00720c */ /* 0x000fc40003f85340 */
[----:B------:R-:W-:Y:S01]  /*aa00*/  SEL R6, RZ, 0x1, !P2 ;  /* 0x00000001ff067807 */ /* 0x000fe20005000000 */
[----:B------:R-:W-:Y:S10]  /*aa10*/  @!P6 BRA `(.L_x_2548) ;  /* 0xfffffffc0064e947 */ /* 0x000ff4000383ffff */
[----:B------:R-:W-:Y:S05]  /*aa20*/  BSYNC B2 ;  /* 0x0000000000027941 */ /* 0x000fea0003800000 */
.L_x_2547:
[----:B------:R-:W-:Y:S05]  /*aa30*/  BSYNC B1 ;  /* 0x0000000000017941 */ /* 0x000fea0003800000 */
.L_x_2546:
[----:B------:R-:W-:Y:S01]  /*aa40*/  ISETP.GE.U32.AND P2, PT, R5, R0, PT ;  /* 0x000000000500720c */ /* 0x000fe20003f46070 */
[----:B------:R-:W-:-:S12]  /*aa50*/  BSSY B1, `(.L_x_2549) ;  /* 0x000001e000017945 */ /* 0x000fd80003800000 */
[----:B------:R-:W-:Y:S05]  /*aa60*/  @P2 BRA `(.L_x_2550) ;  /* 0x0000000000702947 */ /* 0x000fea0003800000 */
[----:B------:R-:W-:-:S04]  /*aa70*/  IMAD R9, R18, R5, RZ ;  /* 0x0000000512097224 */ /* 0x000fc800078e02ff */
[----:B------:R-:W-:-:S06]  /*aa80*/  IMAD.WIDE.U32 R8, R9, 0x8, R20 ;  /* 0x0000000809087825 */ /* 0x000fcc00078e0014 */
[----:B------:R-:W2:Y:S01]  /*aa90*/  LDG.E.64 R8, desc[UR36][R8.64] ;  /* 0x0000002408087981 */ /* 0x000ea2000c1e1b00 */
[----:B------:R-:W-:-:S04]  /*aaa0*/  IADD3 R11, R5, R4, RZ ;  /* 0x00000004050b7210 */ /* 0x000fc80007ffe0ff */
[----:B------:R-:W-:Y:S02]  /*aab0*/  ISETP.GE.U32.AND P5, PT, R11, R0, PT ;  /* 0x000000000b00720c */ /* 0x000fe40003fa6070 */
[----:B--2---:R-:W-:-:S04]  /*aac0*/  ISETP.NE.U32.AND P0, PT, R8, RZ, PT ;  /* 0x000000ff0800720c */ /* 0x004fc80003f05070 */
[----:B------:R-:W-:-:S07]  /*aad0*/  ISETP.NE.AND.EX P0, PT, R9, RZ, PT, P0 ;  /* 0x000000ff0900720c */ /* 0x000fce0003f05300 */
[----:B------:R-:W-:Y:S06]  /*aae0*/  @P5 BRA `(.L_x_2550) ;  /* 0x0000000000505947 */ /* 0x000fec0003800000 */
[----:B------:R-:W-:-:S04]  /*aaf0*/  IMAD R9, R18, R11, RZ ;  /* 0x0000000b12097224 */ /* 0x000fc800078e02ff */
[----:B------:R-:W-:-:S06]  /*ab00*/  IMAD.WIDE.U32 R8, R9, 0x8, R20 ;  /* 0x0000000809087825 */ /* 0x000fcc00078e0014 */
[----:B------:R-:W2:Y:S01]  /*ab10*/  LDG.E.64 R8, desc[UR36][R8.64] ;  /* 0x0000002408087981 */ /* 0x000ea2000c1e1b00 */
[----:B------:R-:W-:-:S05]  /*ab20*/  IMAD.IADD R11, R11, 0x1, R4 ;  /* 0x000000010b0b7824 */ /* 0x000fca00078e0204 */
[----:B------:R-:W-:Y:S02]  /*ab30*/  ISETP.GE.U32.AND P5, PT, R11, R0, PT ;  /* 0x000000000b00720c */ /* 0x000fe40003fa6070 */
[----:B--2---:R-:W-:-:S04]  /*ab40*/  ISETP.NE.U32.AND P1, PT, R8, RZ, PT ;  /* 0x000000ff0800720c */ /* 0x004fc80003f25070 */
[----:B------:R-:W-:-:S07]  /*ab50*/  ISETP.NE.AND.EX P1, PT, R9, RZ, PT, P1 ;  /* 0x000000ff0900720c */ /* 0x000fce0003f25310 */
[----:B------:R-:W-:Y:S06]  /*ab60*/  @P5 BRA `(.L_x_2550) ;  /* 0x0000000000305947 */ /* 0x000fec0003800000 */
        /* <DEDUP_REMOVED lines=8> */
[----:B--2---:R-:W-:-:S04]  /*abf0*/  ISETP.NE.U32.AND P3, PT, R8, RZ, PT ;  /* 0x000000ff0800720c */ /* 0x004fc80003f65070 */
[----:B------:R-:W-:Y:S02]  /*ac00*/  ISETP.NE.AND.EX P3, PT, R9, RZ, PT, P3 ;  /* 0x000000ff0900720c */ /* 0x000fe40003f65330 */
[----:B---3--:R-:W-:-:S04]  /*ac10*/  @!P5 ISETP.NE.U32.AND P6, PT, R20, RZ, PT ;  /* 0x000000ff1400d20c */ /* 0x008fc80003fc5070 */
[----:B------:R-:W-:-:S13]  /*ac20*/  @!P5 ISETP.NE.AND.EX P4, PT, R21, RZ, PT, P6 ;  /* 0x000000ff1500d20c */ /* 0x000fda0003f85360 */
.L_x_2550:
[----:B------:R-:W-:Y:S05]  /*ac30*/  BSYNC B1 ;  /* 0x0000000000017941 */ /* 0x000fea0003800000 */
.L_x_2549:
        /* <DEDUP_REMOVED lines=23> */
.L_x_2552:
[----:B------:R-:W-:Y:S05]  /*adb0*/  BSYNC B1 ;  /* 0x0000000000017941 */ /* 0x000fea0003800000 */
.L_x_2551:
[----:B------:R-:W-:-:S04]  /*adc0*/  LOP3.LUT P0, RZ, R22, 0xff, R7, 0xc8, !PT ;  /* 0x000000ff16ff7812 */ /* 0x000fc8000780c807 */
[----:B------:R-:W-:-:S04]  /*add0*/  SEL R0, RZ, 0x1, !P0 ;  /* 0x00000001ff007807 */ /* 0x000fc80004000000 */
[----:B------:R-:W-:-:S04]  /*ade0*/  LOP3.LUT P0, RZ, R19, 0xff, R0, 0xc8, !PT ;  /* 0x000000ff13ff7812 */ /* 0x000fc8000780c800 */
[----:B------:R-:W-:-:S04]  /*adf0*/  SEL R5, RZ, 0x1, !P0 ;  /* 0x00000001ff057807 */ /* 0x000fc80004000000 */
[----:B------:R-:W-:-:S04]  /*ae00*/  LOP3.LUT P0, RZ, R6, 0xff, R5, 0xc8, !PT ;  /* 0x000000ff06ff7812 */ /* 0x000fc8000780c805 */
[----:B------:R-:W-:Y:S01]  /*ae10*/  SEL R19, RZ, 0x1, !P0 ;  /* 0x00000001ff137807 */ /* 0x000fe20004000000 */
[----:B------:R-:W-:Y:S08]  /*ae20*/  BRA `(.L_x_2514) ;  /* 0x0000000400b47947 */ /* 0x000ff00003800000 */
.L_x_2529:
        /* <DEDUP_REMOVED lines=14> */
.L_x_2555:
[C---:B------:R-:W-:Y:S01]  /*af10*/  IADD3 R7, R19.reuse, R12, RZ ;  /* 0x0000000c13077210 */ /* 0x040fe20007ffe0ff */
[----:B------:R-:W-:-:S04]  /*af20*/  IMAD.WIDE.U32 R4, R19, 0x8, R20 ;  /* 0x0000000813047825 */ /* 0x000fc800078e0014 */
[C---:B------:R-:W-:Y:S02]  /*af30*/  IMAD.IADD R9, R7.reuse, 0x1, R12 ;  /* 0x0000000107097824 */ /* 0x040fe400078e020c */
[----:B------:R-:W-:Y:S01]  /*af40*/  IMAD.WIDE.U32 R6, R7, 0x8, R20 ;  /* 0x0000000807067825 */ /* 0x000fe200078e0014 */
[----:B------:R-:W2:Y:S02]  /*af50*/  LDG.E.64 R4, desc[UR36][R4.64] ;  /* 0x0000002404047981 */ /* 0x000ea4000c1e1b00 */
[----:B------:R-:W-:-:S03]  /*af60*/  IADD3 R19, R9, R12, RZ ;  /* 0x0000000c09137210 */ /* 0x000fc60007ffe0ff */
[----:B------:R-:W3:Y:S01]  /*af70*/  LDG.E.64 R6, desc[UR36][R6.64] ;  /* 0x0000002406067981 */ /* 0x000ee2000c1e1b00 */
[----:B------:R-:W-:-:S04]  /*af80*/  IMAD.WIDE.U32 R8, R9, 0x8, R20 ;  /* 0x0000000809087825 */ /* 0x000fc800078e0014 */
[C---:B------:R-:W-:Y:S02]  /*af90*/  IMAD.WIDE.U32 R10, R19.reuse, 0x8, R20 ;  /* 0x00000008130a7825 */ /* 0x040fe400078e0014 */
[----:B------:R-:W4:Y:S04]  /*afa0*/  LDG.E.64 R8, desc[UR36][R8.64] ;  /* 0x0000002408087981 */ /* 0x000f28000c1e1b00 */
[----:B------:R-:W5:Y:S01]  /*afb0*/  LDG.E.64 R10, desc[UR36][R10.64] ;  /* 0x000000240a0a7981 */ /* 0x000f62000c1e1b00 */
[----:B------:R-:W-:Y:S01]  /*afc0*/  IMAD.IADD R19, R19, 0x1, R12 ;  /* 0x0000000113137824 */ /* 0x000fe200078e020c */
[----:B------:R-:W-:Y:S02]  /*afd0*/  LOP3.LUT P4, RZ, R15, 0xff, RZ, 0xc0, !PT ;  /* 0x000000ff0fff7812 */ /* 0x000fe4000788c0ff */
[----:B------:R-:W-:Y:S01]  /*afe0*/  LOP3.LUT P3, RZ, R18, 0xff, RZ, 0xc0, !PT ;  /* 0x000000ff12ff7812 */ /* 0x000fe2000786c0ff */
[----:B------:R-:W-:Y:S01]  /*aff0*/  IMAD R15, R12, 0x3, R19 ;  /* 0x000000030c0f7824 */ /* 0x000fe200078e0213 */
[----:B------:R-:W-:-:S02]  /*b000*/  LOP3.LUT P5, RZ, R14, 0xff, RZ, 0xc0, !PT ;  /* 0x000000ff0eff7812 */ /* 0x000fc400078ac0ff */
[----:B------:R-:W-:Y:S02]  /*b010*/  LOP3.LUT P2, RZ, R13, 0xff, RZ, 0xc0, !PT ;  /* 0x000000ff0dff7812 */ /* 0x000fe4000784c0ff */
[----:B------:R-:W-:Y:S02]  /*b020*/  ISETP.GE.U32.AND P6, PT, R15, R0, PT ;  /* 0x000000000f00720c */ /* 0x000fe40003fc6070 */
[----:B--2---:R-:W-:-:S04]  /*b030*/  ISETP.NE.U32.AND P0, PT, R4, RZ, PT ;  /* 0x000000ff0400720c */ /* 0x004fc80003f05070 */
[----:B------:R-:W-:Y:S02]  /*b040*/  ISETP.NE.OR.EX P3, PT, R5, RZ, P3, P0 ;  /* 0x000000ff0500720c */ /* 0x000fe40001f65700 */
[----:B---3--:R-:W-:Y:S02]  /*b050*/  ISETP.NE.U32.AND P1, PT, R6, RZ, PT ;  /* 0x000000ff0600720c */ /* 0x008fe40003f25070 */
[----:B------:R-:W-:Y:S02]  /*b060*/  SEL R18, RZ, 0x1, !P3 ;  /* 0x00000001ff127807 */ /* 0x000fe40005800000 */
[----:B------:R-:W-:Y:S02]  /*b070*/  ISETP.NE.OR.EX P4, PT, R7, RZ, P4, P1 ;  /* 0x000000ff0700720c */ /* 0x000fe40002785710 */
[----:B----4-:R-:W-:Y:S02]  /*b080*/  ISETP.NE.U32.AND P3, PT, R8, RZ, PT ;  /* 0x000000ff0800720c */ /* 0x010fe40003f65070 */
[----:B------:R-:W-:-:S02]  /*b090*/  SEL R15, RZ, 0x1, !P4 ;  /* 0x00000001ff0f7807 */ /* 0x000fc40006000000 */
[----:B-----5:R-:W-:Y:S02]  /*b0a0*/  ISETP.NE.U32.AND P4, PT, R10, RZ, PT ;  /* 0x000000ff0a00720c */ /* 0x020fe40003f85070 */
[----:B------:R-:W-:Y:S02]  /*b0b0*/  ISETP.NE.OR.EX P5, PT, R9, RZ, P5, P3 ;  /* 0x000000ff0900720c */ /* 0x000fe40002fa5730 */
[----:B------:R-:W-:Y:S02]  /*b0c0*/  ISETP.NE.OR.EX P2, PT, R11, RZ, P2, P4 ;  /* 0x000000ff0b00720c */ /* 0x000fe40001745740 */
[----:B------:R-:W-:Y:S02]  /*b0d0*/  ISETP.NE.AND.EX P0, PT, R5, RZ, PT, P0 ;  /* 0x000000ff0500720c */ /* 0x000fe40003f05300 */
[----:B------:R-:W-:Y:S02]  /*b0e0*/  ISETP.NE.AND.EX P1, PT, R7, RZ, PT, P1 ;  /* 0x000000ff0700720c */ /* 0x000fe40003f25310 */
[----:B------:R-:W-:-:S02]  /*b0f0*/  ISETP.NE.AND.EX P3, PT, R9, RZ, PT, P3 ;  /* 0x000000ff0900720c */ /* 0x000fc40003f65330 */
[----:B------:R-:W-:Y:S02]  /*b100*/  SEL R14, RZ, 0x1, !P5 ;  /* 0x00000001ff0e7807 */ /* 0x000fe40006800000 */
[----:B------:R-:W-:Y:S02]  /*b110*/  ISETP.NE.AND.EX P4, PT, R11, RZ, PT, P4 ;  /* 0x000000ff0b00720c */ /* 0x000fe40003f85340 */
[----:B------:R-:W-:Y:S01]  /*b120*/  SEL R13, RZ, 0x1, !P2 ;  /* 0x00000001ff0d7807 */ /* 0x000fe20005000000 */
[----:B------:R-:W-:Y:S10]  /*b130*/  @!P6 BRA `(.L_x_2555) ;  /* 0xfffffffc0074e947 */ /* 0x000ff4000383ffff */
[----:B------:R-:W-:Y:S05]  /*b140*/  BSYNC B2 ;  /* 0x0000000000027941 */ /* 0x000fea0003800000 */
.L_x_2554:
[----:B------:R-:W-:Y:S05]  /*b150*/  BSYNC B1 ;  /* 0x0000000000017941 */ /* 0x000fea0003800000 */
.L_x_2553:
[----:B------:R-:W-:Y:S01]  /*b160*/  ISETP.GE.U32.AND P2, PT, R19, R0, PT ;  /* 0x000000001300720c */ /* 0x000fe20003f46070 */
[----:B------:R-:W-:-:S12]  /*b170*/  BSSY B1, `(.L_x_2556) ;  /* 0x000001a000017945 */ /* 0x000fd80003800000 */
[----:B------:R-:W-:Y:S05]  /*b180*/  @P2 BRA `(.L_x_2557) ;  /* 0x0000000000602947 */ /* 0x000fea0003800000 */
[----:B------:R-:W-:-:S06]  /*b190*/  IMAD.WIDE.U32 R4, R19, 0x8, R20 ;  /* 0x0000000813047825 */ /* 0x000fcc00078e0014 */
[----:B------:R-:W2:Y:S01]  /*b1a0*/  LDG.E.64 R4, desc[UR36][R4.64] ;  /* 0x0000002404047981 */ /* 0x000ea2000c1e1b00 */
[----:B------:R-:W-:-:S04]  /*b1b0*/  IADD3 R7, R19, R12, RZ ;  /* 0x0000000c13077210 */ /* 0x000fc80007ffe0ff */
[----:B------:R-:W-:Y:S02]  /*b1c0*/  ISETP.GE.U32.AND P5, PT, R7, R0, PT ;  /* 0x000000000700720c */ /* 0x000fe40003fa6070 */
[----:B--2---:R-:W-:-:S04]  /*b1d0*/  ISETP.NE.U32.AND P0, PT, R4, RZ, PT ;  /* 0x000000ff0400720c */ /* 0x004fc80003f05070 */
[----:B------:R-:W-:-:S07]  /*b1e0*/  ISETP.NE.AND.EX P0, PT, R5, RZ, PT, P0 ;  /* 0x000000ff0500720c */ /* 0x000fce0003f05300 */
[----:B------:R-:W-:Y:S06]  /*b1f0*/  @P5 BRA `(.L_x_2557) ;  /* 0x0000000000445947 */ /* 0x000fec0003800000 */
[----:B------:R-:W-:-:S06]  /*b200*/  IMAD.WIDE.U32 R4, R7, 0x8, R20 ;  /* 0x0000000807047825 */ /* 0x000fcc00078e0014 */
[----:B------:R-:W2:Y:S01]  /*b210*/  LDG.E.64 R4, desc[UR36][R4.64] ;  /* 0x0000002404047981 */ /* 0x000ea2000c1e1b00 */
[----:B------:R-:W-:-:S05]  /*b220*/  IMAD.IADD R7, R7, 0x1, R12 ;  /* 0x0000000107077824 */ /* 0x000fca00078e020c */
[----:B------:R-:W-:Y:S02]  /*b230*/  ISETP.GE.U32.AND P5, PT, R7, R0, PT ;  /* 0x000000000700720c */ /* 0x000fe40003fa6070 */
[----:B--2---:R-:W-:-:S04]  /*b240*/  ISETP.NE.U32.AND P1, PT, R4, RZ, PT ;  /* 0x000000ff0400720c */ /* 0x004fc80003f25070 */
[----:B------:R-:W-:-:S07]  /*b250*/  ISETP.NE.AND.EX P1, PT, R5, RZ, PT, P1 ;  /* 0x000000ff0500720c */ /* 0x000fce0003f25310 */
[----:B------:R-:W-:Y:S06]  /*b260*/  @P5 BRA `(.L_x_2557) ;  /* 0x0000000000285947 */ /* 0x000fec0003800000 */
[C---:B------:R-:W-:Y:S01]  /*b270*/  IADD3 R9, R7.reuse, R12, RZ ;  /* 0x0000000c07097210 */ /* 0x040fe20007ffe0ff */
[----:B------:R-:W-:-:S03]  /*b280*/  IMAD.WIDE.U32 R4, R7, 0x8, R20 ;  /* 0x0000000807047825 */ /* 0x000fc600078e0014 */
[----:B------:R-:W-:-:S03]  /*b290*/  ISETP.GE.U32.AND P5, PT, R9, R0, PT ;  /* 0x000000000900720c */ /* 0x000fc60003fa6070 */
[----:B------:R-:W2:Y:S10]  /*b2a0*/  LDG.E.64 R4, desc[UR36][R4.64] ;  /* 0x0000002404047981 */ /* 0x000eb4000c1e1b00 */
[----:B------:R-:W-:-:S06]  /*b2b0*/  @!P5 IMAD.WIDE.U32 R20, R9, 0x8, R20 ;  /* 0x000000080914d825 */ /* 0x000fcc00078e0014 */
[----:B------:R-:W3:Y:S01]  /*b2c0*/  @!P5 LDG.E.64 R20, desc[UR36][R20.64] ;  /* 0x000000241414d981 */ /* 0x000ee2000c1e1b00 */
[----:B--2---:R-:W-:-:S04]  /*b2d0*/  ISETP.NE.U32.AND P3, PT, R4, RZ, PT ;  /* 0x000000ff0400720c */ /* 0x004fc80003f65070 */
[----:B------:R-:W-:Y:S02]  /*b2e0*/  ISETP.NE.AND.EX P3, PT, R5, RZ, PT, P3 ;  /* 0x000000ff0500720c */ /* 0x000fe40003f65330 */
[----:B---3--:R-:W-:-:S04]  /*b2f0*/  @!P5 ISETP.NE.U32.AND P6, PT, R20, RZ, PT ;  /* 0x000000ff1400d20c */ /* 0x008fc80003fc5070 */
[----:B------:R-:W-:-:S13]  /*b300*/  @!P5 ISETP.NE.AND.EX P4, PT, R21, RZ, PT, P6 ;  /* 0x000000ff1500d20c */ /* 0x000fda0003f85360 */
.L_x_2557:
[----:B------:R-:W-:Y:S05]  /*b310*/  BSYNC B1 ;  /* 0x0000000000017941 */ /* 0x000fea0003800000 */
.L_x_2556:
        /* <DEDUP_REMOVED lines=23> */
.L_x_2559:
[----:B------:R-:W-:Y:S05]  /*b490*/  BSYNC B1 ;  /* 0x0000000000017941 */ /* 0x000fea0003800000 */
.L_x_2558:
[----:B------:R-:W-:-:S04]  /*b4a0*/  LOP3.LUT P0, RZ, R15, 0xff, R18, 0xc8, !PT ;  /* 0x000000ff0fff7812 */ /* 0x000fc8000780c812 */
[----:B------:R-:W-:-:S04]  /*b4b0*/  SEL R5, RZ, 0x1, !P0 ;  /* 0x00000001ff057807 */ /* 0x000fc80004000000 */
[----:B------:R-:W-:-:S04]  /*b4c0*/  LOP3.LUT P0, RZ, R14, 0xff, R5, 0xc8, !PT ;  /* 0x000000ff0eff7812 */ /* 0x000fc8000780c805 */
[----:B------:R-:W-:-:S04]  /*b4d0*/  SEL R0, RZ, 0x1, !P0 ;  /* 0x00000001ff007807 */ /* 0x000fc80004000000 */
[----:B------:R-:W-:-:S04]  /*b4e0*/  LOP3.LUT P0, RZ, R13, 0xff, R0, 0xc8, !PT ;  /* 0x000000ff0dff7812 */ /* 0x000fc8000780c800 */
[----:B------:R-:W-:-:S09]  /*b4f0*/  SEL R19, RZ, 0x1, !P0 ;  /* 0x00000001ff137807 */ /* 0x000fd20004000000 */
.L_x_2514:
[----:B------:R-:W-:Y:S05]  /*b500*/  BSYNC B0 ;  /* 0x0000000000007941 */ /* 0x000fea0003800000 */
.L_x_2513:
        /* <DEDUP_REMOVED lines=14> */
[----:B------:R-:W-:-:S07]  /*b5f0*/  MOV R5, UR5 ;  /* 0x0000000500057c02 */ /* 0x000fce0008000f00 */
.L_x_2561:
[----:B------:R-:W-:Y:S01]  /*b600*/  IMAD.IADD R4, R2, 0x1, R5 ;  /* 0x0000000102047824 */ /* 0x000fe200078e0205 */
[----:B------:R-:W-:Y:S04]  /*b610*/  BAR.SYNC.DEFER_BLOCKING 0x0 ;  /* 0x0000000000007b1d */ /* 0x000fe80000010000 */
[----:B------:R-:W-:-:S04]  /*b620*/  ISETP.GE.U32.AND P0, PT, R4, UR7, PT ;  /* 0x0000000704007c0c */ /* 0x000fc8000bf06070 */
[----:B------:R-:W-:-:S13]  /*b630*/  ISETP.GE.U32.OR P0, PT, R2, R5, P0 ;  /* 0x000000050200720c */ /* 0x000fda0000706470 */
[----:B------:R-:W-:-:S06]  /*b640*/  @!P0 IMAD R4, R4, UR6, R3 ;  /* 0x0000000604048c24 */ /* 0x000fcc000f8e0203 */
        /* <DEDUP_REMOVED lines=8> */
.L_x_2560:
[----:B------:R-:W-:Y:S02]  /*b6d0*/  ULDC UR4, c[0x0][0x22c] ;  /* 0x00008b0000047ab9 */ /* 0x000fe40000000800 */
[----:B------:R-:W-:-:S13]  /*b6e0*/  ISETP.NE.AND P0, PT, RZ, UR4, PT ;  /* 0x00000004ff007c0c */ /* 0x000fda000bf05270 */
[----:B------:R-:W-:Y:S05]  /*b6f0*/  @!P0 BRA `(.L_x_2562) ;  /* 0x0000000000ac8947 */ /* 0x000fea0003800000 */
[----:B------:R-:W0:Y:S02]  /*b700*/  LDC R9, c[0x0][RZ] ;  /* 0x00000000ff097b82 */ /* 0x000e240000000800 */
        /* <DEDUP_REMOVED lines=8> */
[----:B------:R-:W-:Y:S01]  /*b790*/  SHF.R.S32.HI R6, RZ, 0x1, R0 ;  /* 0x00000001ff067819 */ /* 0x000fe20000011400 */
[----:B------:R-:W-:-:S03]  /*b7a0*/  IMAD.MOV.U32 R0, RZ, RZ, 0x20 ;  /* 0x00000020ff007424 */ /* 0x000fc600078e00ff */
[----:B------:R-:W-:Y:S01]  /*b7b0*/  ISETP.GE.AND P0, PT, R6, 0x20, PT ;  /* 0x000000200600780c */ /* 0x000fe20003f06270 */
[----:B0-----:R-:W-:-:S06]  /*b7c0*/  ULEA UR4, UR5, UR4, 0x18 ;  /* 0x0000000405047291 */ /* 0x001fcc000f8ec03f */
[----:B------:R-:W-:-:S03]  /*b7d0*/  IADD3 R5, R4, UR4, RZ ;  /* 0x0000000404057c10 */ /* 0x000fc6000fffe0ff */
[----:B------:R0:W-:Y:S03]  /*b7e0*/  STS.U8 [R4+UR4], R19 ;  /* 0x0000001304007988 */ /* 0x0001e60008000004 */
[----:B------:R-:W-:Y:S05]  /*b7f0*/  @!P0 BRA `(.L_x_2563) ;  /* 0x0000000000388947 */ /* 0x000fea0003800000 */
.L_x_2564:
[----:B------:R-:W-:Y:S01]  /*b800*/  IMAD.IADD R0, R3, 0x1, R6 ;  /* 0x0000000103007824 */ /* 0x000fe200078e0206 */
[----:B------:R-:W-:Y:S04]  /*b810*/  BAR.SYNC.DEFER_BLOCKING 0x0 ;  /* 0x0000000000007b1d */ /* 0x000fe80000010000 */
[----:B------:R-:W-:-:S04]  /*b820*/  ISETP.GE.U32.AND P0, PT, R0, R9, PT ;  /* 0x000000090000720c */ /* 0x000fc80003f06070 */
[----:B------:R-:W-:-:S13]  /*b830*/  ISETP.GE.U32.OR P0, PT, R3, R6, P0 ;  /* 0x000000060300720c */ /* 0x000fda0000706470 */
[----:B------:R-:W-:Y:S02]  /*b840*/  @!P0 IADD3 R0, R5, R6, RZ ;  /* 0x0000000605008210 */ /* 0x000fe40007ffe0ff */
[----:B------:R-:W-:-:S04]  /*b850*/  SHF.R.S32.HI R6, RZ, 0x1, R6 ;  /* 0x00000001ff067819 */ /* 0x000fc80000011406 */
        /* <DEDUP_REMOVED lines=8> */
.L_x_2563:
[----:B------:R-:W-:Y:S01]  /*b8e0*/  BAR.SYNC.DEFER_BLOCKING 0x0 ;  /* 0x0000000000007b1d */ /* 0x000fe20000010000 */
[----:B------:R-:W-:-:S13]  /*b8f0*/  ISETP.GE.AND P0, PT, R0, 0x2, PT ;  /* 0x000000020000780c */ /* 0x000fda0003f06270 */
[----:B------:R-:W-:Y:S05]  /*b900*/  @!P0 BRA `(.L_x_2562) ;  /* 0x0000000000288947 */ /* 0x000fea0003800000 */
[----:B------:R-:W-:-:S11]  /*b910*/  HFMA2.MMA R5, -RZ, RZ, 0, 5.9604644775390625e-08 ;  /* 0x00000001ff057435 */ /* 0x000fd600000001ff */
.L_x_2565:
[C---:B0-----:R-:W-:Y:S02]  /*b920*/  LOP3.LUT R4, R19.reuse, 0xffff, RZ, 0xc0, !PT ;  /* 0x0000ffff13047812 */ /* 0x041fe400078ec0ff */
        /* <DEDUP_REMOVED lines=8> */
.L_x_2562:
[----:B------:R-:W1:Y:S01]  /*b9b0*/  LDC R13, c[0x0][0x3e8] ;  /* 0x0000fa00ff0d7b82 */ /* 0x000e620000000800 */
[----:B------:R-:W-:Y:S02]  /*b9c0*/  MOV R18, RZ ;  /* 0x000000ff00127202 */ /* 0x000fe40000000f00 */
[----:B-1----:R-:W-:-:S13]  /*b9d0*/  ISETP.NE.AND P1, PT, R13, RZ, PT ;  /* 0x000000ff0d00720c */ /* 0x002fda0003f25270 */
[----:B------:R-:W-:Y:S05]  /*b9e0*/  @!P1 BRA `(.L_x_2566) ;  /* 0x0000001000449947 */ /* 0x000fea0003800000 */
[----:B------:R-:W-:Y:S01]  /*b9f0*/  IMAD.MOV.U32 R16, RZ, RZ, RZ ;  /* 0x000000ffff107224 */ /* 0x000fe200078e00ff */
[----:B------:R-:W-:Y:S01]  /*ba00*/  ULDC.64 UR4, c[0x0][0x3f0] ;  /* 0x0000fc0000047ab9 */ /* 0x000fe20000000a00 */
[----:B------:R-:W-:Y:S02]  /*ba10*/  ISETP.NE.AND P0, PT, R13, 0x1, PT ;  /* 0x000000010d00780c */ /* 0x000fe40003f05270 */
[----:B0-----:R-:W-:Y:S01]  /*ba20*/  IMAD.HI.U32 R4, R17, UR4, R16 ;  /* 0x0000000411047c27 */ /* 0x001fe2000f8e0010 */
        /* <DEDUP_REMOVED lines=269> */
.L_x_2566:
        /* <DEDUP_REMOVED lines=292> */
.L_x_2568:
        /* <DEDUP_REMOVED lines=15> */
.L_x_2570:
[----:B0-----:R-:W-:Y:S05]  /*de30*/  BSYNC B0 ;  /* 0x0000000000007941 */ /* 0x001fea0003800000 */
.L_x_2569:
        /* <DEDUP_REMOVED lines=15> */
.L_x_2572:
[----:B------:R-:W-:Y:S05]  /*df30*/  BSYNC B0 ;  /* 0x0000000000007941 */ /* 0x000fea0003800000 */
.L_x_2571:
        /* <DEDUP_REMOVED lines=35> */
.L_x_2574:
[----:B------:R-:W-:Y:S05]  /*e170*/  BSYNC B0 ;  /* 0x0000000000007941 */ /* 0x000fea0003800000 */
.L_x_2573:
        /* <DEDUP_REMOVED lines=31> */
.L_x_2579:
        /* <DEDUP_REMOVED lines=10> */
.L_x_2578:
[----:B------:R-:W-:Y:S05]  /*e410*/  BRA `(.L_x_2577) ;  /* 0x00000000004c7947 */ /* 0x000fea0003800000 */
.L_x_2576:
        /* <DEDUP_REMOVED lines=9> */
.L_x_2580:
        /* <DEDUP_REMOVED lines=10> */
.L_x_2577:
[----:B------:R-:W-:Y:S05]  /*e550*/  BSYNC B0 ;  /* 0x0000000000007941 */ /* 0x000fea0003800000 */
.L_x_2575:
        /* <DEDUP_REMOVED lines=12> */
.L_x_2582:
[----:B------:R-:W-:Y:S01]  /*e620*/  IADD3 R6, R2, R7, RZ ;  /* 0x0000000702067210 */ /* 0x000fe20007ffe0ff */
[----:B------:R-:W-:Y:S03]  /*e630*/  BAR.SYNC.DEFER_BLOCKING 0x0 ;  /* 0x0000000000007b1d */ /* 0x000fe60000010000 */
[----:B------:R-:W-:-:S04]  /*e640*/  ISETP.GE.U32.AND P0, PT, R6, UR5, PT ;  /* 0x0000000506007c0c */ /* 0x000fc8000bf06070 */
[----:B------:R-:W-:-:S13]  /*e650*/  ISETP.GE.U32.OR P0, PT, R2, R7, P0 ;  /* 0x000000070200720c */ /* 0x000fda0000706470 */
[----:B------:R-:W-:-:S06]  /*e660*/  @!P0 IMAD R6, R6, R8, R3 ;  /* 0x0000000806068224 */ /* 0x000fcc00078e0203 */
        /* <DEDUP_REMOVED lines=8> */
.L_x_2581:
        /* <DEDUP_REMOVED lines=11> */
.L_x_2585:
        /* <DEDUP_REMOVED lines=14> */
.L_x_2584:
[----:B------:R-:W-:Y:S01]  /*e880*/  BAR.SYNC.DEFER_BLOCKING 0x0 ;  /* 0x0000000000007b1d */ /* 0x000fe20000010000 */
[----:B------:R-:W-:-:S13]  /*e890*/  ISETP.GE.AND P0, PT, R6, 0x2, PT ;  /* 0x000000020600780c */ /* 0x000fda0003f06270 */
[----:B------:R-:W-:Y:S05]  /*e8a0*/  @!P0 BRA `(.L_x_2583) ;  /* 0x0000000000288947 */ /* 0x000fea0003800000 */
[----:B------:R-:W-:-:S07]  /*e8b0*/  IMAD.MOV.U32 R3, RZ, RZ, 0x1 ;  /* 0x00000001ff037424 */ /* 0x000fce00078e00ff */
.L_x_2586:
        /* <DEDUP_REMOVED lines=9> */
.L_x_2583:
        /* <DEDUP_REMOVED lines=12> */
.L_x_2588:
        /* <DEDUP_REMOVED lines=20> */
.L_x_2590:
[----:B------:R-:W-:Y:S01]  /*eb50*/  ULDC.64 UR4, c[0x0][0x5e8] ;  /* 0x00017a0000047ab9 */ /* 0x000fe20000000a00 */
[----:B------:R-:W-:Y:S02]  /*eb60*/  LOP3.LUT P0, RZ, R17, 0xff, RZ, 0xc0, !PT ;  /* 0x000000ff11ff7812 */ /* 0x000fe4000780c0ff */
[----:B------:R-:W-:Y:S02]  /*eb70*/  IADD3 R16, P1, R16, UR4, RZ ;  /* 0x0000000410107c10 */ /* 0x000fe4000ff3e0ff */
[----:B------:R-:W-:Y:S02]  /*eb80*/  SEL R3, RZ, 0x1, !P0 ;  /* 0x00000001ff037807 */ /* 0x000fe40004000000 */
[----:B------:R-:W-:-:S05]  /*eb90*/  IADD3.X R17, RZ, UR5, RZ, P1, !PT ;  /* 0x00000005ff117c10 */ /* 0x000fca0008ffe4ff */
[----:B------:R-:W-:Y:S01]  /*eba0*/  STG.E.U8 desc[UR36][R16.64], R3 ;  /* 0x0000000310007986 */ /* 0x000fe2000c101124 */
[----:B------:R-:W-:Y:S05]  /*ebb0*/  EXIT ;  /* 0x000000000000794d */ /* 0x000fea0003800000 */
.L_x_2589:
[----:B------:R-:W-:Y:S01]  /*ebc0*/  STG.E.U8 desc[UR36][R4.64], R17 ;  /* 0x0000001104007986 */ /* 0x000fe2000c101124 */
[----:B------:R-:W-:Y:S05]  /*ebd0*/  EXIT ;  /* 0x000000000000794d */ /* 0x000fea0003800000 */
.L_x_2587:
        /* <DEDUP_REMOVED lines=10> */
.L_x_2591:
        /* <DEDUP_REMOVED lines=20> */
.L_x_2593:
[----:B------:R-:W-:Y:S01]  /*edc0*/  ULDC.64 UR4, c[0x0][0x5e8] ;  /* 0x00017a0000047ab9 */ /* 0x000fe20000000a00 */
[----:B------:R-:W-:Y:S02]  /*edd0*/  LOP3.LUT P0, RZ, R17, 0xff, RZ, 0xc0, !PT ;  /* 0x000000ff11ff7812 */ /* 0x000fe4000780c0ff */
[----:B------:R-:W-:Y:S02]  /*ede0*/  IADD3 R16, P1, R16, UR4, RZ ;  /* 0x0000000410107c10 */ /* 0x000fe4000ff3e0ff */
[----:B------:R-:W-:-:S03]  /*edf0*/  SEL R3, RZ, 0x1, !P0 ;  /* 0x00000001ff037807 */ /* 0x000fc60004000000 */
[----:B------:R-:W-:-:S05]  /*ee00*/  IMAD.X R17, RZ, RZ, UR5, P1 ;  /* 0x00000005ff117e24 */ /* 0x000fca00088e06ff */
[----:B------:R-:W-:Y:S01]  /*ee10*/  STG.E.U8 desc[UR36][R16.64], R3 ;  /* 0x0000000310007986 */ /* 0x000fe2000c101124 */
[----:B------:R-:W-:Y:S05]  /*ee20*/  EXIT ;  /* 0x000000000000794d */ /* 0x000fea0003800000 */
.L_x_2592:
[----:B------:R-:W-:-:S04]  /*ee30*/  LOP3.LUT P0, RZ, R17, 0xff, RZ, 0xc0, !PT ;  /* 0x000000ff11ff7812 */ /* 0x000fc8000780c0ff */
[----:B------:R-:W-:-:S05]  /*ee40*/  SEL R5, RZ, 0x1, !P0 ;  /* 0x00000001ff057807 */ /* 0x000fca0004000000 */
[----:B------:R-:W-:Y:S01]  /*ee50*/  STG.E.U8 desc[UR36][R2.64], R5 ;  /* 0x0000000502007986 */ /* 0x000fe2000c101124 */
[----:B------:R-:W-:Y:S05]  /*ee60*/  EXIT ;  /* 0x000000000000794d */ /* 0x000fea0003800000 */
.L_x_2567:
        /* <DEDUP_REMOVED lines=22> */
.L_x_2595:
        /* <DEDUP_REMOVED lines=20> */
.L_x_2597:
[----:B------:R-:W-:Y:S01]  /*f110*/  ULDC.64 UR4, c[0x0][0x5e8] ;  /* 0x00017a0000047ab9 */ /* 0x000fe20000000a00 */
[----:B------:R-:W-:Y:S02]  /*f120*/  LOP3.LUT P0, RZ, R19, 0xff, RZ, 0xc0, !PT ;  /* 0x000000ff13ff7812 */ /* 0x000fe4000780c0ff */
[----:B------:R-:W-:Y:S02]  /*f130*/  IADD3 R18, P1, R18, UR4, RZ ;  /* 0x0000000412127c10 */ /* 0x000fe4000ff3e0ff */
[----:B------:R-:W-:-:S03]  /*f140*/  SEL R3, RZ, 0x1, !P0 ;  /* 0x00000001ff037807 */ /* 0x000fc60004000000 */
[----:B------:R-:W-:-:S05]  /*f150*/  IMAD.X R19, RZ, RZ, UR5, P1 ;  /* 0x00000005ff137e24 */ /* 0x000fca00088e06ff */
[----:B------:R-:W-:Y:S01]  /*f160*/  STG.E.U8 desc[UR36][R18.64], R3 ;  /* 0x0000000312007986 */ /* 0x000fe2000c101124 */
[----:B------:R-:W-:Y:S05]  /*f170*/  EXIT ;  /* 0x000000000000794d */ /* 0x000fea0003800000 */
.L_x_2596:
[----:B------:R-:W-:Y:S01]  /*f180*/  STG.E.U8 desc[UR36][R4.64], R19 ;  /* 0x0000001304007986 */ /* 0x000fe2000c101124 */
[----:B------:R-:W-:Y:S05]  /*f190*/  EXIT ;  /* 0x000000000000794d */ /* 0x000fea0003800000 */
.L_x_2594:
        /* <DEDUP_REMOVED lines=10> */
.L_x_2598:
        /* <DEDUP_REMOVED lines=22> */
.L_x_2600:
[----:B------:R-:W-:Y:S02]  /*f3a0*/  ULDC.64 UR4, c[0x0][0x5e8] ;  /* 0x00017a0000047ab9 */ /* 0x000fe40000000a00 */
[----:B------:R-:W-:-:S04]  /*f3b0*/  IADD3 R18, P0, R18, UR4, RZ ;  /* 0x0000000412127c10 */ /* 0x000fc8000ff1e0ff */
[----:B------:R-:W-:-:S05]  /*f3c0*/  IADD3.X R19, RZ, UR5, RZ, P0, !PT ;  /* 0x00000005ff137c10 */ /* 0x000fca00087fe4ff */
[----:B------:R-:W-:Y:S01]  /*f3d0*/  STG.E.U8 desc[UR36][R18.64], R17 ;  /* 0x0000001112007986 */ /* 0x000fe2000c101124 */
[----:B------:R-:W-:Y:S05]  /*f3e0*/  EXIT ;  /* 0x000000000000794d */ /* 0x000fea0003800000 */
.L_x_2599:
[----:B------:R-:W-:Y:S01]  /*f3f0*/  STG.E.U8 desc[UR36][R2.64], R17 ;  /* 0x0000001102007986 */ /* 0x000fe2000c101124 */
[----:B------:R-:W-:Y:S05]  /*f400*/  EXIT ;  /* 0x000000000000794d */ /* 0x000fea0003800000 */
.L_x_2601:
        /* <DEDUP_REMOVED lines=15> */
.L_x_7560:


//--------------------- .text._ZN2at6native13reduce_kernelILi256ELi2ENS0_8ReduceOpIlNS0_14func_wrapper_tIbZZZNS0_14or_kernel_cudaERNS_14TensorIteratorEENKUlvE_clEvENKUlvE2_clEvEUlblE_EEjbLi4ELi4EEEEEvT1_ --------------------------
	.section	.text._ZN2at6native13reduce_kernelILi256ELi2ENS0_8ReduceOpIlNS0_14func_wrapper_tIbZZZNS0_14or_kernel_cudaERNS_14TensorIteratorEENKUlvE_clEvENKUlvE2_clEvEUlblE_EEjbLi4ELi4EEEEEvT1_,"ax",@progbits
	.align	128
        .global         _ZN2at6native13reduce_kernelILi256ELi2ENS0_8ReduceOpIlNS0_14func_wrapper_tIbZZZNS0_14or_kernel_cudaERNS_14TensorIteratorEENKUlvE_clEvENKUlvE2_clEvEUlblE_EEjbLi4ELi4EEEEEvT1_
        .type           _ZN2at6native13reduce_kernelILi256ELi2ENS0_8ReduceOpIlNS0_14func_wrapper_tIbZZZNS0_14or_kernel_cudaERNS_14TensorIteratorEENKUlvE_clEvENKUlvE2_clEvEUlblE_EEjbLi4ELi4EEEEEvT1_,@function
        .size           _ZN2at6native13reduce_kernelILi256ELi2ENS0_8ReduceOpIlNS0_14func_wrapper_tIbZZZNS0_14or_kernel_cudaERNS_14TensorIteratorEENKUlvE_clEvENKUlvE2_clEvEUlblE_EEjbLi4ELi4EEEEEvT1_,(.L_x_7561 - _ZN2at6native13reduce_kernelILi256ELi2ENS0_8ReduceOpIlNS0_14func_wrapper_tIbZZZNS0_14or_kernel_cudaERNS_14TensorIteratorEENKUlvE_clEvENKUlvE2_clEvEUlblE_EEjbLi4ELi4EEEEEvT1_)
        .other          _ZN2at6native13reduce_kernelILi256ELi2ENS0_8ReduceOpIlNS0_14func_wrapper_tIbZZZNS0_14or_kernel_cudaERNS_14TensorIteratorEENKUlvE_clEvENKUlvE2_clEvEUlblE_EEjbLi4ELi4EEEEEvT1_,@"STO_CUDA_ENTRY STV_DEFAULT"
_ZN2at6native13reduce_kernelILi256ELi2ENS0_8ReduceOpIlNS0_14func_wrapper_tIbZZZNS0_14or_kernel_cudaERNS_14TensorIteratorEENKUlvE_clEvENKUlvE2_clEvEUlblE_EEjbLi4ELi4EEEEEvT1_:
.text._ZN2at6native13reduce_kernelILi256ELi2ENS0_8ReduceOpIlNS0_14func_wrapper_tIbZZZNS0_14or_kernel_cudaERNS_14TensorIteratorEENKUlvE_clEvENKUlvE2_clEvEUlblE_EEjbLi4ELi4EEEEEvT1_:
        /* <DEDUP_REMOVED lines=287> */
.L_x_2602:
        /* <DEDUP_REMOVED lines=43> */
.L_x_2606:
        /* <DEDUP_REMOVED lines=25> */
.L_x_2612:
[----:B------:R-:W-:Y:S05]  /*1630*/  BSYNC B2 ;  /* 0x0000000000027941 */ /* 0x000fea0003800000 */
.L_x_2611:
        /* <DEDUP_REMOVED lines=13> */
.L_x_2610:
[----:B------:R-:W-:Y:S05]  /*1710*/  BSYNC B1 ;  /* 0x0000000000017941 */ /* 0x000fea0003800000 */
.L_x_2609:
[----:B------:R-:W0:Y:S01]  /*1720*/  LDC R6, c[0x0][0x218] ;  /* 0x00008600ff067b82 */ /* 0x000e220000000800 */
[----:B------:R-:W-:-:S04]  /*1730*/  IADD3 R5, P0, -R7, 0x4, RZ ;  /* 0x0000000407057810 */ /* 0x000fc80007f1e1ff */
[----:B------:R-:W-:Y:S02]  /*1740*/  LEA R22, P1, R5, R22, 0x3 ;  /* 0x0000001605167211 */ /* 0x000fe400078218ff */
[----:B------:R-:W-:-:S04]  /*1750*/  IADD3.X R4, RZ, -0x1, RZ, P0, !PT ;  /* 0xffffffffff047810 */ /* 0x000fc800007fe4ff */
[----:B------:R-:W-:Y:S02]  /*1760*/  LEA.HI.X R23, R5, R23, R4, 0x3, P1 ;  /* 0x0000001705177211 */ /* 0x000fe400008f1c04 */
[----:B0-----:R-:W-:-:S07]  /*1770*/  IADD3 R3, R7, -0x4, R6 ;  /* 0xfffffffc07037810 */ /* 0x001fce0007ffe006 */
.L_x_2608:
[----:B------:R-:W-:Y:S05]  /*1780*/  BSYNC B0 ;  /* 0x0000000000007941 */ /* 0x000fea0003800000 */
.L_x_2607:
        /* <DEDUP_REMOVED lines=15> */
.L_x_2615:
        /* <DEDUP_REMOVED lines=14> */
[----:B------:R-:W-:Y:S02]  /*1960*/  ISETP.NE.U32.AND P6, PT, R4, RZ, PT ;  /* 0x000000ff0400720c */ /* 0x000fe40003fc5070 */
[----:B------:R-:W-:-:S02]  /*1970*/  LEA R4, R21, 0x3, 0x2 ;  /* 0x0000000315047811 */ /* 0x000fc400078e10ff */
[----:B------:R-:W-:Y:S02]  /*1980*/  ISETP.NE.OR.EX P2, PT, R15, RZ, P2, P3 ;  /* 0x000000ff0f00720c */ /* 0x000fe40001745730 */
[----:B------:R-:W-:Y:S02]  /*1990*/  ISETP.GE.U32.AND P0, PT, R4, R3, PT ;  /* 0x000000030400720c */ /* 0x000fe40003f06070 */
[----:B------:R-:W-:Y:S02]  /*19a0*/  LOP3.LUT P3, RZ, R20, 0xff, RZ, 0xc0, !PT ;  /* 0x000000ff14ff7812 */ /* 0x000fe4000786c0ff */
[----:B------:R-:W-:Y:S02]  /*19b0*/  SEL R25, RZ, 0x1, !P2 ;  /* 0x00000001ff197807 */ /* 0x000fe40005000000 */
[----:B------:R-:W-:Y:S02]  /*19c0*/  ISETP.NE.OR.EX P3, PT, R5, RZ, P3, P6 ;  /* 0x000000ff0500720c */ /* 0x000fe40001f65760 */
[----:B------:R-:W-:-:S02]  /*19d0*/  SEL R8, RZ, 0x1, !P1 ;  /* 0x00000001ff087807 */ /* 0x000fc40004800000 */
[----:B------:R-:W-:-:S03]  /*19e0*/  SEL R20, RZ, 0x1, !P3 ;  /* 0x00000001ff147807 */ /* 0x000fc60005800000 */
[----:B------:R-:W-:Y:S06]  /*19f0*/  @!P0 BRA `(.L_x_2615) ;  /* 0xfffffffc00a08947 */ /* 0x000fec000383ffff */
.L_x_2614:
[----:B------:R-:W-:Y:S05]  /*1a00*/  BSYNC B0 ;  /* 0x0000000000007941 */ /* 0x000fea0003800000 */
.L_x_2613:
        /* <DEDUP_REMOVED lines=8> */
.L_x_2617:
[----:B------:R-:W-:Y:S05]  /*1a90*/  BSYNC B0 ;  /* 0x0000000000007941 */ /* 0x000fea0003800000 */
.L_x_2616:
        /* <DEDUP_REMOVED lines=14> */
.L_x_2619:
[----:B------:R-:W-:Y:S05]  /*1b80*/  BSYNC B0 ;  /* 0x0000000000007941 */ /* 0x000fea0003800000 */
.L_x_2618:
        /* <DEDUP_REMOVED lines=8> */
.L_x_2605:
        /* <DEDUP_REMOVED lines=34> */
.L_x_2628:
        /* <DEDUP_REMOVED lines=295> */
.L_x_2624:
        /* <DEDUP_REMOVED lines=241> */
.L_x_2625:
        /* <DEDUP_REMOVED lines=251> */
.L_x_2626:
        /* <DEDUP_REMOVED lines=239> */
.L_x_2627:
[----:B------:R-:W-:Y:S02]  /*5e50*/  LOP3.LUT R3, R3, 0xfffffff0, RZ, 0xc0, !PT ;  /* 0xfffffff003037812 */ /* 0x000fe400078ec0ff */
[----:B-----5:R-:W-:Y:S02]  /*5e60*/  ISETP.NE.U32.AND P2, PT, R12, RZ, PT ;  /* 0x000000ff0c00720c */ /* 0x020fe40003f45070 */
[----:B------:R-:W-:Y:S02]  /*5e70*/  LOP3.LUT P4, RZ, R35, 0xff, RZ, 0xc0, !PT ;  /* 0x000000ff23ff7812 */ /* 0x000fe4000788c0ff */
[----:B------:R-:W-:Y:S02]  /*5e80*/  LOP3.LUT P3, RZ, R31, 0xff, RZ, 0xc0, !PT ;  /* 0x000000ff1fff7812 */ /* 0x000fe4000786c0ff */
[----:B------:R-:W-:Y:S02]  /*5e90*/  ISETP.NE.U32.AND P1, PT, R14, RZ, PT ;  /* 0x000000ff0e00720c */ /* 0x000fe40003f25070 */
[----:B------:R-:W-:Y:S01]  /*5ea0*/  ISETP.NE.U32.AND P6, PT, R8, RZ, PT ;  /* 0x000000ff0800720c */ /* 0x000fe20003fc5070 */
[----:B------:R-:W-:Y:S01]  /*5eb0*/  IMAD.IADD R21, R21, 0x1, R0 ;  /* 0x0000000115157824 */ /* 0x000fe200078e0200 */
[----:B------:R-:W-:Y:S01]  /*5ec0*/  IADD3 R24, P0, R22, R3, RZ ;  /* 0x0000000316187210 */ /* 0x000fe20007f1e0ff */
[----:B------:R-:W-:-:S04]  /*5ed0*/  ULDC UR4, c[0x0][0x218] ;  /* 0x0000860000047ab9 */ /* 0x000fc80000000800 */
[----:B------:R-:W-:-:S06]  /*5ee0*/  IMAD.X R25, RZ, RZ, R23, P0 ;  /* 0x000000ffff197224 */ /* 0x000fcc00000e0617 */
[----:B------:R-:W2:Y:S01]  /*5ef0*/  LDG.E.128 R24, desc[UR58][R24.64] ;  /* 0x0000003a18187981 */ /* 0x000ea2000c1e1d00 */
[----:B------:R-:W-:Y:S02]  /*5f00*/  LOP3.LUT P0, RZ, R34, 0xff, RZ, 0xc0, !PT ;  /* 0x000000ff22ff7812 */ /* 0x000fe4000780c0ff */
[----:B------:R-:W-:Y:S02]  /*5f10*/  ISETP.NE.OR.EX P4, PT, R15, RZ, P4, P1 ;  /* 0x000000ff0f00720c */ /* 0x000fe40002785710 */
[----:B------:R-:W-:Y:S02]  /*5f20*/  ISETP.NE.OR.EX P0, PT, R13, RZ, P0, P2 ;  /* 0x000000ff0d00720c */ /* 0x000fe40000705720 */
[----:B------:R-:W-:Y:S02]  /*5f30*/  ISETP.NE.OR.EX P3, PT, R9, RZ, P3, P6 ;  /* 0x000000ff0900720c */ /* 0x000fe40001f65760 */
[----:B------:R-:W-:Y:S02]  /*5f40*/  LOP3.LUT P2, RZ, R30, 0xff, RZ, 0xc0, !PT ;  /* 0x000000ff1eff7812 */ /* 0x000fe4000784c0ff */
[----:B------:R-:W-:-:S02]  /*5f50*/  ISETP.NE.U32.AND P6, PT, R10, RZ, PT ;  /* 0x000000ff0a00720c */ /* 0x000fc40003fc5070 */
[----:B------:R-:W-:Y:S02]  /*5f60*/  SEL R35, RZ, 0x1, !P4 ;  /* 0x00000001ff237807 */ /* 0x000fe40006000000 */
[----:B------:R-:W-:Y:S02]  /*5f70*/  SEL R34, RZ, 0x1, !P0 ;  /* 0x00000001ff227807 */ /* 0x000fe40004000000 */
[----:B------:R-:W-:Y:S01]  /*5f80*/  LOP3.LUT P4, RZ, R20, 0xff, RZ, 0xc0, !PT ;  /* 0x000000ff14ff7812 */ /* 0x000fe2000788c0ff */
[----:B------:R-:W-:Y:S01]  /*5f90*/  IMAD R20, R0, 0x3, R21 ;  /* 0x0000000300147824 */ /* 0x000fe200078e0215 */
[----:B------:R-:W-:Y:S02]  /*5fa0*/  ISETP.NE.OR.EX P6, PT, R11, RZ, P2, P6 ;  /* 0x000000ff0b00720c */ /* 0x000fe400017c5760 */
[----:B------:R-:W-:Y:S02]  /*5fb0*/  LOP3.LUT P0, RZ, R28, 0xff, RZ, 0xc0, !PT ;  /* 0x000000ff1cff7812 */ /* 0x000fe4000780c0ff */
[----:B------:R-:W-:-:S02]  /*5fc0*/  ISETP.NE.U32.AND P2, PT, R6, RZ, PT ;  /* 0x000000ff0600720c */ /* 0x000fc40003f45070 */
[----:B------:R-:W-:Y:S02]  /*5fd0*/  MOV R3, UR4 ;  /* 0x0000000400037c02 */ /* 0x000fe40008000f00 */
[----:B------:R-:W-:Y:S02]  /*5fe0*/  SEL R31, RZ, 0x1, !P3 ;  /* 0x00000001ff1f7807 */ /* 0x000fe40005800000 */
[----:B------:R-:W-:Y:S02]  /*5ff0*/  LOP3.LUT P1, RZ, R29, 0xff, RZ, 0xc0, !PT ;  /* 0x000000ff1dff7812 */ /* 0x000fe4000782c0ff */
[----:B------:R-:W-:Y:S02]  /*6000*/  ISETP.NE.U32.AND P3, PT, R4, RZ, PT ;  /* 0x000000ff0400720c */ /* 0x000fe40003f65070 */
[----:B------:R-:W-:Y:S02]  /*6010*/  ISETP.NE.OR.EX P0, PT, R7, RZ, P0, P2 ;  /* 0x000000ff0700720c */ /* 0x000fe40000705720 */
[----:B------:R-:W-:-:S02]  /*6020*/  ISETP.GE.U32.AND P2, PT, R20, R3, PT ;  /* 0x000000031400720c */ /* 0x000fc40003f46070 */
[----:B------:R-:W-:Y:S02]  /*6030*/  ISETP.NE.OR.EX P1, PT, R5, RZ, P1, P3 ;  /* 0x000000ff0500720c */ /* 0x000fe40000f25730 */
[----:B------:R-:W-:Y:S02]  /*6040*/  SEL R28, RZ, 0x1, !P0 ;  /* 0x00000001ff1c7807 */ /* 0x000fe40004000000 */
[----:B------:R-:W-:Y:S02]  /*6050*/  SEL R29, RZ, 0x1, !P1 ;  /* 0x00000001ff1d7807 */ /* 0x000fe40004800000 */
[----:B------:R-:W-:Y:S02]  /*6060*/  LOP3.LUT P3, RZ, R16, 0xff, RZ, 0xc0, !PT ;  /* 0x000000ff10ff7812 */ /* 0x000fe4000786c0ff */
[----:B------:R-:W-:Y:S02]  /*6070*/  SEL R30, RZ, 0x1, !P6 ;  /* 0x00000001ff1e7807 */ /* 0x000fe40007000000 */
[----:B--2---:R-:W-:-:S02]  /*6080*/  ISETP.NE.U32.AND P0, PT, R24, RZ, PT ;  /* 0x000000ff1800720c */ /* 0x004fc40003f05070 */
[----:B------:R-:W-:Y:S02]  /*6090*/  ISETP.NE.U32.AND P1, PT, R26, RZ, PT ;  /* 0x000000ff1a00720c */ /* 0x000fe40003f25070 */
[----:B------:R-:W-:Y:S02]  /*60a0*/  ISETP.NE.OR.EX P4, PT, R25, RZ, P4, P0 ;  /* 0x000000ff1900720c */ /* 0x000fe40002785700 */
[----:B------:R-:W-:Y:S02]  /*60b0*/  ISETP.NE.OR.EX P3, PT, R27, RZ, P3, P1 ;  /* 0x000000ff1b00720c */ /* 0x000fe40001f65710 */
[----:B------:R-:W-:Y:S02]  /*60c0*/  SEL R20, RZ, 0x1, !P4 ;  /* 0x00000001ff147807 */ /* 0x000fe40006000000 */
[----:B------:R-:W-:Y:S01]  /*60d0*/  SEL R16, RZ, 0x1, !P3 ;  /* 0x00000001ff107807 */ /* 0x000fe20005800000 */
[----:B------:R-:W-:Y:S08]  /*60e0*/  @!P2 BRA `(.L_x_2628) ;  /* 0xffffffbc0050a947 */ /* 0x000ff0000383ffff */
[----:B------:R-:W-:Y:S05]  /*60f0*/  BSYNC B1 ;  /* 0x0000000000017941 */ /* 0x000fea0003800000 */
.L_x_2623:
[----:B------:R-:W-:Y:S05]  /*6100*/  BSYNC B0 ;  /* 0x0000000000007941 */ /* 0x000fea0003800000 */
.L_x_2622:
        /* <DEDUP_REMOVED lines=280> */
.L_x_2631:
        /* <DEDUP_REMOVED lines=281> */
.L_x_2632:
        /* <DEDUP_REMOVED lines=281> */
.L_x_2633:
        /* <DEDUP_REMOVED lines=281> */
.L_x_2634:
[----:B------:R-:W-:-:S04]  /*a740*/  LOP3.LUT R25, R37, 0xfffffff0, RZ, 0xc0, !PT ;  /* 0xfffffff025197812 */ /* 0x000fc800078ec0ff */
[----:B------:R-:W-:-:S05]  /*a750*/  IADD3 R24, P1, R22, R25, RZ ;  /* 0x0000001916187210 */ /* 0x000fca0007f3e0ff */
[----:B------:R-:W-:-:S06]  /*a760*/  IMAD.X R25, RZ, RZ, R23, P1 ;  /* 0x000000ffff197224 */ /* 0x000fcc00008e0617 */
[----:B------:R-:W5:Y:S02]  /*a770*/  LDG.E.128 R24, desc[UR58][R24.64] ;  /* 0x0000003a18187981 */ /* 0x000f64000c1e1d00 */
.L_x_2630:
[----:B------:R-:W-:Y:S05]  /*a780*/  BSYNC B0 ;  /* 0x0000000000007941 */ /* 0x000fea0003800000 */
.L_x_2629:
[----:B------:R-:W-:Y:S04]  /*a790*/  BSSY B0, `(.L_x_2635) ;  /* 0x000002c000007945 */ /* 0x000fe80003800000 */
[----:B------:R-:W-:Y:S05]  /*a7a0*/  @P0 BRA `(.L_x_2636) ;  /* 0x0000000000a80947 */ /* 0x000fea0003800000 */
[----:B------:R-:W-:Y:S02]  /*a7b0*/  LOP3.LUT P0, RZ, R34, 0xff, RZ, 0xc0, !PT ;  /* 0x000000ff22ff7812 */ /* 0x000fe4000780c0ff */
[----:B-----5:R-:W-:Y:S02]  /*a7c0*/  ISETP.NE.U32.AND P2, PT, R12, RZ, PT ;  /* 0x000000ff0c00720c */ /* 0x020fe40003f45070 */
[----:B------:R-:W-:Y:S02]  /*a7d0*/  IADD3 R21, R21, R0, RZ ;  /* 0x0000000015157210 */ /* 0x000fe40007ffe0ff */
[----:B------:R-:W-:Y:S02]  /*a7e0*/  ISETP.NE.OR.EX P0, PT, R13, RZ, P0, P2 ;  /* 0x000000ff0d00720c */ /* 0x000fe40000705720 */
[----:B------:R-:W-:Y:S02]  /*a7f0*/  ISETP.GE.U32.AND P2, PT, R21, R3, PT ;  /* 0x000000031500720c */ /* 0x000fe40003f46070 */
[----:B------:R-:W-:-:S02]  /*a800*/  LOP3.LUT P1, RZ, R35, 0xff, RZ, 0xc0, !PT ;  /* 0x000000ff23ff7812 */ /* 0x000fc4000782c0ff */
[----:B------:R-:W-:Y:S02]  /*a810*/  ISETP.NE.U32.AND P3, PT, R14, RZ, PT ;  /* 0x000000ff0e00720c */ /* 0x000fe40003f65070 */
[----:B------:R-:W-:Y:S02]  /*a820*/  SEL R34, RZ, 0x1, !P0 ;  /* 0x00000001ff227807 */ /* 0x000fe40004000000 */
[----:B------:R-:W-:-:S04]  /*a830*/  ISETP.NE.OR.EX P1, PT, R15, RZ, P1, P3 ;  /* 0x000000ff0f00720c */ /* 0x000fc80000f25730 */
[----:B------:R-:W-:Y:S01]  /*a840*/  SEL R35, RZ, 0x1, !P1 ;  /* 0x00000001ff237807 */ /* 0x000fe20004800000 */
[----:B------:R-:W-:Y:S08]  /*a850*/  @P2 BRA `(.L_x_2636) ;  /* 0x00000000007c2947 */ /* 0x000ff00003800000 */
[----:B------:R-:W-:Y:S01]  /*a860*/  ISETP.NE.U32.AND P2, PT, R8, RZ, PT ;  /* 0x000000ff0800720c */ /* 0x000fe20003f45070 */
[----:B------:R-:W-:Y:S01]  /*a870*/  IMAD.IADD R8, R21, 0x1, R0 ;  /* 0x0000000115087824 */ /* 0x000fe200078e0200 */
[----:B------:R-:W-:Y:S02]  /*a880*/  LOP3.LUT P0, RZ, R31, 0xff, RZ, 0xc0, !PT ;  /* 0x000000ff1fff7812 */ /* 0x000fe4000780c0ff */
[----:B------:R-:W-:Y:S02]  /*a890*/  LOP3.LUT P1, RZ, R30, 0xff, RZ, 0xc0, !PT ;  /* 0x000000ff1eff7812 */ /* 0x000fe4000782c0ff */
[----:B------:R-:W-:Y:S02]  /*a8a0*/  ISETP.NE.OR.EX P0, PT, R9, RZ, P0, P2 ;  /* 0x000000ff0900720c */ /* 0x000fe40000705720 */
[----:B------:R-:W-:Y:S02]  /*a8b0*/  ISETP.GE.U32.AND P2, PT, R8, R3, PT ;  /* 0x000000030800720c */ /* 0x000fe40003f46070 */
[----:B------:R-:W-:-:S02]  /*a8c0*/  ISETP.NE.U32.AND P3, PT, R10, RZ, PT ;  /* 0x000000ff0a00720c */ /* 0x000fc40003f65070 */
[----:B------:R-:W-:Y:S02]  /*a8d0*/  SEL R31, RZ, 0x1, !P0 ;  /* 0x00000001ff1f7807 */ /* 0x000fe40004000000 */
[----:B------:R-:W-:-:S04]  /*a8e0*/  ISETP.NE.OR.EX P1, PT, R11, RZ, P1, P3 ;  /* 0x000000ff0b00720c */ /* 0x000fc80000f25730 */
[----:B------:R-:W-:-:S03]  /*a8f0*/  SEL R30, RZ, 0x1, !P1 ;  /* 0x00000001ff1e7807 */ /* 0x000fc60004800000 */
[----:B------:R-:W-:Y:S06]  /*a900*/  @P2 BRA `(.L_x_2636) ;  /* 0x0000000000502947 */ /* 0x000fec0003800000 */
[----:B------:R-:W-:Y:S01]  /*a910*/  IMAD.IADD R0, R8, 0x1, R0 ;  /* 0x0000000108007824 */ /* 0x000fe200078e0200 */
[----:B------:R-:W-:Y:S02]  /*a920*/  LOP3.LUT P0, RZ, R29, 0xff, RZ, 0xc0, !PT ;  /* 0x000000ff1dff7812 */ /* 0x000fe4000780c0ff */
[----:B------:R-:W-:Y:S02]  /*a930*/  ISETP.NE.U32.AND P1, PT, R4, RZ, PT ;  /* 0x000000ff0400720c */ /* 0x000fe40003f25070 */
[----:B------:R-:W-:Y:S02]  /*a940*/  ISETP.GE.U32.AND P6, PT, R0, R3, PT ;  /* 0x000000030000720c */ /* 0x000fe40003fc6070 */
[----:B------:R-:W-:Y:S02]  /*a950*/  ISETP.NE.OR.EX P0, PT, R5, RZ, P0, P1 ;  /* 0x000000ff0500720c */ /* 0x000fe40000705710 */
[----:B------:R-:W-:Y:S02]  /*a960*/  LOP3.LUT P2, RZ, R28, 0xff, RZ, 0xc0, !PT ;  /* 0x000000ff1cff7812 */ /* 0x000fe4000784c0ff */
[----:B------:R-:W-:-:S07]  /*a970*/  SEL R29, RZ, 0x1, !P0 ;  /* 0x00000001ff1d7807 */ /* 0x000fce0004000000 */
[----:B------:R-:W-:Y:S02]  /*a980*/  @!P6 ISETP.NE.U32.AND P4, PT, R24, RZ, PT ;  /* 0x000000ff1800e20c */ /* 0x000fe40003f85070 */
[----:B------:R-:W-:Y:S02]  /*a990*/  @!P6 LOP3.LUT P5, RZ, R20, 0xff, RZ, 0xc0, !PT ;  /* 0x000000ff14ffe812 */ /* 0x000fe400078ac0ff */
[----:B------:R-:W-:Y:S02]  /*a9a0*/  @!P6 ISETP.NE.U32.AND P1, PT, R26, RZ, PT ;  /* 0x000000ff1a00e20c */ /* 0x000fe40003f25070 */
[----:B------:R-:W-:Y:S02]  /*a9b0*/  @!P6 LOP3.LUT P3, RZ, R16, 0xff, RZ, 0xc0, !PT ;  /* 0x000000ff10ffe812 */ /* 0x000fe4000786c0ff */
[----:B------:R-:W-:Y:S02]  /*a9c0*/  @!P6 ISETP.NE.OR.EX P4, PT, R25, RZ, P5, P4 ;  /* 0x000000ff1900e20c */ /* 0x000fe40002f85740 */
[----:B------:R-:W-:-:S02]  /*a9d0*/  ISETP.NE.U32.AND P5, PT, R6, RZ, PT ;  /* 0x000000ff0600720c */ /* 0x000fc40003fa5070 */
[----:B------:R-:W-:Y:S02]  /*a9e0*/  @!P6 ISETP.NE.OR.EX P1, PT, R27, RZ, P3, P1 ;  /* 0x000000ff1b00e20c */ /* 0x000fe40001f25710 */
[----:B------:R-:W-:Y:S02]  /*a9f0*/  ISETP.NE.OR.EX P2, PT, R7, RZ, P2, P5 ;  /* 0x000000ff0700720c */ /* 0x000fe40001745750 */
[----:B------:R-:W-:Y:S02]  /*aa00*/  @!P6 SEL R0, RZ, 0x1, !P4 ;  /* 0x00000001ff00e807 */ /* 0x000fe40006000000 */
[----:B------:R-:W-:Y:S02]  /*aa10*/  @!P6 SEL R3, RZ, 0x1, !P1 ;  /* 0x00000001ff03e807 */ /* 0x000fe40004800000 */
[----:B------:R-:W-:Y:S02]  /*aa20*/  SEL R28, RZ, 0x1, !P2 ;  /* 0x00000001ff1c7807 */ /* 0x000fe40005000000 */
[----:B------:R-:W-:-:S02]  /*aa30*/  @!P6 PRMT R20, R0, 0x7610, R20 ;  /* 0x000076100014e816 */ /* 0x000fc40000000014 */
[----:B------:R-:W-:-:S07]  /*aa40*/  @!P6 PRMT R16, R3, 0x7610, R16 ;  /* 0x000076100310e816 */ /* 0x000fce0000000010 */
.L_x_2636:
[----:B------:R-:W-:Y:S05]  /*aa50*/  BSYNC B0 ;  /* 0x0000000000007941 */ /* 0x000fea0003800000 */
.L_x_2635:
        /* <DEDUP_REMOVED lines=13> */
.L_x_2621:
        /* <DEDUP_REMOVED lines=18> */
.L_x_2640:
[-C--:B------:R-:W-:Y:S01]  /*ac50*/  IADD3 R7, R0, R21.reuse, RZ ;  /* 0x0000001500077210 */ /* 0x080fe20007ffe0ff */
[----:B------:R-:W-:-:S04]  /*ac60*/  IMAD R21, R36, R21, RZ ;  /* 0x0000001524157224 */ /* 0x000fc800078e02ff */
[----:B------:R-:W-:Y:S01]  /*ac70*/  IMAD R4, R36, R7, RZ ;  /* 0x0000000724047224 */ /* 0x000fe200078e02ff */
[----:B------:R-:W-:Y:S01]  /*ac80*/  SHF.R.U32.HI R5, RZ, 0x1, R21 ;  /* 0x00000001ff057819 */ /* 0x000fe20000011615 */
[----:B------:R-:W-:-:S03]  /*ac90*/  IMAD.IADD R21, R7, 0x1, R0 ;  /* 0x0000000107157824 */ /* 0x000fc600078e0200 */
[----:B------:R-:W-:Y:S01]  /*aca0*/  SHF.R.U32.HI R9, RZ, 0x1, R4 ;  /* 0x00000001ff097819 */ /* 0x000fe20000011604 */
[----:B------:R-:W-:-:S04]  /*acb0*/  IMAD.WIDE.U32 R4, R5, 0x10, R22 ;  /* 0x0000001005047825 */ /* 0x000fc800078e0016 */
[----:B------:R-:W-:Y:S02]  /*acc0*/  IMAD R10, R36, R21, RZ ;  /* 0x00000015240a7224 */ /* 0x000fe400078e02ff */
[----:B------:R-:W-:Y:S01]  /*acd0*/  IMAD.WIDE.U32 R8, R9, 0x10, R22 ;  /* 0x0000001009087825 */ /* 0x000fe200078e0016 */
[----:B------:R-:W2:Y:S02]  /*ace0*/  LDG.E.128 R4, desc[UR58][R4.64] ;  /* 0x0000003a04047981 */ /* 0x000ea4000c1e1d00 */
[----:B------:R-:W-:-:S03]  /*acf0*/  SHF.R.U32.HI R13, RZ, 0x1, R10 ;  /* 0x00000001ff0d7819 */ /* 0x000fc6000001160a */
[----:B------:R-:W3:Y:S01]  /*ad00*/  LDG.E.128 R8, desc[UR58][R8.64] ;  /* 0x0000003a08087981 */ /* 0x000ee2000c1e1d00 */
[----:B------:R-:W-:Y:S02]  /*ad10*/  IMAD.IADD R21, R21, 0x1, R0 ;  /* 0x0000000115157824 */ /* 0x000fe400078e0200 */
[----:B------:R-:W-:-:S04]  /*ad20*/  IMAD.WIDE.U32 R12, R13, 0x10, R22 ;  /* 0x000000100d0c7825 */ /* 0x000fc800078e0016 */
[----:B------:R-:W-:Y:S02]  /*ad30*/  IMAD R24, R36, R21, RZ ;  /* 0x0000001524187224 */ /* 0x000fe400078e02ff */
[----:B------:R-:W4:Y:S03]  /*ad40*/  LDG.E.128 R12, desc[UR58][R12.64] ;  /* 0x0000003a0c0c7981 */ /* 0x000f26000c1e1d00 */
[----:B------:R-:W-:-:S05]  /*ad50*/  SHF.R.U32.HI R25, RZ, 0x1, R24 ;  /* 0x00000001ff197819 */ /* 0x000fca0000011618 */
[----:B------:R-:W-:-:S06]  /*ad60*/  IMAD.WIDE.U32 R24, R25, 0x10, R22 ;  /* 0x0000001019187825 */ /* 0x000fcc00078e0016 */
[----:B------:R-:W5:Y:S01]  /*ad70*/  LDG.E.128 R24, desc[UR58][R24.64] ;  /* 0x0000003a18187981 */ /* 0x000f62000c1e1d00 */
[----:B------:R-:W-:Y:S02]  /*ad80*/  LOP3.LUT P3, RZ, R29, 0xff, RZ, 0xc0, !PT ;  /* 0x000000ff1dff7812 */ /* 0x000fe4000786c0ff */
[----:B------:R-:W-:Y:S02]  /*ad90*/  LOP3.LUT P1, RZ, R28, 0xff, RZ, 0xc0, !PT ;  /* 0x000000ff1cff7812 */ /* 0x000fe4000782c0ff */
[----:B------:R-:W-:Y:S02]  /*ada0*/  LOP3.LUT P2, RZ, R20, 0xff, RZ, 0xc0, !PT ;  /* 0x000000ff14ff7812 */ /* 0x000fe4000784c0ff */
[----:B------:R-:W-:Y:S02]  /*adb0*/  LOP3.LUT P4, RZ, R31, 0xff, RZ, 0xc0, !PT ;  /* 0x000000ff1fff7812 */ /* 0x000fe4000788c0ff */
[----:B------:R-:W-:Y:S02]  /*adc0*/  LOP3.LUT P6, RZ, R16, 0xff, RZ, 0xc0, !PT ;  /* 0x000000ff10ff7812 */ /* 0x000fe400078cc0ff */
[----:B------:R-:W-:-:S02]  /*add0*/  LOP3.LUT R34, R34, 0xfffffffd, RZ, 0xc0, !PT ;  /* 0xfffffffd22227812 */ /* 0x000fc400078ec0ff */
[----:B------:R-:W-:Y:S02]  /*ade0*/  IADD3 R21, R21, R0, RZ ;  /* 0x0000000015157210 */ /* 0x000fe40007ffe0ff */
[----:B--2---:R-:W-:Y:S02]  /*adf0*/  ISETP.NE.U32.AND P0, PT, R4, RZ, PT ;  /* 0x000000ff0400720c */ /* 0x004fe40003f05070 */
[----:B------:R-:W-:Y:S02]  /*ae00*/  ISETP.NE.U32.AND P5, PT, R6, RZ, PT ;  /* 0x000000ff0600720c */ /* 0x000fe40003fa5070 */
[----:B------:R-:W-:Y:S02]  /*ae10*/  ISETP.NE.OR.EX P3, PT, R5, RZ, P3, P0 ;  /* 0x000000ff0500720c */ /* 0x000fe40001f65700 */
[----:B---3--:R-:W-:Y:S02]  /*ae20*/  ISETP.NE.U32.AND P0, PT, R8, RZ, PT ;  /* 0x000000ff0800720c */ /* 0x008fe40003f05070 */
[----:B------:R-:W-:-:S02]  /*ae30*/  ISETP.NE.OR.EX P1, PT, R7, RZ, P1, P5 ;  /* 0x000000ff0700720c */ /* 0x000fc40000f25750 */
[----:B------:R-:W-:Y:S02]  /*ae40*/  ISETP.NE.OR.EX P2, PT, R9, RZ, P2, P0 ;  /* 0x000000ff0900720c */ /* 0x000fe40001745700 */
[----:B------:R-:W-:Y:S02]  /*ae50*/  SEL R29, RZ, 0x1, !P3 ;  /* 0x00000001ff1d7807 */ /* 0x000fe40005800000 */
[----:B------:R-:W-:Y:S02]  /*ae60*/  SEL R28, RZ, 0x1, !P1 ;  /* 0x00000001ff1c7807 */ /* 0x000fe40004800000 */
[----:B------:R-:W-:Y:S02]  /*ae70*/  SEL R20, RZ, 0x1, !P2 ;  /* 0x00000001ff147807 */ /* 0x000fe40005000000 */
[----:B------:R-:W-:Y:S02]  /*ae80*/  LOP3.LUT P3, RZ, R30, 0xff, RZ, 0xc0, !PT ;  /* 0x000000ff1eff7812 */ /* 0x000fe4000786c0ff */
[----:B------:R-:W-:-:S02]  /*ae90*/  ISETP.NE.U32.AND P1, PT, R10, RZ, PT ;  /* 0x000000ff0a00720c */ /* 0x000fc40003f25070 */
[----:B----4-:R-:W-:Y:S02]  /*aea0*/  ISETP.NE.U32.AND P2, PT, R12, RZ, PT ;  /* 0x000000ff0c00720c */ /* 0x010fe40003f45070 */
[----:B------:R-:W-:Y:S02]  /*aeb0*/  ISETP.NE.OR.EX P4, PT, R11, RZ, P4, P1 ;  /* 0x000000ff0b00720c */ /* 0x000fe40002785710 */
[----:B------:R-:W-:Y:S02]  /*aec0*/  ISETP.NE.OR.EX P3, PT, R13, RZ, P3, P2 ;  /* 0x000000ff0d00720c */ /* 0x000fe40001f65720 */
[----:B------:R-:W-:Y:S02]  /*aed0*/  SEL R31, RZ, 0x1, !P4 ;  /* 0x00000001ff1f7807 */ /* 0x000fe40006000000 */
[----:B------:R-:W-:Y:S02]  /*aee0*/  SEL R30, RZ, 0x1, !P3 ;  /* 0x00000001ff1e7807 */ /* 0x000fe40005800000 */
[----:B------:R-:W-:-:S02]  /*aef0*/  LOP3.LUT P4, RZ, R32, 0xff, RZ, 0xc0, !PT ;  /* 0x000000ff20ff7812 */ /* 0x000fc4000788c0ff */
[----:B------:R-:W-:Y:S02]  /*af00*/  ISETP.NE.U32.AND P3, PT, R14, RZ, PT ;  /* 0x000000ff0e00720c */ /* 0x000fe40003f65070 */
[----:B------:R-:W-:Y:S02]  /*af10*/  LOP3.LUT P5, RZ, R33, 0xff, RZ, 0xc0, !PT ;  /* 0x000000ff21ff7812 */ /* 0x000fe400078ac0ff */
[----:B------:R-:W-:Y:S02]  /*af20*/  ISETP.NE.OR.EX P4, PT, R15, RZ, P4, P3 ;  /* 0x000000ff0f00720c */ /* 0x000fe40002785730 */
[----:B------:R-:W-:Y:S02]  /*af30*/  P2R R8, PR, RZ, 0x1 ;  /* 0x00000001ff087803 */ /* 0x000fe40000000000 */
[----:B------:R-:W-:Y:S02]  /*af40*/  SEL R32, RZ, 0x1, !P4 ;  /* 0x00000001ff207807 */ /* 0x000fe40006000000 */
[----:B-----5:R-:W-:-:S02]  /*af50*/  ISETP.NE.U32.AND P4, PT, R24, RZ, PT ;  /* 0x000000ff1800720c */ /* 0x020fc40003f85070 */
[----:B------:R-:W-:Y:S01]  /*af60*/  ISETP.NE.U32.AND P0, PT, R4, RZ, PT ;  /* 0x000000ff0400720c */ /* 0x000fe20003f05070 */
[----:B------:R-:W-:Y:S01]  /*af70*/  IMAD R4, R0, 0x3, R21 ;  /* 0x0000000300047824 */ /* 0x000fe200078e0215 */
[----:B------:R-:W-:Y:S02]  /*af80*/  ISETP.NE.OR.EX P5, PT, R25, RZ, P5, P4 ;  /* 0x000000ff1900720c */ /* 0x000fe40002fa5740 */
[----:B------:R-:W-:Y:S02]  /*af90*/  ISETP.NE.AND.EX P0, PT, R5, RZ, PT, P0 ;  /* 0x000000ff0500720c */ /* 0x000fe40003f05300 */
[----:B------:R-:W-:Y:S02]  /*afa0*/  SEL R33, RZ, 0x1, !P5 ;  /* 0x00000001ff217807 */ /* 0x000fe40006800000 */
[----:B------:R-:W-:Y:S02]  /*afb0*/  ISETP.NE.U32.AND P5, PT, R26, RZ, PT ;  /* 0x000000ff1a00720c */ /* 0x000fe40003fa5070 */
[----:B------:R-:W-:-:S02]  /*afc0*/  ISETP.NE.AND.EX P1, PT, R11, RZ, PT, P1 ;  /* 0x000000ff0b00720c */ /* 0x000fc40003f25310 */
[----:B------:R-:W-:Y:S02]  /*afd0*/  ISETP.NE.OR.EX P6, PT, R27, RZ, P6, P5 ;  /* 0x000000ff1b00720c */ /* 0x000fe400037c5750 */
[----:B------:R-:W-:Y:S02]  /*afe0*/  ISETP.NE.AND.EX P2, PT, R13, RZ, PT, P2 ;  /* 0x000000ff0d00720c */ /* 0x000fe40003f45320 */
[----:B------:R-:W-:Y:S02]  /*aff0*/  SEL R16, RZ, 0x1, !P6 ;  /* 0x00000001ff107807 */ /* 0x000fe40007000000 */
[----:B------:R-:W-:Y:S02]  /*b000*/  ISETP.NE.U32.AND P6, PT, R6, RZ, PT ;  /* 0x000000ff0600720c */ /* 0x000fe40003fc5070 */
[----:B------:R-:W-:Y:S02]  /*b010*/  @P0 LOP3.LUT R34, R34, 0x2, RZ, 0xfc, !PT ;  /* 0x0000000222220812 */ /* 0x000fe400078efcff */
[----:B------:R-:W-:-:S02]  /*b020*/  ISETP.NE.AND.EX P6, PT, R7, RZ, PT, P6 ;  /* 0x000000ff0700720c */ /* 0x000fc40003fc5360 */
[----:B------:R-:W-:Y:S02]  /*b030*/  LOP3.LUT R34, R34, 0xfffffffe, RZ, 0xc0, !PT ;  /* 0xfffffffe22227812 */ /* 0x000fe400078ec0ff */
[----:B------:R-:W-:Y:S02]  /*b040*/  ISETP.NE.AND P0, PT, R8, RZ, PT ;  /* 0x000000ff0800720c */ /* 0x000fe40003f05270 */
[----:B------:R-:W-:Y:S02]  /*b050*/  ISETP.NE.AND.EX P3, PT, R15, RZ, PT, P3 ;  /* 0x000000ff0f00720c */ /* 0x000fe40003f65330 */
[----:B------:R-:W-:Y:S02]  /*b060*/  ISETP.NE.AND.EX P0, PT, R9, RZ, PT, P0 ;  /* 0x000000ff0900720c */ /* 0x000fe40003f05300 */
[----:B------:R-:W-:Y:S02]  /*b070*/  ISETP.NE.AND.EX P4, PT, R25, RZ, PT, P4 ;  /* 0x000000ff1900720c */ /* 0x000fe40003f85340 */
[----:B------:R-:W-:-:S02]  /*b080*/  ISETP.NE.AND.EX P5, PT, R27, RZ, PT, P5 ;  /* 0x000000ff1b00720c */ /* 0x000fc40003fa5350 */
[----:B------:R-:W-:Y:S02]  /*b090*/  @P6 LOP3.LUT R34, R34, 0x1, RZ, 0xfc, !PT ;  /* 0x0000000122226812 */ /* 0x000fe400078efcff */
[----:B------:R-:W-:-:S13]  /*b0a0*/  ISETP.GE.U32.AND P6, PT, R4, R3, PT ;  /* 0x000000030400720c */ /* 0x000fda0003fc6070 */
[----:B------:R-:W-:Y:S05]  /*b0b0*/  @!P6 BRA `(.L_x_2640) ;  /* 0xfffffff800e4e947 */ /* 0x000fea000383ffff */
[----:B------:R-:W-:Y:S05]  /*b0c0*/  BSYNC B1 ;  /* 0x0000000000017941 */ /* 0x000fea0003800000 */
.L_x_2639:
        /* <DEDUP_REMOVED lines=8> */
.L_x_2638:
[----:B------:R-:W-:Y:S05]  /*b150*/  BSYNC B0 ;  /* 0x0000000000007941 */ /* 0x000fea0003800000 */
.L_x_2637:
        /* <DEDUP_REMOVED lines=8> */
[----:B------:R-:W-:Y:S02]  /*b1e0*/  LOP3.LUT R34, R34, 0xfffffffb, RZ, 0xc0, !PT ;  /* 0xfffffffb22227812 */ /* 0x000fe400078ec0ff */
[----:B--2---:R-:W-:Y:S02]  /*b1f0*/  ISETP.NE.U32.AND P6, PT, R6, RZ, PT ;  /* 0x000000ff0600720c */ /* 0x004fe40003fc5070 */
[----:B------:R-:W-:Y:S02]  /*b200*/  ISETP.NE.U32.AND P0, PT, R4, RZ, PT ;  /* 0x000000ff0400720c */ /* 0x000fe40003f05070 */
[----:B------:R-:W-:Y:S02]  /*b210*/  ISETP.NE.AND.EX P6, PT, R7, RZ, PT, P6 ;  /* 0x000000ff0700720c */ /* 0x000fe40003fc5360 */
[----:B------:R-:W-:-:S11]  /*b220*/  ISETP.NE.AND.EX P0, PT, R5, RZ, PT, P0 ;  /* 0x000000ff0500720c */ /* 0x000fd60003f05300 */
[----:B------:R-:W-:Y:S02]  /*b230*/  @P6 LOP3.LUT R34, R34, 0x4, RZ, 0xfc, !PT ;  /* 0x0000000422226812 */ /* 0x000fe400078efcff */
[----:B------:R-:W-:-:S13]  /*b240*/  ISETP.GE.U32.AND P6, PT, R9, R3, PT ;  /* 0x000000030900720c */ /* 0x000fda0003fc6070 */
[----:B------:R-:W-:Y:S05]  /*b250*/  @P6 BRA `(.L_x_2642) ;  /* 0x0000000000846947 */ /* 0x000fea0003800000 */
[----:B------:R-:W-:-:S05]  /*b260*/  IMAD R4, R36, R9, RZ ;  /* 0x0000000924047224 */ /* 0x000fca00078e02ff */
[----:B------:R-:W-:-:S05]  /*b270*/  SHF.R.U32.HI R5, RZ, 0x1, R4 ;  /* 0x00000001ff057819 */ /* 0x000fca0000011604 */
[----:B------:R-:W-:-:S06]  /*b280*/  IMAD.WIDE.U32 R4, R5, 0x10, R22 ;  /* 0x0000001005047825 */ /* 0x000fcc00078e0016 */
[----:B------:R-:W2:Y:S01]  /*b290*/  LDG.E.128 R4, desc[UR58][R4.64] ;  /* 0x0000003a04047981 */ /* 0x000ea2000c1e1d00 */
[----:B------:R-:W-:Y:S01]  /*b2a0*/  LOP3.LUT R34, R34, 0xfffffff7, RZ, 0xc0, !PT ;  /* 0xfffffff722227812 */ /* 0x000fe200078ec0ff */
[----:B------:R-:W-:Y:S01]  /*b2b0*/  IMAD.IADD R11, R9, 0x1, R0 ;  /* 0x00000001090b7824 */ /* 0x000fe200078e0200 */
[----:B--2---:R-:W-:-:S04]  /*b2c0*/  ISETP.NE.U32.AND P6, PT, R4, RZ, PT ;  /* 0x000000ff0400720c */ /* 0x004fc80003fc5070 */
[----:B------:R-:W-:-:S13]  /*b2d0*/  ISETP.NE.AND.EX P6, PT, R5, RZ, PT, P6 ;  /* 0x000000ff0500720c */ /* 0x000fda0003fc5360 */
[----:B------:R-:W-:Y:S02]  /*b2e0*/  @P6 LOP3.LUT R34, R34, 0x8, RZ, 0xfc, !PT ;  /* 0x0000000822226812 */ /* 0x000fe400078efcff */
[----:B------:R-:W-:Y:S02]  /*b2f0*/  ISETP.NE.U32.AND P6, PT, R6, RZ, PT ;  /* 0x000000ff0600720c */ /* 0x000fe40003fc5070 */
[----:B------:R-:W-:Y:S02]  /*b300*/  LOP3.LUT R34, R34, 0xfffffffe, RZ, 0xc0, !PT ;  /* 0xfffffffe22227812 */ /* 0x000fe400078ec0ff */
[----:B------:R-:W-:-:S13]  /*b310*/  ISETP.NE.AND.EX P6, PT, R7, RZ, PT, P6 ;  /* 0x000000ff0700720c */ /* 0x000fda0003fc5360 */
[----:B------:R-:W-:Y:S02]  /*b320*/  @P6 LOP3.LUT R34, R34, 0x1, RZ, 0xfc, !PT ;  /* 0x0000000122226812 */ /* 0x000fe400078efcff */
[----:B------:R-:W-:-:S13]  /*b330*/  ISETP.GE.U32.AND P6, PT, R11, R3, PT ;  /* 0x000000030b00720c */ /* 0x000fda0003fc6070 */
[----:B------:R-:W-:Y:S05]  /*b340*/  @P6 BRA `(.L_x_2642) ;  /* 0x0000000000486947 */ /* 0x000fea0003800000 */
[----:B------:R-:W-:-:S04]  /*b350*/  IADD3 R4, R11, R0, RZ ;  /* 0x000000000b047210 */ /* 0x000fc80007ffe0ff */
[----:B------:R-:W-:-:S13]  /*b360*/  ISETP.GE.U32.AND P2, PT, R4, R3, PT ;  /* 0x000000030400720c */ /* 0x000fda0003f46070 */
[----:B------:R-:W-:-:S05]  /*b370*/  @!P2 IMAD R4, R36, R4, RZ ;  /* 0x000000042404a224 */ /* 0x000fca00078e02ff */
[----:B------:R-:W-:-:S05]  /*b380*/  @!P2 SHF.R.U32.HI R9, RZ, 0x1, R4 ;  /* 0x00000001ff09a819 */ /* 0x000fca0000011604 */
[----:B------:R-:W-:-:S05]  /*b390*/  @!P2 IMAD.WIDE.U32 R8, R9, 0x10, R22 ;  /* 0x000000100908a825 */ /* 0x000fca00078e0016 */
[----:B------:R-:W2:Y:S01]  /*b3a0*/  @!P2 LDG.E.128 R4, desc[UR58][R8.64] ;  /* 0x0000003a0804a981 */ /* 0x000ea2000c1e1d00 */
[----:B------:R-:W-:Y:S01]  /*b3b0*/  IMAD R36, R36, R11, RZ ;  /* 0x0000000b24247224 */ /* 0x000fe200078e02ff */
[----:B--2---:R-:W-:-:S04]  /*b3c0*/  @!P2 ISETP.NE.U32.AND P3, PT, R4, RZ, PT ;  /* 0x000000ff0400a20c */ /* 0x004fc80003f65070 */
[----:B------:R-:W-:Y:S02]  /*b3d0*/  @!P2 ISETP.NE.AND.EX P4, PT, R5, RZ, PT, P3 ;  /* 0x000000ff0500a20c */ /* 0x000fe40003f85330 */
[----:B------:R-:W-:Y:S02]  /*b3e0*/  SHF.R.U32.HI R5, RZ, 0x1, R36 ;  /* 0x00000001ff057819 */ /* 0x000fe40000011624 */
[----:B------:R-:W-:-:S03]  /*b3f0*/  @!P2 ISETP.NE.U32.AND P3, PT, R6, RZ, PT ;  /* 0x000000ff0600a20c */ /* 0x000fc60003f65070 */
[----:B------:R-:W-:Y:S01]  /*b400*/  IMAD.WIDE.U32 R4, R5, 0x10, R22 ;  /* 0x0000001005047825 */ /* 0x000fe200078e0016 */
[----:B------:R-:W-:-:S05]  /*b410*/  @!P2 ISETP.NE.AND.EX P5, PT, R7, RZ, PT, P3 ;  /* 0x000000ff0700a20c */ /* 0x000fca0003fa5330 */
[----:B------:R-:W2:Y:S02]  /*b420*/  LDG.E.128 R4, desc[UR58][R4.64] ;  /* 0x0000003a04047981 */ /* 0x000ea4000c1e1d00 */
[----:B--2---:R-:W-:Y:S02]  /*b430*/  ISETP.NE.U32.AND P2, PT, R4, RZ, PT ;  /* 0x000000ff0400720c */ /* 0x004fe40003f45070 */
[----:B------:R-:W-:Y:S02]  /*b440*/  ISETP.NE.U32.AND P3, PT, R6, RZ, PT ;  /* 0x000000ff0600720c */ /* 0x000fe40003f65070 */
[----:B------:R-:W-:Y:S02]  /*b450*/  ISETP.NE.AND.EX P2, PT, R5, RZ, PT, P2 ;  /* 0x000000ff0500720c */ /* 0x000fe40003f45320 */
[----:B------:R-:W-:-:S13]  /*b460*/  ISETP.NE.AND.EX P3, PT, R7, RZ, PT, P3 ;  /* 0x000000ff0700720c */ /* 0x000fda0003f65330 */
.L_x_2642:
[----:B------:R-:W-:Y:S05]  /*b470*/  BSYNC B0 ;  /* 0x0000000000007941 */ /* 0x000fea0003800000 */
.L_x_2641:
[----:B------:R-:W-:Y:S04]  /*b480*/  BSSY B0, `(.L_x_2643) ;  /* 0x0000027000007945 */ /* 0x000fe80003800000 */
[----:B------:R-:W-:Y:S05]  /*b490*/  @P1 BRA `(.L_x_2644) ;  /* 0x0000000000941947 */ /* 0x000fea0003800000 */
[----:B------:R-:W-:Y:S01]  /*b4a0*/  LOP3.LUT P1, RZ, R29, 0xff, RZ, 0xc0, !PT ;  /* 0x000000ff1dff7812 */ /* 0x000fe2000782c0ff */
[----:B------:R-:W-:Y:S01]  /*b4b0*/  IMAD.IADD R4, R21, 0x1, R0 ;  /* 0x0000000115047824 */ /* 0x000fe200078e0200 */
[----:B------:R-:W-:Y:S02]  /*b4c0*/  LOP3.LUT P6, RZ, R34, 0x4, RZ, 0xc0, !PT ;  /* 0x0000000422ff7812 */ /* 0x000fe400078cc0ff */
[----:B------:R-:W-:Y:S02]  /*b4d0*/  PLOP3.LUT P0, PT, P1, P0, PT, 0xa8, 0x0 ;  /* 0x000000000000781c */ /* 0x000fe40000f01570 */
[----:B------:R-:W-:Y:S02]  /*b4e0*/  LOP3.LUT P1, RZ, R28, 0xff, RZ, 0xc0, !PT ;  /* 0x000000ff1cff7812 */ /* 0x000fe4000782c0ff */
[----:B------:R-:W-:Y:S02]  /*b4f0*/  SEL R29, RZ, 0x1, !P0 ;  /* 0x00000001ff1d7807 */ /* 0x000fe40004000000 */
[----:B------:R-:W-:-:S02]  /*b500*/  ISETP.GE.U32.AND P0, PT, R4, R3, PT ;  /* 0x000000030400720c */ /* 0x000fc40003f06070 */
[----:B------:R-:W-:-:S04]  /*b510*/  PLOP3.LUT P1, PT, P1, P6, PT, 0xa8, 0x0 ;  /* 0x000000000000781c */ /* 0x000fc80000f2d570 */
[----:B------:R-:W-:-:S07]  /*b520*/  SEL R28, RZ, 0x1, !P1 ;  /* 0x00000001ff1c7807 */ /* 0x000fce0004800000 */
[----:B------:R-:W-:Y:S05]  /*b530*/  @P0 BRA `(.L_x_2644) ;  /* 0x00000000006c0947 */ /* 0x000fea0003800000 */
        /* <DEDUP_REMOVED lines=27> */
.L_x_2644:
[----:B------:R-:W-:Y:S05]  /*b6f0*/  BSYNC B0 ;  /* 0x0000000000007941 */ /* 0x000fea0003800000 */
.L_x_2643:
        /* <DEDUP_REMOVED lines=13> */
.L_x_2620:
        /* <DEDUP_REMOVED lines=10> */
[----:B------:R-:W-:Y:S02]  /*b870*/  IMAD.U32 R29, RZ, RZ, UR4 ;  /* 0x00000004ff1d7e24 */ /* 0x000fe4000f8e00ff */
        /* <DEDUP_REMOVED lines=11> */
.L_x_2648:
        /* <DEDUP_REMOVED lines=8> */
[----:B------:R-:W3:Y:S02]  /*b9b0*/  LDG.E.128 R8, desc[UR58][R8.64] ;  /* 0x0000003a08087981 */ /* 0x000ee4000c1e1d00 */
[----:B------:R-:W-:-:S04]  /*b9c0*/  IMAD.WIDE.U32 R12, R13, 0x10, R22 ;  /* 0x000000100d0c7825 */ /* 0x000fc800078e0016 */
[----:B------:R-:W-:Y:S02]  /*b9d0*/  IMAD.IADD R33, R33, 0x1, R0 ;  /* 0x0000000121217824 */ /* 0x000fe400078e0200 */
        /* <DEDUP_REMOVED lines=10> */
[----:B--2---:R-:W-:Y:S02]  /*ba80*/  ISETP.NE.U32.AND P0, PT, R4, RZ, PT ;  /* 0x000000ff0400720c */ /* 0x004fe40003f05070 */
[----:B------:R-:W-:Y:S02]  /*ba90*/  ISETP.NE.U32.AND P5, PT, R6, RZ, PT ;  /* 0x000000ff0600720c */ /* 0x000fe40003fa5070 */
[----:B------:R-:W-:Y:S02]  /*baa0*/  ISETP.NE.OR.EX P3, PT, R5, RZ, P3, P0 ;  /* 0x000000ff0500720c */ /* 0x000fe40001f65700 */
[----:B---3--:R-:W-:Y:S02]  /*bab0*/  ISETP.NE.U32.AND P0, PT, R8, RZ, PT ;  /* 0x000000ff0800720c */ /* 0x008fe40003f05070 */
[----:B------:R-:W-:Y:S02]  /*bac0*/  ISETP.NE.OR.EX P1, PT, R7, RZ, P1, P5 ;  /* 0x000000ff0700720c */ /* 0x000fe40000f25750 */
[----:B------:R-:W-:-:S02]  /*bad0*/  ISETP.NE.OR.EX P2, PT, R9, RZ, P2, P0 ;  /* 0x000000ff0900720c */ /* 0x000fc40001745700 */
[----:B------:R-:W-:Y:S02]  /*bae0*/  SEL R29, RZ, 0x1, !P3 ;  /* 0x00000001ff1d7807 */ /* 0x000fe40005800000 */
[----:B------:R-:W-:Y:S02]  /*baf0*/  SEL R21, RZ, 0x1, !P1 ;  /* 0x00000001ff157807 */ /* 0x000fe40004800000 */
[----:B------:R-:W-:Y:S02]  /*bb00*/  SEL R20, RZ, 0x1, !P2 ;  /* 0x00000001ff147807 */ /* 0x000fe40005000000 */
[----:B------:R-:W-:Y:S02]  /*bb10*/  LOP3.LUT P3, RZ, R28, 0xff, RZ, 0xc0, !PT ;  /* 0x000000ff1cff7812 */ /* 0x000fe4000786c0ff */
[----:B------:R-:W-:Y:S02]  /*bb20*/  ISETP.NE.U32.AND P1, PT, R10, RZ, PT ;  /* 0x000000ff0a00720c */ /* 0x000fe40003f25070 */
[----:B----4-:R-:W-:-:S02]  /*bb30*/  ISETP.NE.U32.AND P2, PT, R12, RZ, PT ;  /* 0x000000ff0c00720c */ /* 0x010fc40003f45070 */
[----:B------:R-:W-:Y:S02]  /*bb40*/  ISETP.NE.OR.EX P4, PT, R11, RZ, P4, P1 ;  /* 0x000000ff0b00720c */ /* 0x000fe40002785710 */
[----:B------:R-:W-:Y:S02]  /*bb50*/  ISETP.NE.OR.EX P3, PT, R13, RZ, P3, P2 ;  /* 0x000000ff0d00720c */ /* 0x000fe40001f65720 */
[----:B------:R-:W-:Y:S02]  /*bb60*/  SEL R16, RZ, 0x1, !P4 ;  /* 0x00000001ff107807 */ /* 0x000fe40006000000 */
[----:B------:R-:W-:Y:S02]  /*bb70*/  SEL R28, RZ, 0x1, !P3 ;  /* 0x00000001ff1c7807 */ /* 0x000fe40005800000 */
[----:B------:R-:W-:Y:S02]  /*bb80*/  LOP3.LUT P4, RZ, R30, 0xff, RZ, 0xc0, !PT ;  /* 0x000000ff1eff7812 */ /* 0x000fe4000788c0ff */
[----:B------:R-:W-:-:S02]  /*bb90*/  ISETP.NE.U32.AND P3, PT, R14, RZ, PT ;  /* 0x000000ff0e00720c */ /* 0x000fc40003f65070 */
[----:B------:R-:W-:Y:S02]  /*bba0*/  LOP3.LUT P5, RZ, R31, 0xff, RZ, 0xc0, !PT ;  /* 0x000000ff1fff7812 */ /* 0x000fe400078ac0ff */
[----:B------:R-:W-:Y:S02]  /*bbb0*/  ISETP.NE.OR.EX P4, PT, R15, RZ, P4, P3 ;  /* 0x000000ff0f00720c */ /* 0x000fe40002785730 */
[----:B------:R-:W-:Y:S02]  /*bbc0*/  P2R R8, PR, RZ, 0x1 ;  /* 0x00000001ff087803 */ /* 0x000fe40000000000 */
[----:B------:R-:W-:Y:S02]  /*bbd0*/  SEL R30, RZ, 0x1, !P4 ;  /* 0x00000001ff1e7807 */ /* 0x000fe40006000000 */
[----:B-----5:R-:W-:Y:S02]  /*bbe0*/  ISETP.NE.U32.AND P4, PT, R24, RZ, PT ;  /* 0x000000ff1800720c */ /* 0x020fe40003f85070 */
[----:B------:R-:W-:-:S02]  /*bbf0*/  ISETP.NE.U32.AND P0, PT, R4, RZ, PT ;  /* 0x000000ff0400720c */ /* 0x000fc40003f05070 */
[----:B------:R-:W-:Y:S02]  /*bc00*/  ISETP.NE.OR.EX P5, PT, R25, RZ, P5, P4 ;  /* 0x000000ff1900720c */ /* 0x000fe40002fa5740 */
[----:B------:R-:W-:Y:S02]  /*bc10*/  ISETP.NE.AND.EX P0, PT, R5, RZ, PT, P0 ;  /* 0x000000ff0500720c */ /* 0x000fe40003f05300 */
[----:B------:R-:W-:Y:S02]  /*bc20*/  SEL R31, RZ, 0x1, !P5 ;  /* 0x00000001ff1f7807 */ /* 0x000fe40006800000 */
[----:B------:R-:W-:Y:S02]  /*bc30*/  ISETP.NE.U32.AND P5, PT, R26, RZ, PT ;  /* 0x000000ff1a00720c */ /* 0x000fe40003fa5070 */
[----:B------:R-:W-:Y:S02]  /*bc40*/  ISETP.NE.AND.EX P1, PT, R11, RZ, PT, P1 ;  /* 0x000000ff0b00720c */ /* 0x000fe40003f25310 */
[----:B------:R-:W-:-:S02]  /*bc50*/  ISETP.NE.OR.EX P6, PT, R27, RZ, P6, P5 ;  /* 0x000000ff1b00720c */ /* 0x000fc400037c5750 */
[----:B------:R-:W-:Y:S02]  /*bc60*/  ISETP.NE.AND.EX P2, PT, R13, RZ, PT, P2 ;  /* 0x000000ff0d00720c */ /* 0x000fe40003f45320 */
[----:B------:R-:W-:Y:S02]  /*bc70*/  SEL R32, RZ, 0x1, !P6 ;  /* 0x00000001ff207807 */ /* 0x000fe40007000000 */
[----:B------:R-:W-:Y:S02]  /*bc80*/  ISETP.NE.U32.AND P6, PT, R6, RZ, PT ;  /* 0x000000ff0600720c */ /* 0x000fe40003fc5070 */
[----:B------:R-:W-:Y:S02]  /*bc90*/  @P0 LOP3.LUT R34, R34, 0x2, RZ, 0xfc, !PT ;  /* 0x0000000222220812 */ /* 0x000fe400078efcff */
[----:B------:R-:W-:Y:S02]  /*bca0*/  ISETP.NE.AND P0, PT, R8, RZ, PT ;  /* 0x000000ff0800720c */ /* 0x000fe40003f05270 */
[----:B------:R-:W-:-:S02]  /*bcb0*/  ISETP.NE.AND.EX P6, PT, R7, RZ, PT, P6 ;  /* 0x000000ff0700720c */ /* 0x000fc40003fc5360 */
[----:B------:R-:W-:Y:S02]  /*bcc0*/  ISETP.NE.AND.EX P0, PT, R9, RZ, PT, P0 ;  /* 0x000000ff0900720c */ /* 0x000fe40003f05300 */
[----:B------:R-:W-:Y:S02]  /*bcd0*/  IADD3 R9, R33, R0, RZ ;  /* 0x0000000021097210 */ /* 0x000fe40007ffe0ff */
[----:B------:R-:W-:Y:S02]  /*bce0*/  LOP3.LUT R34, R34, 0xfffffffe, RZ, 0xc0, !PT ;  /* 0xfffffffe22227812 */ /* 0x000fe400078ec0ff */
[----:B------:R-:W-:Y:S01]  /*bcf0*/  ISETP.NE.AND.EX P3, PT, R15, RZ, PT, P3 ;  /* 0x000000ff0f00720c */ /* 0x000fe20003f65330 */
[----:B------:R-:W-:Y:S01]  /*bd00*/  IMAD R4, R0, 0x3, R9 ;  /* 0x0000000300047824 */ /* 0x000fe200078e0209 */
[----:B------:R-:W-:Y:S02]  /*bd10*/  ISETP.NE.AND.EX P4, PT, R25, RZ, PT, P4 ;  /* 0x000000ff1900720c */ /* 0x000fe40003f85340 */
[----:B------:R-:W-:-:S02]  /*bd20*/  ISETP.NE.AND.EX P5, PT, R27, RZ, PT, P5 ;  /* 0x000000ff1b00720c */ /* 0x000fc40003fa5350 */
[----:B------:R-:W-:Y:S02]  /*bd30*/  @P6 LOP3.LUT R34, R34, 0x1, RZ, 0xfc, !PT ;  /* 0x0000000122226812 */ /* 0x000fe400078efcff */
[----:B------:R-:W-:-:S13]  /*bd40*/  ISETP.GE.U32.AND P6, PT, R4, R3, PT ;  /* 0x000000030400720c */ /* 0x000fda0003fc6070 */
[----:B------:R-:W-:Y:S05]  /*bd50*/  @!P6 BRA `(.L_x_2648) ;  /* 0xfffffff800f4e947 */ /* 0x000fea000383ffff */
[----:B------:R-:W-:Y:S05]  /*bd60*/  BSYNC B1 ;  /* 0x0000000000017941 */ /* 0x000fea0003800000 */
.L_x_2647:
        /* <DEDUP_REMOVED lines=8> */
.L_x_2646:
[----:B------:R-:W-:Y:S05]  /*bdf0*/  BSYNC B0 ;  /* 0x0000000000007941 */ /* 0x000fea0003800000 */
.L_x_2645:
[----:B------:R-:W-:Y:S01]  /*be00*/  ISETP.GE.U32.AND P1, PT, R9, R3, PT ;  /* 0x000000030900720c */ /* 0x000fe20003f26070 */
[----:B------:R-:W-:-:S12]  /*be10*/  BSSY B0, `(.L_x_2649) ;  /* 0x000002c000007945 */ /* 0x000fd80003800000 */
[----:B------:R-:W-:Y:S05]  /*be20*/  @P1 BRA `(.L_x_2650) ;  /* 0x0000000000a81947 */ /* 0x000fea0003800000 */
        /* <DEDUP_REMOVED lines=28> */
[----:B------:R-:W-:-:S05]  /*bff0*/  @!P2 SHF.R.U32.HI R11, RZ, 0x1, R4 ;  /* 0x00000001ff0ba819 */ /* 0x000fca0000011604 */
[----:B------:R-:W-:-:S05]  /*c000*/  @!P2 IMAD.WIDE.U32 R10, R11, 0x10, R22 ;  /* 0x000000100b0aa825 */ /* 0x000fca00078e0016 */
[----:B------:R-:W2:Y:S02]  /*c010*/  @!P2 LDG.E.128 R4, desc[UR58][R10.64] ;  /* 0x0000003a0a04a981 */ /* 0x000ea4000c1e1d00 */
        /* <DEDUP_REMOVED lines=11> */
.L_x_2650:
[----:B------:R-:W-:Y:S05]  /*c0d0*/  BSYNC B0 ;  /* 0x0000000000007941 */ /* 0x000fea0003800000 */
.L_x_2649:
        /* <DEDUP_REMOVED lines=39> */
.L_x_2652:
[----:B------:R-:W-:Y:S05]  /*c350*/  BSYNC B0 ;  /* 0x0000000000007941 */ /* 0x000fea0003800000 */
.L_x_2651:
        /* <DEDUP_REMOVED lines=12> */
.L_x_2604:
[----:B------:R-:W-:Y:S05]  /*c420*/  BSYNC B6 ;  /* 0x0000000000067941 */ /* 0x000fea0003800000 */
.L_x_2603:
        /* <DEDUP_REMOVED lines=16> */
.L_x_2656:
        /* <DEDUP_REMOVED lines=20> */
.L_x_2655:
[----:B------:R-:W-:Y:S05]  /*c670*/  BSYNC B0 ;  /* 0x0000000000007941 */ /* 0x000fea0003800000 */
.L_x_2654:
[----:B------:R-:W-:Y:S01]  /*c680*/  IMAD.MOV.U32 R4, RZ, RZ, R7 ;  /* 0x000000ffff047224 */ /* 0x000fe200078e0007 */
[----:B------:R-:W-:Y:S06]  /*c690*/  @P2 BRA `(.L_x_2656) ;  /* 0xfffffffc00a42947 */ /* 0x000fec000383ffff */
.L_x_2653:
        /* <DEDUP_REMOVED lines=20> */
.L_x_2661:
        /* <DEDUP_REMOVED lines=17> */
.L_x_2660:
[----:B------:R-:W-:Y:S05]  /*c8f0*/  BSYNC B0 ;  /* 0x0000000000007941 */ /* 0x000fea0003800000 */
.L_x_2659:
[----:B------:R-:W-:-:S04]  /*c900*/  SHF.R.S32.HI R4, RZ, 0x1, R4 ;  /* 0x00000001ff047819 */ /* 0x000fc80000011404 */
[----:B------:R-:W-:-:S13]  /*c910*/  ISETP.GE.AND P0, PT, R4, 0x20, PT ;  /* 0x000000200400780c */ /* 0x000fda0003f06270 */
[----:B------:R-:W-:Y:S05]  /*c920*/  @P0 BRA `(.L_x_2661) ;  /* 0xfffffffc00ac0947 */ /* 0x000fea000383ffff */
[----:B------:R-:W-:-:S07]  /*c930*/  IMAD.MOV.U32 R0, RZ, RZ, 0x20 ;  /* 0x00000020ff007424 */ /* 0x000fce00078e00ff */
.L_x_2658:
[----:B------:R-:W-:Y:S01]  /*c940*/  ISETP.GE.AND P0, PT, R0, 0x2, PT ;  /* 0x000000020000780c */ /* 0x000fe20003f06270 */
[----:B------:R-:W-:Y:S05]  /*c950*/  WARPSYNC.ALL ;  /* 0x0000000000007948 */ /* 0x000fea0003800000 */
[----:B------:R-:W-:Y:S07]  /*c960*/  BAR.SYNC.DEFER_BLOCKING 0x0 ;  /* 0x0000000000007b1d */ /* 0x000fee0000010000 */
[----:B------:R-:W-:Y:S05]  /*c970*/  @!P0 BRA `(.L_x_2657) ;  /* 0x0000000000408947 */ /* 0x000fea0003800000 */
[----:B-1----:R-:W-:-:S07]  /*c980*/  IMAD.MOV.U32 R3, RZ, RZ, 0x1 ;  /* 0x00000001ff037424 */ /* 0x002fce00078e00ff */
.L_x_2662:
        /* <DEDUP_REMOVED lines=15> */
.L_x_2657:
        /* <DEDUP_REMOVED lines=278> */
.L_x_2663:
        /* <DEDUP_REMOVED lines=275> */
.L_x_2664:
        /* <DEDUP_REMOVED lines=293> */
.L_x_2666:
        /* <DEDUP_REMOVED lines=275> */
.L_x_2667:
        /* <DEDUP_REMOVED lines=14> */
.L_x_2669:
[----:B------:R-:W-:Y:S05]  /*11170*/  BSYNC B0 ;  /* 0x0000000000007941 */ /* 0x000fea0003800000 */
.L_x_2668:
        /* <DEDUP_REMOVED lines=15> */
.L_x_2671:
[----:B------:R-:W-:Y:S05]  /*11270*/  BSYNC B0 ;  /* 0x0000000000007941 */ /* 0x000fea0003800000 */
.L_x_2670:
        /* <DEDUP_REMOVED lines=35> */
.L_x_2673:
[----:B------:R-:W-:Y:S05]  /*114b0*/  BSYNC B0 ;  /* 0x0000000000007941 */ /* 0x000fea0003800000 */
.L_x_2672:
        /* <DEDUP_REMOVED lines=34> */
.L_x_2678:
        /* <DEDUP_REMOVED lines=12> */
.L_x_2677:
[----:B------:R-:W-:Y:S05]  /*117a0*/  BRA `(.L_x_2676) ;  /* 0x00000000005c7947 */ /* 0x000fea0003800000 */
.L_x_2675:
        /* <DEDUP_REMOVED lines=11> */
.L_x_2679:
        /* <DEDUP_REMOVED lines=12> */
.L_x_2676:
[----:B------:R-:W-:Y:S05]  /*11920*/  BSYNC B0 ;  /* 0x0000000000007941 */ /* 0x000fea0003800000 */
.L_x_2674:
        /* <DEDUP_REMOVED lines=12> */
.L_x_2683:
        /* <DEDUP_REMOVED lines=19> */
.L_x_2682:
[----:B------:R-:W-:Y:S05]  /*11b20*/  BSYNC B0 ;  /* 0x0000000000007941 */ /* 0x000fea0003800000 */
.L_x_2681:
[----:B------:R-:W-:Y:S01]  /*11b30*/  MOV R6, R8 ;  /* 0x0000000800067202 */ /* 0x000fe20000000f00 */
[----:B------:R-:W-:Y:S06]  /*11b40*/  @P3 BRA `(.L_x_2683) ;  /* 0xfffffffc00a83947 */ /* 0x000fec000383ffff */
.L_x_2680:
        /* <DEDUP_REMOVED lines=13> */
.L_x_2688:
        /* <DEDUP_REMOVED lines=16> */
.L_x_2687:
[----:B------:R-:W-:Y:S05]  /*11d20*/  BSYNC B0 ;  /* 0x0000000000007941 */ /* 0x000fea0003800000 */
.L_x_2686:
[----:B------:R-:W-:-:S04]  /*11d30*/  SHF.R.S32.HI R6, RZ, 0x1, R6 ;  /* 0x00000001ff067819 */ /* 0x000fc80000011406 */
[----:B------:R-:W-:-:S13]  /*11d40*/  ISETP.GE.AND P0, PT, R6, 0x20, PT ;  /* 0x000000200600780c */ /* 0x000fda0003f06270 */
[----:B------:R-:W-:Y:S05]  /*11d50*/  @P0 BRA `(.L_x_2688) ;  /* 0xfffffffc00b00947 */ /* 0x000fea000383ffff */
[----:B------:R-:W-:-:S07]  /*11d60*/  IMAD.MOV.U32 R3, RZ, RZ, 0x20 ;  /* 0x00000020ff037424 */ /* 0x000fce00078e00ff */
.L_x_2685:
[----:B------:R-:W-:Y:S01]  /*11d70*/  BAR.SYNC.DEFER_BLOCKING 0x0 ;  /* 0x0000000000007b1d */ /* 0x000fe20000010000 */
[----:B------:R-:W-:-:S13]  /*11d80*/  ISETP.GE.AND P0, PT, R3, 0x2, PT ;  /* 0x000000020300780c */ /* 0x000fda0003f06270 */
[----:B------:R-:W-:Y:S05]  /*11d90*/  @!P0 BRA `(.L_x_2684) ;  /* 0x0000000000408947 */ /* 0x000fea0003800000 */
[----:B-1----:R-:W-:-:S11]  /*11da0*/  HFMA2.MMA R0, -RZ, RZ, 0, 5.9604644775390625e-08 ;  /* 0x00000001ff007435 */ /* 0x002fd600000001ff */
.L_x_2689:
        /* <DEDUP_REMOVED lines=15> */
.L_x_2684:
        /* <DEDUP_REMOVED lines=15> */
.L_x_2691:
        /* <DEDUP_REMOVED lines=21> */
.L_x_2693:
        /* <DEDUP_REMOVED lines=24> */
.L_x_2694:
[----:B------:R-:W-:Y:S01]  /*12260*/  ULDC.64 UR4, c[0x0][0x5e8] ;  /* 0x00017a0000047ab9 */ /* 0x000fe20000000a00 */
[----:B------:R-:W-:Y:S02]  /*12270*/  LOP3.LUT P0, RZ, R16, 0xff, RZ, 0xc0, !PT ;  /* 0x000000ff10ff7812 */ /* 0x000fe4000780c0ff */
[----:B------:R-:W-:Y:S02]  /*12280*/  IADD3 R18, P1, R18, UR4, RZ ;  /* 0x0000000412127c10 */ /* 0x000fe4000ff3e0ff */
[----:B-1----:R-:W-:Y:S02]  /*12290*/  SEL R3, RZ, 0x1, !P0 ;  /* 0x00000001ff037807 */ /* 0x002fe40004000000 */
[----:B------:R-:W-:-:S05]  /*122a0*/  IADD3.X R19, RZ, UR5, RZ, P1, !PT ;  /* 0x00000005ff137c10 */ /* 0x000fca0008ffe4ff */
[----:B------:R-:W-:Y:S01]  /*122b0*/  STG.E.U8 desc[UR58][R18.64], R3 ;  /* 0x0000000312007986 */ /* 0x000fe2000c10113a */
[----:B------:R-:W-:Y:S05]  /*122c0*/  EXIT ;  /* 0x000000000000794d */ /* 0x000fea0003800000 */
.L_x_2692:
[----:B------:R-:W-:Y:S04]  /*122d0*/  STG.E.U8 desc[UR58][R4.64], R23 ;  /* 0x0000001704007986 */ /* 0x000fe8000c10113a */
[----:B------:R-:W-:Y:S01]  /*122e0*/  STG.E.U8 desc[UR58][R4.64+0x1], R16 ;  /* 0x0000011004007986 */ /* 0x000fe2000c10113a */
[----:B------:R-:W-:Y:S05]  /*122f0*/  EXIT ;  /* 0x000000000000794d */ /* 0x000fea0003800000 */
.L_x_2690:
        /* <DEDUP_REMOVED lines=37> */
.L_x_2696:
        /* <DEDUP_REMOVED lines=24> */
.L_x_2697:
[----:B------:R-:W-:Y:S01]  /*126d0*/  ULDC.64 UR4, c[0x0][0x5e8] ;  /* 0x00017a0000047ab9 */ /* 0x000fe20000000a00 */
[----:B------:R-:W-:Y:S02]  /*126e0*/  LOP3.LUT P0, RZ, R16, 0xff, RZ, 0xc0, !PT ;  /* 0x000000ff10ff7812 */ /* 0x000fe4000780c0ff */
[----:B------:R-:W-:Y:S02]  /*126f0*/  IADD3 R18, P1, R18, UR4, RZ ;  /* 0x0000000412127c10 */ /* 0x000fe4000ff3e0ff */
[----:B-1----:R-:W-:-:S03]  /*12700*/  SEL R3, RZ, 0x1, !P0 ;  /* 0x00000001ff037807 */ /* 0x002fc60004000000 */
[----:B------:R-:W-:-:S05]  /*12710*/  IMAD.X R19, RZ, RZ, UR5, P1 ;  /* 0x00000005ff137e24 */ /* 0x000fca00088e06ff */
[----:B------:R-:W-:Y:S01]  /*12720*/  STG.E.U8 desc[UR58][R18.64], R3 ;  /* 0x0000000312007986 */ /* 0x000fe2000c10113a */
[----:B------:R-:W-:Y:S05]  /*12730*/  EXIT ;  /* 0x000000000000794d */ /* 0x000fea0003800000 */
.L_x_2695:
[----:B------:R-:W-:Y:S02]  /*12740*/  LOP3.LUT P0, RZ, R23, 0xff, RZ, 0xc0, !PT ;  /* 0x000000ff17ff7812 */ /* 0x000fe4000780c0ff */
[----:B------:R-:W-:Y:S02]  /*12750*/  LOP3.LUT P1, RZ, R16, 0xff, RZ, 0xc0, !PT ;  /* 0x000000ff10ff7812 */ /* 0x000fe4000782c0ff */
[----:B------:R-:W-:Y:S02]  /*12760*/  SEL R7, RZ, 0x1, !P0 ;  /* 0x00000001ff077807 */ /* 0x000fe40004000000 */
[----:B------:R-:W-:-:S03]  /*12770*/  SEL R9, RZ, 0x1, !P1 ;  /* 0x00000001ff097807 */ /* 0x000fc60004800000 */
[----:B------:R-:W-:Y:S04]  /*12780*/  STG.E.U8 desc[UR58][R2.64], R7 ;  /* 0x0000000702007986 */ /* 0x000fe8000c10113a */
[----:B------:R-:W-:Y:S01]  /*12790*/  STG.E.U8 desc[UR58][R4.64], R9 ;  /* 0x0000000904007986 */ /* 0x000fe2000c10113a */
[----:B------:R-:W-:Y:S05]  /*127a0*/  EXIT ;  /* 0x000000000000794d */ /* 0x000fea0003800000 */
.L_x_2665:
        /* <DEDUP_REMOVED lines=25> */
.L_x_2699:
        /* <DEDUP_REMOVED lines=21> */
.L_x_2701:
        /* <DEDUP_REMOVED lines=24> */
.L_x_2702:
[----:B------:R-:W-:Y:S01]  /*12c10*/  ULDC.64 UR4, c[0x0][0x5e8] ;  /* 0x00017a0000047ab9 */ /* 0x000fe20000000a00 */
[----:B------:R-:W-:Y:S02]  /*12c20*/  LOP3.LUT P0, RZ, R16, 0xff, RZ, 0xc0, !PT ;  /* 0x000000ff10ff7812 */ /* 0x000fe4000780c0ff */
[----:B------:R-:W-:Y:S02]  /*12c30*/  IADD3 R22, P1, R22, UR4, RZ ;  /* 0x0000000416167c10 */ /* 0x000fe4000ff3e0ff */
[----:B-1----:R-:W-:Y:S02]  /*12c40*/  SEL R3, RZ, 0x1, !P0 ;  /* 0x00000001ff037807 */ /* 0x002fe40004000000 */
[----:B------:R-:W-:-:S05]  /*12c50*/  IADD3.X R23, RZ, UR5, RZ, P1, !PT ;  /* 0x00000005ff177c10 */ /* 0x000fca0008ffe4ff */
[----:B------:R-:W-:Y:S01]  /*12c60*/  STG.E.U8 desc[UR58][R22.64], R3 ;  /* 0x0000000316007986 */ /* 0x000fe2000c10113a */
[----:B------:R-:W-:Y:S05]  /*12c70*/  EXIT ;  /* 0x000000000000794d */ /* 0x000fea0003800000 */
.L_x_2700:
[----:B------:R-:W-:Y:S04]  /*12c80*/  STG.E.U8 desc[UR58][R4.64], R23 ;  /* 0x0000001704007986 */ /* 0x000fe8000c10113a */
[----:B------:R-:W-:Y:S01]  /*12c90*/  STG.E.U8 desc[UR58][R4.64+0x1], R16 ;  /* 0x0000011004007986 */ /* 0x000fe2000c10113a */
[----:B------:R-:W-:Y:S05]  /*12ca0*/  EXIT ;  /* 0x000000000000794d */ /* 0x000fea0003800000 */
.L_x_2698:
[----:B-1----:R-:W-:Y:S01]  /*12cb0*/  ISETP.NE.AND P2, PT, R0, RZ, PT ;  /* 0x000000ff0000720c */ /* 0x002fe20003f45270 */
        /* <DEDUP_REMOVED lines=36> */
.L_x_2704:
        /* <DEDUP_REMOVED lines=24> */
.L_x_2705:
[----:B------:R-:W-:Y:S01]  /*13080*/  ULDC.64 UR4, c[0x0][0x5e8] ;  /* 0x00017a0000047ab9 */ /* 0x000fe20000000a00 */
[----:B------:R-:W-:Y:S02]  /*13090*/  LOP3.LUT P0, RZ, R16, 0xff, RZ, 0xc0, !PT ;  /* 0x000000ff10ff7812 */ /* 0x000fe4000780c0ff */
[----:B------:R-:W-:Y:S02]  /*130a0*/  IADD3 R22, P1, R22, UR4, RZ ;  /* 0x0000000416167c10 */ /* 0x000fe4000ff3e0ff */
[----:B-1----:R-:W-:-:S03]  /*130b0*/  SEL R3, RZ, 0x1, !P0 ;  /* 0x00000001ff037807 */ /* 0x002fc60004000000 */
[----:B------:R-:W-:-:S05]  /*130c0*/  IMAD.X R23, RZ, RZ, UR5, P1 ;  /* 0x00000005ff177e24 */ /* 0x000fca00088e06ff */
[----:B------:R-:W-:Y:S01]  /*130d0*/  STG.E.U8 desc[UR58][R22.64], R3 ;  /* 0x0000000316007986 */ /* 0x000fe2000c10113a */
[----:B------:R-:W-:Y:S05]  /*130e0*/  EXIT ;  /* 0x000000000000794d */ /* 0x000fea0003800000 */
.L_x_2703:
[----:B------:R-:W-:Y:S02]  /*130f0*/  LOP3.LUT P0, RZ, R23, 0xff, RZ, 0xc0, !PT ;  /* 0x000000ff17ff7812 */ /* 0x000fe4000780c0ff */
[----:B------:R-:W-:Y:S02]  /*13100*/  LOP3.LUT P1, RZ, R16, 0xff, RZ, 0xc0, !PT ;  /* 0x000000ff10ff7812 */ /* 0x000fe4000782c0ff */
[----:B------:R-:W-:Y:S02]  /*13110*/  SEL R7, RZ, 0x1, !P0 ;  /* 0x00000001ff077807 */ /* 0x000fe40004000000 */
[----:B------:R-:W-:-:S03]  /*13120*/  SEL R9, RZ, 0x1, !P1 ;  /* 0x00000001ff097807 */ /* 0x000fc60004800000 */
[----:B------:R-:W-:Y:S04]  /*13130*/  STG.E.U8 desc[UR58][R2.64], R7 ;  /* 0x0000000702007986 */ /* 0x000fe8000c10113a */
[----:B------:R-:W-:Y:S01]  /*13140*/  STG.E.U8 desc[UR58][R4.64], R9 ;  /* 0x0000000904007986 */ /* 0x000fe2000c10113a */
[----:B------:R-:W-:Y:S05]  /*13150*/  EXIT ;  /* 0x000000000000794d */ /* 0x000fea0003800000 */
.L_x_2706:
        /* <DEDUP_REMOVED lines=10> */
.L_x_7561:


//--------------------- .text._ZN2at6native13reduce_kernelILi128ELi4ENS0_8ReduceOpIlNS0_14func_wrapper_tIbZZZNS0_14or_kernel_cudaERNS_14TensorIteratorEENKUlvE_clEvENKUlvE2_clEvEUlblE_EEjbLi4ELi4EEEEEvT1_ --------------------------
	.section	.text._ZN2at6native13reduce_kernelILi128ELi4ENS0_8ReduceOpIlNS0_14func_wrapper_tIbZZZNS0_14or_kernel_cudaERNS_14TensorIteratorEENKUlvE_clEvENKUlvE2_clEvEUlblE_EEjbLi4ELi4EEEEEvT1_,"ax",@progbits
	.align	128
        .global         _ZN2at6native13reduce_kernelILi128ELi4ENS0_8ReduceOpIlNS0_14func_wrapper_tIbZZZNS0_14or_kernel_cudaERNS_14TensorIteratorEENKUlvE_clEvENKUlvE2_clEvEUlblE_EEjbLi4ELi4EEEEEvT1_
        .type           _ZN2at6native13reduce_kernelILi128ELi4ENS0_8ReduceOpIlNS0_14func_wrapper_tIbZZZNS0_14or_kernel_cudaERNS_14TensorIteratorEENKUlvE_clEvENKUlvE2_clEvEUlblE_EEjbLi4ELi4EEEEEvT1_,@function
        .size           _ZN2at6native13reduce_kernelILi128ELi4ENS0_8ReduceOpIlNS0_14func_wrapper_tIbZZZNS0_14or_kernel_cudaERNS_14TensorIteratorEENKUlvE_clEvENKUlvE2_clEvEUlblE_EEjbLi4ELi4EEEEEvT1_,(.L_x_7562 - _ZN2at6native13reduce_kernelILi128ELi4ENS0_8ReduceOpIlNS0_14func_wrapper_tIbZZZNS0_14or_kernel_cudaERNS_14TensorIteratorEENKUlvE_clEvENKUlvE2_clEvEUlblE_EEjbLi4ELi4EEEEEvT1_)
        .other          _ZN2at6native13reduce_kernelILi128ELi4ENS0_8ReduceOpIlNS0_14func_wrapper_tIbZZZNS0_14or_kernel_cudaERNS_14TensorIteratorEENKUlvE_clEvENKUlvE2_clEvEUlblE_EEjbLi4ELi4EEEEEvT1_,@"STO_CUDA_ENTRY STV_DEFAULT"
_ZN2at6native13reduce_kernelILi128ELi4ENS0_8ReduceOpIlNS0_14func_wrapper_tIbZZZNS0_14or_kernel_cudaERNS_14TensorIteratorEENKUlvE_clEvENKUlvE2_clEvEUlblE_EEjbLi4ELi4EEEEEvT1_:
.text._ZN2at6native13reduce_kernelILi128ELi4ENS0_8ReduceOpIlNS0_14func_wrapper_tIbZZZNS0_14or_kernel_cudaERNS_14TensorIteratorEENKUlvE_clEvENKUlvE2_clEvEUlblE_EEjbLi4ELi4EEEEEvT1_:
        /* <DEDUP_REMOVED lines=293> */
.L_x_2707:
        /* <DEDUP_REMOVED lines=29> */
.L_x_2711:
        /* <DEDUP_REMOVED lines=25> */
.L_x_2717:
[----:B------:R-:W-:Y:S05]  /*15b0*/  BSYNC B2 ;  /* 0x0000000000027941 */ /* 0x000fea0003800000 */
.L_x_2716:
        /* <DEDUP_REMOVED lines=13> */
.L_x_2715:
[----:B------:R-:W-:Y:S05]  /*1690*/  BSYNC B1 ;  /* 0x0000000000017941 */ /* 0x000fea0003800000 */
.L_x_2714:
[----:B------:R-:W0:Y:S01]  /*16a0*/  LDC R0, c[0x0][0x218] ;  /* 0x00008600ff007b82 */ /* 0x000e220000000800 */
[----:B------:R-:W-:-:S04]  /*16b0*/  IADD3 R5, P0, -R7, 0x4, RZ ;  /* 0x0000000407057810 */ /* 0x000fc80007f1e1ff */
[----:B------:R-:W-:Y:S01]  /*16c0*/  LEA R44, P1, R5, R44, 0x3 ;  /* 0x0000002c052c7211 */ /* 0x000fe200078218ff */
[----:B------:R-:W-:-:S05]  /*16d0*/  IMAD.X R4, RZ, RZ, -0x1, P0 ;  /* 0xffffffffff047424 */ /* 0x000fca00000e06ff */
[----:B------:R-:W-:Y:S02]  /*16e0*/  LEA.HI.X R45, R5, R45, R4, 0x3, P1 ;  /* 0x0000002d052d7211 */ /* 0x000fe400008f1c04 */
[----:B0-----:R-:W-:-:S07]  /*16f0*/  IADD3 R0, R7, -0x4, R0 ;  /* 0xfffffffc07007810 */ /* 0x001fce0007ffe000 */
.L_x_2713:
[----:B------:R-:W-:Y:S05]  /*1700*/  BSYNC B0 ;  /* 0x0000000000007941 */ /* 0x000fea0003800000 */
.L_x_2712:
        /* <DEDUP_REMOVED lines=15> */
.L_x_2720:
        /* <DEDUP_REMOVED lines=24> */
.L_x_2719:
[----:B------:R-:W-:Y:S05]  /*1980*/  BSYNC B0 ;  /* 0x0000000000007941 */ /* 0x000fea0003800000 */
.L_x_2718:
        /* <DEDUP_REMOVED lines=8> */
.L_x_2722:
[----:B------:R-:W-:Y:S05]  /*1a10*/  BSYNC B0 ;  /* 0x0000000000007941 */ /* 0x000fea0003800000 */
.L_x_2721:
        /* <DEDUP_REMOVED lines=14> */
.L_x_2724:
[----:B------:R-:W-:Y:S05]  /*1b00*/  BSYNC B0 ;  /* 0x0000000000007941 */ /* 0x000fea0003800000 */
.L_x_2723:
        /* <DEDUP_REMOVED lines=10> */
.L_x_2710:
        /* <DEDUP_REMOVED lines=50> */
.L_x_2733:
        /* <DEDUP_REMOVED lines=285> */
.L_x_2729:
        /* <DEDUP_REMOVED lines=242> */
[----:B------:R-:W1:Y:S01]  /*3fc0*/  @P0 LDC R14, c[0x0][0x380] ;  /* 0x0000e000ff0e0b82 */ /* 0x000e620000000800 */
[----:B------:R-:W-:-:S07]  /*3fd0*/  IMAD.MOV R12, RZ, RZ, -R11 ;  /* 0x000000ffff0c7224 */ /* 0x000fce00078e0a0b */
        /* <DEDUP_REMOVED lines=8> */
.L_x_2730:
[----:B-1----:R-:W-:-:S04]  /*4060*/  LOP3.LUT R9, R0, 0xffffffe0, RZ, 0xc0, !PT ;  /* 0xffffffe000097812 */ /* 0x002fc800078ec0ff */
[----:B------:R-:W-:-:S05]  /*4070*/  IADD3 R8, P0, R44, R9, RZ ;  /* 0x000000092c087210 */ /* 0x000fca0007f1e0ff */
        /* <DEDUP_REMOVED lines=250> */
.L_x_2731:
        /* <DEDUP_REMOVED lines=250> */
.L_x_2732:
[----:B------:R-:W-:Y:S02]  /*5fc0*/  LOP3.LUT R37, R0, 0xffffffe0, RZ, 0xc0, !PT ;  /* 0xffffffe000257812 */ /* 0x000fe400078ec0ff */
[----:B------:R-:W-:Y:S02]  /*5fd0*/  LOP3.LUT P2, RZ, R51, 0xff, RZ, 0xc0, !PT ;  /* 0x000000ff33ff7812 */ /* 0x000fe4000784c0ff */
[----:B------:R-:W-:Y:S02]  /*5fe0*/  LOP3.LUT P1, RZ, R50, 0xff, RZ, 0xc0, !PT ;  /* 0x000000ff32ff7812 */ /* 0x000fe4000782c0ff */
[----:B------:R-:W-:Y:S02]  /*5ff0*/  LOP3.LUT P3, RZ, R49, 0xff, RZ, 0xc0, !PT ;  /* 0x000000ff31ff7812 */ /* 0x000fe4000786c0ff */
[----:B-----5:R-:W-:Y:S02]  /*6000*/  ISETP.NE.U32.AND P4, PT, R34, RZ, PT ;  /* 0x000000ff2200720c */ /* 0x020fe40003f85070 */
[----:B------:R-:W-:Y:S01]  /*6010*/  ISETP.NE.U32.AND P6, PT, R28, RZ, PT ;  /* 0x000000ff1c00720c */ /* 0x000fe20003fc5070 */
[----:B------:R-:W-:Y:S01]  /*6020*/  IMAD.IADD R5, R5, 0x1, R3 ;  /* 0x0000000105057824 */ /* 0x000fe200078e0203 */
[----:B------:R-:W-:Y:S01]  /*6030*/  IADD3 R36, P0, R44, R37, RZ ;  /* 0x000000252c247210 */ /* 0x000fe20007f1e0ff */
[----:B------:R-:W-:-:S04]  /*6040*/  ULDC UR4, c[0x0][0x218] ;  /* 0x0000860000047ab9 */ /* 0x000fc80000000800 */
[----:B------:R-:W-:-:S05]  /*6050*/  IMAD.X R37, RZ, RZ, R45, P0 ;  /* 0x000000ffff257224 */ /* 0x000fca00000e062d */
[----:B------:R-:W2:Y:S04]  /*6060*/  LDG.E.128 R40, desc[UR58][R36.64] ;  /* 0x0000003a24287981 */ /* 0x000ea8000c1e1d00 */
[----:B------:R-:W3:Y:S01]  /*6070*/  LDG.E.128 R36, desc[UR58][R36.64+0x10] ;  /* 0x0000103a24247981 */ /* 0x000ee2000c1e1d00 */
[----:B------:R-:W-:Y:S01]  /*6080*/  ISETP.NE.U32.AND P0, PT, R32, RZ, PT ;  /* 0x000000ff2000720c */ /* 0x000fe20003f05070 */
[----:B------:R-:W-:Y:S01]  /*6090*/  IMAD.U32 R0, RZ, RZ, UR4 ;  /* 0x00000004ff007e24 */ /* 0x000fe2000f8e00ff */
[----:B------:R-:W-:Y:S02]  /*60a0*/  ISETP.NE.OR.EX P1, PT, R35, RZ, P1, P4 ;  /* 0x000000ff2300720c */ /* 0x000fe40000f25740 */
[----:B------:R-:W-:Y:S02]  /*60b0*/  ISETP.NE.OR.EX P2, PT, R33, RZ, P2, P0 ;  /* 0x000000ff2100720c */ /* 0x000fe40001745700 */
[----:B------:R-:W-:-:S02]  /*60c0*/  ISETP.NE.OR.EX P3, PT, R29, RZ, P3, P6 ;  /* 0x000000ff1d00720c */ /* 0x000fc40001f65760 */
[----:B------:R-:W-:Y:S02]  /*60d0*/  SEL R51, RZ, 0x1, !P2 ;  /* 0x00000001ff337807 */ /* 0x000fe40005000000 */
[----:B------:R-:W-:Y:S02]  /*60e0*/  LOP3.LUT P0, RZ, R48, 0xff, RZ, 0xc0, !PT ;  /* 0x000000ff30ff7812 */ /* 0x000fe4000780c0ff */
[----:B------:R-:W-:Y:S02]  /*60f0*/  LOP3.LUT P2, RZ, R47, 0xff, RZ, 0xc0, !PT ;  /* 0x000000ff2fff7812 */ /* 0x000fe4000784c0ff */
[----:B------:R-:W-:Y:S02]  /*6100*/  ISETP.NE.U32.AND P4, PT, R30, RZ, PT ;  /* 0x000000ff1e00720c */ /* 0x000fe40003f85070 */
[----:B------:R-:W-:Y:S02]  /*6110*/  ISETP.NE.U32.AND P6, PT, R24, RZ, PT ;  /* 0x000000ff1800720c */ /* 0x000fe40003fc5070 */
[----:B------:R-:W-:-:S02]  /*6120*/  SEL R50, RZ, 0x1, !P1 ;  /* 0x00000001ff327807 */ /* 0x000fc40004800000 */
[----:B------:R-:W-:Y:S02]  /*6130*/  ISETP.NE.OR.EX P0, PT, R31, RZ, P0, P4 ;  /* 0x000000ff1f00720c */ /* 0x000fe40000705740 */
[----:B------:R-:W-:Y:S02]  /*6140*/  SEL R49, RZ, 0x1, !P3 ;  /* 0x00000001ff317807 */ /* 0x000fe40005800000 */
[----:B------:R-:W-:Y:S02]  /*6150*/  ISETP.NE.OR.EX P2, PT, R25, RZ, P2, P6 ;  /* 0x000000ff1900720c */ /* 0x000fe40001745760 */
[----:B------:R-:W-:Y:S02]  /*6160*/  LOP3.LUT P1, RZ, R46, 0xff, RZ, 0xc0, !PT ;  /* 0x000000ff2eff7812 */ /* 0x000fe4000782c0ff */
[----:B------:R-:W-:Y:S02]  /*6170*/  LOP3.LUT P4, RZ, R17, 0xff, RZ, 0xc0, !PT ;  /* 0x000000ff11ff7812 */ /* 0x000fe4000788c0ff */
[----:B------:R-:W-:-:S02]  /*6180*/  ISETP.NE.U32.AND P3, PT, R26, RZ, PT ;  /* 0x000000ff1a00720c */ /* 0x000fc40003f65070 */
[----:B------:R-:W-:Y:S02]  /*6190*/  ISETP.NE.U32.AND P6, PT, R20, RZ, PT ;  /* 0x000000ff1400720c */ /* 0x000fe40003fc5070 */
[----:B------:R-:W-:Y:S02]  /*61a0*/  ISETP.NE.OR.EX P1, PT, R27, RZ, P1, P3 ;  /* 0x000000ff1b00720c */ /* 0x000fe40000f25730 */
[----:B------:R-:W-:Y:S02]  /*61b0*/  ISETP.NE.OR.EX P4, PT, R21, RZ, P4, P6 ;  /* 0x000000ff1500720c */ /* 0x000fe40002785760 */
[----:B------:R-:W-:Y:S02]  /*61c0*/  SEL R48, RZ, 0x1, !P0 ;  /* 0x00000001ff307807 */ /* 0x000fe40004000000 */
[----:B------:R-:W-:Y:S02]  /*61d0*/  SEL R46, RZ, 0x1, !P1 ;  /* 0x00000001ff2e7807 */ /* 0x000fe40004800000 */
[----:B------:R-:W-:-:S02]  /*61e0*/  SEL R17, RZ, 0x1, !P4 ;  /* 0x00000001ff117807 */ /* 0x000fc40006000000 */
[----:B------:R-:W-:Y:S02]  /*61f0*/  LOP3.LUT P0, RZ, R7, 0xff, RZ, 0xc0, !PT ;  /* 0x000000ff07ff7812 */ /* 0x000fe4000780c0ff */
[----:B------:R-:W-:Y:S02]  /*6200*/  ISETP.NE.U32.AND P3, PT, R22, RZ, PT ;  /* 0x000000ff1600720c */ /* 0x000fe40003f65070 */
[----:B------:R-:W-:Y:S02]  /*6210*/  LOP3.LUT P1, RZ, R52, 0xff, RZ, 0xc0, !PT ;  /* 0x000000ff34ff7812 */ /* 0x000fe4000782c0ff */
[----:B------:R-:W-:Y:S02]  /*6220*/  ISETP.NE.U32.AND P4, PT, R14, RZ, PT ;  /* 0x000000ff0e00720c */ /* 0x000fe40003f85070 */
[----:B------:R-:W-:Y:S02]  /*6230*/  ISETP.NE.OR.EX P0, PT, R23, RZ, P0, P3 ;  /* 0x000000ff1700720c */ /* 0x000fe40000705730 */
[----:B------:R-:W-:-:S02]  /*6240*/  ISETP.NE.OR.EX P1, PT, R15, RZ, P1, P4 ;  /* 0x000000ff0f00720c */ /* 0x000fc40000f25740 */
[----:B------:R-:W-:Y:S02]  /*6250*/  LOP3.LUT P3, RZ, R53, 0xff, RZ, 0xc0, !PT ;  /* 0x000000ff35ff7812 */ /* 0x000fe4000786c0ff */
[----:B------:R-:W-:Y:S02]  /*6260*/  ISETP.NE.U32.AND P4, PT, R8, RZ, PT ;  /* 0x000000ff0800720c */ /* 0x000fe40003f85070 */
[----:B------:R-:W-:Y:S02]  /*6270*/  SEL R7, RZ, 0x1, !P0 ;  /* 0x00000001ff077807 */ /* 0x000fe40004000000 */
[----:B------:R-:W-:Y:S02]  /*6280*/  ISETP.NE.OR.EX P4, PT, R9, RZ, P3, P4 ;  /* 0x000000ff0900720c */ /* 0x000fe40001f85740 */
[----:B------:R-:W-:Y:S02]  /*6290*/  LOP3.LUT P0, RZ, R54, 0xff, RZ, 0xc0, !PT ;  /* 0x000000ff36ff7812 */ /* 0x000fe4000780c0ff */
[----:B------:R-:W-:-:S02]  /*62a0*/  ISETP.NE.U32.AND P3, PT, R10, RZ, PT ;  /* 0x000000ff0a00720c */ /* 0x000fc40003f65070 */
[----:B------:R-:W-:Y:S02]  /*62b0*/  SEL R47, RZ, 0x1, !P2 ;  /* 0x00000001ff2f7807 */ /* 0x000fe40005000000 */
[----:B------:R-:W-:Y:S02]  /*62c0*/  LOP3.LUT P2, RZ, R6, 0xff, RZ, 0xc0, !PT ;  /* 0x000000ff06ff7812 */ /* 0x000fe4000784c0ff */
[----:B------:R-:W-:Y:S02]  /*62d0*/  ISETP.NE.U32.AND P6, PT, R12, RZ, PT ;  /* 0x000000ff0c00720c */ /* 0x000fe40003fc5070 */
[----:B------:R-:W-:Y:S02]  /*62e0*/  ISETP.NE.OR.EX P3, PT, R11, RZ, P0, P3 ;  /* 0x000000ff0b00720c */ /* 0x000fe40000765730 */
[----:B------:R-:W-:Y:S02]  /*62f0*/  ISETP.NE.OR.EX P2, PT, R13, RZ, P2, P6 ;  /* 0x000000ff0d00720c */ /* 0x000fe40001745760 */
[----:B------:R-:W-:-:S02]  /*6300*/  SEL R54, RZ, 0x1, !P3 ;  /* 0x00000001ff367807 */ /* 0x000fc40005800000 */
[----:B------:R-:W-:Y:S01]  /*6310*/  LOP3.LUT P6, RZ, R55, 0xff, RZ, 0xc0, !PT ;  /* 0x000000ff37ff7812 */ /* 0x000fe200078cc0ff */
[----:B------:R-:W-:Y:S01]  /*6320*/  IMAD R55, R3, 0x3, R5 ;  /* 0x0000000303377824 */ /* 0x000fe200078e0205 */
[----:B------:R-:W-:Y:S02]  /*6330*/  SEL R6, RZ, 0x1, !P2 ;  /* 0x00000001ff067807 */ /* 0x000fe40005000000 */
[----:B------:R-:W-:Y:S02]  /*6340*/  LOP3.LUT P2, RZ, R56, 0xff, RZ, 0xc0, !PT ;  /* 0x000000ff38ff7812 */ /* 0x000fe4000784c0ff */
[----:B------:R-:W-:Y:S02]  /*6350*/  SEL R53, RZ, 0x1, !P4 ;  /* 0x00000001ff357807 */ /* 0x000fe40006000000 */
[----:B------:R-:W-:Y:S02]  /*6360*/  ISETP.GE.U32.AND P4, PT, R55, R0, PT ;  /* 0x000000003700720c */ /* 0x000fe40003f86070 */
[----:B------:R-:W-:-:S02]  /*6370*/  SEL R52, RZ, 0x1, !P1 ;  /* 0x00000001ff347807 */ /* 0x000fc40004800000 */
[----:B------:R-:W-:Y:S02]  /*6380*/  LOP3.LUT P1, RZ, R57, 0xff, RZ, 0xc0, !PT ;  /* 0x000000ff39ff7812 */ /* 0x000fe4000782c0ff */
[----:B------:R-:W-:Y:S02]  /*6390*/  LOP3.LUT P0, RZ, R4, 0xff, RZ, 0xc0, !PT ;  /* 0x000000ff04ff7812 */ /* 0x000fe4000780c0ff */
[----:B--2---:R-:W-:-:S04]  /*63a0*/  ISETP.NE.U32.AND P3, PT, R40, RZ, PT ;  /* 0x000000ff2800720c */ /* 0x004fc80003f65070 */
[----:B------:R-:W-:Y:S02]  /*63b0*/  ISETP.NE.OR.EX P6, PT, R41, RZ, P6, P3 ;  /* 0x000000ff2900720c */ /* 0x000fe400037c5730 */
[----:B------:R-:W-:Y:S02]  /*63c0*/  ISETP.NE.U32.AND P3, PT, R42, RZ, PT ;  /* 0x000000ff2a00720c */ /* 0x000fe40003f65070 */
[----:B------:R-:W-:Y:S02]  /*63d0*/  SEL R55, RZ, 0x1, !P6 ;  /* 0x00000001ff377807 */ /* 0x000fe40007000000 */
[----:B------:R-:W-:Y:S02]  /*63e0*/  ISETP.NE.OR.EX P2, PT, R43, RZ, P2, P3 ;  /* 0x000000ff2b00720c */ /* 0x000fe40001745730 */
[----:B---3--:R-:W-:Y:S02]  /*63f0*/  ISETP.NE.U32.AND P3, PT, R36, RZ, PT ;  /* 0x000000ff2400720c */ /* 0x008fe40003f65070 */
[----:B------:R-:W-:-:S02]  /*6400*/  SEL R56, RZ, 0x1, !P2 ;  /* 0x00000001ff387807 */ /* 0x000fc40005000000 */
[----:B------:R-:W-:Y:S02]  /*6410*/  ISETP.NE.OR.EX P1, PT, R37, RZ, P1, P3 ;  /* 0x000000ff2500720c */ /* 0x000fe40000f25730 */
[----:B------:R-:W-:Y:S02]  /*6420*/  ISETP.NE.U32.AND P3, PT, R38, RZ, PT ;  /* 0x000000ff2600720c */ /* 0x000fe40003f65070 */
[----:B------:R-:W-:Y:S02]  /*6430*/  SEL R57, RZ, 0x1, !P1 ;  /* 0x00000001ff397807 */ /* 0x000fe40004800000 */
[----:B------:R-:W-:-:S04]  /*6440*/  ISETP.NE.OR.EX P0, PT, R39, RZ, P0, P3 ;  /* 0x000000ff2700720c */ /* 0x000fc80000705730 */
[----:B------:R-:W-:Y:S01]  /*6450*/  SEL R4, RZ, 0x1, !P0 ;  /* 0x00000001ff047807 */ /* 0x000fe20004000000 */
[----:B------:R-:W-:Y:S08]  /*6460*/  @!P4 BRA `(.L_x_2733) ;  /* 0xffffffb80098c947 */ /* 0x000ff0000383ffff */
[----:B------:R-:W-:Y:S05]  /*6470*/  BSYNC B1 ;  /* 0x0000000000017941 */ /* 0x000fea0003800000 */
.L_x_2728:
[----:B------:R-:W-:Y:S05]  /*6480*/  BSYNC B0 ;  /* 0x0000000000007941 */ /* 0x000fea0003800000 */
.L_x_2727:
[----:B------:R-:W-:Y:S01]  /*6490*/  ISETP.GE.U32.AND P0, PT, R5, R0, PT ;  /* 0x000000000500720c */ /* 0x000fe20003f06070 */
[----:B------:R-:W-:-:S12]  /*64a0*/  BSSY B0, `(.L_x_2734) ;  /* 0x000046a000007945 */ /* 0x000fd80003800000 */
[----:B------:R-:W-:Y:S05]  /*64b0*/  @P0 BRA `(.L_x_2735) ;  /* 0x0000004400a00947 */ /* 0x000fea0003800000 */
[----:B0-----:R-:W0:Y:S01]  /*64c0*/  LDC R58, c[0x0][0x254] ;  /* 0x00009500ff3a7b82 */ /* 0x001e220000000800 */
        /* <DEDUP_REMOVED lines=276> */
.L_x_2736:
        /* <DEDUP_REMOVED lines=282> */
.L_x_2737:
        /* <DEDUP_REMOVED lines=282> */
.L_x_2738:
        /* <DEDUP_REMOVED lines=282> */
.L_x_2739:
[----:B------:R-:W-:-:S04]  /*aaf0*/  LOP3.LUT R37, R40, 0xffffffe0, RZ, 0xc0, !PT ;  /* 0xffffffe028257812 */ /* 0x000fc800078ec0ff */
[----:B------:R-:W-:-:S04]  /*ab00*/  IADD3 R36, P1, R44, R37, RZ ;  /* 0x000000252c247210 */ /* 0x000fc80007f3e0ff */
[----:B------:R-:W-:-:S05]  /*ab10*/  IADD3.X R37, RZ, R45, RZ, P1, !PT ;  /* 0x0000002dff257210 */ /* 0x000fca0000ffe4ff */
[----:B------:R1:W5:Y:S04]  /*ab20*/  LDG.E.128 R40, desc[UR58][R36.64] ;  /* 0x0000003a24287981 */ /* 0x000368000c1e1d00 */
[----:B-1----:R-:W5:Y:S02]  /*ab30*/  LDG.E.128 R36, desc[UR58][R36.64+0x10] ;  /* 0x0000103a24247981 */ /* 0x002f64000c1e1d00 */
.L_x_2735:
[----:B------:R-:W-:Y:S05]  /*ab40*/  BSYNC B0 ;  /* 0x0000000000007941 */ /* 0x000fea0003800000 */
.L_x_2734:
[----:B------:R-:W-:Y:S04]  /*ab50*/  BSSY B0, `(.L_x_2740) ;  /* 0x000004b000007945 */ /* 0x000fe80003800000 */
[----:B------:R-:W-:Y:S05]  /*ab60*/  @P0 BRA `(.L_x_2741) ;  /* 0x0000000400240947 */ /* 0x000fea0003800000 */
[----:B------:R-:W-:Y:S01]  /*ab70*/  LOP3.LUT P0, RZ, R51, 0xff, RZ, 0xc0, !PT ;  /* 0x000000ff33ff7812 */ /* 0x000fe2000780c0ff */
[----:B------:R-:W-:Y:S01]  /*ab80*/  IMAD.IADD R5, R5, 0x1, R3 ;  /* 0x0000000105057824 */ /* 0x000fe200078e0203 */
[----:B-----5:R-:W-:Y:S02]  /*ab90*/  ISETP.NE.U32.AND P1, PT, R32, RZ, PT ;  /* 0x000000ff2000720c */ /* 0x020fe40003f25070 */
[----:B------:R-:W-:Y:S02]  /*aba0*/  LOP3.LUT P2, RZ, R48, 0xff, RZ, 0xc0, !PT ;  /* 0x000000ff30ff7812 */ /* 0x000fe4000784c0ff */
[----:B------:R-:W-:Y:S02]  /*abb0*/  ISETP.NE.OR.EX P0, PT, R33, RZ, P0, P1 ;  /* 0x000000ff2100720c */ /* 0x000fe40000705710 */
[----:B------:R-:W-:Y:S02]  /*abc0*/  ISETP.NE.U32.AND P1, PT, R30, RZ, PT ;  /* 0x000000ff1e00720c */ /* 0x000fe40003f25070 */
[----:B------:R-:W-:-:S02]  /*abd0*/  LOP3.LUT P5, RZ, R50, 0xff, RZ, 0xc0, !PT ;  /* 0x000000ff32ff7812 */ /* 0x000fc400078ac0ff */
[----:B------:R-:W-:Y:S02]  /*abe0*/  ISETP.NE.OR.EX P1, PT, R31, RZ, P2, P1 ;  /* 0x000000ff1f00720c */ /* 0x000fe40001725710 */
[----:B------:R-:W-:Y:S02]  /*abf0*/  ISETP.GE.U32.AND P2, PT, R5, R0, PT ;  /* 0x000000000500720c */ /* 0x000fe40003f46070 */
[----:B------:R-:W-:Y:S02]  /*ac00*/  ISETP.NE.U32.AND P6, PT, R34, RZ, PT ;  /* 0x000000ff2200720c */ /* 0x000fe40003fc5070 */
[----:B------:R-:W-:Y:S02]  /*ac10*/  LOP3.LUT P3, RZ, R49, 0xff, RZ, 0xc0, !PT ;  /* 0x000000ff31ff7812 */ /* 0x000fe4000786c0ff */
[----:B------:R-:W-:Y:S02]  /*ac20*/  ISETP.NE.U32.AND P4, PT, R28, RZ, PT ;  /* 0x000000ff1c00720c */ /* 0x000fe40003f85070 */
[----:B------:R-:W-:-:S02]  /*ac30*/  ISETP.NE.OR.EX P5, PT, R35, RZ, P5, P6 ;  /* 0x000000ff2300720c */ /* 0x000fc40002fa5760 */
[----:B------:R-:W-:Y:S02]  /*ac40*/  ISETP.NE.OR.EX P3, PT, R29, RZ, P3, P4 ;  /* 0x000000ff1d00720c */ /* 0x000fe40001f65740 */
[----:B------:R-:W-:Y:S02]  /*ac50*/  SEL R51, RZ, 0x1, !P0 ;  /* 0x00000001ff337807 */ /* 0x000fe40004000000 */
[----:B------:R-:W-:Y:S02]  /*ac60*/  SEL R50, RZ, 0x1, !P5 ;  /* 0x00000001ff327807 */ /* 0x000fe40006800000 */
[----:B------:R-:W-:Y:S02]  /*ac70*/  SEL R49, RZ, 0x1, !P3 ;  /* 0x00000001ff317807 */ /* 0x000fe40005800000 */
[----:B------:R-:W-:Y:S01]  /*ac80*/  SEL R48, RZ, 0x1, !P1 ;  /* 0x00000001ff307807 */ /* 0x000fe20004800000 */
[----:B------:R-:W-:Y:S06]  /*ac90*/  @P2 BRA `(.L_x_2741) ;  /* 0x0000000000d82947 */ /* 0x000fec0003800000 */
[----:B------:R-:W-:Y:S01]  /*aca0*/  LOP3.LUT P0, RZ, R47, 0xff, RZ, 0xc0, !PT ;  /* 0x000000ff2fff7812 */ /* 0x000fe2000780c0ff */
[----:B------:R-:W-:Y:S01]  /*acb0*/  IMAD.IADD R5, R5, 0x1, R3 ;  /* 0x0000000105057824 */ /* 0x000fe200078e0203 */
[----:B------:R-:W-:Y:S02]  /*acc0*/  ISETP.NE.U32.AND P1, PT, R24, RZ, PT ;  /* 0x000000ff1800720c */ /* 0x000fe40003f25070 */
        /* <DEDUP_REMOVED lines=21> */
[----:B------:R-:W-:Y:S02]  /*ae20*/  ISETP.GE.U32.AND P6, PT, R3, R0, PT ;  /* 0x000000000300720c */ /* 0x000fe40003fc6070 */
[----:B------:R-:W-:-:S02]  /*ae30*/  ISETP.NE.U32.AND P2, PT, R12, RZ, PT ;  /* 0x000000ff0c00720c */ /* 0x000fc40003f45070 */
[----:B------:R-:W-:Y:S02]  /*ae40*/  LOP3.LUT P4, RZ, R53, 0xff, RZ, 0xc0, !PT ;  /* 0x000000ff35ff7812 */ /* 0x000fe4000788c0ff */
[----:B------:R-:W-:Y:S02]  /*ae50*/  ISETP.NE.OR.EX P1, PT, R13, RZ, P1, P2 ;  /* 0x000000ff0d00720c */ /* 0x000fe40000f25720 */
        /* <DEDUP_REMOVED lines=10> */
[----:B------:R-:W-:Y:S02]  /*af00*/  LOP3.LUT P0, RZ, R55, 0xff, RZ, 0xc0, !PT ;  /* 0x000000ff37ff7812 */ /* 0x000fe4000780c0ff */
[----:B------:R-:W-:Y:S02]  /*af10*/  ISETP.NE.U32.AND P1, PT, R40, RZ, PT ;  /* 0x000000ff2800720c */ /* 0x000fe40003f25070 */
[----:B------:R-:W-:Y:S02]  /*af20*/  LOP3.LUT P5, RZ, R56, 0xff, RZ, 0xc0, !PT ;  /* 0x000000ff38ff7812 */ /* 0x000fe400078ac0ff */
[----:B------:R-:W-:Y:S02]  /*af30*/  ISETP.NE.OR.EX P0, PT, R41, RZ, P0, P1 ;  /* 0x000000ff2900720c */ /* 0x000fe40000705710 */
[----:B------:R-:W-:Y:S02]  /*af40*/  ISETP.NE.U32.AND P6, PT, R42, RZ, PT ;  /* 0x000000ff2a00720c */ /* 0x000fe40003fc5070 */
[----:B------:R-:W-:-:S02]  /*af50*/  LOP3.LUT P3, RZ, R57, 0xff, RZ, 0xc0, !PT ;  /* 0x000000ff39ff7812 */ /* 0x000fc4000786c0ff */
[----:B------:R-:W-:Y:S02]  /*af60*/  ISETP.NE.U32.AND P4, PT, R36, RZ, PT ;  /* 0x000000ff2400720c */ /* 0x000fe40003f85070 */
[----:B------:R-:W-:Y:S02]  /*af70*/  LOP3.LUT P2, RZ, R4, 0xff, RZ, 0xc0, !PT ;  /* 0x000000ff04ff7812 */ /* 0x000fe4000784c0ff */
[----:B------:R-:W-:Y:S02]  /*af80*/  ISETP.NE.U32.AND P1, PT, R38, RZ, PT ;  /* 0x000000ff2600720c */ /* 0x000fe40003f25070 */
[----:B------:R-:W-:Y:S02]  /*af90*/  ISETP.NE.OR.EX P5, PT, R43, RZ, P5, P6 ;  /* 0x000000ff2b00720c */ /* 0x000fe40002fa5760 */
[----:B------:R-:W-:Y:S02]  /*afa0*/  ISETP.NE.OR.EX P3, PT, R37, RZ, P3, P4 ;  /* 0x000000ff2500720c */ /* 0x000fe40001f65740 */
[----:B------:R-:W-:-:S02]  /*afb0*/  ISETP.NE.OR.EX P1, PT, R39, RZ, P2, P1 ;  /* 0x000000ff2700720c */ /* 0x000fc40001725710 */
[----:B------:R-:W-:Y:S02]  /*afc0*/  SEL R55, RZ, 0x1, !P0 ;  /* 0x00000001ff377807 */ /* 0x000fe40004000000 */
[----:B------:R-:W-:Y:S02]  /*afd0*/  SEL R56, RZ, 0x1, !P5 ;  /* 0x00000001ff387807 */ /* 0x000fe40006800000 */
[----:B------:R-:W-:Y:S02]  /*afe0*/  SEL R57, RZ, 0x1, !P3 ;  /* 0x00000001ff397807 */ /* 0x000fe40005800000 */
[----:B------:R-:W-:-:S07]  /*aff0*/  SEL R4, RZ, 0x1, !P1 ;  /* 0x00000001ff047807 */ /* 0x000fce0004800000 */
.L_x_2741:
[----:B------:R-:W-:Y:S05]  /*b000*/  BSYNC B0 ;  /* 0x0000000000007941 */ /* 0x000fea0003800000 */
.L_x_2740:
        /* <DEDUP_REMOVED lines=25> */
.L_x_2726:
        /* <DEDUP_REMOVED lines=34> */
.L_x_2745:
[----:B------:R-:W-:Y:S02]  /*b3c0*/  IMAD R8, R46, R5, RZ ;  /* 0x000000052e087224 */ /* 0x000fe400078e02ff */
[----:B------:R-:W-:-:S03]  /*b3d0*/  IMAD.IADD R5, R3, 0x1, R5 ;  /* 0x0000000103057824 */ /* 0x000fc600078e0205 */
[----:B------:R-:W-:Y:S01]  /*b3e0*/  SHF.R.U32.HI R49, RZ, 0x2, R8 ;  /* 0x00000002ff317819 */ /* 0x000fe20000011608 */
[----:B------:R-:W-:-:S04]  /*b3f0*/  IMAD R12, R46, R5, RZ ;  /* 0x000000052e0c7224 */ /* 0x000fc800078e02ff */
[----:B------:R-:W-:Y:S01]  /*b400*/  IMAD.WIDE.U32 R48, R49, 0x20, R44 ;  /* 0x0000002031307825 */ /* 0x000fe200078e002c */
[----:B------:R-:W-:-:S04]  /*b410*/  SHF.R.U32.HI R43, RZ, 0x2, R12 ;  /* 0x00000002ff2b7819 */ /* 0x000fc8000001160c */
[----:B------:R-:W2:Y:S04]  /*b420*/  LDG.E.128 R8, desc[UR58][R48.64] ;  /* 0x0000003a30087981 */ /* 0x000ea8000c1e1d00 */
[----:B------:R-:W3:Y:S01]  /*b430*/  LDG.E.128 R12, desc[UR58][R48.64+0x10] ;  /* 0x0000103a300c7981 */ /* 0x000ee2000c1e1d00 */
[----:B------:R-:W-:-:S05]  /*b440*/  IMAD.WIDE.U32 R42, R43, 0x20, R44 ;  /* 0x000000202b2a7825 */ /* 0x000fca00078e002c */
[----:B------:R-:W4:Y:S01]  /*b450*/  LDG.E.128 R20, desc[UR58][R42.64] ;  /* 0x0000003a2a147981 */ /* 0x000f22000c1e1d00 */
[----:B------:R-:W-:Y:S02]  /*b460*/  LOP3.LUT P1, RZ, R28, 0xff, RZ, 0xc0, !PT ;  /* 0x000000ff1cff7812 */ /* 0x000fe4000782c0ff */
[----:B------:R-:W-:Y:S01]  /*b470*/  LOP3.LUT P3, RZ, R29, 0xff, RZ, 0xc0, !PT ;  /* 0x000000ff1dff7812 */ /* 0x000fe2000786c0ff */
[----:B------:R-:W5:Y:S01]  /*b480*/  LDG.E.128 R24, desc[UR58][R42.64+0x10] ;  /* 0x0000103a2a187981 */ /* 0x000f62000c1e1d00 */
[----:B------:R-:W-:Y:S02]  /*b490*/  LOP3.LUT P2, RZ, R30, 0xff, RZ, 0xc0, !PT ;  /* 0x000000ff1eff7812 */ /* 0x000fe4000784c0ff */
[----:B--2---:R-:W-:Y:S02]  /*b4a0*/  ISETP.NE.U32.AND P0, PT, R8, RZ, PT ;  /* 0x000000ff0800720c */ /* 0x004fe40003f05070 */
[----:B------:R-:W-:Y:S02]  /*b4b0*/  ISETP.NE.U32.AND P5, PT, R10, RZ, PT ;  /* 0x000000ff0a00720c */ /* 0x000fe40003fa5070 */
[----:B------:R-:W-:-:S02]  /*b4c0*/  ISETP.NE.OR.EX P1, PT, R9, RZ, P1, P0 ;  /* 0x000000ff0900720c */ /* 0x000fc40000f25700 */
[----:B------:R-:W-:Y:S02]  /*b4d0*/  ISETP.NE.OR.EX P3, PT, R11, RZ, P3, P5 ;  /* 0x000000ff0b00720c */ /* 0x000fe40001f65750 */
[----:B---3--:R-:W-:Y:S02]  /*b4e0*/  ISETP.NE.U32.AND P4, PT, R12, RZ, PT ;  /* 0x000000ff0c00720c */ /* 0x008fe40003f85070 */
[----:B------:R-:W-:Y:S02]  /*b4f0*/  LOP3.LUT P0, RZ, R31, 0xff, RZ, 0xc0, !PT ;  /* 0x000000ff1fff7812 */ /* 0x000fe4000780c0ff */
[----:B------:R-:W-:Y:S02]  /*b500*/  ISETP.NE.U32.AND P5, PT, R14, RZ, PT ;  /* 0x000000ff0e00720c */ /* 0x000fe40003fa5070 */
[----:B------:R-:W-:Y:S02]  /*b510*/  ISETP.NE.OR.EX P2, PT, R13, RZ, P2, P4 ;  /* 0x000000ff0d00720c */ /* 0x000fe40001745740 */
[----:B------:R-:W-:-:S02]  /*b520*/  ISETP.NE.OR.EX P0, PT, R15, RZ, P0, P5 ;  /* 0x000000ff0f00720c */ /* 0x000fc40000705750 */
[----:B------:R-:W-:Y:S02]  /*b530*/  SEL R57, RZ, 0x1, !P2 ;  /* 0x00000001ff397807 */ /* 0x000fe40005000000 */
[----:B------:R-:W-:Y:S02]  /*b540*/  SEL R56, RZ, 0x1, !P0 ;  /* 0x00000001ff387807 */ /* 0x000fe40004000000 */
[----:B------:R-:W-:Y:S02]  /*b550*/  LOP3.LUT P0, RZ, R35, 0xff, RZ, 0xc0, !PT ;  /* 0x000000ff23ff7812 */ /* 0x000fe4000780c0ff */
[----:B----4-:R-:W-:Y:S02]  /*b560*/  ISETP.NE.U32.AND P2, PT, R22, RZ, PT ;  /* 0x000000ff1600720c */ /* 0x010fe40003f45070 */
[----:B------:R-:W-:Y:S02]  /*b570*/  SEL R59, RZ, 0x1, !P1 ;  /* 0x00000001ff3b7807 */ /* 0x000fe40004800000 */
[----:B------:R-:W-:-:S02]  /*b580*/  ISETP.NE.OR.EX P0, PT, R23, RZ, P0, P2 ;  /* 0x000000ff1700720c */ /* 0x000fc40000705720 */
[----:B------:R-:W-:Y:S02]  /*b590*/  LOP3.LUT P1, RZ, R34, 0xff, RZ, 0xc0, !PT ;  /* 0x000000ff22ff7812 */ /* 0x000fe4000782c0ff */
[----:B------:R-:W-:Y:S02]  /*b5a0*/  SEL R54, RZ, 0x1, !P0 ;  /* 0x00000001ff367807 */ /* 0x000fe40004000000 */
[----:B------:R-:W-:Y:S01]  /*b5b0*/  LOP3.LUT P0, RZ, R38, 0xff, RZ, 0xc0, !PT ;  /* 0x000000ff26ff7812 */ /* 0x000fe2000780c0ff */
[----:B------:R-:W-:Y:S01]  /*b5c0*/  IMAD.IADD R38, R5, 0x1, R3 ;  /* 0x0000000105267824 */ /* 0x000fe200078e0203 */
[----:B------:R-:W-:Y:S02]  /*b5d0*/  ISETP.NE.U32.AND P4, PT, R20, RZ, PT ;  /* 0x000000ff1400720c */ /* 0x000fe40003f85070 */
[----:B------:R-:W-:Y:S01]  /*b5e0*/  SEL R58, RZ, 0x1, !P3 ;  /* 0x00000001ff3a7807 */ /* 0x000fe20005800000 */
[----:B------:R-:W-:Y:S01]  /*b5f0*/  IMAD R5, R46, R38, RZ ;  /* 0x000000262e057224 */ /* 0x000fe200078e02ff */
[----:B------:R-:W-:-:S04]  /*b600*/  ISETP.NE.OR.EX P1, PT, R21, RZ, P1, P4 ;  /* 0x000000ff1500720c */ /* 0x000fc80000f25740 */
[----:B------:R-:W-:Y:S02]  /*b610*/  SHF.R.U32.HI R5, RZ, 0x2, R5 ;  /* 0x00000002ff057819 */ /* 0x000fe40000011605 */
[----:B------:R-:W-:Y:S02]  /*b620*/  SEL R55, RZ, 0x1, !P1 ;  /* 0x00000001ff377807 */ /* 0x000fe40004800000 */
[----:B-----5:R-:W-:Y:S01]  /*b630*/  ISETP.NE.U32.AND P1, PT, R24, RZ, PT ;  /* 0x000000ff1800720c */ /* 0x020fe20003f25070 */
[----:B------:R-:W-:-:S03]  /*b640*/  IMAD.WIDE.U32 R34, R5, 0x20, R44 ;  /* 0x0000002005227825 */ /* 0x000fc600078e002c */
[----:B------:R-:W-:Y:S02]  /*b650*/  ISETP.NE.OR.EX P0, PT, R25, RZ, P0, P1 ;  /* 0x000000ff1900720c */ /* 0x000fe40000705710 */
[----:B------:R-:W2:Y:S01]  /*b660*/  LDG.E.128 R28, desc[UR58][R34.64] ;  /* 0x0000003a221c7981 */ /* 0x000ea2000c1e1d00 */
[----:B------:R-:W-:Y:S02]  /*b670*/  ISETP.NE.U32.AND P1, PT, R26, RZ, PT ;  /* 0x000000ff1a00720c */ /* 0x000fe40003f25070 */
[----:B------:R-:W-:Y:S02]  /*b680*/  SEL R53, RZ, 0x1, !P0 ;  /* 0x00000001ff357807 */ /* 0x000fe40004000000 */
[----:B------:R-:W-:-:S04]  /*b690*/  LOP3.LUT P0, RZ, R39, 0xff, RZ, 0xc0, !PT ;  /* 0x000000ff27ff7812 */ /* 0x000fc8000780c0ff */
[----:B------:R-:W-:-:S04]  /*b6a0*/  ISETP.NE.OR.EX P0, PT, R27, RZ, P0, P1 ;  /* 0x000000ff1b00720c */ /* 0x000fc80000705710 */
[----:B------:R-:W-:Y:S02]  /*b6b0*/  SEL R52, RZ, 0x1, !P0 ;  /* 0x00000001ff347807 */ /* 0x000fe40004000000 */
[----:B------:R-:W-:Y:S02]  /*b6c0*/  LOP3.LUT P0, RZ, R32, 0xff, RZ, 0xc0, !PT ;  /* 0x000000ff20ff7812 */ /* 0x000fe4000780c0ff */
[----:B--2---:R-:W-:-:S04]  /*b6d0*/  ISETP.NE.U32.AND P1, PT, R28, RZ, PT ;  /* 0x000000ff1c00720c */ /* 0x004fc80003f25070 */
[----:B------:R-:W-:-:S04]  /*b6e0*/  ISETP.NE.OR.EX P0, PT, R29, RZ, P0, P1 ;  /* 0x000000ff1d00720c */ /* 0x000fc80000705710 */
[----:B------:R-:W-:Y:S02]  /*b6f0*/  SEL R51, RZ, 0x1, !P0 ;  /* 0x00000001ff337807 */ /* 0x000fe40004000000 */
[----:B------:R-:W-:Y:S02]  /*b700*/  LOP3.LUT P0, RZ, R33, 0xff, RZ, 0xc0, !PT ;  /* 0x000000ff21ff7812 */ /* 0x000fe4000780c0ff */
[----:B------:R-:W2:Y:S01]  /*b710*/  LDG.E.128 R32, desc[UR58][R34.64+0x10] ;  /* 0x0000103a22207981 */ /* 0x000ea2000c1e1d00 */
[----:B------:R-:W-:-:S04]  /*b720*/  ISETP.NE.U32.AND P1, PT, R30, RZ, PT ;  /* 0x000000ff1e00720c */ /* 0x000fc80003f25070 */
[----:B------:R-:W-:-:S04]  /*b730*/  ISETP.NE.OR.EX P0, PT, R31, RZ, P0, P1 ;  /* 0x000000ff1f00720c */ /* 0x000fc80000705710 */
[----:B------:R-:W-:Y:S02]  /*b740*/  SEL R50, RZ, 0x1, !P0 ;  /* 0x00000001ff327807 */ /* 0x000fe40004000000 */
[----:B------:R-:W-:Y:S02]  /*b750*/  LOP3.LUT P1, RZ, R36, 0xff, RZ, 0xc0, !PT ;  /* 0x000000ff24ff7812 */ /* 0x000fe4000782c0ff */
[----:B------:R-:W-:Y:S02]  /*b760*/  LOP3.LUT P2, RZ, R37, 0xff, RZ, 0xc0, !PT ;  /* 0x000000ff25ff7812 */ /* 0x000fe4000784c0ff */
[----:B------:R-:W-:Y:S02]  /*b770*/  LOP3.LUT P3, RZ, R40, 0xff, RZ, 0xc0, !PT ;  /* 0x000000ff28ff7812 */ /* 0x000fe4000786c0ff */
[----:B--2---:R-:W-:Y:S01]  /*b780*/  ISETP.NE.U32.AND P0, PT, R32, RZ, PT ;  /* 0x000000ff2000720c */ /* 0x004fe20003f05070 */
[----:B------:R-:W-:-:S04]  /*b790*/  IMAD.IADD R32, R38, 0x1, R3 ;  /* 0x0000000126207824 */ /* 0x000fc800078e0203 */
[----:B------:R-:W-:-:S05]  /*b7a0*/  IMAD R36, R46, R32, RZ ;  /* 0x000000202e247224 */ /* 0x000fca00078e02ff */
[----:B------:R-:W-:-:S05]  /*b7b0*/  SHF.R.U32.HI R43, RZ, 0x2, R36 ;  /* 0x00000002ff2b7819 */ /* 0x000fca0000011624 */
[----:B------:R-:W-:-:S05]  /*b7c0*/  IMAD.WIDE.U32 R42, R43, 0x20, R44 ;  /* 0x000000202b2a7825 */ /* 0x000fca00078e002c */
[----:B------:R-:W2:Y:S04]  /*b7d0*/  LDG.E.128 R36, desc[UR58][R42.64] ;  /* 0x0000003a2a247981 */ /* 0x000ea8000c1e1d00 */
[----:B------:R-:W3:Y:S01]  /*b7e0*/  LDG.E.128 R40, desc[UR58][R42.64+0x10] ;  /* 0x0000103a2a287981 */ /* 0x000ee2000c1e1d00 */
[----:B------:R-:W-:-:S04]  /*b7f0*/  ISETP.NE.OR.EX P1, PT, R33, RZ, P1, P0 ;  /* 0x000000ff2100720c */ /* 0x000fc80000f25700 */
[----:B------:R-:W-:Y:S02]  /*b800*/  SEL R49, RZ, 0x1, !P1 ;  /* 0x00000001ff317807 */ /* 0x000fe40004800000 */
[----:B------:R-:W-:-:S04]  /*b810*/  ISETP.NE.U32.AND P1, PT, R34, RZ, PT ;  /* 0x000000ff2200720c */ /* 0x000fc80003f25070 */
[----:B------:R-:W-:-:S04]  /*b820*/  ISETP.NE.OR.EX P2, PT, R35, RZ, P2, P1 ;  /* 0x000000ff2300720c */ /* 0x000fc80001745710 */
[----:B------:R-:W-:Y:S02]  /*b830*/  SEL R48, RZ, 0x1, !P2 ;  /* 0x00000001ff307807 */ /* 0x000fe40005000000 */
[----:B------:R-:W-:Y:S02]  /*b840*/  LOP3.LUT P4, RZ, R17, 0xff, RZ, 0xc0, !PT ;  /* 0x000000ff11ff7812 */ /* 0x000fe4000788c0ff */
[----:B------:R-:W-:Y:S02]  /*b850*/  LOP3.LUT P5, RZ, R7, 0xff, RZ, 0xc0, !PT ;  /* 0x000000ff07ff7812 */ /* 0x000fe400078ac0ff */
[----:B------:R-:W-:Y:S02]  /*b860*/  P2R R34, PR, RZ, 0x2 ;  /* 0x00000002ff227803 */ /* 0x000fe40000000000 */
[----:B------:R-:W-:-:S04]  /*b870*/  ISETP.NE.U32.AND P1, PT, R8, RZ, PT ;  /* 0x000000ff0800720c */ /* 0x000fc80003f25070 */
[----:B------:R-:W-:Y:S02]  /*b880*/  ISETP.NE.AND.EX P1, PT, R9, RZ, PT, P1 ;  /* 0x000000ff0900720c */ /* 0x000fe40003f25310 */
[----:B------:R-:W-:Y:S02]  /*b890*/  P2R R5, PR, RZ, 0x1 ;  /* 0x00000001ff057803 */ /* 0x000fe40000000000 */
[----:B------:R-:W-:Y:S02]  /*b8a0*/  LOP3.LUT P6, RZ, R4, 0xff, RZ, 0xc0, !PT ;  /* 0x000000ff04ff7812 */ /* 0x000fe400078cc0ff */
[----:B------:R-:W-:Y:S02]  /*b8b0*/  ISETP.NE.U32.AND P0, PT, R10, RZ, PT ;  /* 0x000000ff0a00720c */ /* 0x000fe40003f05070 */
[----:B------:R-:W-:Y:S02]  /*b8c0*/  LOP3.LUT R6, R6, 0xfffffdff, RZ, 0xc0, !PT ;  /* 0xfffffdff06067812 */ /* 0x000fe400078ec0ff */
[----:B------:R-:W-:-:S03]  /*b8d0*/  ISETP.NE.AND.EX P0, PT, R11, RZ, PT, P0 ;  /* 0x000000ff0b00720c */ /* 0x000fc60003f05300 */
[----:B------:R-:W-:-:S04]  /*b8e0*/  @P1 LOP3.LUT R6, R6, 0x200, RZ, 0xfc, !PT ;  /* 0x0000020006061812 */ /* 0x000fc800078efcff */
[----:B------:R-:W-:-:S06]  /*b8f0*/  LOP3.LUT R6, R6, 0xfffffeff, RZ, 0xc0, !PT ;  /* 0xfffffeff06067812 */ /* 0x000fcc00078ec0ff */
[----:B------:R-:W-:-:S04]  /*b900*/  @P0 LOP3.LUT R6, R6, 0x100, RZ, 0xfc, !PT ;  /* 0x0000010006060812 */ /* 0x000fc800078efcff */
[----:B------:R-:W-:Y:S02]  /*b910*/  LOP3.LUT R6, R6, 0xffffff7f, RZ, 0xc0, !PT ;  /* 0xffffff7f06067812 */ /* 0x000fe400078ec0ff */
[----:B------:R-:W-:-:S04]  /*b920*/  ISETP.NE.U32.AND P1, PT, R20, RZ, PT ;  /* 0x000000ff1400720c */ /* 0x000fc80003f25070 */
[----:B------:R-:W-:Y:S02]  /*b930*/  ISETP.NE.AND.EX P1, PT, R21, RZ, PT, P1 ;  /* 0x000000ff1500720c */ /* 0x000fe40003f25310 */
[----:B------:R-:W-:-:S04]  /*b940*/  ISETP.NE.U32.AND P0, PT, R22, RZ, PT ;  /* 0x000000ff1600720c */ /* 0x000fc80003f05070 */
[----:B------:R-:W-:Y:S02]  /*b950*/  ISETP.NE.AND.EX P0, PT, R23, RZ, PT, P0 ;  /* 0x000000ff1700720c */ /* 0x000fe40003f05300 */
[----:B--2---:R-:W-:-:S04]  /*b960*/  ISETP.NE.U32.AND P2, PT, R36, RZ, PT ;  /* 0x000000ff2400720c */ /* 0x004fc80003f45070 */
[----:B------:R-:W-:-:S04]  /*b970*/  ISETP.NE.OR.EX P3, PT, R37, RZ, P3, P2 ;  /* 0x000000ff2500720c */ /* 0x000fc80001f65720 */
[----:B------:R-:W-:Y:S02]  /*b980*/  SEL R47, RZ, 0x1, !P3 ;  /* 0x00000001ff2f7807 */ /* 0x000fe40005800000 */
[----:B------:R-:W-:-:S04]  /*b990*/  ISETP.NE.U32.AND P3, PT, R38, RZ, PT ;  /* 0x000000ff2600720c */ /* 0x000fc80003f65070 */
[----:B------:R-:W-:-:S04]  /*b9a0*/  ISETP.NE.OR.EX P4, PT, R39, RZ, P4, P3 ;  /* 0x000000ff2700720c */ /* 0x000fc80002785730 */
[----:B------:R-:W-:Y:S02]  /*b9b0*/  SEL R17, RZ, 0x1, !P4 ;  /* 0x00000001ff117807 */ /* 0x000fe40006000000 */
[----:B---3--:R-:W-:-:S04]  /*b9c0*/  ISETP.NE.U32.AND P4, PT, R40, RZ, PT ;  /* 0x000000ff2800720c */ /* 0x008fc80003f85070 */
[----:B------:R-:W-:-:S04]  /*b9d0*/  ISETP.NE.OR.EX P5, PT, R41, RZ, P5, P4 ;  /* 0x000000ff2900720c */ /* 0x000fc80002fa5740 */
[----:B------:R-:W-:Y:S02]  /*b9e0*/  SEL R7, RZ, 0x1, !P5 ;  /* 0x00000001ff077807 */ /* 0x000fe40006800000 */
[----:B------:R-:W-:-:S04]  /*b9f0*/  ISETP.NE.U32.AND P5, PT, R42, RZ, PT ;  /* 0x000000ff2a00720c */ /* 0x000fc80003fa5070 */
[----:B------:R-:W-:-:S04]  /*ba00*/  ISETP.NE.OR.EX P6, PT, R43, RZ, P6, P5 ;  /* 0x000000ff2b00720c */ /* 0x000fc800037c5750 */
[----:B------:R-:W-:Y:S02]  /*ba10*/  SEL R4, RZ, 0x1, !P6 ;  /* 0x00000001ff047807 */ /* 0x000fe40007000000 */
[----:B------:R-:W-:-:S04]  /*ba20*/  ISETP.NE.U32.AND P6, PT, R12, RZ, PT ;  /* 0x000000ff0c00720c */ /* 0x000fc80003fc5070 */
[----:B------:R-:W-:Y:S02]  /*ba30*/  ISETP.NE.AND.EX P6, PT, R13, RZ, PT, P6 ;  /* 0x000000ff0d00720c */ /* 0x000fe40003fc5360 */
[----:B------:R-:W-:Y:S02]  /*ba40*/  P2R R36, PR, RZ, 0x4 ;  /* 0x00000004ff247803 */ /* 0x000fe40000000000 */
[----:B------:R-:W-:-:S04]  /*ba50*/  ISETP.NE.U32.AND P2, PT, R14, RZ, PT ;  /* 0x000000ff0e00720c */ /* 0x000fc80003f45070 */
[----:B------:R-:W-:-:S05]  /*ba60*/  ISETP.NE.AND.EX P2, PT, R15, RZ, PT, P2 ;  /* 0x000000ff0f00720c */ /* 0x000fca0003f45320 */
[----:B------:R-:W-:-:S04]  /*ba70*/  @P6 LOP3.LUT R6, R6, 0x80, RZ, 0xfc, !PT ;  /* 0x0000008006066812 */ /* 0x000fc800078efcff */
[----:B------:R-:W-:-:S04]  /*ba80*/  LOP3.LUT R6, R6, 0xffffffbf, RZ, 0xc0, !PT ;  /* 0xffffffbf06067812 */ /* 0x000fc800078ec0ff */
[----:B------:R-:W-:-:S04]  /*ba90*/  @P2 LOP3.LUT R6, R6, 0x40, RZ, 0xfc, !PT ;  /* 0x0000004006062812 */ /* 0x000fc800078efcff */
[----:B------:R-:W-:Y:S02]  /*baa0*/  LOP3.LUT R6, R6, 0xffffffdf, RZ, 0xc0, !PT ;  /* 0xffffffdf06067812 */ /* 0x000fe400078ec0ff */
[----:B------:R-:W-:Y:S02]  /*bab0*/  ISETP.NE.U32.AND P2, PT, R24, RZ, PT ;  /* 0x000000ff1800720c */ /* 0x000fe40003f45070 */
[----:B------:R-:W-:Y:S02]  /*bac0*/  @P1 LOP3.LUT R6, R6, 0x20, RZ, 0xfc, !PT ;  /* 0x0000002006061812 */ /* 0x000fe400078efcff */
[----:B------:R-:W-:Y:S02]  /*bad0*/  ISETP.NE.AND.EX P2, PT, R25, RZ, PT, P2 ;  /* 0x000000ff1900720c */ /* 0x000fe40003f45320 */
[----:B------:R-:W-:Y:S02]  /*bae0*/  LOP3.LUT R6, R6, 0xffffffef, RZ, 0xc0, !PT ;  /* 0xffffffef06067812 */ /* 0x000fe400078ec0ff */
[----:B------:R-:W-:-:S02]  /*baf0*/  ISETP.NE.U32.AND P1, PT, R26, RZ, PT ;  /* 0x000000ff1a00720c */ /* 0x000fc40003f25070 */
[----:B------:R-:W-:Y:S02]  /*bb00*/  @P0 LOP3.LUT R6, R6, 0x10, RZ, 0xfc, !PT ;  /* 0x0000001006060812 */ /* 0x000fe400078efcff */
[----:B------:R-:W-:Y:S02]  /*bb10*/  ISETP.NE.AND.EX P1, PT, R27, RZ, PT, P1 ;  /* 0x000000ff1b00720c */ /* 0x000fe40003f25310 */
[----:B------:R-:W-:Y:S02]  /*bb20*/  LOP3.LUT R6, R6, 0xfffffff7, RZ, 0xc0, !PT ;  /* 0xfffffff706067812 */ /* 0x000fe400078ec0ff */
[----:B------:R-:W-:Y:S02]  /*bb30*/  ISETP.NE.U32.AND P0, PT, R28, RZ, PT ;  /* 0x000000ff1c00720c */ /* 0x000fe40003f05070 */
[----:B------:R-:W-:Y:S02]  /*bb40*/  @P2 LOP3.LUT R6, R6, 0x8, RZ, 0xfc, !PT ;  /* 0x0000000806062812 */ /* 0x000fe400078efcff */
[----:B------:R-:W-:-:S02]  /*bb50*/  ISETP.NE.AND.EX P0, PT, R29, RZ, PT, P0 ;  /* 0x000000ff1d00720c */ /* 0x000fc40003f05300 */
[----:B------:R-:W-:Y:S02]  /*bb60*/  LOP3.LUT R6, R6, 0xfffffffb, RZ, 0xc0, !PT ;  /* 0xfffffffb06067812 */ /* 0x000fe400078ec0ff */
[----:B------:R-:W-:Y:S02]  /*bb70*/  ISETP.NE.U32.AND P6, PT, R30, RZ, PT ;  /* 0x000000ff1e00720c */ /* 0x000fe40003fc5070 */
[----:B------:R-:W-:Y:S02]  /*bb80*/  @P1 LOP3.LUT R6, R6, 0x4, RZ, 0xfc, !PT ;  /* 0x0000000406061812 */ /* 0x000fe400078efcff */
[----:B------:R-:W-:Y:S02]  /*bb90*/  ISETP.NE.AND.EX P6, PT, R31, RZ, PT, P6 ;  /* 0x000000ff1f00720c */ /* 0x000fe40003fc5360 */
[----:B------:R-:W-:-:S04]  /*bba0*/  LOP3.LUT R6, R6, 0xfffffffd, RZ, 0xc0, !PT ;  /* 0xfffffffd06067812 */ /* 0x000fc800078ec0ff */
[----:B------:R-:W-:Y:S02]  /*bbb0*/  @P0 LOP3.LUT R6, R6, 0x2, RZ, 0xfc, !PT ;  /* 0x0000000206060812 */ /* 0x000fe400078efcff */
[----:B------:R-:W-:Y:S02]  /*bbc0*/  ISETP.NE.AND P0, PT, R5, RZ, PT ;  /* 0x000000ff0500720c */ /* 0x000fe40003f05270 */
[----:B------:R-:W-:Y:S02]  /*bbd0*/  IADD3 R5, R32, R3, RZ ;  /* 0x0000000320057210 */ /* 0x000fe40007ffe0ff */
[----:B------:R-:W-:-:S03]  /*bbe0*/  LOP3.LUT R6, R6, 0xfffffffe, RZ, 0xc0, !PT ;  /* 0xfffffffe06067812 */ /* 0x000fc600078ec0ff */
[----:B------:R-:W-:Y:S01]  /*bbf0*/  IMAD R9, R3, 0x3, R5 ;  /* 0x0000000303097824 */ /* 0x000fe200078e0205 */
[----:B------:R-:W-:-:S04]  /*bc00*/  @P6 LOP3.LUT R6, R6, 0x1, RZ, 0xfc, !PT ;  /* 0x0000000106066812 */ /* 0x000fc800078efcff */
[----:B------:R-:W-:Y:S02]  /*bc10*/  ISETP.GE.U32.AND P6, PT, R9, R0, PT ;  /* 0x000000000900720c */ /* 0x000fe40003fc6070 */
[----:B------:R-:W-:Y:S02]  /*bc20*/  ISETP.NE.AND P2, PT, R36, RZ, PT ;  /* 0x000000ff2400720c */ /* 0x000fe40003f45270 */
[----:B------:R-:W-:Y:S02]  /*bc30*/  ISETP.NE.AND P1, PT, R34, RZ, PT ;  /* 0x000000ff2200720c */ /* 0x000fe40003f25270 */
[----:B------:R-:W-:Y:S02]  /*bc40*/  ISETP.NE.AND.EX P0, PT, R33, RZ, PT, P0 ;  /* 0x000000ff2100720c */ /* 0x000fe40003f05300 */
[----:B------:R-:W-:Y:S02]  /*bc50*/  ISETP.NE.AND.EX P1, PT, R35, RZ, PT, P1 ;  /* 0x000000ff2300720c */ /* 0x000fe40003f25310 */
[----:B------:R-:W-:-:S02]  /*bc60*/  ISETP.NE.AND.EX P2, PT, R37, RZ, PT, P2 ;  /* 0x000000ff2500720c */ /* 0x000fc40003f45320 */
[----:B------:R-:W-:Y:S02]  /*bc70*/  ISETP.NE.AND.EX P3, PT, R39, RZ, PT, P3 ;  /* 0x000000ff2700720c */ /* 0x000fe40003f65330 */
[----:B------:R-:W-:Y:S02]  /*bc80*/  ISETP.NE.AND.EX P4, PT, R41, RZ, PT, P4 ;  /* 0x000000ff2900720c */ /* 0x000fe40003f85340 */
[----:B------:R-:W-:Y:S02]  /*bc90*/  ISETP.NE.AND.EX P5, PT, R43, RZ, PT, P5 ;  /* 0x000000ff2b00720c */ /* 0x000fe40003fa5350 */
[----:B------:R-:W-:Y:S02]  /*bca0*/  PRMT R28, R59, 0x7610, R28 ;  /* 0x000076103b1c7816 */ /* 0x000fe4000000001c */
[----:B------:R-:W-:Y:S02]  /*bcb0*/  PRMT R29, R58, 0x7610, R29 ;  /* 0x000076103a1d7816 */ /* 0x000fe4000000001d */
[----:B------:R-:W-:-:S02]  /*bcc0*/  PRMT R30, R57, 0x7610, R30 ;  /* 0x00007610391e7816 */ /* 0x000fc4000000001e */
[----:B------:R-:W-:Y:S02]  /*bcd0*/  PRMT R31, R56, 0x7610, R31 ;  /* 0x00007610381f7816 */ /* 0x000fe4000000001f */
[----:B------:R-:W-:Y:S02]  /*bce0*/  PRMT R34, R55, 0x7610, R34 ;  /* 0x0000761037227816 */ /* 0x000fe40000000022 */
[----:B------:R-:W-:Y:S02]  /*bcf0*/  PRMT R35, R54, 0x7610, R35 ;  /* 0x0000761036237816 */ /* 0x000fe40000000023 */
[----:B------:R-:W-:Y:S02]  /*bd00*/  PRMT R38, R53, 0x7610, R38 ;  /* 0x0000761035267816 */ /* 0x000fe40000000026 */
[----:B------:R-:W-:Y:S02]  /*bd10*/  PRMT R39, R52, 0x7610, R39 ;  /* 0x0000761034277816 */ /* 0x000fe40000000027 */
[----:B------:R-:W-:-:S02]  /*bd20*/  PRMT R32, R51, 0x7610, R32 ;  /* 0x0000761033207816 */ /* 0x000fc40000000020 */
[----:B------:R-:W-:Y:S02]  /*bd30*/  PRMT R33, R50, 0x7610, R33 ;  /* 0x0000761032217816 */ /* 0x000fe40000000021 */
[----:B------:R-:W-:Y:S02]  /*bd40*/  PRMT R36, R49, 0x7610, R36 ;  /* 0x0000761031247816 */ /* 0x000fe40000000024 */
[----:B------:R-:W-:Y:S02]  /*bd50*/  PRMT R37, R48, 0x7610, R37 ;  /* 0x0000761030257816 */ /* 0x000fe40000000025 */
[----:B------:R-:W-:Y:S01]  /*bd60*/  PRMT R40, R47, 0x7610, R40 ;  /* 0x000076102f287816 */ /* 0x000fe20000000028 */
[----:B------:R-:W-:Y:S06]  /*bd70*/  @!P6 BRA `(.L_x_2745) ;  /* 0xfffffff40090e947 */ /* 0x000fec000383ffff */
[----:B------:R-:W-:Y:S05]  /*bd80*/  BSYNC B1 ;  /* 0x0000000000017941 */ /* 0x000fea0003800000 */
.L_x_2744:
        /* <DEDUP_REMOVED lines=36> */
.L_x_2743:
[----:B------:R-:W-:Y:S05]  /*bfd0*/  BSYNC B0 ;  /* 0x0000000000007941 */ /* 0x000fea0003800000 */
.L_x_2742:
        /* <DEDUP_REMOVED lines=8> */
[----:B------:R-:W-:Y:S01]  /*c060*/  LOP3.LUT R6, R6, 0xfffffeff, RZ, 0xc0, !PT ;  /* 0xfffffeff06067812 */ /* 0x000fe200078ec0ff */
[----:B------:R-:W-:Y:S01]  /*c070*/  IMAD.IADD R23, R5, 0x1, R3 ;  /* 0x0000000105177824 */ /* 0x000fe200078e0203 */
[----:B--2---:R-:W-:Y:S02]  /*c080*/  ISETP.NE.U32.AND P3, PT, R10, RZ, PT ;  /* 0x000000ff0a00720c */ /* 0x004fe40003f65070 */
[----:B------:R-:W-:Y:S02]  /*c090*/  ISETP.NE.U32.AND P0, PT, R8, RZ, PT ;  /* 0x000000ff0800720c */ /* 0x000fe40003f05070 */
[----:B------:R-:W-:-:S02]  /*c0a0*/  ISETP.NE.AND.EX P3, PT, R11, RZ, PT, P3 ;  /* 0x000000ff0b00720c */ /* 0x000fc40003f65330 */
[----:B---3--:R-:W-:Y:S02]  /*c0b0*/  ISETP.NE.U32.AND P6, PT, R12, RZ, PT ;  /* 0x000000ff0c00720c */ /* 0x008fe40003fc5070 */
[----:B------:R-:W-:Y:S02]  /*c0c0*/  ISETP.NE.AND.EX P0, PT, R9, RZ, PT, P0 ;  /* 0x000000ff0900720c */ /* 0x000fe40003f05300 */
[----:B------:R-:W-:-:S07]  /*c0d0*/  ISETP.NE.AND.EX P6, PT, R13, RZ, PT, P6 ;  /* 0x000000ff0d00720c */ /* 0x000fce0003fc5360 */
[----:B------:R-:W-:Y:S02]  /*c0e0*/  @P3 LOP3.LUT R6, R6, 0x100, RZ, 0xfc, !PT ;  /* 0x0000010006063812 */ /* 0x000fe400078efcff */
[----:B------:R-:W-:Y:S02]  /*c0f0*/  ISETP.NE.U32.AND P3, PT, R14, RZ, PT ;  /* 0x000000ff0e00720c */ /* 0x000fe40003f65070 */
[----:B------:R-:W-:Y:S02]  /*c100*/  LOP3.LUT R6, R6, 0xffffffbf, RZ, 0xc0, !PT ;  /* 0xffffffbf06067812 */ /* 0x000fe400078ec0ff */
[----:B------:R-:W-:Y:S02]  /*c110*/  ISETP.NE.AND.EX P4, PT, R15, RZ, PT, P3 ;  /* 0x000000ff0f00720c */ /* 0x000fe40003f85330 */
[----:B------:R-:W-:-:S11]  /*c120*/  ISETP.GE.U32.AND P3, PT, R23, R0, PT ;  /* 0x000000001700720c */ /* 0x000fd60003f66070 */
[----:B------:R-:W-:Y:S02]  /*c130*/  @P4 LOP3.LUT R6, R6, 0x40, RZ, 0xfc, !PT ;  /* 0x0000004006064812 */ /* 0x000fe400078efcff */
        /* <DEDUP_REMOVED lines=8> */
[----:B--2---:R-:W-:-:S04]  /*c1c0*/  ISETP.NE.U32.AND P3, PT, R8, RZ, PT ;  /* 0x000000ff0800720c */ /* 0x004fc80003f65070 */
[----:B------:R-:W-:Y:S02]  /*c1d0*/  ISETP.NE.AND.EX P4, PT, R9, RZ, PT, P3 ;  /* 0x000000ff0900720c */ /* 0x000fe40003f85330 */
[----:B------:R-:W-:-:S11]  /*c1e0*/  ISETP.NE.U32.AND P3, PT, R10, RZ, PT ;  /* 0x000000ff0a00720c */ /* 0x000fd60003f65070 */
[----:B------:R-:W-:Y:S02]  /*c1f0*/  @P4 LOP3.LUT R6, R6, 0x1000, RZ, 0xfc, !PT ;  /* 0x0000100006064812 */ /* 0x000fe400078efcff */
[----:B------:R-:W-:Y:S02]  /*c200*/  ISETP.NE.AND.EX P4, PT, R11, RZ, PT, P3 ;  /* 0x000000ff0b00720c */ /* 0x000fe40003f85330 */
[----:B------:R-:W-:Y:S02]  /*c210*/  LOP3.LUT R6, R6, 0xffffff7f, RZ, 0xc0, !PT ;  /* 0xffffff7f06067812 */ /* 0x000fe400078ec0ff */
[----:B---3--:R-:W-:-:S09]  /*c220*/  ISETP.NE.U32.AND P3, PT, R12, RZ, PT ;  /* 0x000000ff0c00720c */ /* 0x008fd20003f65070 */
[----:B------:R-:W-:Y:S02]  /*c230*/  @P4 LOP3.LUT R6, R6, 0x80, RZ, 0xfc, !PT ;  /* 0x0000008006064812 */ /* 0x000fe400078efcff */
[----:B------:R-:W-:Y:S02]  /*c240*/  ISETP.NE.AND.EX P4, PT, R13, RZ, PT, P3 ;  /* 0x000000ff0d00720c */ /* 0x000fe40003f85330 */
[----:B------:R-:W-:Y:S02]  /*c250*/  LOP3.LUT R6, R6, 0xffffffdf, RZ, 0xc0, !PT ;  /* 0xffffffdf06067812 */ /* 0x000fe400078ec0ff */
[----:B------:R-:W-:-:S09]  /*c260*/  ISETP.NE.U32.AND P3, PT, R14, RZ, PT ;  /* 0x000000ff0e00720c */ /* 0x000fd20003f65070 */
[----:B------:R-:W-:Y:S02]  /*c270*/  @P4 LOP3.LUT R6, R6, 0x20, RZ, 0xfc, !PT ;  /* 0x0000002006064812 */ /* 0x000fe400078efcff */
[----:B------:R-:W-:Y:S02]  /*c280*/  ISETP.NE.AND.EX P4, PT, R15, RZ, PT, P3 ;  /* 0x000000ff0f00720c */ /* 0x000fe40003f85330 */
[----:B------:R-:W-:Y:S02]  /*c290*/  ISETP.GE.U32.AND P3, PT, R23, R0, PT ;  /* 0x000000001700720c */ /* 0x000fe40003f66070 */
[----:B------:R-:W-:-:S09]  /*c2a0*/  LOP3.LUT R6, R6, 0xffffffef, RZ, 0xc0, !PT ;  /* 0xffffffef06067812 */ /* 0x000fd200078ec0ff */
[----:B------:R-:W-:Y:S02]  /*c2b0*/  @P4 LOP3.LUT R6, R6, 0x10, RZ, 0xfc, !PT ;  /* 0x0000001006064812 */ /* 0x000fe400078efcff */
[----:B------:R-:W-:Y:S05]  /*c2c0*/  @P3 BRA `(.L_x_2747) ;  /* 0x0000000000bc3947 */ /* 0x000fea0003800000 */
[----:B------:R-:W-:Y:S01]  /*c2d0*/  IMAD.IADD R9, R23, 0x1, R3 ;  /* 0x0000000117097824 */ /* 0x000fe200078e0203 */
[----:B------:R-:W-:Y:S02]  /*c2e0*/  P2R R12, PR, RZ, 0x4 ;  /* 0x00000004ff0c7803 */ /* 0x000fe40000000000 */
[C---:B------:R-:W-:Y:S02]  /*c2f0*/  LOP3.LUT P2, RZ, R6.reuse, 0x800, RZ, 0xc0, !PT ;  /* 0x0000080006ff7812 */ /* 0x040fe4000784c0ff */
[----:B------:R-:W-:Y:S02]  /*c300*/  ISETP.GE.U32.AND P1, PT, R9, R0, PT ;  /* 0x000000000900720c */ /* 0x000fe40003f26070 */
[----:B------:R-:W-:Y:S02]  /*c310*/  P2R R13, PR, RZ, 0x1 ;  /* 0x00000001ff0d7803 */ /* 0x000fe40000000000 */
[C---:B------:R-:W-:Y:S02]  /*c320*/  LOP3.LUT P0, RZ, R6.reuse, 0x400, RZ, 0xc0, !PT ;  /* 0x0000040006ff7812 */ /* 0x040fe4000780c0ff */
[----:B------:R-:W-:-:S07]  /*c330*/  LOP3.LUT P4, RZ, R6, 0x4, RZ, 0xc0, !PT ;  /* 0x0000000406ff7812 */ /* 0x000fce000788c0ff */
[----:B------:R-:W-:-:S05]  /*c340*/  @!P1 IMAD R8, R46, R9, RZ ;  /* 0x000000092e089224 */ /* 0x000fca00078e02ff */
[----:B------:R-:W-:-:S05]  /*c350*/  @!P1 SHF.R.U32.HI R21, RZ, 0x2, R8 ;  /* 0x00000002ff159819 */ /* 0x000fca0000011608 */
[----:B------:R-:W-:-:S05]  /*c360*/  @!P1 IMAD.WIDE.U32 R20, R21, 0x20, R44 ;  /* 0x0000002015149825 */ /* 0x000fca00078e002c */
[----:B------:R-:W2:Y:S01]  /*c370*/  @!P1 LDG.E.128 R8, desc[UR58][R20.64] ;  /* 0x0000003a14089981 */ /* 0x000ea2000c1e1d00 */
[----:B------:R-:W-:Y:S02]  /*c380*/  LOP3.LUT R6, R6, 0xfffff7ff, RZ, 0xc0, !PT ;  /* 0xfffff7ff06067812 */ /* 0x000fe400078ec0ff */
[----:B--2---:R-:W-:-:S04]  /*c390*/  @!P1 ISETP.NE.U32.AND P3, PT, R8, RZ, PT ;  /* 0x000000ff0800920c */ /* 0x004fc80003f65070 */
[----:B------:R-:W-:Y:S02]  /*c3a0*/  @!P1 ISETP.NE.AND.EX P2, PT, R9, RZ, PT, P3 ;  /* 0x000000ff0900920c */ /* 0x000fe40003f45330 */
[----:B------:R-:W-:-:S04]  /*c3b0*/  @!P1 ISETP.NE.U32.AND P3, PT, R10, RZ, PT ;  /* 0x000000ff0a00920c */ /* 0x000fc80003f65070 */
[----:B------:R-:W-:Y:S02]  /*c3c0*/  @!P1 ISETP.NE.AND.EX P0, PT, R11, RZ, PT, P3 ;  /* 0x000000ff0b00920c */ /* 0x000fe40003f05330 */
[----:B------:R-:W2:Y:S01]  /*c3d0*/  @!P1 LDG.E.128 R8, desc[UR58][R20.64+0x10] ;  /* 0x0000103a14089981 */ /* 0x000ea2000c1e1d00 */
[----:B------:R-:W-:-:S04]  /*c3e0*/  IMAD R46, R46, R23, RZ ;  /* 0x000000172e2e7224 */ /* 0x000fc800078e02ff */
[----:B------:R-:W-:Y:S02]  /*c3f0*/  @P2 LOP3.LUT R6, R6, 0x800, RZ, 0xfc, !PT ;  /* 0x0000080006062812 */ /* 0x000fe400078efcff */
[----:B------:R-:W-:Y:S02]  /*c400*/  ISETP.NE.AND P2, PT, R12, RZ, PT ;  /* 0x000000ff0c00720c */ /* 0x000fe40003f45270 */
[----:B------:R-:W-:-:S04]  /*c410*/  LOP3.LUT R6, R6, 0xfffffbff, RZ, 0xc0, !PT ;  /* 0xfffffbff06067812 */ /* 0x000fc800078ec0ff */
[----:B------:R-:W-:Y:S02]  /*c420*/  @P0 LOP3.LUT R6, R6, 0x400, RZ, 0xfc, !PT ;  /* 0x0000040006060812 */ /* 0x000fe400078efcff */
[----:B------:R-:W-:Y:S02]  /*c430*/  ISETP.NE.AND P0, PT, R13, RZ, PT ;  /* 0x000000ff0d00720c */ /* 0x000fe40003f05270 */
[----:B--2---:R-:W-:-:S04]  /*c440*/  @!P1 ISETP.NE.U32.AND P3, PT, R8, RZ, PT ;  /* 0x000000ff0800920c */ /* 0x004fc80003f65070 */
[----:B------:R-:W-:Y:S02]  /*c450*/  @!P1 ISETP.NE.AND.EX P4, PT, R9, RZ, PT, P3 ;  /* 0x000000ff0900920c */ /* 0x000fe40003f85330 */
[----:B------:R-:W-:Y:S02]  /*c460*/  SHF.R.U32.HI R9, RZ, 0x2, R46 ;  /* 0x00000002ff097819 */ /* 0x000fe4000001162e */
[----:B------:R-:W-:-:S03]  /*c470*/  @!P1 ISETP.NE.U32.AND P3, PT, R10, RZ, PT ;  /* 0x000000ff0a00920c */ /* 0x000fc60003f65070 */
[----:B------:R-:W-:Y:S01]  /*c480*/  IMAD.WIDE.U32 R44, R9, 0x20, R44 ;  /* 0x00000020092c7825 */ /* 0x000fe200078e002c */
[----:B------:R-:W-:-:S04]  /*c490*/  @!P1 ISETP.NE.AND.EX P5, PT, R11, RZ, PT, P3 ;  /* 0x000000ff0b00920c */ /* 0x000fc80003fa5330 */
[----:B------:R-:W2:Y:S04]  /*c4a0*/  LDG.E.128 R8, desc[UR58][R44.64] ;  /* 0x0000003a2c087981 */ /* 0x000ea8000c1e1d00 */
[----:B------:R-:W3:Y:S01]  /*c4b0*/  LDG.E.128 R12, desc[UR58][R44.64+0x10] ;  /* 0x0000103a2c0c7981 */ /* 0x000ee2000c1e1d00 */
[----:B------:R-:W-:-:S04]  /*c4c0*/  LOP3.LUT R6, R6, 0xfffffffb, RZ, 0xc0, !PT ;  /* 0xfffffffb06067812 */ /* 0x000fc800078ec0ff */
[----:B------:R-:W-:-:S04]  /*c4d0*/  @P4 LOP3.LUT R6, R6, 0x4, RZ, 0xfc, !PT ;  /* 0x0000000406064812 */ /* 0x000fc800078efcff */
[----:B------:R-:W-:Y:S02]  /*c4e0*/  LOP3.LUT R6, R6, 0xfffffff7, RZ, 0xc0, !PT ;  /* 0xfffffff706067812 */ /* 0x000fe400078ec0ff */
[----:B--2---:R-:W-:-:S04]  /*c4f0*/  ISETP.NE.U32.AND P1, PT, R8, RZ, PT ;  /* 0x000000ff0800720c */ /* 0x004fc80003f25070 */
[----:B------:R-:W-:Y:S02]  /*c500*/  ISETP.NE.AND.EX P3, PT, R9, RZ, PT, P1 ;  /* 0x000000ff0900720c */ /* 0x000fe40003f65310 */
[----:B------:R-:W-:-:S04]  /*c510*/  ISETP.NE.U32.AND P1, PT, R10, RZ, PT ;  /* 0x000000ff0a00720c */ /* 0x000fc80003f25070 */
[----:B------:R-:W-:Y:S02]  /*c520*/  ISETP.NE.AND.EX P4, PT, R11, RZ, PT, P1 ;  /* 0x000000ff0b00720c */ /* 0x000fe40003f85310 */
[----:B---3--:R-:W-:-:S05]  /*c530*/  ISETP.NE.U32.AND P1, PT, R12, RZ, PT ;  /* 0x000000ff0c00720c */ /* 0x008fca0003f25070 */
[----:B------:R-:W-:Y:S02]  /*c540*/  @P3 LOP3.LUT R6, R6, 0x8, RZ, 0xfc, !PT ;  /* 0x0000000806063812 */ /* 0x000fe400078efcff */
[----:B------:R-:W-:Y:S02]  /*c550*/  ISETP.NE.AND.EX P3, PT, R13, RZ, PT, P1 ;  /* 0x000000ff0d00720c */ /* 0x000fe40003f65310 */
[----:B------:R-:W-:-:S04]  /*c560*/  LOP3.LUT R6, R6, 0xfffffffd, RZ, 0xc0, !PT ;  /* 0xfffffffd06067812 */ /* 0x000fc800078ec0ff */
[----:B------:R-:W-:Y:S02]  /*c570*/  @P4 LOP3.LUT R6, R6, 0x2, RZ, 0xfc, !PT ;  /* 0x0000000206064812 */ /* 0x000fe400078efcff */
[----:B------:R-:W-:Y:S02]  /*c580*/  ISETP.NE.U32.AND P1, PT, R14, RZ, PT ;  /* 0x000000ff0e00720c */ /* 0x000fe40003f25070 */
[----:B------:R-:W-:Y:S02]  /*c590*/  LOP3.LUT R6, R6, 0xfffffffe, RZ, 0xc0, !PT ;  /* 0xfffffffe06067812 */ /* 0x000fe400078ec0ff */
[----:B------:R-:W-:Y:S02]  /*c5a0*/  ISETP.NE.AND.EX P1, PT, R15, RZ, PT, P1 ;  /* 0x000000ff0f00720c */ /* 0x000fe40003f25310 */
[----:B------:R-:W-:-:S11]  /*c5b0*/  @P3 LOP3.LUT R6, R6, 0x1, RZ, 0xfc, !PT ;  /* 0x0000000106063812 */ /* 0x000fd600078efcff */
.L_x_2747:
[----:B------:R-:W-:Y:S05]  /*c5c0*/  BSYNC B0 ;  /* 0x0000000000007941 */ /* 0x000fea0003800000 */
.L_x_2746:
[----:B------:R-:W-:Y:S04]  /*c5d0*/  BSSY B0, `(.L_x_2748) ;  /* 0x0000047000007945 */ /* 0x000fe80003800000 */
        /* <DEDUP_REMOVED lines=9> */
[----:B------:R-:W-:Y:S02]  /*c670*/  LOP3.LUT P6, RZ, R6, 0x40, RZ, 0xc0, !PT ;  /* 0x0000004006ff7812 */ /* 0x000fe400078cc0ff */
[----:B------:R-:W-:Y:S02]  /*c680*/  SEL R30, RZ, 0x1, !P3 ;  /* 0x00000001ff1e7807 */ /* 0x000fe40005800000 */
[----:B------:R-:W-:Y:S02]  /*c690*/  PLOP3.LUT P4, PT, P4, P6, PT, 0xa8, 0x0 ;  /* 0x000000000000781c */ /* 0x000fe4000278d570 */
[----:B------:R-:W-:Y:S02]  /*c6a0*/  LOP3.LUT P6, RZ, R28, 0xff, RZ, 0xc0, !PT ;  /* 0x000000ff1cff7812 */ /* 0x000fe400078cc0ff */
[----:B------:R-:W-:-:S02]  /*c6b0*/  SEL R31, RZ, 0x1, !P4 ;  /* 0x00000001ff1f7807 */ /* 0x000fc40006000000 */
[----:B------:R-:W-:-:S04]  /*c6c0*/  PLOP3.LUT P0, PT, P6, P0, PT, 0xa8, 0x0 ;  /* 0x000000000000781c */ /* 0x000fc80003701570 */
[----:B------:R-:W-:Y:S02]  /*c6d0*/  SEL R28, RZ, 0x1, !P0 ;  /* 0x00000001ff1c7807 */ /* 0x000fe40004000000 */
[----:B------:R-:W-:-:S13]  /*c6e0*/  ISETP.GE.U32.AND P0, PT, R5, R0, PT ;  /* 0x000000000500720c */ /* 0x000fda0003f06070 */
[----:B------:R-:W-:Y:S05]  /*c6f0*/  @P0 BRA `(.L_x_2749) ;  /* 0x0000000000d00947 */ /* 0x000fea0003800000 */
[C---:B------:R-:W-:Y:S01]  /*c700*/  LOP3.LUT P2, RZ, R6.reuse, 0x80, RZ, 0xc0, !PT ;  /* 0x0000008006ff7812 */ /* 0x040fe2000784c0ff */
[----:B------:R-:W-:Y:S01]  /*c710*/  IMAD.IADD R5, R5, 0x1, R3 ;  /* 0x0000000105057824 */ /* 0x000fe200078e0203 */
[----:B------:R-:W-:Y:S02]  /*c720*/  LOP3.LUT P3, RZ, R35, 0xff, RZ, 0xc0, !PT ;  /* 0x000000ff23ff7812 */ /* 0x000fe4000786c0ff */
[----:B------:R-:W-:Y:S02]  /*c730*/  LOP3.LUT P0, RZ, R6, 0x20, RZ, 0xc0, !PT ;  /* 0x0000002006ff7812 */ /* 0x000fe4000780c0ff */
        /* <DEDUP_REMOVED lines=15> */
[C---:B------:R-:W-:Y:S01]  /*c830*/  LOP3.LUT P2, RZ, R6.reuse, 0x2, RZ, 0xc0, !PT ;  /* 0x0000000206ff7812 */ /* 0x040fe2000784c0ff */
        /* <DEDUP_REMOVED lines=9> */
[----:B------:R-:W-:Y:S02]  /*c8d0*/  LOP3.LUT P0, RZ, R32, 0xff, RZ, 0xc0, !PT ;  /* 0x000000ff20ff7812 */ /* 0x000fe4000780c0ff */
[----:B------:R-:W-:Y:S02]  /*c8e0*/  SEL R37, RZ, 0x1, !P1 ;  /* 0x00000001ff257807 */ /* 0x000fe40004800000 */
[----:B------:R-:W-:-:S02]  /*c8f0*/  ISETP.GE.U32.AND P1, PT, R3, R0, PT ;  /* 0x000000000300720c */ /* 0x000fc40003f26070 */
[----:B------:R-:W-:Y:S02]  /*c900*/  PLOP3.LUT P2, PT, P2, P3, PT, 0xa8, 0x0 ;  /* 0x000000000000781c */ /* 0x000fe40001747570 */
[----:B------:R-:W-:Y:S02]  /*c910*/  PLOP3.LUT P0, PT, P0, P6, PT, 0xa8, 0x0 ;  /* 0x000000000000781c */ /* 0x000fe4000070d570 */
[----:B------:R-:W-:Y:S02]  /*c920*/  SEL R36, RZ, 0x1, !P2 ;  /* 0x00000001ff247807 */ /* 0x000fe40005000000 */
[----:B------:R-:W-:-:S05]  /*c930*/  SEL R32, RZ, 0x1, !P0 ;  /* 0x00000001ff207807 */ /* 0x000fca0004000000 */
[----:B------:R-:W-:Y:S05]  /*c940*/  @P1 BRA `(.L_x_2749) ;  /* 0x00000000003c1947 */ /* 0x000fea0003800000 */
[C---:B------:R-:W-:Y:S02]  /*c950*/  LOP3.LUT P3, RZ, R6.reuse, 0x400, RZ, 0xc0, !PT ;  /* 0x0000040006ff7812 */ /* 0x040fe4000786c0ff */
[----:B------:R-:W-:Y:S02]  /*c960*/  LOP3.LUT P2, RZ, R17, 0xff, RZ, 0xc0, !PT ;  /* 0x000000ff11ff7812 */ /* 0x000fe4000784c0ff */
[C---:B------:R-:W-:Y:S02]  /*c970*/  LOP3.LUT P4, RZ, R6.reuse, 0x4, RZ, 0xc0, !PT ;  /* 0x0000000406ff7812 */ /* 0x040fe4000788c0ff */
[----:B------:R-:W-:Y:S02]  /*c980*/  PLOP3.LUT P2, PT, P2, P3, PT, 0xa8, 0x0 ;  /* 0x000000000000781c */ /* 0x000fe40001747570 */
[----:B------:R-:W-:Y:S02]  /*c990*/  LOP3.LUT P6, RZ, R6, 0x800, RZ, 0xc0, !PT ;  /* 0x0000080006ff7812 */ /* 0x000fe400078cc0ff */
[----:B------:R-:W-:-:S02]  /*c9a0*/  LOP3.LUT P1, RZ, R7, 0xff, RZ, 0xc0, !PT ;  /* 0x000000ff07ff7812 */ /* 0x000fc4000782c0ff */
[----:B------:R-:W-:Y:S02]  /*c9b0*/  LOP3.LUT P0, RZ, R4, 0xff, RZ, 0xc0, !PT ;  /* 0x000000ff04ff7812 */ /* 0x000fe4000780c0ff */
[----:B------:R-:W-:Y:S02]  /*c9c0*/  LOP3.LUT P3, RZ, R40, 0xff, RZ, 0xc0, !PT ;  /* 0x000000ff28ff7812 */ /* 0x000fe4000786c0ff */
[----:B------:R-:W-:Y:S02]  /*c9d0*/  PLOP3.LUT P1, PT, P1, P4, PT, 0xa8, 0x0 ;  /* 0x000000000000781c */ /* 0x000fe40000f29570 */
[----:B------:R-:W-:Y:S02]  /*c9e0*/  PLOP3.LUT P0, PT, P0, P5, PT, 0xa8, 0x0 ;  /* 0x000000000000781c */ /* 0x000fe4000070b570 */
[----:B------:R-:W-:Y:S02]  /*c9f0*/  PLOP3.LUT P3, PT, P3, P6, PT, 0xa8, 0x0 ;  /* 0x000000000000781c */ /* 0x000fe40001f6d570 */
[----:B------:R-:W-:-:S02]  /*ca00*/  SEL R17, RZ, 0x1, !P2 ;  /* 0x00000001ff117807 */ /* 0x000fc40005000000 */
[----:B------:R-:W-:Y:S02]  /*ca10*/  SEL R7, RZ, 0x1, !P1 ;  /* 0x00000001ff077807 */ /* 0x000fe40004800000 */
[----:B------:R-:W-:Y:S02]  /*ca20*/  SEL R4, RZ, 0x1, !P0 ;  /* 0x00000001ff047807 */ /* 0x000fe40004000000 */
[----:B------:R-:W-:-:S07]  /*ca30*/  SEL R40, RZ, 0x1, !P3 ;  /* 0x00000001ff287807 */ /* 0x000fce0005800000 */
.L_x_2749:
[----:B------:R-:W-:Y:S05]  /*ca40*/  BSYNC B0 ;  /* 0x0000000000007941 */ /* 0x000fea0003800000 */
.L_x_2748:
        /* <DEDUP_REMOVED lines=25> */
.L_x_2725:
        /* <DEDUP_REMOVED lines=17> */
[----:B------:R-:W-:Y:S02]  /*ccf0*/  IMAD.U32 R30, RZ, RZ, UR4 ;  /* 0x00000004ff1e7e24 */ /* 0x000fe4000f8e00ff */
[----:B------:R-:W-:Y:S01]  /*cd00*/  IMAD.U32 R28, RZ, RZ, UR4 ;  /* 0x00000004ff1c7e24 */ /* 0x000fe2000f8e00ff */
        /* <DEDUP_REMOVED lines=19> */
.L_x_2753:
[----:B------:R-:W-:Y:S01]  /*ce40*/  SHF.R.U32.HI R43, RZ, 0x2, R20 ;  /* 0x00000002ff2b7819 */ /* 0x000fe20000011614 */
[----:B------:R-:W-:-:S04]  /*ce50*/  IMAD.IADD R46, R20, 0x1, R3 ;  /* 0x00000001142e7824 */ /* 0x000fc800078e0203 */
        /* <DEDUP_REMOVED lines=30> */
[----:B------:R-:W-:Y:S02]  /*d040*/  SEL R56, RZ, 0x1, !P3 ;  /* 0x00000001ff387807 */ /* 0x000fe40005800000 */
[----:B------:R-:W-:-:S02]  /*d050*/  SHF.R.U32.HI R35, RZ, 0x2, R38 ;  /* 0x00000002ff237819 */ /* 0x000fc40000011626 */
[----:B------:R-:W-:-:S03]  /*d060*/  ISETP.NE.OR.EX P1, PT, R21, RZ, P1, P4 ;  /* 0x000000ff1500720c */ /* 0x000fc60000f25740 */
[----:B------:R-:W-:Y:S01]  /*d070*/  IMAD.WIDE.U32 R34, R35, 0x20, R44 ;  /* 0x0000002023227825 */ /* 0x000fe200078e002c */
[----:B------:R-:W-:Y:S02]  /*d080*/  SEL R53, RZ, 0x1, !P1 ;  /* 0x00000001ff357807 */ /* 0x000fe40004800000 */
[----:B-----5:R-:W-:Y:S02]  /*d090*/  ISETP.NE.U32.AND P1, PT, R24, RZ, PT ;  /* 0x000000ff1800720c */ /* 0x020fe40003f25070 */
[----:B------:R-:W2:Y:S02]  /*d0a0*/  LDG.E.128 R28, desc[UR58][R34.64] ;  /* 0x0000003a221c7981 */ /* 0x000ea4000c1e1d00 */
[----:B------:R-:W-:Y:S02]  /*d0b0*/  ISETP.NE.OR.EX P0, PT, R25, RZ, P0, P1 ;  /* 0x000000ff1900720c */ /* 0x000fe40000705710 */
[----:B------:R-:W-:Y:S02]  /*d0c0*/  ISETP.NE.U32.AND P1, PT, R26, RZ, PT ;  /* 0x000000ff1a00720c */ /* 0x000fe40003f25070 */
[----:B------:R-:W-:-:S02]  /*d0d0*/  SEL R51, RZ, 0x1, !P0 ;  /* 0x00000001ff337807 */ /* 0x000fc40004000000 */
        /* <DEDUP_REMOVED lines=10> */
[----:B------:R-:W-:Y:S02]  /*d180*/  ISETP.NE.OR.EX P0, PT, R31, RZ, P0, P1 ;  /* 0x000000ff1f00720c */ /* 0x000fe40000705710 */
[----:B------:R-:W-:Y:S02]  /*d190*/  LOP3.LUT P1, RZ, R37, 0xff, RZ, 0xc0, !PT ;  /* 0x000000ff25ff7812 */ /* 0x000fe4000782c0ff */
[----:B------:R-:W-:Y:S02]  /*d1a0*/  SEL R48, RZ, 0x1, !P0 ;  /* 0x00000001ff307807 */ /* 0x000fe40004000000 */
[----:B------:R-:W-:Y:S02]  /*d1b0*/  LOP3.LUT P2, RZ, R36, 0xff, RZ, 0xc0, !PT ;  /* 0x000000ff24ff7812 */ /* 0x000fe4000784c0ff */
[----:B--2---:R-:W-:-:S04]  /*d1c0*/  ISETP.NE.U32.AND P0, PT, R32, RZ, PT ;  /* 0x000000ff2000720c */ /* 0x004fc80003f05070 */
[----:B------:R-:W-:-:S04]  /*d1d0*/  ISETP.NE.OR.EX P1, PT, R33, RZ, P1, P0 ;  /* 0x000000ff2100720c */ /* 0x000fc80000f25700 */
[----:B------:R-:W-:Y:S02]  /*d1e0*/  SEL R47, RZ, 0x1, !P1 ;  /* 0x00000001ff2f7807 */ /* 0x000fe40004800000 */
[----:B------:R-:W-:Y:S01]  /*d1f0*/  ISETP.NE.U32.AND P1, PT, R34, RZ, PT ;  /* 0x000000ff2200720c */ /* 0x000fe20003f25070 */
[----:B------:R-:W-:-:S05]  /*d200*/  IMAD.IADD R34, R38, 0x1, R3 ;  /* 0x0000000126227824 */ /* 0x000fca00078e0203 */
[----:B------:R-:W-:-:S05]  /*d210*/  SHF.R.U32.HI R41, RZ, 0x2, R34 ;  /* 0x00000002ff297819 */ /* 0x000fca0000011622 */
[----:B------:R-:W-:-:S05]  /*d220*/  IMAD.WIDE.U32 R40, R41, 0x20, R44 ;  /* 0x0000002029287825 */ /* 0x000fca00078e002c */
[----:B------:R-:W2:Y:S04]  /*d230*/  LDG.E.128 R36, desc[UR58][R40.64] ;  /* 0x0000003a28247981 */ /* 0x000ea8000c1e1d00 */
[----:B------:R-:W3:Y:S01]  /*d240*/  LDG.E.128 R40, desc[UR58][R40.64+0x10] ;  /* 0x0000103a28287981 */ /* 0x000ee2000c1e1d00 */
[----:B------:R-:W-:Y:S02]  /*d250*/  ISETP.NE.OR.EX P2, PT, R35, RZ, P2, P1 ;  /* 0x000000ff2300720c */ /* 0x000fe40001745710 */
[----:B------:R-:W-:Y:S02]  /*d260*/  LOP3.LUT P3, RZ, R17, 0xff, RZ, 0xc0, !PT ;  /* 0x000000ff11ff7812 */ /* 0x000fe4000786c0ff */
[----:B------:R-:W-:Y:S02]  /*d270*/  SEL R46, RZ, 0x1, !P2 ;  /* 0x00000001ff2e7807 */ /* 0x000fe40005000000 */
[----:B------:R-:W-:-:S02]  /*d280*/  LOP3.LUT P4, RZ, R7, 0xff, RZ, 0xc0, !PT ;  /* 0x000000ff07ff7812 */ /* 0x000fc4000788c0ff */
        /* <DEDUP_REMOVED lines=16> */
[----:B------:R-:W-:Y:S01]  /*d390*/  ISETP.NE.AND.EX P0, PT, R23, RZ, PT, P0 ;  /* 0x000000ff1700720c */ /* 0x000fe20003f05300 */
[----:B------:R-:W-:-:S04]  /*d3a0*/  IMAD.IADD R20, R34, 0x1, R3 ;  /* 0x0000000122147824 */ /* 0x000fc800078e0203 */
[----:B------:R-:W-:Y:S01]  /*d3b0*/  IMAD R9, R3, 0x3, R20 ;  /* 0x0000000303097824 */ /* 0x000fe200078e0214 */
[----:B------:R-:W-:Y:S02]  /*d3c0*/  PRMT R34, R53, 0x7610, R34 ;  /* 0x0000761035227816 */ /* 0x000fe40000000022 */
        /* <DEDUP_REMOVED lines=37> */
[----:B------:R-:W-:-:S04]  /*d620*/  @P0 LOP3.LUT R6, R6, 0x2, RZ, 0xfc, !PT ;  /* 0x0000000206060812 */ /* 0x000fc800078efcff */
[----:B------:R-:W-:-:S04]  /*d630*/  LOP3.LUT R6, R6, 0xfffffffe, RZ, 0xc0, !PT ;  /* 0xfffffffe06067812 */ /* 0x000fc800078ec0ff */
[----:B------:R-:W-:Y:S02]  /*d640*/  @P6 LOP3.LUT R6, R6, 0x1, RZ, 0xfc, !PT ;  /* 0x0000000106066812 */ /* 0x000fe400078efcff */
[----:B------:R-:W-:Y:S02]  /*d650*/  ISETP.GE.U32.AND P6, PT, R9, R0, PT ;  /* 0x000000000900720c */ /* 0x000fe40003fc6070 */
[----:B------:R-:W-:Y:S02]  /*d660*/  ISETP.NE.AND P2, PT, R36, RZ, PT ;  /* 0x000000ff2400720c */ /* 0x000fe40003f45270 */
[----:B------:R-:W-:Y:S02]  /*d670*/  ISETP.NE.AND P1, PT, R58, RZ, PT ;  /* 0x000000ff3a00720c */ /* 0x000fe40003f25270 */
[----:B------:R-:W-:Y:S02]  /*d680*/  ISETP.NE.AND P0, PT, R32, RZ, PT ;  /* 0x000000ff2000720c */ /* 0x000fe40003f05270 */
[----:B------:R-:W-:-:S02]  /*d690*/  ISETP.NE.AND.EX P1, PT, R35, RZ, PT, P1 ;  /* 0x000000ff2300720c */ /* 0x000fc40003f25310 */
[----:B------:R-:W-:Y:S02]  /*d6a0*/  ISETP.NE.AND.EX P0, PT, R33, RZ, PT, P0 ;  /* 0x000000ff2100720c */ /* 0x000fe40003f05300 */
[----:B------:R-:W-:Y:S02]  /*d6b0*/  ISETP.NE.AND.EX P2, PT, R37, RZ, PT, P2 ;  /* 0x000000ff2500720c */ /* 0x000fe40003f45320 */
[----:B------:R-:W-:Y:S02]  /*d6c0*/  ISETP.NE.AND.EX P3, PT, R39, RZ, PT, P3 ;  /* 0x000000ff2700720c */ /* 0x000fe40003f65330 */
[----:B------:R-:W-:Y:S02]  /*d6d0*/  ISETP.NE.AND.EX P4, PT, R41, RZ, PT, P4 ;  /* 0x000000ff2900720c */ /* 0x000fe40003f85340 */
[----:B------:R-:W-:Y:S02]  /*d6e0*/  ISETP.NE.AND.EX P5, PT, R43, RZ, PT, P5 ;  /* 0x000000ff2b00720c */ /* 0x000fe40003fa5350 */
        /* <DEDUP_REMOVED lines=13> */
.L_x_2752:
        /* <DEDUP_REMOVED lines=36> */
.L_x_2751:
[----:B------:R-:W-:Y:S05]  /*da00*/  BSYNC B0 ;  /* 0x0000000000007941 */ /* 0x000fea0003800000 */
.L_x_2750:
[----:B------:R-:W-:Y:S01]  /*da10*/  ISETP.GE.U32.AND P2, PT, R20, R0, PT ;  /* 0x000000001400720c */ /* 0x000fe20003f46070 */
[----:B------:R-:W-:-:S12]  /*da20*/  BSSY B0, `(.L_x_2754) ;  /* 0x0000059000007945 */ /* 0x000fd80003800000 */
[----:B------:R-:W-:Y:S05]  /*da30*/  @P2 BRA `(.L_x_2755) ;  /* 0x00000004005c2947 */ /* 0x000fea0003800000 */
        /* <DEDUP_REMOVED lines=19> */
[----:B------:R-:W-:-:S05]  /*db70*/  SHF.R.U32.HI R23, RZ, 0x2, R21 ;  /* 0x00000002ff177819 */ /* 0x000fca0000011615 */
[----:B------:R-:W-:-:S05]  /*db80*/  IMAD.WIDE.U32 R22, R23, 0x20, R44 ;  /* 0x0000002017167825 */ /* 0x000fca00078e002c */
[----:B------:R-:W2:Y:S04]  /*db90*/  LDG.E.128 R8, desc[UR58][R22.64] ;  /* 0x0000003a16087981 */ /* 0x000ea8000c1e1d00 */
[----:B------:R-:W3:Y:S01]  /*dba0*/  LDG.E.128 R12, desc[UR58][R22.64+0x10] ;  /* 0x0000103a160c7981 */ /* 0x000ee2000c1e1d00 */
[----:B------:R-:W-:Y:S02]  /*dbb0*/  LOP3.LUT R6, R6, 0xffffefff, RZ, 0xc0, !PT ;  /* 0xffffefff06067812 */ /* 0x000fe400078ec0ff */
[----:B------:R-:W-:Y:S02]  /*dbc0*/  IADD3 R21, R21, R3, RZ ;  /* 0x0000000315157210 */ /* 0x000fe40007ffe0ff */
        /* <DEDUP_REMOVED lines=32> */
[----:B------:R-:W2:Y:S05]  /*ddd0*/  @!P1 LDG.E.128 R8, desc[UR58][R22.64+0x10] ;  /* 0x0000103a16089981 */ /* 0x000eaa000c1e1d00 */
        /* <DEDUP_REMOVED lines=29> */
.L_x_2755:
[----:B------:R-:W-:Y:S05]  /*dfb0*/  BSYNC B0 ;  /* 0x0000000000007941 */ /* 0x000fea0003800000 */
.L_x_2754:
        /* <DEDUP_REMOVED lines=19> */
[----:B------:R-:W-:Y:S01]  /*e0f0*/  LOP3.LUT P2, RZ, R6, 0x80, RZ, 0xc0, !PT ;  /* 0x0000008006ff7812 */ /* 0x000fe2000784c0ff */
        /* <DEDUP_REMOVED lines=51> */
.L_x_2757:
[----:B------:R-:W-:Y:S05]  /*e430*/  BSYNC B0 ;  /* 0x0000000000007941 */ /* 0x000fea0003800000 */
.L_x_2756:
        /* <DEDUP_REMOVED lines=24> */
.L_x_2709:
[----:B------:R-:W-:Y:S05]  /*e5c0*/  BSYNC B6 ;  /* 0x0000000000067941 */ /* 0x000fea0003800000 */
.L_x_2708:
        /* <DEDUP_REMOVED lines=18> */
.L_x_2761:
        /* <DEDUP_REMOVED lines=28> */
.L_x_2760:
[----:B------:R-:W-:Y:S05]  /*e8b0*/  BSYNC B0 ;  /* 0x0000000000007941 */ /* 0x000fea0003800000 */
.L_x_2759:
[----:B------:R-:W-:Y:S01]  /*e8c0*/  IMAD.MOV.U32 R4, RZ, RZ, R8 ;  /* 0x000000ffff047224 */ /* 0x000fe200078e0008 */
[----:B------:R-:W-:Y:S06]  /*e8d0*/  @P3 BRA `(.L_x_2761) ;  /* 0xfffffffc00843947 */ /* 0x000fec000383ffff */
.L_x_2758:
        /* <DEDUP_REMOVED lines=22> */
.L_x_2766:
        /* <DEDUP_REMOVED lines=25> */
.L_x_2765:
[----:B------:R-:W-:Y:S05]  /*ebd0*/  BSYNC B0 ;  /* 0x0000000000007941 */ /* 0x000fea0003800000 */
.L_x_2764:
[----:B------:R-:W-:-:S04]  /*ebe0*/  SHF.R.S32.HI R4, RZ, 0x1, R4 ;  /* 0x00000001ff047819 */ /* 0x000fc80000011404 */
[----:B------:R-:W-:-:S13]  /*ebf0*/  ISETP.GE.AND P0, PT, R4, 0x20, PT ;  /* 0x000000200400780c */ /* 0x000fda0003f06270 */
[----:B------:R-:W-:Y:S05]  /*ec00*/  @P0 BRA `(.L_x_2766) ;  /* 0xfffffffc008c0947 */ /* 0x000fea000383ffff */
[----:B-1----:R-:W-:-:S11]  /*ec10*/  HFMA2.MMA R0, -RZ, RZ, 0, 1.9073486328125e-06 ;  /* 0x00000020ff007435 */ /* 0x002fd600000001ff */
.L_x_2763:
[----:B------:R-:W-:Y:S01]  /*ec20*/  ISETP.GE.AND P0, PT, R0, 0x2, PT ;  /* 0x000000020000780c */ /* 0x000fe20003f06270 */
[----:B------:R-:W-:Y:S05]  /*ec30*/  WARPSYNC.ALL ;  /* 0x0000000000007948 */ /* 0x000fea0003800000 */
[----:B------:R-:W-:Y:S07]  /*ec40*/  BAR.SYNC.DEFER_BLOCKING 0x0 ;  /* 0x0000000000007b1d */ /* 0x000fee0000010000 */
[----:B------:R-:W-:Y:S05]  /*ec50*/  @!P0 BRA `(.L_x_2762) ;  /* 0x0000000000748947 */ /* 0x000fea0003800000 */
[----:B------:R-:W-:-:S07]  /*ec60*/  IMAD.MOV.U32 R3, RZ, RZ, 0x1 ;  /* 0x00000001ff037424 */ /* 0x000fce00078e00ff */
.L_x_2767:
        /* <DEDUP_REMOVED lines=28> */
.L_x_2762:
[----:B------:R-:W2:Y:S01]  /*ee30*/  LDC R3, c[0x0][0x3e8] ;  /* 0x0000fa00ff037b82 */ /* 0x000ea20000000800 */
[----:B------:R-:W-:Y:S02]  /*ee40*/  IMAD.MOV.U32 R27, RZ, RZ, RZ ;  /* 0x000000ffff1b7224 */ /* 0x000fe400078e00ff */
[----:B------:R-:W-:Y:S01]  /*ee50*/  IMAD.MOV.U32 R28, RZ, RZ, RZ ;  /* 0x000000ffff1c7224 */ /* 0x000fe200078e00ff */
        /* <DEDUP_REMOVED lines=276> */
.L_x_2768:
        /* <DEDUP_REMOVED lines=275> */
.L_x_2769:
[----:B------:R-:W-:Y:S02]  /*110d0*/  IMAD.MOV.U32 R23, RZ, RZ, RZ ;  /* 0x000000ffff177224 */ /* 0x000fe400078e00ff */
[----:B------:R-:W-:Y:S01]  /*110e0*/  IMAD.MOV.U32 R24, RZ, RZ, RZ ;  /* 0x000000ffff187224 */ /* 0x000fe200078e00ff */
[----:B------:R-:W-:Y:S06]  /*110f0*/  @!P1 BRA `(.L_x_2770) ;  /* 0x0000001000489947 */ /* 0x000fec0003800000 */
        /* <DEDUP_REMOVED lines=274> */
.L_x_2770:
        /* <DEDUP_REMOVED lines=275> */
.L_x_2771:
        /* <DEDUP_REMOVED lines=294> */
.L_x_2773:
        /* <DEDUP_REMOVED lines=275> */
.L_x_2774:
        /* <DEDUP_REMOVED lines=276> */
.L_x_2775:
        /* <DEDUP_REMOVED lines=275> */
.L_x_2776:
        /* <DEDUP_REMOVED lines=14> */
.L_x_2778:
[----:B------:R-:W-:Y:S05]  /*17a30*/  BSYNC B0 ;  /* 0x0000000000007941 */ /* 0x000fea0003800000 */
.L_x_2777:
        /* <DEDUP_REMOVED lines=17> */
.L_x_2780:
[----:B------:R-:W-:Y:S05]  /*17b50*/  BSYNC B0 ;  /* 0x0000000000007941 */ /* 0x000fea0003800000 */
.L_x_2779:
        /* <DEDUP_REMOVED lines=35> */
.L_x_2782:
[----:B------:R-:W-:Y:S05]  /*17d90*/  BSYNC B0 ;  /* 0x0000000000007941 */ /* 0x000fea0003800000 */
.L_x_2781:
        /* <DEDUP_REMOVED lines=38> */
.L_x_2787:
        /* <DEDUP_REMOVED lines=18> */
.L_x_2786:
[----:B------:R-:W-:Y:S05]  /*18120*/  BRA `(.L_x_2785) ;  /* 0x0000000000847947 */ /* 0x000fea0003800000 */
.L_x_2784:
        /* <DEDUP_REMOVED lines=8> */
[C---:B------:R-:W-:Y:S01]  /*181b0*/  PRMT R25, R26.reuse, 0x7610, R25 ;  /* 0x000076101a197816 */ /* 0x040fe20000000019 */
[----:B------:R-:W-:Y:S01]  /*181c0*/  IMAD.MOV.U32 R3, RZ, RZ, R2 ;  /* 0x000000ffff037224 */ /* 0x000fe200078e0002 */
[----:B------:R-:W-:Y:S01]  /*181d0*/  PRMT R22, R26, 0x7610, R22 ;  /* 0x000076101a167816 */ /* 0x000fe20000000016 */
[----:B------:R-:W-:Y:S01]  /*181e0*/  IMAD R0, R0, UR6, RZ ;  /* 0x0000000600007c24 */ /* 0x000fe2000f8e02ff */
[----:B------:R-:W-:-:S03]  /*181f0*/  PRMT R17, R26, 0x7610, R17 ;  /* 0x000076101a117816 */ /* 0x000fc60000000011 */
[----:B------:R-:W2:Y:S08]  /*18200*/  LDC.64 R8, c[0x0][0x600] ;  /* 0x00018000ff087b82 */ /* 0x000eb00000000a00 */
[----:B------:R-:W3:Y:S02]  /*18210*/  LDC R20, c[0x0][0x4] ;  /* 0x00000100ff147b82 */ /* 0x000ee40000000800 */
.L_x_2788:
[----:B------:R-:W-:-:S05]  /*18220*/  IADD3 R7, R0, R3, RZ ;  /* 0x0000000300077210 */ /* 0x000fca0007ffe0ff */
        /* <DEDUP_REMOVED lines=17> */
.L_x_2785:
[----:B------:R-:W-:Y:S05]  /*18340*/  BSYNC B0 ;  /* 0x0000000000007941 */ /* 0x000fea0003800000 */
.L_x_2783:
        /* <DEDUP_REMOVED lines=13> */
[----:B-1----:R-:W-:-:S07]  /*18420*/  IMAD.U32 R3, RZ, RZ, UR5 ;  /* 0x00000005ff037e24 */ /* 0x002fce000f8e00ff */
.L_x_2792:
        /* <DEDUP_REMOVED lines=27> */
.L_x_2791:
[----:B------:R-:W-:Y:S05]  /*185e0*/  BSYNC B0 ;  /* 0x0000000000007941 */ /* 0x000fea0003800000 */
.L_x_2790:
[----:B-1----:R-:W-:Y:S01]  /*185f0*/  IMAD.MOV.U32 R3, RZ, RZ, R8 ;  /* 0x000000ffff037224 */ /* 0x002fe200078e0008 */
[----:B------:R-:W-:Y:S06]  /*18600*/  @P4 BRA `(.L_x_2792) ;  /* 0xfffffffc00884947 */ /* 0x000fec000383ffff */
.L_x_2789:
[----:B------:R-:W-:Y:S02]  /*18610*/  ULDC UR4, c[0x0][0x22c] ;  /* 0x00008b0000047ab9 */ /* 0x000fe40000000800 */
[----:B------:R-:W-:-:S13]  /*18620*/  ISETP.NE.AND P0, PT, RZ, UR4, PT ;  /* 0x00000004ff007c0c */ /* 0x000fda000bf05270 */
[----:B------:R-:W-:Y:S05]  /*18630*/  @!P0 BRA `(.L_x_2793) ;  /* 0x0000000400248947 */ /* 0x000fea0003800000 */
[----:B------:R-:W-:Y:S01]  /*18640*/  ISETP.GT.AND P0, PT, R11, 0x20, PT ;  /* 0x000000200b00780c */ /* 0x000fe20003f04270 */
[----:B------:R-:W-:-:S12]  /*18650*/  IMAD.MOV.U32 R2, RZ, RZ, R11 ;  /* 0x000000ffff027224 */ /* 0x000fd800078e000b */
        /* <DEDUP_REMOVED lines=10> */
.L_x_2797:
[----:B------:R-:W-:Y:S01]  /*18700*/  IADD3 R2, R16, R3, RZ ;  /* 0x0000000310027210 */ /* 0x000fe20007ffe0ff */
[----:B------:R-:W-:Y:S03]  /*18710*/  BAR.SYNC.DEFER_BLOCKING 0x0 ;  /* 0x0000000000007b1d */ /* 0x000fe60000010000 */
[----:B------:R-:W-:-:S03]  /*18720*/  ISETP.GE.U32.AND P0, PT, R2, R11, PT ;  /* 0x0000000b0200720c */ /* 0x000fc60003f06070 */
[----:B------:R-:W-:Y:S01]  /*18730*/  BSSY B0, `(.L_x_2795) ;  /* 0x0000015000007945 */ /* 0x000fe20003800000 */
[----:B------:R-:W-:-:S13]  /*18740*/  ISETP.GE.U32.OR P0, PT, R16, R3, P0 ;  /* 0x000000031000720c */ /* 0x000fda0000706470 */
[----:B-1----:R-:W-:Y:S05]  /*18750*/  @P0 BRA `(.L_x_2796) ;  /* 0x0000000000480947 */ /* 0x002fea0003800000 */
        /* <DEDUP_REMOVED lines=18> */
.L_x_2796:
[----:B------:R-:W-:Y:S05]  /*18880*/  BSYNC B0 ;  /* 0x0000000000007941 */ /* 0x000fea0003800000 */
.L_x_2795:
[----:B------:R-:W-:-:S04]  /*18890*/  SHF.R.S32.HI R3, RZ, 0x1, R3 ;  /* 0x00000001ff037819 */ /* 0x000fc80000011403 */
[----:B------:R-:W-:-:S13]  /*188a0*/  ISETP.GE.AND P0, PT, R3, 0x20, PT ;  /* 0x000000200300780c */ /* 0x000fda0003f06270 */
[----:B------:R-:W-:Y:S05]  /*188b0*/  @P0 BRA `(.L_x_2797) ;  /* 0xfffffffc00900947 */ /* 0x000fea000383ffff */
[----:B------:R-:W-:-:S07]  /*188c0*/  IMAD.MOV.U32 R2, RZ, RZ, 0x20 ;  /* 0x00000020ff027424 */ /* 0x000fce00078e00ff */
.L_x_2794:
[----:B------:R-:W-:Y:S01]  /*188d0*/  BAR.SYNC.DEFER_BLOCKING 0x0 ;  /* 0x0000000000007b1d */ /* 0x000fe20000010000 */
[----:B------:R-:W-:-:S13]  /*188e0*/  ISETP.GE.AND P0, PT, R2, 0x2, PT ;  /* 0x000000020200780c */ /* 0x000fda0003f06270 */
[----:B------:R-:W-:Y:S05]  /*188f0*/  @!P0 BRA `(.L_x_2793) ;  /* 0x0000000000748947 */ /* 0x000fea0003800000 */
[----:B-1----:R-:W-:-:S07]  /*18900*/  IMAD.MOV.U32 R3, RZ, RZ, 0x1 ;  /* 0x00000001ff037424 */ /* 0x002fce00078e00ff */
.L_x_2798:
        /* <DEDUP_REMOVED lines=28> */
.L_x_2793:
        /* <DEDUP_REMOVED lines=21> */
.L_x_2800:
        /* <DEDUP_REMOVED lines=18> */
[----:B-1----:R-:W-:-:S07]  /*18d40*/  IMAD.MOV.U32 R12, RZ, RZ, 0x1 ;  /* 0x00000001ff0c7424 */ /* 0x002fce00078e00ff */
[----:B------:R-:W-:-:S07]  /*18d50*/  LEPC R20, `(.L_x_2802) ;  /* 0x000000001014794e */ /* 0x000fce0000000000 */
[----:B0-2---:R-:W-:Y:S05]  /*18d60*/  CALL.ABS.NOINC R2 ;  /* 0x0000000002007343 */ /* 0x005fea0003c00000 */
.L_x_2802:
        /* <DEDUP_REMOVED lines=21> */
[----:B-1----:R-:W-:-:S07]  /*18ec0*/  IMAD.MOV.U32 R13, RZ, RZ, RZ ;  /* 0x000000ffff0d7224 */ /* 0x002fce00078e00ff */
[----:B------:R-:W-:-:S07]  /*18ed0*/  LEPC R20, `(.L_x_2803) ;  /* 0x000000001014794e */ /* 0x000fce0000000000 */
[----:B0-2---:R-:W-:Y:S05]  /*18ee0*/  CALL.ABS.NOINC R2 ;  /* 0x0000000002007343 */ /* 0x005fea0003c00000 */
.L_x_2803:
        /* <DEDUP_REMOVED lines=24> */
.L_x_2804:
        /* <DEDUP_REMOVED lines=15> */
[----:B------:R-:W-:Y:S01]  /*19160*/  HFMA2.MMA R8, -RZ, RZ, 0, 4.4763088226318359375e-05 ;  /* 0x000002efff087435 */ /* 0x000fe200000001ff */
[----:B------:R-:W-:Y:S02]  /*19170*/  IMAD.U32 R6, RZ, RZ, UR4 ;  /* 0x00000004ff067e24 */ /* 0x000fe4000f8e00ff */
[----:B------:R-:W-:-:S02]  /*19180*/  IMAD.U32 R7, RZ, RZ, UR5 ;  /* 0x00000005ff077e24 */ /* 0x000fc4000f8e00ff */
[----:B------:R-:W-:Y:S02]  /*19190*/  IMAD.U32 R10, RZ, RZ, UR6 ;  /* 0x00000006ff0a7e24 */ /* 0x000fe4000f8e00ff */
[----:B------:R-:W-:Y:S02]  /*191a0*/  IMAD.U32 R11, RZ, RZ, UR7 ;  /* 0x00000007ff0b7e24 */ /* 0x000fe4000f8e00ff */
[----:B------:R-:W-:Y:S02]  /*191b0*/  IMAD.MOV.U32 R12, RZ, RZ, 0x1 ;  /* 0x00000001ff0c7424 */ /* 0x000fe400078e00ff */
[----:B-1----:R-:W-:-:S07]  /*191c0*/  IMAD.MOV.U32 R13, RZ, RZ, RZ ;  /* 0x000000ffff0d7224 */ /* 0x002fce00078e00ff */
[----:B------:R-:W-:-:S07]  /*191d0*/  LEPC R20, `(.L_x_2805) ;  /* 0x000000001014794e */ /* 0x000fce0000000000 */
[----:B0-2---:R-:W-:Y:S05]  /*191e0*/  CALL.ABS.NOINC R2 ;  /* 0x0000000002007343 */ /* 0x005fea0003c00000 */
.L_x_2805:
[----:B------:R-:W-:Y:S01]  /*191f0*/  ULDC.64 UR4, c[0x0][0x5e8] ;  /* 0x00017a0000047ab9 */ /* 0x000fe20000000a00 */
[----:B------:R-:W-:Y:S02]  /*19200*/  LOP3.LUT P0, RZ, R17, 0xff, RZ, 0xc0, !PT ;  /* 0x000000ff11ff7812 */ /* 0x000fe4000780c0ff */
[----:B------:R-:W-:Y:S02]  /*19210*/  IADD3 R18, P1, R18, UR4, RZ ;  /* 0x0000000412127c10 */ /* 0x000fe4000ff3e0ff */
[----:B-1----:R-:W-:-:S03]  /*19220*/  SEL R3, RZ, 0x1, !P0 ;  /* 0x00000001ff037807 */ /* 0x002fc60004000000 */
[----:B------:R-:W-:-:S05]  /*19230*/  IMAD.X R19, RZ, RZ, UR5, P1 ;  /* 0x00000005ff137e24 */ /* 0x000fca00088e06ff */
[----:B------:R-:W-:Y:S01]  /*19240*/  STG.E.U8 desc[UR58][R18.64], R3 ;  /* 0x0000000312007986 */ /* 0x000fe2000c10113a */
[----:B------:R-:W-:Y:S05]  /*19250*/  EXIT ;  /* 0x000000000000794d */ /* 0x000fea0003800000 */
.L_x_2801:
[----:B------:R-:W-:Y:S04]  /*19260*/  STG.E.U8 desc[UR58][R4.64], R26 ;  /* 0x0000001a04007986 */ /* 0x000fe8000c10113a */
[----:B------:R-:W-:Y:S04]  /*19270*/  STG.E.U8 desc[UR58][R4.64+0x1], R25 ;  /* 0x0000011904007986 */ /* 0x000fe8000c10113a */
[----:B------:R-:W-:Y:S04]  /*19280*/  STG.E.U8 desc[UR58][R4.64+0x2], R22 ;  /* 0x0000021604007986 */ /* 0x000fe8000c10113a */
[----:B------:R-:W-:Y:S01]  /*19290*/  STG.E.U8 desc[UR58][R4.64+0x3], R17 ;  /* 0x0000031104007986 */ /* 0x000fe2000c10113a */
[----:B------:R-:W-:Y:S05]  /*192a0*/  EXIT ;  /* 0x000000000000794d */ /* 0x000fea0003800000 */
.L_x_2799:
[----:B------:R-:W-:Y:S01]  /*192b0*/  ISETP.NE.AND P0, PT, RZ, UR36, PT ;  /* 0x00000024ff007c0c */ /* 0x000fe2000bf05270 */
[----:B------:R-:W-:Y:S02]  /*192c0*/  ULDC.64 UR4, c[0x0][0x5e8] ;  /* 0x00017a0000047ab9 */ /* 0x000fe40000000a00 */
[----:B------:R-:W-:Y:S02]  /*192d0*/  IADD3 R2, P1, R24, UR4, RZ ;  /* 0x0000000418027c10 */ /* 0x000fe4000ff3e0ff */
[----:B------:R-:W-:Y:S02]  /*192e0*/  IADD3 R4, P2, R23, UR4, RZ ;  /* 0x0000000417047c10 */ /* 0x000fe4000ff5e0ff */
[----:B------:R-:W-:Y:S01]  /*192f0*/  IADD3 R6, P3, R19, UR4, RZ ;  /* 0x0000000413067c10 */ /* 0x000fe2000ff7e0ff */
[----:B-1----:R-:W-:Y:S01]  /*19300*/  IMAD.X R3, RZ, RZ, UR5, P1 ;  /* 0x00000005ff037e24 */ /* 0x002fe200088e06ff */
        /* <DEDUP_REMOVED lines=43> */
.L_x_2807:
        /* <DEDUP_REMOVED lines=24> */
.L_x_2808:
        /* <DEDUP_REMOVED lines=24> */
.L_x_2809:
        /* <DEDUP_REMOVED lines=24> */
.L_x_2810:
[----:B------:R-:W-:Y:S01]  /*19a40*/  ULDC.64 UR4, c[0x0][0x5e8] ;  /* 0x00017a0000047ab9 */ /* 0x000fe20000000a00 */
[----:B------:R-:W-:Y:S02]  /*19a50*/  LOP3.LUT P0, RZ, R17, 0xff, RZ, 0xc0, !PT ;  /* 0x000000ff11ff7812 */ /* 0x000fe4000780c0ff */
[----:B------:R-:W-:Y:S02]  /*19a60*/  IADD3 R18, P1, R18, UR4, RZ ;  /* 0x0000000412127c10 */ /* 0x000fe4000ff3e0ff */
[----:B-1----:R-:W-:-:S03]  /*19a70*/  SEL R3, RZ, 0x1, !P0 ;  /* 0x00000001ff037807 */ /* 0x002fc60004000000 */
[----:B------:R-:W-:-:S05]  /*19a80*/  IMAD.X R19, RZ, RZ, UR5, P1 ;  /* 0x00000005ff137e24 */ /* 0x000fca00088e06ff */
[----:B------:R-:W-:Y:S01]  /*19a90*/  STG.E.U8 desc[UR58][R18.64], R3 ;  /* 0x0000000312007986 */ /* 0x000fe2000c10113a */
[----:B------:R-:W-:Y:S05]  /*19aa0*/  EXIT ;  /* 0x000000000000794d */ /* 0x000fea0003800000 */
.L_x_2806:
        /* <DEDUP_REMOVED lines=13> */
.L_x_2772:
        /* <DEDUP_REMOVED lines=31> */
.L_x_2812:
        /* <DEDUP_REMOVED lines=21> */
.L_x_2814:
        /* <DEDUP_REMOVED lines=24> */
.L_x_2815:
        /* <DEDUP_REMOVED lines=24> */
.L_x_2816:
        /* <DEDUP_REMOVED lines=24> */
.L_x_2817:
[----:B------:R-:W-:Y:S01]  /*1a340*/  ULDC.64 UR4, c[0x0][0x5e8] ;  /* 0x00017a0000047ab9 */ /* 0x000fe20000000a00 */
[----:B------:R-:W-:Y:S02]  /*1a350*/  LOP3.LUT P0, RZ, R17, 0xff, RZ, 0xc0, !PT ;  /* 0x000000ff11ff7812 */ /* 0x000fe4000780c0ff */
[----:B------:R-:W-:Y:S02]  /*1a360*/  IADD3 R2, P1, R23, UR4, RZ ;  /* 0x0000000417027c10 */ /* 0x000fe4000ff3e0ff */
[----:B------:R-:W-:-:S03]  /*1a370*/  SEL R5, RZ, 0x1, !P0 ;  /* 0x00000001ff057807 */ /* 0x000fc60004000000 */
[----:B-1----:R-:W-:-:S05]  /*1a380*/  IMAD.X R3, RZ, RZ, UR5, P1 ;  /* 0x00000005ff037e24 */ /* 0x002fca00088e06ff */
[----:B------:R-:W-:Y:S01]  /*1a390*/  STG.E.U8 desc[UR58][R2.64], R5 ;  /* 0x0000000502007986 */ /* 0x000fe2000c10113a */
[----:B------:R-:W-:Y:S05]  /*1a3a0*/  EXIT ;  /* 0x000000000000794d */ /* 0x000fea0003800000 */
.L_x_2813:
[----:B------:R-:W-:Y:S04]  /*1a3b0*/  STG.E.U8 desc[UR58][R4.64], R26 ;  /* 0x0000001a04007986 */ /* 0x000fe8000c10113a */
[----:B------:R-:W-:Y:S04]  /*1a3c0*/  STG.E.U8 desc[UR58][R4.64+0x1], R25 ;  /* 0x0000011904007986 */ /* 0x000fe8000c10113a */
[----:B------:R-:W-:Y:S04]  /*1a3d0*/  STG.E.U8 desc[UR58][R4.64+0x2], R22 ;  /* 0x0000021604007986 */ /* 0x000fe8000c10113a */
[----:B------:R-:W-:Y:S01]  /*1a3e0*/  STG.E.U8 desc[UR58][R4.64+0x3], R17 ;  /* 0x0000031104007986 */ /* 0x000fe2000c10113a */
[----:B------:R-:W-:Y:S05]  /*1a3f0*/  EXIT ;  /* 0x000000000000794d */ /* 0x000fea0003800000 */
.L_x_2811:
[----:B-1----:R-:W-:Y:S01]  /*1a400*/  ISETP.NE.AND P0, PT, R0, RZ, PT ;  /* 0x000000ff0000720c */ /* 0x002fe20003f05270 */
        /* <DEDUP_REMOVED lines=48> */
.L_x_2819:
        /* <DEDUP_REMOVED lines=24> */
.L_x_2820:
        /* <DEDUP_REMOVED lines=24> */
.L_x_2821:
        /* <DEDUP_REMOVED lines=24> */
.L_x_2822:
[----:B------:R-:W-:Y:S01]  /*1ab90*/  ULDC.64 UR4, c[0x0][0x5e8] ;  /* 0x00017a0000047ab9 */ /* 0x000fe20000000a00 */
[----:B------:R-:W-:Y:S02]  /*1aba0*/  LOP3.LUT P0, RZ, R17, 0xff, RZ, 0xc0, !PT ;  /* 0x000000ff11ff7812 */ /* 0x000fe4000780c0ff */
[----:B------:R-:W-:Y:S02]  /*1abb0*/  IADD3 R2, P1, R23, UR4, RZ ;  /* 0x0000000417027c10 */ /* 0x000fe4000ff3e0ff */
[----:B------:R-:W-:-:S03]  /*1abc0*/  SEL R5, RZ, 0x1, !P0 ;  /* 0x00000001ff057807 */ /* 0x000fc60004000000 */
[----:B-1----:R-:W-:-:S05]  /*1abd0*/  IMAD.X R3, RZ, RZ, UR5, P1 ;  /* 0x00000005ff037e24 */ /* 0x002fca00088e06ff */
[----:B------:R-:W-:Y:S01]  /*1abe0*/  STG.E.U8 desc[UR58][R2.64], R5 ;  /* 0x0000000502007986 */ /* 0x000fe2000c10113a */
[----:B------:R-:W-:Y:S05]  /*1abf0*/  EXIT ;  /* 0x000000000000794d */ /* 0x000fea0003800000 */
.L_x_2818:
        /* <DEDUP_REMOVED lines=13> */
.L_x_2823:
        /* <DEDUP_REMOVED lines=11> */
.L_x_7562:


//--------------------- .text._ZN2at6native13reduce_kernelILi512ELi1ENS0_8ReduceOpIiNS0_14func_wrapper_tIbZZZNS0_14or_kernel_cudaERNS_14TensorIteratorEENKUlvE_clEvENKUlvE1_clEvEUlbiE_EEjbLi4ELi4EEEEEvT1_ --------------------------
	.section	.text._ZN2at6native13reduce_kernelILi512ELi1ENS0_8ReduceOpIiNS0_14func_wrapper_tIbZZZNS0_14or_kernel_cudaERNS_14TensorIteratorEENKUlvE_clEvENKUlvE1_clEvEUlbiE_EEjbLi4ELi4EEEEEvT1_,"ax",@progbits
	.align	128
        .global         _ZN2at6native13reduce_kernelILi512ELi1ENS0_8ReduceOpIiNS0_14func_wrapper_tIbZZZNS0_14or_kernel_cudaERNS_14TensorIteratorEENKUlvE_clEvENKUlvE1_clEvEUlbiE_EEjbLi4ELi4EEEEEvT1_
        .type           _ZN2at6native13reduce_kernelILi512ELi1ENS0_8ReduceOpIiNS0_14func_wrapper_tIbZZZNS0_14or_kernel_cudaERNS_14TensorIteratorEENKUlvE_clEvENKUlvE1_clEvEUlbiE_EEjbLi4ELi4EEEEEvT1_,@function
        .size           _ZN2at6native13reduce_kernelILi512ELi1ENS0_8ReduceOpIiNS0_14func_wrapper_tIbZZZNS0_14or_kernel_cudaERNS_14TensorIteratorEENKUlvE_clEvENKUlvE1_clEvEUlbiE_EEjbLi4ELi4EEEEEvT1_,(.L_x_7563 - _ZN2at6native13reduce_kernelILi512ELi1ENS0_8ReduceOpIiNS0_14func_wrapper_tIbZZZNS0_14or_kernel_cudaERNS_14TensorIteratorEENKUlvE_clEvENKUlvE1_clEvEUlbiE_EEjbLi4ELi4EEEEEvT1_)
        .other          _ZN2at6native13reduce_kernelILi512ELi1ENS0_8ReduceOpIiNS0_14func_wrapper_tIbZZZNS0_14or_kernel_cudaERNS_14TensorIteratorEENKUlvE_clEvENKUlvE1_clEvEUlbiE_EEjbLi4ELi4EEEEEvT1_,@"STO_CUDA_ENTRY STV_DEFAULT"
_ZN2at6native13reduce_kernelILi512ELi1ENS0_8ReduceOpIiNS0_14func_wrapper_tIbZZZNS0_14or_kernel_cudaERNS_14TensorIteratorEENKUlvE_clEvENKUlvE1_clEvEUlbiE_EEjbLi4ELi4EEEEEvT1_:
.text._ZN2at6native13reduce_kernelILi512ELi1ENS0_8ReduceOpIiNS0_14func_wrapper_tIbZZZNS0_14or_kernel_cudaERNS_14TensorIteratorEENKUlvE_clEvENKUlvE1_clEvEUlbiE_EEjbLi4ELi4EEEEEvT1_:
        /* <DEDUP_REMOVED lines=286> */
.L_x_2824:
        /* <DEDUP_REMOVED lines=49> */
.L_x_2833:
[----:B------:R-:W-:Y:S05]  /*14f0*/  BSYNC B3 ;  /* 0x0000000000037941 */ /* 0x000fea0003800000 */
.L_x_2832:
        /* <DEDUP_REMOVED lines=9> */
[----:B--2---:R-:W-:-:S04]  /*1590*/  ISETP.NE.AND P0, PT, R6, RZ, PT ;  /* 0x000000ff0600720c */ /* 0x004fc80003f05270 */
[----:B------:R-:W-:-:S04]  /*15a0*/  ISETP.NE.OR P0, PT, R4, RZ, P0 ;  /* 0x000000ff0400720c */ /* 0x000fc80000705670 */
[----:B------:R-:W-:-:S09]  /*15b0*/  SEL R9, RZ, 0x1, !P0 ;  /* 0x00000001ff097807 */ /* 0x000fd20004000000 */
.L_x_2831:
[----:B------:R-:W-:Y:S05]  /*15c0*/  BSYNC B2 ;  /* 0x0000000000027941 */ /* 0x000fea0003800000 */
.L_x_2830:
[C---:B------:R-:W-:Y:S02]  /*15d0*/  IADD3 R7, P0, -R11.reuse, 0x4, RZ ;  /* 0x000000040b077810 */ /* 0x040fe40007f1e1ff */
[----:B------:R-:W-:Y:S02]  /*15e0*/  IADD3 R10, R11, -0x4, R2 ;  /* 0xfffffffc0b0a7810 */ /* 0x000fe40007ffe002 */
[----:B------:R-:W-:Y:S02]  /*15f0*/  LEA R12, P1, R7, R12, 0x2 ;  /* 0x0000000c070c7211 */ /* 0x000fe400078210ff */
[----:B------:R-:W-:-:S04]  /*1600*/  IADD3.X R4, RZ, -0x1, RZ, P0, !PT ;  /* 0xffffffffff047810 */ /* 0x000fc800007fe4ff */
[----:B------:R-:W-:-:S07]  /*1610*/  LEA.HI.X R13, R7, R13, R4, 0x2, P1 ;  /* 0x0000000d070d7211 */ /* 0x000fce00008f1404 */
.L_x_2829:
[----:B------:R-:W-:Y:S05]  /*1620*/  BSYNC B1 ;  /* 0x0000000000017941 */ /* 0x000fea0003800000 */
.L_x_2828:
        /* <DEDUP_REMOVED lines=11> */
.L_x_2836:
[----:B------:R-:W-:Y:S01]  /*16e0*/  IMAD.WIDE.U32 R4, R17, 0x10, R12 ;  /* 0x0000001011047825 */ /* 0x000fe200078e000c */
[----:B------:R-:W-:-:S05]  /*16f0*/  ULDC UR4, c[0x0][0x220] ;  /* 0x0000880000047ab9 */ /* 0x000fca0000000800 */
[----:B------:R-:W2:Y:S01]  /*1700*/  LDG.E.128 R4, desc[UR36][R4.64] ;  /* 0x0000002404047981 */ /* 0x000ea2000c1e1d00 */
[----:B------:R-:W-:Y:S01]  /*1710*/  VIADD R17, R17, UR4 ;  /* 0x0000000411117c36 */ /* 0x000fe20008000000 */
[----:B------:R-:W-:Y:S02]  /*1720*/  LOP3.LUT P2, RZ, R9, 0xff, RZ, 0xc0, !PT ;  /* 0x000000ff09ff7812 */ /* 0x000fe4000784c0ff */
[----:B------:R-:W-:Y:S02]  /*1730*/  LOP3.LUT P3, RZ, R16, 0xff, RZ, 0xc0, !PT ;  /* 0x000000ff10ff7812 */ /* 0x000fe4000786c0ff */
[----:B------:R-:W-:Y:S02]  /*1740*/  LEA R9, R17, 0x3, 0x2 ;  /* 0x0000000311097811 */ /* 0x000fe400078e10ff */
[----:B------:R-:W-:Y:S02]  /*1750*/  LOP3.LUT P0, RZ, R2, 0xff, RZ, 0xc0, !PT ;  /* 0x000000ff02ff7812 */ /* 0x000fe4000780c0ff */
[----:B------:R-:W-:-:S02]  /*1760*/  ISETP.GE.U32.AND P6, PT, R9, R10, PT ;  /* 0x0000000a0900720c */ /* 0x000fc40003fc6070 */
[----:B------:R-:W-:Y:S02]  /*1770*/  LOP3.LUT P1, RZ, R11, 0xff, RZ, 0xc0, !PT ;  /* 0x000000ff0bff7812 */ /* 0x000fe4000782c0ff */
[----:B--2---:R-:W-:Y:S02]  /*1780*/  ISETP.NE.OR P2, PT, R4, RZ, P2 ;  /* 0x000000ff0400720c */ /* 0x004fe40001745670 */
[----:B------:R-:W-:Y:S02]  /*1790*/  ISETP.NE.OR P3, PT, R5, RZ, P3 ;  /* 0x000000ff0500720c */ /* 0x000fe40001f65670 */
[----:B------:R-:W-:Y:S02]  /*17a0*/  ISETP.NE.OR P0, PT, R6, RZ, P0 ;  /* 0x000000ff0600720c */ /* 0x000fe40000705670 */
[----:B------:R-:W-:Y:S02]  /*17b0*/  ISETP.NE.OR P1, PT, R7, RZ, P1 ;  /* 0x000000ff0700720c */ /* 0x000fe40000f25670 */
[----:B------:R-:W-:-:S02]  /*17c0*/  SEL R9, RZ, 0x1, !P2 ;  /* 0x00000001ff097807 */ /* 0x000fc40005000000 */
[----:B------:R-:W-:Y:S02]  /*17d0*/  SEL R16, RZ, 0x1, !P3 ;  /* 0x00000001ff107807 */ /* 0x000fe40005800000 */
[----:B------:R-:W-:Y:S02]  /*17e0*/  SEL R2, RZ, 0x1, !P0 ;  /* 0x00000001ff027807 */ /* 0x000fe40004000000 */
[----:B------:R-:W-:Y:S01]  /*17f0*/  SEL R11, RZ, 0x1, !P1 ;  /* 0x00000001ff0b7807 */ /* 0x000fe20004800000 */
[----:B------:R-:W-:Y:S06]  /*1800*/  @!P6 BRA `(.L_x_2836) ;  /* 0xfffffffc00b4e947 */ /* 0x000fec000383ffff */
.L_x_2835:
[----:B------:R-:W-:Y:S05]  /*1810*/  BSYNC B1 ;  /* 0x0000000000017941 */ /* 0x000fea0003800000 */
.L_x_2834:
        /* <DEDUP_REMOVED lines=8> */
.L_x_2838:
[----:B------:R-:W-:Y:S05]  /*18a0*/  BSYNC B1 ;  /* 0x0000000000017941 */ /* 0x000fea0003800000 */
.L_x_2837:
        /* <DEDUP_REMOVED lines=10> */
[----:B------:R-:W-:-:S04]  /*1950*/  LOP3.LUT P0, RZ, R9, 0xff, RZ, 0xc0, !PT ;  /* 0x000000ff09ff7812 */ /* 0x000fc8000780c0ff */
[----:B--2---:R-:W-:-:S04]  /*1960*/  ISETP.NE.OR P0, PT, R12, RZ, P0 ;  /* 0x000000ff0c00720c */ /* 0x004fc80000705670 */
[----:B------:R-:W-:-:S09]  /*1970*/  SEL R9, RZ, 0x1, !P0 ;  /* 0x00000001ff097807 */ /* 0x000fd20004000000 */
.L_x_2840:
[----:B------:R-:W-:Y:S05]  /*1980*/  BSYNC B1 ;  /* 0x0000000000017941 */ /* 0x000fea0003800000 */
.L_x_2839:
[----:B------:R-:W-:-:S04]  /*1990*/  LOP3.LUT P0, RZ, R16, 0xff, R9, 0xc8, !PT ;  /* 0x000000ff10ff7812 */ /* 0x000fc8000780c809 */
[----:B------:R-:W-:-:S04]  /*19a0*/  SEL R5, RZ, 0x1, !P0 ;  /* 0x00000001ff057807 */ /* 0x000fc80004000000 */
[----:B------:R-:W-:-:S04]  /*19b0*/  LOP3.LUT P0, RZ, R2, 0xff, R5, 0xc8, !PT ;  /* 0x000000ff02ff7812 */ /* 0x000fc8000780c805 */
[----:B------:R-:W-:-:S04]  /*19c0*/  SEL R2, RZ, 0x1, !P0 ;  /* 0x00000001ff027807 */ /* 0x000fc80004000000 */
[----:B------:R-:W-:-:S04]  /*19d0*/  LOP3.LUT P0, RZ, R11, 0xff, R2, 0xc8, !PT ;  /* 0x000000ff0bff7812 */ /* 0x000fc8000780c802 */
[----:B------:R-:W-:Y:S01]  /*19e0*/  SEL R17, RZ, 0x1, !P0 ;  /* 0x00000001ff117807 */ /* 0x000fe20004000000 */
[----:B------:R-:W-:Y:S08]  /*19f0*/  BRA `(.L_x_2826) ;  /* 0x0000009800707947 */ /* 0x000ff00003800000 */
.L_x_2827:
        /* <DEDUP_REMOVED lines=25> */
.L_x_2849:
        /* <DEDUP_REMOVED lines=293> */
.L_x_2845:
        /* <DEDUP_REMOVED lines=8> */
[----:B-1----:R-:W-:Y:S01]  /*2e60*/  MOV R10, RZ ;  /* 0x000000ff000a7202 */ /* 0x002fe20000000f00 */
[----:B------:R-:W-:Y:S01]  /*2e70*/  IMAD.MOV.U32 R11, RZ, RZ, R5 ;  /* 0x000000ffff0b7224 */ /* 0x000fe200078e0005 */
        /* <DEDUP_REMOVED lines=241> */
.L_x_2846:
[----:B------:R-:W-:-:S04]  /*3d90*/  LOP3.LUT R17, R2, 0xfffffffc, RZ, 0xc0, !PT ;  /* 0xfffffffc02117812 */ /* 0x000fc800078ec0ff */
[----:B------:R-:W-:-:S05]  /*3da0*/  IADD3 R16, P0, R12, R17, RZ ;  /* 0x000000110c107210 */ /* 0x000fca0007f1e0ff */
[----:B------:R-:W-:-:S05]  /*3db0*/  IMAD.X R17, RZ, RZ, R13, P0 ;  /* 0x000000ffff117224 */ /* 0x000fca00000e060d */
[----:B-1----:R1:W5:Y:S01]  /*3dc0*/  LDG.E R11, desc[UR36][R16.64] ;  /* 0x00000024100b7981 */ /* 0x002362000c1e1900 */
[----:B------:R-:W-:Y:S01]  /*3dd0*/  IADD3 R5, R5, R4, RZ ;  /* 0x0000000405057210 */ /* 0x000fe20007ffe0ff */
[----:B------:R-:W-:Y:S01]  /*3de0*/  IMAD.MOV.U32 R2, RZ, RZ, RZ ;  /* 0x000000ffff027224 */ /* 0x000fe200078e00ff */
[----:B------:R-:W-:Y:S01]  /*3df0*/  MOV R10, RZ ;  /* 0x000000ff000a7202 */ /* 0x000fe20000000f00 */
        /* <DEDUP_REMOVED lines=244> */
.L_x_2847:
[----:B-1----:R-:W-:-:S04]  /*4d40*/  LOP3.LUT R17, R10, 0xfffffffc, RZ, 0xc0, !PT ;  /* 0xfffffffc0a117812 */ /* 0x002fc800078ec0ff */
[----:B------:R-:W-:-:S04]  /*4d50*/  IADD3 R16, P0, R12, R17, RZ ;  /* 0x000000110c107210 */ /* 0x000fc80007f1e0ff */
[----:B------:R-:W-:-:S05]  /*4d60*/  IADD3.X R17, RZ, R13, RZ, P0, !PT ;  /* 0x0000000dff117210 */ /* 0x000fca00007fe4ff */
[----:B------:R1:W5:Y:S01]  /*4d70*/  LDG.E R10, desc[UR36][R16.64] ;  /* 0x00000024100a7981 */ /* 0x000362000c1e1900 */
        /* <DEDUP_REMOVED lines=245> */
.L_x_2848:
[----:B-1----:R-:W-:Y:S01]  /*5cd0*/  LOP3.LUT R17, R2, 0xfffffffc, RZ, 0xc0, !PT ;  /* 0xfffffffc02117812 */ /* 0x002fe200078ec0ff */
[----:B------:R-:W-:-:S03]  /*5ce0*/  ULDC UR4, c[0x0][0x218] ;  /* 0x0000860000047ab9 */ /* 0x000fc60000000800 */
[----:B------:R-:W-:-:S05]  /*5cf0*/  IADD3 R16, P0, R12, R17, RZ ;  /* 0x000000110c107210 */ /* 0x000fca0007f1e0ff */
[----:B------:R-:W-:-:S05]  /*5d00*/  IMAD.X R17, RZ, RZ, R13, P0 ;  /* 0x000000ffff117224 */ /* 0x000fca00000e060d */
[----:B------:R-:W2:Y:S01]  /*5d10*/  LDG.E R22, desc[UR36][R16.64] ;  /* 0x0000002410167981 */ /* 0x000ea2000c1e1900 */
[----:B------:R-:W-:Y:S01]  /*5d20*/  IADD3 R5, R5, R4, RZ ;  /* 0x0000000405057210 */ /* 0x000fe20007ffe0ff */
[----:B------:R-:W-:Y:S01]  /*5d30*/  IMAD.U32 R2, RZ, RZ, UR4 ;  /* 0x00000004ff027e24 */ /* 0x000fe2000f8e00ff */
[----:B------:R-:W-:Y:S02]  /*5d40*/  LOP3.LUT P2, RZ, R9, 0xff, RZ, 0xc0, !PT ;  /* 0x000000ff09ff7812 */ /* 0x000fe4000784c0ff */
[----:B------:R-:W-:Y:S01]  /*5d50*/  LOP3.LUT P3, RZ, R8, 0xff, RZ, 0xc0, !PT ;  /* 0x000000ff08ff7812 */ /* 0x000fe2000786c0ff */
[----:B------:R-:W-:Y:S01]  /*5d60*/  IMAD R9, R4, 0x3, R5 ;  /* 0x0000000304097824 */ /* 0x000fe200078e0205 */
[----:B------:R-:W-:Y:S02]  /*5d70*/  LOP3.LUT P0, RZ, R7, 0xff, RZ, 0xc0, !PT ;  /* 0x000000ff07ff7812 */ /* 0x000fe4000780c0ff */
[----:B------:R-:W-:Y:S02]  /*5d80*/  LOP3.LUT P1, RZ, R6, 0xff, RZ, 0xc0, !PT ;  /* 0x000000ff06ff7812 */ /* 0x000fe4000782c0ff */
[----:B------:R-:W-:-:S02]  /*5d90*/  ISETP.GE.U32.AND P5, PT, R9, R2, PT ;  /* 0x000000020900720c */ /* 0x000fc40003fa6070 */
[----:B-----5:R-:W-:Y:S02]  /*5da0*/  ISETP.NE.OR P2, PT, R21, RZ, P2 ;  /* 0x000000ff1500720c */ /* 0x020fe40001745670 */
[----:B------:R-:W-:Y:S02]  /*5db0*/  ISETP.NE.OR P3, PT, R11, RZ, P3 ;  /* 0x000000ff0b00720c */ /* 0x000fe40001f65670 */
[----:B------:R-:W-:Y:S02]  /*5dc0*/  ISETP.NE.OR P0, PT, R10, RZ, P0 ;  /* 0x000000ff0a00720c */ /* 0x000fe40000705670 */
[----:B------:R-:W-:Y:S02]  /*5dd0*/  SEL R9, RZ, 0x1, !P2 ;  /* 0x00000001ff097807 */ /* 0x000fe40005000000 */
[----:B------:R-:W-:Y:S02]  /*5de0*/  SEL R8, RZ, 0x1, !P3 ;  /* 0x00000001ff087807 */ /* 0x000fe40005800000 */
[----:B------:R-:W-:-:S02]  /*5df0*/  SEL R7, RZ, 0x1, !P0 ;  /* 0x00000001ff077807 */ /* 0x000fc40004000000 */
[----:B--2---:R-:W-:-:S04]  /*5e00*/  ISETP.NE.OR P1, PT, R22, RZ, P1 ;  /* 0x000000ff1600720c */ /* 0x004fc80000f25670 */
[----:B------:R-:W-:Y:S01]  /*5e10*/  SEL R6, RZ, 0x1, !P1 ;  /* 0x00000001ff067807 */ /* 0x000fe20004800000 */
[----:B------:R-:W-:Y:S08]  /*5e20*/  @!P5 BRA `(.L_x_2849) ;  /* 0xffffffbc0058d947 */ /* 0x000ff0000383ffff */
[----:B------:R-:W-:Y:S05]  /*5e30*/  BSYNC B2 ;  /* 0x0000000000027941 */ /* 0x000fea0003800000 */
.L_x_2844:
[----:B------:R-:W-:Y:S05]  /*5e40*/  BSYNC B1 ;  /* 0x0000000000017941 */ /* 0x000fea0003800000 */
.L_x_2843:
        /* <DEDUP_REMOVED lines=280> */
.L_x_2852:
[----:B------:R-:W-:-:S04]  /*6fd0*/  LOP3.LUT R17, R21, 0xfffffffc, RZ, 0xc0, !PT ;  /* 0xfffffffc15117812 */ /* 0x000fc800078ec0ff */
[----:B------:R-:W-:-:S04]  /*6fe0*/  IADD3 R16, P2, R12, R17, RZ ;  /* 0x000000110c107210 */ /* 0x000fc80007f5e0ff */
[----:B------:R-:W-:-:S05]  /*6ff0*/  IADD3.X R17, RZ, R13, RZ, P2, !PT ;  /* 0x0000000dff117210 */ /* 0x000fca00017fe4ff */
[----:B------:R1:W5:Y:S01]  /*7000*/  LDG.E R21, desc[UR36][R16.64] ;  /* 0x0000002410157981 */ /* 0x000362000c1e1900 */
        /* <DEDUP_REMOVED lines=277> */
.L_x_2853:
        /* <DEDUP_REMOVED lines=281> */
.L_x_2854:
        /* <DEDUP_REMOVED lines=281> */
.L_x_2855:
[----:B------:R-:W-:-:S04]  /*a480*/  LOP3.LUT R23, R22, 0xfffffffc, RZ, 0xc0, !PT ;  /* 0xfffffffc16177812 */ /* 0x000fc800078ec0ff */
[----:B------:R-:W-:-:S05]  /*a490*/  IADD3 R22, P1, R12, R23, RZ ;  /* 0x000000170c167210 */ /* 0x000fca0007f3e0ff */
[----:B------:R-:W-:-:S05]  /*a4a0*/  IMAD.X R23, RZ, RZ, R13, P1 ;  /* 0x000000ffff177224 */ /* 0x000fca00008e060d */
[----:B------:R1:W5:Y:S03]  /*a4b0*/  LDG.E R22, desc[UR36][R22.64] ;  /* 0x0000002416167981 */ /* 0x000366000c1e1900 */
.L_x_2851:
[----:B------:R-:W-:Y:S05]  /*a4c0*/  BSYNC B1 ;  /* 0x0000000000017941 */ /* 0x000fea0003800000 */
.L_x_2850:
[----:B------:R-:W-:Y:S04]  /*a4d0*/  BSSY B1, `(.L_x_2856) ;  /* 0x0000017000017945 */ /* 0x000fe80003800000 */
[----:B------:R-:W-:Y:S05]  /*a4e0*/  @P0 BRA `(.L_x_2857) ;  /* 0x0000000000540947 */ /* 0x000fea0003800000 */
[----:B------:R-:W-:Y:S02]  /*a4f0*/  IADD3 R5, R5, R4, RZ ;  /* 0x0000000405057210 */ /* 0x000fe40007ffe0ff */
[----:B------:R-:W-:Y:S02]  /*a500*/  LOP3.LUT P0, RZ, R9, 0xff, RZ, 0xc0, !PT ;  /* 0x000000ff09ff7812 */ /* 0x000fe4000780c0ff */
[----:B------:R-:W-:Y:S02]  /*a510*/  ISETP.GE.U32.AND P1, PT, R5, R2, PT ;  /* 0x000000020500720c */ /* 0x000fe40003f26070 */
[----:B-----5:R-:W-:-:S04]  /*a520*/  ISETP.NE.OR P0, PT, R21, RZ, P0 ;  /* 0x000000ff1500720c */ /* 0x020fc80000705670 */
[----:B------:R-:W-:-:S07]  /*a530*/  SEL R9, RZ, 0x1, !P0 ;  /* 0x00000001ff097807 */ /* 0x000fce0004000000 */
[----:B------:R-:W-:Y:S05]  /*a540*/  @P1 BRA `(.L_x_2857) ;  /* 0x00000000003c1947 */ /* 0x000fea0003800000 */
[----:B------:R-:W-:Y:S01]  /*a550*/  IMAD.IADD R5, R5, 0x1, R4 ;  /* 0x0000000105057824 */ /* 0x000fe200078e0204 */
[----:B------:R-:W-:-:S04]  /*a560*/  LOP3.LUT P0, RZ, R8, 0xff, RZ, 0xc0, !PT ;  /* 0x000000ff08ff7812 */ /* 0x000fc8000780c0ff */
[----:B------:R-:W-:Y:S02]  /*a570*/  ISETP.GE.U32.AND P1, PT, R5, R2, PT ;  /* 0x000000020500720c */ /* 0x000fe40003f26070 */
[----:B------:R-:W-:-:S04]  /*a580*/  ISETP.NE.OR P0, PT, R11, RZ, P0 ;  /* 0x000000ff0b00720c */ /* 0x000fc80000705670 */
[----:B------:R-:W-:-:S07]  /*a590*/  SEL R8, RZ, 0x1, !P0 ;  /* 0x00000001ff087807 */ /* 0x000fce0004000000 */
[----:B------:R-:W-:Y:S05]  /*a5a0*/  @P1 BRA `(.L_x_2857) ;  /* 0x0000000000241947 */ /* 0x000fea0003800000 */
[----:B------:R-:W-:Y:S02]  /*a5b0*/  IADD3 R5, R5, R4, RZ ;  /* 0x0000000405057210 */ /* 0x000fe40007ffe0ff */
[----:B------:R-:W-:Y:S02]  /*a5c0*/  LOP3.LUT P0, RZ, R7, 0xff, RZ, 0xc0, !PT ;  /* 0x000000ff07ff7812 */ /* 0x000fe4000780c0ff */
[----:B------:R-:W-:Y:S02]  /*a5d0*/  ISETP.GE.U32.AND P2, PT, R5, R2, PT ;  /* 0x000000020500720c */ /* 0x000fe40003f46070 */
[----:B------:R-:W-:-:S04]  /*a5e0*/  ISETP.NE.OR P0, PT, R10, RZ, P0 ;  /* 0x000000ff0a00720c */ /* 0x000fc80000705670 */
[----:B------:R-:W-:-:S07]  /*a5f0*/  SEL R7, RZ, 0x1, !P0 ;  /* 0x00000001ff077807 */ /* 0x000fce0004000000 */
[----:B------:R-:W-:-:S04]  /*a600*/  @!P2 LOP3.LUT P1, RZ, R6, 0xff, RZ, 0xc0, !PT ;  /* 0x000000ff06ffa812 */ /* 0x000fc8000782c0ff */
[----:B------:R-:W-:-:S04]  /*a610*/  @!P2 ISETP.NE.OR P1, PT, R22, RZ, P1 ;  /* 0x000000ff1600a20c */ /* 0x000fc80000f25670 */
[----:B------:R-:W-:-:S04]  /*a620*/  @!P2 SEL R2, RZ, 0x1, !P1 ;  /* 0x00000001ff02a807 */ /* 0x000fc80004800000 */
[----:B------:R-:W-:-:S07]  /*a630*/  @!P2 PRMT R6, R2, 0x7610, R6 ;  /* 0x000076100206a816 */ /* 0x000fce0000000006 */
.L_x_2857:
[----:B------:R-:W-:Y:S05]  /*a640*/  BSYNC B1 ;  /* 0x0000000000017941 */ /* 0x000fea0003800000 */
.L_x_2856:
[----:B------:R-:W-:-:S04]  /*a650*/  LOP3.LUT P0, RZ, R8, 0xff, R9, 0xc8, !PT ;  /* 0x000000ff08ff7812 */ /* 0x000fc8000780c809 */
[----:B------:R-:W-:-:S04]  /*a660*/  SEL R2, RZ, 0x1, !P0 ;  /* 0x00000001ff027807 */ /* 0x000fc80004000000 */
[----:B------:R-:W-:-:S04]  /*a670*/  LOP3.LUT P0, RZ, R7, 0xff, R2, 0xc8, !PT ;  /* 0x000000ff07ff7812 */ /* 0x000fc8000780c802 */
[----:B------:R-:W-:-:S04]  /*a680*/  SEL R5, RZ, 0x1, !P0 ;  /* 0x00000001ff057807 */ /* 0x000fc80004000000 */
[----:B------:R-:W-:-:S04]  /*a690*/  LOP3.LUT P0, RZ, R6, 0xff, R5, 0xc8, !PT ;  /* 0x000000ff06ff7812 */ /* 0x000fc8000780c805 */
[----:B------:R-:W-:Y:S01]  /*a6a0*/  SEL R17, RZ, 0x1, !P0 ;  /* 0x00000001ff117807 */ /* 0x000fe20004000000 */
[----:B------:R-:W-:Y:S08]  /*a6b0*/  BRA `(.L_x_2826) ;  /* 0x0000000c00407947 */ /* 0x000ff00003800000 */
.L_x_2842:
        /* <DEDUP_REMOVED lines=10> */
.L_x_2860:
[----:B------:R-:W-:Y:S02]  /*a760*/  IMAD.IADD R9, R4, 0x1, R5 ;  /* 0x0000000104097824 */ /* 0x000fe400078e0205 */
[----:B------:R-:W-:-:S03]  /*a770*/  IMAD R21, R18, R5, RZ ;  /* 0x0000000512157224 */ /* 0x000fc600078e02ff */
[----:B------:R-:W-:Y:S01]  /*a780*/  IADD3 R11, R9, R4, RZ ;  /* 0x00000004090b7210 */ /* 0x000fe20007ffe0ff */
[----:B------:R-:W-:Y:S02]  /*a790*/  IMAD R9, R18, R9, RZ ;  /* 0x0000000912097224 */ /* 0x000fe400078e02ff */
[----:B------:R-:W-:-:S04]  /*a7a0*/  IMAD.WIDE.U32 R20, R21, 0x4, R12 ;  /* 0x0000000415147825 */ /* 0x000fc800078e000c */
[----:B------:R-:W-:Y:S02]  /*a7b0*/  IMAD.IADD R5, R11, 0x1, R4 ;  /* 0x000000010b057824 */ /* 0x000fe400078e0204 */
[C---:B------:R-:W-:Y:S01]  /*a7c0*/  IMAD R11, R18.reuse, R11, RZ ;  /* 0x0000000b120b7224 */ /* 0x040fe200078e02ff */
[----:B------:R-:W2:Y:S01]  /*a7d0*/  LDG.E R20, desc[UR36][R20.64] ;  /* 0x0000002414147981 */ /* 0x000ea2000c1e1900 */
[----:B------:R-:W-:Y:S02]  /*a7e0*/  IMAD R23, R18, R5, RZ ;  /* 0x0000000512177224 */ /* 0x000fe400078e02ff */
[----:B------:R-:W-:-:S04]  /*a7f0*/  IMAD.WIDE.U32 R8, R9, 0x4, R12 ;  /* 0x0000000409087825 */ /* 0x000fc800078e000c */
[--C-:B------:R-:W-:Y:S02]  /*a800*/  IMAD.WIDE.U32 R10, R11, 0x4, R12.reuse ;  /* 0x000000040b0a7825 */ /* 0x100fe400078e000c */
[----:B------:R-:W3:Y:S02]  /*a810*/  LDG.E R8, desc[UR36][R8.64] ;  /* 0x0000002408087981 */ /* 0x000ee4000c1e1900 */
[----:B------:R-:W-:Y:S02]  /*a820*/  IMAD.WIDE.U32 R22, R23, 0x4, R12 ;  /* 0x0000000417167825 */ /* 0x000fe400078e000c */
[----:B------:R-:W4:Y:S04]  /*a830*/  LDG.E R10, desc[UR36][R10.64] ;  /* 0x000000240a0a7981 */ /* 0x000f28000c1e1900 */
[----:B------:R-:W5:Y:S01]  /*a840*/  LDG.E R22, desc[UR36][R22.64] ;  /* 0x0000002416167981 */ /* 0x000f62000c1e1900 */
[----:B------:R-:W-:-:S05]  /*a850*/  IADD3 R5, R5, R4, RZ ;  /* 0x0000000405057210 */ /* 0x000fca0007ffe0ff */
[----:B------:R-:W-:-:S05]  /*a860*/  IMAD R19, R4, 0x3, R5 ;  /* 0x0000000304137824 */ /* 0x000fca00078e0205 */
[----:B------:R-:W-:Y:S02]  /*a870*/  ISETP.GE.U32.AND P6, PT, R19, R2, PT ;  /* 0x000000021300720c */ /* 0x000fe40003fc6070 */
[----:B------:R-:W-:Y:S02]  /*a880*/  LOP3.LUT P0, RZ, R17, 0xff, RZ, 0xc0, !PT ;  /* 0x000000ff11ff7812 */ /* 0x000fe4000780c0ff */
[----:B------:R-:W-:Y:S02]  /*a890*/  LOP3.LUT P3, RZ, R16, 0xff, RZ, 0xc0, !PT ;  /* 0x000000ff10ff7812 */ /* 0x000fe4000786c0ff */
[----:B------:R-:W-:Y:S02]  /*a8a0*/  LOP3.LUT P4, RZ, R7, 0xff, RZ, 0xc0, !PT ;  /* 0x000000ff07ff7812 */ /* 0x000fe4000788c0ff */
[----:B------:R-:W-:Y:S02]  /*a8b0*/  LOP3.LUT P5, RZ, R6, 0xff, RZ, 0xc0, !PT ;  /* 0x000000ff06ff7812 */ /* 0x000fe400078ac0ff */
[----:B--2---:R-:W-:-:S02]  /*a8c0*/  ISETP.NE.OR P0, PT, R20, RZ, P0 ;  /* 0x000000ff1400720c */ /* 0x004fc40000705670 */
[----:B------:R-:W-:Y:S02]  /*a8d0*/  ISETP.NE.AND P2, PT, R20, RZ, PT ;  /* 0x000000ff1400720c */ /* 0x000fe40003f45270 */
[----:B------:R-:W-:Y:S02]  /*a8e0*/  SEL R17, RZ, 0x1, !P0 ;  /* 0x00000001ff117807 */ /* 0x000fe40004000000 */
[----:B---3--:R-:W-:Y:S02]  /*a8f0*/  ISETP.NE.OR P3, PT, R8, RZ, P3 ;  /* 0x000000ff0800720c */ /* 0x008fe40001f65670 */
[----:B----4-:R-:W-:Y:S02]  /*a900*/  ISETP.NE.OR P4, PT, R10, RZ, P4 ;  /* 0x000000ff0a00720c */ /* 0x010fe40002785670 */
[----:B-----5:R-:W-:Y:S02]  /*a910*/  ISETP.NE.OR P5, PT, R22, RZ, P5 ;  /* 0x000000ff1600720c */ /* 0x020fe40002fa5670 */
[----:B------:R-:W-:-:S02]  /*a920*/  SEL R16, RZ, 0x1, !P3 ;  /* 0x00000001ff107807 */ /* 0x000fc40005800000 */
[----:B------:R-:W-:Y:S02]  /*a930*/  ISETP.NE.AND P1, PT, R8, RZ, PT ;  /* 0x000000ff0800720c */ /* 0x000fe40003f25270 */
[----:B------:R-:W-:Y:S02]  /*a940*/  ISETP.NE.AND P0, PT, R10, RZ, PT ;  /* 0x000000ff0a00720c */ /* 0x000fe40003f05270 */
[----:B------:R-:W-:Y:S02]  /*a950*/  ISETP.NE.AND P3, PT, R22, RZ, PT ;  /* 0x000000ff1600720c */ /* 0x000fe40003f65270 */
[----:B------:R-:W-:Y:S02]  /*a960*/  SEL R7, RZ, 0x1, !P4 ;  /* 0x00000001ff077807 */ /* 0x000fe40006000000 */
[----:B------:R-:W-:Y:S01]  /*a970*/  SEL R6, RZ, 0x1, !P5 ;  /* 0x00000001ff067807 */ /* 0x000fe20006800000 */
[----:B------:R-:W-:Y:S08]  /*a980*/  @!P6 BRA `(.L_x_2860) ;  /* 0xfffffffc0074e947 */ /* 0x000ff0000383ffff */
[----:B------:R-:W-:Y:S05]  /*a990*/  BSYNC B2 ;  /* 0x0000000000027941 */ /* 0x000fea0003800000 */
.L_x_2859:
[----:B------:R-:W-:Y:S05]  /*a9a0*/  BSYNC B1 ;  /* 0x0000000000017941 */ /* 0x000fea0003800000 */
.L_x_2858:
[----:B------:R-:W-:Y:S01]  /*a9b0*/  ISETP.GE.U32.AND P4, PT, R5, R2, PT ;  /* 0x000000020500720c */ /* 0x000fe20003f86070 */
[----:B------:R-:W-:-:S12]  /*a9c0*/  BSSY B1, `(.L_x_2861) ;  /* 0x000001a000017945 */ /* 0x000fd80003800000 */
[----:B------:R-:W-:Y:S05]  /*a9d0*/  @P4 BRA `(.L_x_2862) ;  /* 0x0000000000604947 */ /* 0x000fea0003800000 */
[----:B------:R-:W-:-:S04]  /*a9e0*/  IMAD R9, R18, R5, RZ ;  /* 0x0000000512097224 */ /* 0x000fc800078e02ff */
[----:B------:R-:W-:-:S06]  /*a9f0*/  IMAD.WIDE.U32 R8, R9, 0x4, R12 ;  /* 0x0000000409087825 */ /* 0x000fcc00078e000c */
[----:B------:R-:W2:Y:S01]  /*aa00*/  LDG.E R8, desc[UR36][R8.64] ;  /* 0x0000002408087981 */ /* 0x000ea2000c1e1900 */
[----:B------:R-:W-:-:S05]  /*aa10*/  IMAD.IADD R11, R5, 0x1, R4 ;  /* 0x00000001050b7824 */ /* 0x000fca00078e0204 */
[----:B------:R-:W-:Y:S02]  /*aa20*/  ISETP.GE.U32.AND P5, PT, R11, R2, PT ;  /* 0x000000020b00720c */ /* 0x000fe40003fa6070 */
[----:B--2---:R-:W-:-:S11]  /*aa30*/  ISETP.NE.AND P2, PT, R8, RZ, PT ;  /* 0x000000ff0800720c */ /* 0x004fd60003f45270 */
[----:B------:R-:W-:Y:S05]  /*aa40*/  @P5 BRA `(.L_x_2862) ;  /* 0x0000000000445947 */ /* 0x000fea0003800000 */
[----:B------:R-:W-:-:S04]  /*aa50*/  IMAD R9, R18, R11, RZ ;  /* 0x0000000b12097224 */ /* 0x000fc800078e02ff */
[----:B------:R-:W-:-:S06]  /*aa60*/  IMAD.WIDE.U32 R8, R9, 0x4, R12 ;  /* 0x0000000409087825 */ /* 0x000fcc00078e000c */
[----:B------:R-:W2:Y:S01]  /*aa70*/  LDG.E R8, desc[UR36][R8.64] ;  /* 0x0000002408087981 */ /* 0x000ea2000c1e1900 */
[----:B------:R-:W-:-:S04]  /*aa80*/  IADD3 R11, R11, R4, RZ ;  /* 0x000000040b0b7210 */ /* 0x000fc80007ffe0ff */
[----:B------:R-:W-:Y:S02]  /*aa90*/  ISETP.GE.U32.AND P5, PT, R11, R2, PT ;  /* 0x000000020b00720c */ /* 0x000fe40003fa6070 */
[----:B--2---:R-:W-:-:S11]  /*aaa0*/  ISETP.NE.AND P1, PT, R8, RZ, PT ;  /* 0x000000ff0800720c */ /* 0x004fd60003f25270 */
[----:B------:R-:W-:Y:S05]  /*aab0*/  @P5 BRA `(.L_x_2862) ;  /* 0x0000000000285947 */ /* 0x000fea0003800000 */
[----:B------:R-:W-:Y:S02]  /*aac0*/  IMAD.IADD R19, R11, 0x1, R4 ;  /* 0x000000010b137824 */ /* 0x000fe400078e0204 */
[----:B------:R-:W-:-:S03]  /*aad0*/  IMAD R9, R18, R11, RZ ;  /* 0x0000000b12097224 */ /* 0x000fc600078e02ff */
[----:B------:R-:W-:Y:S01]  /*aae0*/  ISETP.GE.U32.AND P5, PT, R19, R2, PT ;  /* 0x000000021300720c */ /* 0x000fe20003fa6070 */
[----:B------:R-:W-:-:S06]  /*aaf0*/  IMAD.WIDE.U32 R8, R9, 0x4, R12 ;  /* 0x0000000409087825 */ /* 0x000fcc00078e000c */
[----:B------:R-:W2:Y:S06]  /*ab00*/  LDG.E R8, desc[UR36][R8.64] ;  /* 0x0000002408087981 */ /* 0x000eac000c1e1900 */
[----:B------:R-:W-:-:S04]  /*ab10*/  @!P5 IMAD R11, R18, R19, RZ ;  /* 0x00000013120bd224 */ /* 0x000fc800078e02ff */
[----:B------:R-:W-:-:S06]  /*ab20*/  @!P5 IMAD.WIDE.U32 R12, R11, 0x4, R12 ;  /* 0x000000040b0cd825 */ /* 0x000fcc00078e000c */
[----:B------:R-:W3:Y:S01]  /*ab30*/  @!P5 LDG.E R12, desc[UR36][R12.64] ;  /* 0x000000240c0cd981 */ /* 0x000ee2000c1e1900 */
[----:B--2---:R-:W-:Y:S02]  /*ab40*/  ISETP.NE.AND P0, PT, R8, RZ, PT ;  /* 0x000000ff0800720c */ /* 0x004fe40003f05270 */
[----:B---3--:R-:W-:-:S13]  /*ab50*/  @!P5 ISETP.NE.AND P3, PT, R12, RZ, PT ;  /* 0x000000ff0c00d20c */ /* 0x008fda0003f65270 */
.L_x_2862:
[----:B------:R-:W-:Y:S05]  /*ab60*/  BSYNC B1 ;  /* 0x0000000000017941 */ /* 0x000fea0003800000 */
.L_x_2861:
        /* <DEDUP_REMOVED lines=23> */
.L_x_2864:
[----:B------:R-:W-:Y:S05]  /*ace0*/  BSYNC B1 ;  /* 0x0000000000017941 */ /* 0x000fea0003800000 */
.L_x_2863:
[----:B------:R-:W-:-:S04]  /*acf0*/  LOP3.LUT P0, RZ, R16, 0xff, R17, 0xc8, !PT ;  /* 0x000000ff10ff7812 */ /* 0x000fc8000780c811 */
[----:B------:R-:W-:-:S04]  /*ad00*/  SEL R2, RZ, 0x1, !P0 ;  /* 0x00000001ff027807 */ /* 0x000fc80004000000 */
[----:B------:R-:W-:-:S04]  /*ad10*/  LOP3.LUT P0, RZ, R7, 0xff, R2, 0xc8, !PT ;  /* 0x000000ff07ff7812 */ /* 0x000fc8000780c802 */
[----:B------:R-:W-:-:S04]  /*ad20*/  SEL R5, RZ, 0x1, !P0 ;  /* 0x00000001ff057807 */ /* 0x000fc80004000000 */
[----:B------:R-:W-:-:S04]  /*ad30*/  LOP3.LUT P0, RZ, R6, 0xff, R5, 0xc8, !PT ;  /* 0x000000ff06ff7812 */ /* 0x000fc8000780c805 */
[----:B------:R-:W-:Y:S01]  /*ad40*/  SEL R17, RZ, 0x1, !P0 ;  /* 0x00000001ff117807 */ /* 0x000fe20004000000 */
[----:B------:R-:W-:Y:S08]  /*ad50*/  BRA `(.L_x_2826) ;  /* 0x0000000400987947 */ /* 0x000ff00003800000 */
.L_x_2841:
[----:B------:R-:W0:Y:S01]  /*ad60*/  LDC R4, c[0x0][0x220] ;  /* 0x00008800ff047b82 */ /* 0x000e220000000800 */
[----:B------:R-:W-:Y:S01]  /*ad70*/  ULDC.U8 UR4, c[0x0][0x211] ;  /* 0x0000844000047ab9 */ /* 0x000fe20000000000 */
[--C-:B------:R-:W-:Y:S01]  /*ad80*/  IMAD.MOV.U32 R9, RZ, RZ, R5.reuse ;  /* 0x000000ffff097224 */ /* 0x100fe200078e0005 */
[----:B------:R-:W-:Y:S01]  /*ad90*/  MOV R6, UR4 ;  /* 0x0000000400067c02 */ /* 0x000fe20008000f00 */
[----:B------:R-:W-:Y:S01]  /*ada0*/  IMAD.U32 R8, RZ, RZ, UR4 ;  /* 0x00000004ff087e24 */ /* 0x000fe2000f8e00ff */
[----:B------:R-:W-:Y:S01]  /*adb0*/  BSSY B1, `(.L_x_2865) ;  /* 0x000002a000017945 */ /* 0x000fe20003800000 */
[----:B0-----:R-:W-:Y:S01]  /*adc0*/  IMAD R7, R4, 0x3, R5 ;  /* 0x0000000304077824 */ /* 0x001fe200078e0205 */
[----:B------:R-:W-:-:S04]  /*add0*/  MOV R5, UR4 ;  /* 0x0000000400057c02 */ /* 0x000fc80008000f00 */
[----:B------:R-:W-:Y:S01]  /*ade0*/  ISETP.GE.U32.AND P0, PT, R7, R2, PT ;  /* 0x000000020700720c */ /* 0x000fe20003f06070 */
[----:B------:R-:W-:-:S12]  /*adf0*/  IMAD.U32 R7, RZ, RZ, UR4 ;  /* 0x00000004ff077e24 */ /* 0x000fd8000f8e00ff */
[----:B------:R-:W-:Y:S05]  /*ae00*/  @P0 BRA `(.L_x_2866) ;  /* 0x0000000000900947 */ /* 0x000fea0003800000 */
[----:B------:R-:W-:Y:S01]  /*ae10*/  BSSY B2, `(.L_x_2866) ;  /* 0x0000023000027945 */ /* 0x000fe20003800000 */
[C---:B------:R-:W-:Y:S02]  /*ae20*/  PRMT R7, R6.reuse, 0x7610, R7 ;  /* 0x0000761006077816 */ /* 0x040fe40000000007 */
[C---:B------:R-:W-:Y:S02]  /*ae30*/  PRMT R5, R6.reuse, 0x7610, R5 ;  /* 0x0000761006057816 */ /* 0x040fe40000000005 */
[----:B------:R-:W-:-:S07]  /*ae40*/  PRMT R8, R6, 0x7610, R8 ;  /* 0x0000761006087816 */ /* 0x000fce0000000008 */
.L_x_2867:
[C---:B------:R-:W-:Y:S01]  /*ae50*/  IADD3 R11, R9.reuse, R4, RZ ;  /* 0x00000004090b7210 */ /* 0x040fe20007ffe0ff */
[----:B------:R-:W-:-:S04]  /*ae60*/  IMAD.WIDE.U32 R16, R9, 0x4, R12 ;  /* 0x0000000409107825 */ /* 0x000fc800078e000c */
[C---:B------:R-:W-:Y:S02]  /*ae70*/  IMAD.IADD R19, R11.reuse, 0x1, R4 ;  /* 0x000000010b137824 */ /* 0x040fe400078e0204 */
[--C-:B------:R-:W-:Y:S01]  /*ae80*/  IMAD.WIDE.U32 R10, R11, 0x4, R12.reuse ;  /* 0x000000040b0a7825 */ /* 0x100fe200078e000c */
[----:B------:R-:W2:Y:S02]  /*ae90*/  LDG.E R16, desc[UR36][R16.64] ;  /* 0x0000002410107981 */ /* 0x000ea4000c1e1900 */
[C---:B------:R-:W-:Y:S01]  /*aea0*/  IADD3 R9, R19.reuse, R4, RZ ;  /* 0x0000000413097210 */ /* 0x040fe20007ffe0ff */
[--C-:B------:R-:W-:Y:S02]  /*aeb0*/  IMAD.WIDE.U32 R18, R19, 0x4, R12.reuse ;  /* 0x0000000413127825 */ /* 0x100fe400078e000c */
[----:B------:R-:W3:Y:S02]  /*aec0*/  LDG.E R10, desc[UR36][R10.64] ;  /* 0x000000240a0a7981 */ /* 0x000ee4000c1e1900 */
[----:B------:R-:W-:-:S02]  /*aed0*/  IMAD.WIDE.U32 R20, R9, 0x4, R12 ;  /* 0x0000000409147825 */ /* 0x000fc400078e000c */
[----:B------:R-:W4:Y:S04]  /*aee0*/  LDG.E R18, desc[UR36][R18.64] ;  /* 0x0000002412127981 */ /* 0x000f28000c1e1900 */
[----:B------:R-:W5:Y:S01]  /*aef0*/  LDG.E R20, desc[UR36][R20.64] ;  /* 0x0000002414147981 */ /* 0x000f62000c1e1900 */
[----:B------:R-:W-:-:S04]  /*af00*/  IMAD.IADD R9, R9, 0x1, R4 ;  /* 0x0000000109097824 */ /* 0x000fc800078e0204 */
[----:B------:R-:W-:-:S05]  /*af10*/  IMAD R23, R4, 0x3, R9 ;  /* 0x0000000304177824 */ /* 0x000fca00078e0209 */
[----:B------:R-:W-:Y:S02]  /*af20*/  ISETP.GE.U32.AND P6, PT, R23, R2, PT ;  /* 0x000000021700720c */ /* 0x000fe40003fc6070 */
[----:B------:R-:W-:Y:S02]  /*af30*/  LOP3.LUT P0, RZ, R8, 0xff, RZ, 0xc0, !PT ;  /* 0x000000ff08ff7812 */ /* 0x000fe4000780c0ff */
[----:B------:R-:W-:Y:S02]  /*af40*/  LOP3.LUT P3, RZ, R5, 0xff, RZ, 0xc0, !PT ;  /* 0x000000ff05ff7812 */ /* 0x000fe4000786c0ff */
[----:B------:R-:W-:Y:S02]  /*af50*/  LOP3.LUT P4, RZ, R7, 0xff, RZ, 0xc0, !PT ;  /* 0x000000ff07ff7812 */ /* 0x000fe4000788c0ff */
[----:B------:R-:W-:Y:S02]  /*af60*/  LOP3.LUT P5, RZ, R6, 0xff, RZ, 0xc0, !PT ;  /* 0x000000ff06ff7812 */ /* 0x000fe400078ac0ff */
[----:B--2---:R-:W-:-:S02]  /*af70*/  ISETP.NE.OR P0, PT, R16, RZ, P0 ;  /* 0x000000ff1000720c */ /* 0x004fc40000705670 */
[----:B---3--:R-:W-:Y:S02]  /*af80*/  ISETP.NE.OR P3, PT, R10, RZ, P3 ;  /* 0x000000ff0a00720c */ /* 0x008fe40001f65670 */
[----:B----4-:R-:W-:Y:S02]  /*af90*/  ISETP.NE.OR P4, PT, R18, RZ, P4 ;  /* 0x000000ff1200720c */ /* 0x010fe40002785670 */
[----:B-----5:R-:W-:Y:S02]  /*afa0*/  ISETP.NE.OR P5, PT, R20, RZ, P5 ;  /* 0x000000ff1400720c */ /* 0x020fe40002fa5670 */
[----:B------:R-:W-:Y:S02]  /*afb0*/  SEL R8, RZ, 0x1, !P0 ;  /* 0x00000001ff087807 */ /* 0x000fe40004000000 */
[----:B------:R-:W-:Y:S02]  /*afc0*/  SEL R5, RZ, 0x1, !P3 ;  /* 0x00000001ff057807 */ /* 0x000fe40005800000 */
[----:B------:R-:W-:-:S02]  /*afd0*/  ISETP.NE.AND P2, PT, R16, RZ, PT ;  /* 0x000000ff1000720c */ /* 0x000fc40003f45270 */
[----:B------:R-:W-:Y:S02]  /*afe0*/  ISETP.NE.AND P1, PT, R10, RZ, PT ;  /* 0x000000ff0a00720c */ /* 0x000fe40003f25270 */
[----:B------:R-:W-:Y:S02]  /*aff0*/  ISETP.NE.AND P0, PT, R18, RZ, PT ;  /* 0x000000ff1200720c */ /* 0x000fe40003f05270 */
[----:B------:R-:W-:Y:S02]  /*b000*/  ISETP.NE.AND P3, PT, R20, RZ, PT ;  /* 0x000000ff1400720c */ /* 0x000fe40003f65270 */
[----:B------:R-:W-:Y:S02]  /*b010*/  SEL R7, RZ, 0x1, !P4 ;  /* 0x00000001ff077807 */ /* 0x000fe40006000000 */
[----:B------:R-:W-:Y:S01]  /*b020*/  SEL R6, RZ, 0x1, !P5 ;  /* 0x00000001ff067807 */ /* 0x000fe20006800000 */
[----:B------:R-:W-:Y:S08]  /*b030*/  @!P6 BRA `(.L_x_2867) ;  /* 0xfffffffc0084e947 */ /* 0x000ff0000383ffff */
[----:B------:R-:W-:Y:S05]  /*b040*/  BSYNC B2 ;  /* 0x0000000000027941 */ /* 0x000fea0003800000 */
.L_x_2866:
[----:B------:R-:W-:Y:S05]  /*b050*/  BSYNC B1 ;  /* 0x0000000000017941 */ /* 0x000fea0003800000 */
.L_x_2865:
[----:B------:R-:W-:Y:S01]  /*b060*/  ISETP.GE.U32.AND P4, PT, R9, R2, PT ;  /* 0x000000020900720c */ /* 0x000fe20003f86070 */
[----:B------:R-:W-:-:S12]  /*b070*/  BSSY B1, `(.L_x_2868) ;  /* 0x0000016000017945 */ /* 0x000fd80003800000 */
[----:B------:R-:W-:Y:S05]  /*b080*/  @P4 BRA `(.L_x_2869) ;  /* 0x0000000000504947 */ /* 0x000fea0003800000 */
[----:B------:R-:W-:-:S06]  /*b090*/  IMAD.WIDE.U32 R10, R9, 0x4, R12 ;  /* 0x00000004090a7825 */ /* 0x000fcc00078e000c */
[----:B------:R-:W2:Y:S01]  /*b0a0*/  LDG.E R10, desc[UR36][R10.64] ;  /* 0x000000240a0a7981 */ /* 0x000ea2000c1e1900 */
[----:B------:R-:W-:-:S04]  /*b0b0*/  IADD3 R17, R9, R4, RZ ;  /* 0x0000000409117210 */ /* 0x000fc80007ffe0ff */
[----:B------:R-:W-:Y:S02]  /*b0c0*/  ISETP.GE.U32.AND P5, PT, R17, R2, PT ;  /* 0x000000021100720c */ /* 0x000fe40003fa6070 */
[----:B--2---:R-:W-:-:S11]  /*b0d0*/  ISETP.NE.AND P2, PT, R10, RZ, PT ;  /* 0x000000ff0a00720c */ /* 0x004fd60003f45270 */
[----:B------:R-:W-:Y:S05]  /*b0e0*/  @P5 BRA `(.L_x_2869) ;  /* 0x0000000000385947 */ /* 0x000fea0003800000 */
[----:B------:R-:W-:-:S06]  /*b0f0*/  IMAD.WIDE.U32 R10, R17, 0x4, R12 ;  /* 0x00000004110a7825 */ /* 0x000fcc00078e000c */
[----:B------:R-:W2:Y:S01]  /*b100*/  LDG.E R10, desc[UR36][R10.64] ;  /* 0x000000240a0a7981 */ /* 0x000ea2000c1e1900 */
[----:B------:R-:W-:-:S05]  /*b110*/  IMAD.IADD R17, R17, 0x1, R4 ;  /* 0x0000000111117824 */ /* 0x000fca00078e0204 */
[----:B------:R-:W-:Y:S02]  /*b120*/  ISETP.GE.U32.AND P5, PT, R17, R2, PT ;  /* 0x000000021100720c */ /* 0x000fe40003fa6070 */
[----:B--2---:R-:W-:-:S11]  /*b130*/  ISETP.NE.AND P1, PT, R10, RZ, PT ;  /* 0x000000ff0a00720c */ /* 0x004fd60003f25270 */
[----:B------:R-:W-:Y:S05]  /*b140*/  @P5 BRA `(.L_x_2869) ;  /* 0x0000000000205947 */ /* 0x000fea0003800000 */
[C---:B------:R-:W-:Y:S01]  /*b150*/  IADD3 R19, R17.reuse, R4, RZ ;  /* 0x0000000411137210 */ /* 0x040fe20007ffe0ff */
[----:B------:R-:W-:-:S03]  /*b160*/  IMAD.WIDE.U32 R10, R17, 0x4, R12 ;  /* 0x00000004110a7825 */ /* 0x000fc600078e000c */
[----:B------:R-:W-:-:S03]  /*b170*/  ISETP.GE.U32.AND P5, PT, R19, R2, PT ;  /* 0x000000021300720c */ /* 0x000fc60003fa6070 */
[----:B------:R-:W2:Y:S10]  /*b180*/  LDG.E R10, desc[UR36][R10.64] ;  /* 0x000000240a0a7981 */ /* 0x000eb4000c1e1900 */
[----:B------:R-:W-:-:S06]  /*b190*/  @!P5 IMAD.WIDE.U32 R12, R19, 0x4, R12 ;  /* 0x00000004130cd825 */ /* 0x000fcc00078e000c */
[----:B------:R-:W3:Y:S01]  /*b1a0*/  @!P5 LDG.E R12, desc[UR36][R12.64] ;  /* 0x000000240c0cd981 */ /* 0x000ee2000c1e1900 */
[----:B--2---:R-:W-:Y:S02]  /*b1b0*/  ISETP.NE.AND P0, PT, R10, RZ, PT ;  /* 0x000000ff0a00720c */ /* 0x004fe40003f05270 */
[----:B---3--:R-:W-:-:S13]  /*b1c0*/  @!P5 ISETP.NE.AND P3, PT, R12, RZ, PT ;  /* 0x000000ff0c00d20c */ /* 0x008fda0003f65270 */
.L_x_2869:
[----:B------:R-:W-:Y:S05]  /*b1d0*/  BSYNC B1 ;  /* 0x0000000000017941 */ /* 0x000fea0003800000 */
.L_x_2868:
        /* <DEDUP_REMOVED lines=23> */
.L_x_2871:
[----:B------:R-:W-:Y:S05]  /*b350*/  BSYNC B1 ;  /* 0x0000000000017941 */ /* 0x000fea0003800000 */
.L_x_2870:
[----:B------:R-:W-:-:S04]  /*b360*/  LOP3.LUT P0, RZ, R5, 0xff, R8, 0xc8, !PT ;  /* 0x000000ff05ff7812 */ /* 0x000fc8000780c808 */
[----:B------:R-:W-:-:S04]  /*b370*/  SEL R2, RZ, 0x1, !P0 ;  /* 0x00000001ff027807 */ /* 0x000fc80004000000 */
[----:B------:R-:W-:-:S04]  /*b380*/  LOP3.LUT P0, RZ, R7, 0xff, R2, 0xc8, !PT ;  /* 0x000000ff07ff7812 */ /* 0x000fc8000780c802 */
[----:B------:R-:W-:-:S04]  /*b390*/  SEL R5, RZ, 0x1, !P0 ;  /* 0x00000001ff057807 */ /* 0x000fc80004000000 */
[----:B------:R-:W-:-:S04]  /*b3a0*/  LOP3.LUT P0, RZ, R6, 0xff, R5, 0xc8, !PT ;  /* 0x000000ff06ff7812 */ /* 0x000fc8000780c805 */
[----:B------:R-:W-:-:S09]  /*b3b0*/  SEL R17, RZ, 0x1, !P0 ;  /* 0x00000001ff117807 */ /* 0x000fd20004000000 */
.L_x_2826:
[----:B------:R-:W-:Y:S05]  /*b3c0*/  BSYNC B0 ;  /* 0x0000000000007941 */ /* 0x000fea0003800000 */
.L_x_2825:
        /* <DEDUP_REMOVED lines=15> */
.L_x_2873:
        /* <DEDUP_REMOVED lines=13> */
.L_x_2872:
        /* <DEDUP_REMOVED lines=19> */
.L_x_2876:
        /* <DEDUP_REMOVED lines=14> */
.L_x_2875:
[----:B------:R-:W-:Y:S01]  /*b7a0*/  BAR.SYNC.DEFER_BLOCKING 0x0 ;  /* 0x0000000000007b1d */ /* 0x000fe20000010000 */
[----:B------:R-:W-:-:S13]  /*b7b0*/  ISETP.GE.AND P0, PT, R2, 0x2, PT ;  /* 0x000000020200780c */ /* 0x000fda0003f06270 */
[----:B------:R-:W-:Y:S05]  /*b7c0*/  @!P0 BRA `(.L_x_2874) ;  /* 0x0000000000288947 */ /* 0x000fea0003800000 */
[----:B------:R-:W-:-:S11]  /*b7d0*/  HFMA2.MMA R5, -RZ, RZ, 0, 5.9604644775390625e-08 ;  /* 0x00000001ff057435 */ /* 0x000fd600000001ff */
.L_x_2877:
        /* <DEDUP_REMOVED lines=9> */
.L_x_2874:
[----:B------:R-:W3:Y:S01]  /*b870*/  LDC R13, c[0x0][0x3e8] ;  /* 0x0000fa00ff0d7b82 */ /* 0x000ee20000000800 */
[----:B------:R-:W-:Y:S02]  /*b880*/  MOV R16, RZ ;  /* 0x000000ff00107202 */ /* 0x000fe40000000f00 */
[----:B---3--:R-:W-:-:S13]  /*b890*/  ISETP.NE.AND P1, PT, R13, RZ, PT ;  /* 0x000000ff0d00720c */ /* 0x008fda0003f25270 */
        /* <DEDUP_REMOVED lines=274> */
.L_x_2878:
        /* <DEDUP_REMOVED lines=13> */
[----:B------:R-:W-:Y:S01]  /*ca90*/  HFMA2.MMA R16, -RZ, RZ, 0, 0 ;  /* 0x00000000ff107435 */ /* 0x000fe200000001ff */
[----:B------:R-:W-:Y:S01]  /*caa0*/  IMAD R6, R0, UR4, RZ ;  /* 0x0000000400067c24 */ /* 0x000fe2000f8e02ff */
[----:B------:R-:W-:-:S03]  /*cab0*/  ULDC UR4, c[0x0][0x224] ;  /* 0x0000890000047ab9 */ /* 0x000fc60000000800 */
[----:B------:R-:W-:-:S04]  /*cac0*/  IMAD R7, R3, UR5, R6 ;  /* 0x0000000503077c24 */ /* 0x000fc8000f8e0206 */
[----:B--2---:R-:W-:Y:S01]  /*cad0*/  IMAD R7, R2, UR4, R7 ;  /* 0x0000000402077c24 */ /* 0x004fe2000f8e0207 */
        /* <DEDUP_REMOVED lines=274> */
.L_x_2880:
[----:B------:R-:W-:Y:S01]  /*dc00*/  ULDC UR9, c[0x0][0x22c] ;  /* 0x00008b0000097ab9 */ /* 0x000fe20000000800 */
[----:B------:R-:W-:Y:S01]  /*dc10*/  ULDC UR4, c[0x0][0x21c] ;  /* 0x0000870000047ab9 */ /* 0x000fe20000000800 */
[----:B------:R-:W-:Y:S01]  /*dc20*/  ISETP.NE.AND P0, PT, RZ, UR9, PT ;  /* 0x00000009ff007c0c */ /* 0x000fe2000bf05270 */
[----:B------:R-:W2:Y:S01]  /*dc30*/  S2UR UR8, SR_CgaCtaId ;  /* 0x00000000000879c3 */ /* 0x000ea20000008800 */
        /* <DEDUP_REMOVED lines=11> */
.L_x_2882:
[----:B--2---:R-:W-:Y:S05]  /*dcf0*/  BSYNC B0 ;  /* 0x0000000000007941 */ /* 0x004fea0003800000 */
.L_x_2881:
[----:B------:R-:W-:Y:S01]  /*dd00*/  PRMT R6, R6, 0x9910, RZ ;  /* 0x0000991006067816 */ /* 0x000fe200000000ff */
[----:B------:R-:W-:Y:S01]  /*dd10*/  BSSY B0, `(.L_x_2883) ;  /* 0x000000e000007945 */ /* 0x000fe20003800000 */
[----:B------:R-:W-:Y:S02]  /*dd20*/  LOP3.LUT P0, RZ, R0, R3, RZ, 0xfc, !PT ;  /* 0x0000000300ff7212 */ /* 0x000fe4000780fcff */
[----:B------:R-:W-:-:S13]  /*dd30*/  ISETP.NE.AND P1, PT, R6, RZ, PT ;  /* 0x000000ff0600720c */ /* 0x000fda0003f25270 */
[----:B------:R-:W-:Y:S05]  /*dd40*/  @!P1 BRA `(.L_x_2884) ;  /* 0x0000000000289947 */ /* 0x000fea0003800000 */
[----:B------:R-:W2:Y:S01]  /*dd50*/  S2UR UR4, SR_CTAID.Y ;  /* 0x00000000000479c3 */ /* 0x000ea20000002600 */
[----:B------:R-:W-:-:S07]  /*dd60*/  ISETP.NE.AND P2, PT, RZ, UR9, PT ;  /* 0x00000009ff007c0c */ /* 0x000fce000bf45270 */
[----:B------:R-:W2:Y:S02]  /*dd70*/  LDC R7, c[0x0][0x10] ;  /* 0x00000400ff077b82 */ /* 0x000ea40000000800 */
[----:B--2---:R-:W-:Y:S01]  /*dd80*/  IMAD R7, R2, R7, UR4 ;  /* 0x0000000402077e24 */ /* 0x004fe2000f8e0207 */
[----:B------:R-:W-:-:S03]  /*dd90*/  ULDC UR4, c[0x0][0x0] ;  /* 0x0000000000047ab9 */ /* 0x000fc60000000800 */
[----:B------:R-:W-:Y:S01]  /*dda0*/  @!P2 IMAD R7, R7, UR4, R0 ;  /* 0x000000040707ac24 */ /* 0x000fe2000f8e0200 */
[----:B------:R-:W-:-:S04]  /*ddb0*/  ULDC.64 UR4, c[0x0][0x600] ;  /* 0x0001800000047ab9 */ /* 0x000fc80000000a00 */
[----:B------:R-:W-:-:S04]  /*ddc0*/  IADD3 R6, P2, R7, UR4, RZ ;  /* 0x0000000407067c10 */ /* 0x000fc8000ff5e0ff */
[----:B------:R-:W-:-:S05]  /*ddd0*/  IADD3.X R7, RZ, UR5, RZ, P2, !PT ;  /* 0x00000005ff077c10 */ /* 0x000fca00097fe4ff */
[----:B------:R2:W-:Y:S04]  /*dde0*/  STG.E.U8 desc[UR36][R6.64], R17 ;  /* 0x0000001106007986 */ /* 0x0005e8000c101124 */
.L_x_2884:
[----:B------:R-:W-:Y:S05]  /*ddf0*/  BSYNC B0 ;  /* 0x0000000000007941 */ /* 0x000fea0003800000 */
.L_x_2883:
[----:B------:R-:W-:Y:S01]  /*de00*/  UMOV UR7, 0x400 ;  /* 0x0000040000077882 */ /* 0x000fe20000000000 */
        /* <DEDUP_REMOVED lines=8> */
[----:B------:R-:W-:Y:S02]  /*de90*/  CCTL.IVALL ;  /* 0x00000000ff00798f */ /* 0x000fe40002000000 */
[----:B------:R-:W-:Y:S06]  /*dea0*/  BAR.SYNC.DEFER_BLOCKING 0x0 ;  /* 0x0000000000007b1d */ /* 0x000fec0000010000 */
[----:B------:R-:W-:Y:S02]  /*deb0*/  BSSY B0, `(.L_x_2885) ;  /* 0x0000018000007945 */ /* 0x000fe40003800000 */
[----:B------:R-:W-:Y:S06]  /*dec0*/  BAR.SYNC.DEFER_BLOCKING 0x0 ;  /* 0x0000000000007b1d */ /* 0x000fec0000010000 */
[----:B------:R-:W-:Y:S05]  /*ded0*/  @P0 BRA `(.L_x_2886) ;  /* 0x0000000000540947 */ /* 0x000fea0003800000 */
[----:B-----5:R-:W3:Y:S01]  /*dee0*/  S2R R11, SR_LANEID ;  /* 0x00000000000b7919 */ /* 0x020ee20000000000 */
        /* <DEDUP_REMOVED lines=20> */
.L_x_2886:
[----:B------:R-:W-:Y:S05]  /*e030*/  BSYNC B0 ;  /* 0x0000000000007941 */ /* 0x000fea0003800000 */
.L_x_2885:
[----:B------:R-:W-:Y:S01]  /*e040*/  BAR.SYNC.DEFER_BLOCKING 0x0 ;  /* 0x0000000000007b1d */ /* 0x000fe20000010000 */
[----:B------:R-:W-:-:S09]  /*e050*/  ULEA UR4, UR8, UR7, 0x18 ;  /* 0x0000000708047291 */ /* 0x000fd2000f8ec03f */
[----:B--23--:R-:W2:Y:S02]  /*e060*/  LDS.U8 R6, [UR4] ;  /* 0x00000004ff067984 */ /* 0x00cea40008000000 */
        /* <DEDUP_REMOVED lines=23> */
[----:B-----5:R-:W2:Y:S01]  /*e1e0*/  LDC R11, c[0x0][0x4] ;  /* 0x00000100ff0b7b82 */ /* 0x020ea20000000800 */
[----:B------:R-:W-:Y:S01]  /*e1f0*/  BSSY B1, `(.L_x_2890) ;  /* 0x000000d000017945 */ /* 0x000fe20003800000 */
[----:B------:R-:W-:Y:S02]  /*e200*/  IMAD.MOV.U32 R8, RZ, RZ, R6 ;  /* 0x000000ffff087224 */ /* 0x000fe400078e0006 */
[----:B------:R-:W-:Y:S02]  /*e210*/  IMAD R9, R2, UR5, RZ ;  /* 0x0000000502097c24 */ /* 0x000fe4000f8e02ff */
[----:B--2---:R-:W-:-:S07]  /*e220*/  IMAD R11, R11, UR4, RZ ;  /* 0x000000040b0b7c24 */ /* 0x004fce000f8e02ff */
.L_x_2891:
        /* <DEDUP_REMOVED lines=10> */
.L_x_2890:
[----:B------:R-:W-:Y:S05]  /*e2d0*/  BRA `(.L_x_2889) ;  /* 0x00000000004c7947 */ /* 0x000fea0003800000 */
.L_x_2888:
[----:B------:R-:W-:Y:S01]  /*e2e0*/  ULDC UR5, c[0x0][0x228] ;  /* 0x00008a0000057ab9 */ /* 0x000fe20000000800 */
[----:B------:R-:W-:Y:S01]  /*e2f0*/  ULDC.64 UR10, c[0x0][0x600] ;  /* 0x00018000000a7ab9 */ /* 0x000fe20000000a00 */
[----:B------:R-:W-:-:S13]  /*e300*/  ISETP.GE.U32.AND P0, PT, R3, UR5, PT ;  /* 0x0000000503007c0c */ /* 0x000fda000bf06070 */
[----:B------:R-:W-:Y:S05]  /*e310*/  @P0 BRA `(.L_x_2889) ;  /* 0x00000000003c0947 */ /* 0x000fea0003800000 */
[----:B------:R-:W-:Y:S01]  /*e320*/  ULDC UR4, c[0x0][0x10] ;  /* 0x0000040000047ab9 */ /* 0x000fe20000000800 */
[----:B------:R-:W2:Y:S01]  /*e330*/  LDC R8, c[0x0][RZ] ;  /* 0x00000000ff087b82 */ /* 0x000ea20000000800 */
[----:B------:R-:W-:Y:S02]  /*e340*/  IMAD.MOV.U32 R9, RZ, RZ, R3 ;  /* 0x000000ffff097224 */ /* 0x000fe400078e0003 */
[----:B------:R-:W-:-:S05]  /*e350*/  IMAD R2, R2, UR4, RZ ;  /* 0x0000000402027c24 */ /* 0x000fca000f8e02ff */
[----:B-----5:R-:W3:Y:S02]  /*e360*/  LDC R10, c[0x0][0x4] ;  /* 0x00000100ff0a7b82 */ /* 0x020ee40000000800 */
.L_x_2892:
[----:B------:R-:W-:-:S05]  /*e370*/  IADD3 R7, R2, R9, RZ ;  /* 0x0000000902077210 */ /* 0x000fca0007ffe0ff */
[----:B--2---:R-:W-:-:S05]  /*e380*/  IMAD R7, R7, R8, R0 ;  /* 0x0000000807077224 */ /* 0x004fca00078e0200 */
[----:B------:R-:W-:-:S05]  /*e390*/  IADD3 R6, P0, R7, UR10, RZ ;  /* 0x0000000a07067c10 */ /* 0x000fca000ff1e0ff */
[----:B------:R-:W-:-:S05]  /*e3a0*/  IMAD.X R7, RZ, RZ, UR11, P0 ;  /* 0x0000000bff077e24 */ /* 0x000fca00080e06ff */
[----:B------:R-:W2:Y:S01]  /*e3b0*/  LDG.E.U8 R6, desc[UR36][R6.64] ;  /* 0x0000002406067981 */ /* 0x000ea2000c1e1100 */
[----:B---3--:R-:W-:Y:S02]  /*e3c0*/  IADD3 R9, R10, R9, RZ ;  /* 0x000000090a097210 */ /* 0x008fe40007ffe0ff */
[----:B--2---:R-:W-:-:S04]  /*e3d0*/  LOP3.LUT P0, RZ, R17, 0xff, R6, 0xc8, !PT ;  /* 0x000000ff11ff7812 */ /* 0x004fc8000780c806 */
[----:B------:R-:W-:Y:S02]  /*e3e0*/  SEL R17, RZ, 0x1, !P0 ;  /* 0x00000001ff117807 */ /* 0x000fe40004000000 */
[----:B------:R-:W-:-:S13]  /*e3f0*/  ISETP.GE.U32.AND P0, PT, R9, UR5, PT ;  /* 0x0000000509007c0c */ /* 0x000fda000bf06070 */
[----:B------:R-:W-:Y:S05]  /*e400*/  @!P0 BRA `(.L_x_2892) ;  /* 0xfffffffc00d88947 */ /* 0x000fea000383ffff */
.L_x_2889:
[----:B------:R-:W-:Y:S05]  /*e410*/  BSYNC B0 ;  /* 0x0000000000007941 */ /* 0x000fea0003800000 */
.L_x_2887:
[----:B-----5:R-:W2:Y:S01]  /*e420*/  LDC R11, c[0x0][RZ] ;  /* 0x00000000ff0b7b82 */ /* 0x020ea20000000800 */
[----:B------:R-:W-:Y:S01]  /*e430*/  ULDC UR5, c[0x0][0x4] ;  /* 0x0000010000057ab9 */ /* 0x000fe20000000800 */
[----:B------:R-:W-:Y:S02]  /*e440*/  UIADD3 UR7, UR7, 0x10, URZ ;  /* 0x0000001007077890 */ /* 0x000fe4000fffe03f */
[----:B------:R-:W-:Y:S02]  /*e450*/  USHF.R.U32.HI UR4, URZ, 0x1, UR5 ;  /* 0x000000013f047899 */ /* 0x000fe40008011605 */
[----:B------:R-:W-:Y:S01]  /*e460*/  ULEA UR7, UR8, UR7, 0x18 ;  /* 0x0000000708077291 */ /* 0x000fe2000f8ec03f */
[----:B------:R-:W-:-:S03]  /*e470*/  ULDC UR6, c[0x0][0x22c] ;  /* 0x00008b0000067ab9 */ /* 0x000fc60000000800 */
[----:B------:R-:W-:Y:S02]  /*e480*/  ISETP.NE.AND P0, PT, RZ, UR4, PT ;  /* 0x00000004ff007c0c */ /* 0x000fe4000bf05270 */
[----:B------:R-:W-:Y:S01]  /*e490*/  ISETP.NE.AND P3, PT, RZ, UR6, PT ;  /* 0x00000006ff007c0c */ /* 0x000fe2000bf65270 */
[----:B--2---:R-:W-:-:S05]  /*e4a0*/  IMAD R2, R3, R11, R0 ;  /* 0x0000000b03027224 */ /* 0x004fca00078e0200 */
[----:B------:R2:W-:Y:S05]  /*e4b0*/  STS.U8 [R2+UR7], R17 ;  /* 0x0000001102007988 */ /* 0x0005ea0008000007 */
[----:B------:R-:W-:Y:S05]  /*e4c0*/  @!P0 BRA `(.L_x_2893) ;  /* 0x0000000000388947 */ /* 0x000fea0003800000 */
[----:B------:R-:W-:-:S07]  /*e4d0*/  IMAD.U32 R6, RZ, RZ, UR4 ;  /* 0x00000004ff067e24 */ /* 0x000fce000f8e00ff */
.L_x_2894:
[----:B------:R-:W-:Y:S01]  /*e4e0*/  IADD3 R7, R3, R6, RZ ;  /* 0x0000000603077210 */ /* 0x000fe20007ffe0ff */
[----:B------:R-:W-:Y:S03]  /*e4f0*/  BAR.SYNC.DEFER_BLOCKING 0x0 ;  /* 0x0000000000007b1d */ /* 0x000fe60000010000 */
[----:B------:R-:W-:-:S04]  /*e500*/  ISETP.GE.U32.AND P0, PT, R7, UR5, PT ;  /* 0x0000000507007c0c */ /* 0x000fc8000bf06070 */
[----:B------:R-:W-:-:S13]  /*e510*/  ISETP.GE.U32.OR P0, PT, R3, R6, P0 ;  /* 0x000000060300720c */ /* 0x000fda0000706470 */
[----:B------:R-:W-:-:S05]  /*e520*/  @!P0 IMAD R7, R7, R11, R0 ;  /* 0x0000000b07078224 */ /* 0x000fca00078e0200 */
[----:B------:R-:W3:Y:S02]  /*e530*/  @!P0 LDS.U8 R8, [R7+UR7] ;  /* 0x0000000707088984 */ /* 0x000ee40008000000 */
[----:B---3--:R-:W-:-:S04]  /*e540*/  @!P0 LOP3.LUT P2, RZ, R8, 0xff, R17, 0xc8, !PT ;  /* 0x000000ff08ff8812 */ /* 0x008fc8000784c811 */
[----:B------:R-:W-:Y:S02]  /*e550*/  @!P0 SEL R9, RZ, 0x1, !P2 ;  /* 0x00000001ff098807 */ /* 0x000fe40005000000 */
[----:B------:R-:W-:Y:S02]  /*e560*/  ISETP.GT.AND P2, PT, R6, 0x1, PT ;  /* 0x000000010600780c */ /* 0x000fe40003f44270 */
[----:B------:R-:W-:Y:S01]  /*e570*/  SHF.R.S32.HI R6, RZ, 0x1, R6 ;  /* 0x00000001ff067819 */ /* 0x000fe20000011406 */
[----:B------:R3:W-:Y:S01]  /*e580*/  @!P0 STS.U8 [R2+UR7], R9 ;  /* 0x0000000902008988 */ /* 0x0007e20008000007 */
[----:B--2---:R-:W-:-:S09]  /*e590*/  @!P0 PRMT R17, R9, 0x7610, R17 ;  /* 0x0000761009118816 */ /* 0x004fd20000000011 */
[----:B---3--:R-:W-:Y:S05]  /*e5a0*/  @P2 BRA `(.L_x_2894) ;  /* 0xfffffffc00cc2947 */ /* 0x008fea000383ffff */
.L_x_2893:
        /* <DEDUP_REMOVED lines=11> */
.L_x_2897:
[----:B------:R-:W-:Y:S01]  /*e660*/  IADD3 R6, R0, R7, RZ ;  /* 0x0000000700067210 */ /* 0x000fe20007ffe0ff */
[----:B------:R-:W-:Y:S03]  /*e670*/  BAR.SYNC.DEFER_BLOCKING 0x0 ;  /* 0x0000000000007b1d */ /* 0x000fe60000010000 */
[----:B------:R-:W-:-:S04]  /*e680*/  ISETP.GE.U32.AND P0, PT, R6, R11, PT ;  /* 0x0000000b0600720c */ /* 0x000fc80003f06070 */
[----:B------:R-:W-:-:S13]  /*e690*/  ISETP.GE.U32.OR P0, PT, R0, R7, P0 ;  /* 0x000000070000720c */ /* 0x000fda0000706470 */
[--C-:B------:R-:W-:Y:S01]  /*e6a0*/  @!P0 IMAD.IADD R6, R3, 0x1, R7.reuse ;  /* 0x0000000103068824 */ /* 0x100fe200078e0207 */
[----:B------:R-:W-:-:S05]  /*e6b0*/  SHF.R.S32.HI R7, RZ, 0x1, R7 ;  /* 0x00000001ff077819 */ /* 0x000fca0000011407 */
[----:B------:R-:W3:Y:S02]  /*e6c0*/  @!P0 LDS.U8 R6, [R6] ;  /* 0x0000000006068984 */ /* 0x000ee40000000000 */
[----:B---3--:R-:W-:-:S04]  /*e6d0*/  @!P0 LOP3.LUT P2, RZ, R6, 0xff, R17, 0xc8, !PT ;  /* 0x000000ff06ff8812 */ /* 0x008fc8000784c811 */
[----:B------:R-:W-:Y:S02]  /*e6e0*/  @!P0 SEL R9, RZ, 0x1, !P2 ;  /* 0x00000001ff098807 */ /* 0x000fe40005000000 */
[----:B------:R-:W-:Y:S02]  /*e6f0*/  ISETP.GE.AND P2, PT, R7, 0x20, PT ;  /* 0x000000200700780c */ /* 0x000fe40003f46270 */
[----:B--2---:R-:W-:Y:S01]  /*e700*/  @!P0 PRMT R17, R9, 0x7610, R17 ;  /* 0x0000761009118816 */ /* 0x004fe20000000011 */
[----:B------:R3:W-:Y:S10]  /*e710*/  @!P0 STS.U8 [R2+UR7], R9 ;  /* 0x0000000902008988 */ /* 0x0007f40008000007 */
[----:B---3--:R-:W-:Y:S05]  /*e720*/  @P2 BRA `(.L_x_2897) ;  /* 0xfffffffc00cc2947 */ /* 0x008fea000383ffff */
[----:B------:R-:W-:-:S11]  /*e730*/  HFMA2.MMA R6, -RZ, RZ, 0, 1.9073486328125e-06 ;  /* 0x00000020ff067435 */ /* 0x000fd600000001ff */
.L_x_2896:
[----:B------:R-:W-:Y:S01]  /*e740*/  BAR.SYNC.DEFER_BLOCKING 0x0 ;  /* 0x0000000000007b1d */ /* 0x000fe20000010000 */
[----:B------:R-:W-:-:S13]  /*e750*/  ISETP.GE.AND P0, PT, R6, 0x2, PT ;  /* 0x000000020600780c */ /* 0x000fda0003f06270 */
[----:B------:R-:W-:Y:S05]  /*e760*/  @!P0 BRA `(.L_x_2895) ;  /* 0x0000000000288947 */ /* 0x000fea0003800000 */
[----:B------:R-:W-:-:S07]  /*e770*/  IMAD.MOV.U32 R3, RZ, RZ, 0x1 ;  /* 0x00000001ff037424 */ /* 0x000fce00078e00ff */
.L_x_2898:
[C---:B------:R-:W-:Y:S02]  /*e780*/  LOP3.LUT R0, R17.reuse, 0xffff, RZ, 0xc0, !PT ;  /* 0x0000ffff11007812 */ /* 0x040fe400078ec0ff */
[----:B------:R-:W-:Y:S02]  /*e790*/  LOP3.LUT P0, RZ, R17, 0xff, RZ, 0xc0, !PT ;  /* 0x000000ff11ff7812 */ /* 0x000fe4000780c0ff */
[----:B------:R-:W-:-:S06]  /*e7a0*/  PRMT R0, R0, 0x8880, RZ ;  /* 0x0000888000007816 */ /* 0x000fcc00000000ff */
[----:B------:R3:W4:Y:S02]  /*e7b0*/  SHFL.DOWN PT, R0, R0, R3, 0x1f ;  /* 0x08001f0300007589 */ /* 0x00072400000e0000 */
[----:B---3--:R-:W-:-:S04]  /*e7c0*/  SHF.L.U32 R3, R3, 0x1, RZ ;  /* 0x0000000103037819 */ /* 0x008fc800000006ff */
[----:B------:R-:W-:Y:S02]  /*e7d0*/  ISETP.GE.AND P2, PT, R3, R6, PT ;  /* 0x000000060300720c */ /* 0x000fe40003f46270 */
[----:B----4-:R-:W-:-:S04]  /*e7e0*/  ISETP.NE.OR P0, PT, R0, RZ, P0 ;  /* 0x000000ff0000720c */ /* 0x010fc80000705670 */
[----:B--2---:R-:W-:-:S07]  /*e7f0*/  SEL R17, RZ, 0x1, !P0 ;  /* 0x00000001ff117807 */ /* 0x004fce0004000000 */
[----:B------:R-:W-:Y:S05]  /*e800*/  @!P2 BRA `(.L_x_2898) ;  /* 0xfffffffc00dca947 */ /* 0x000fea000383ffff */
.L_x_2895:
        /* <DEDUP_REMOVED lines=9> */
[----:B------:R-:W3:Y:S02]  /*e8a0*/  LDG.E.U8 R0, desc[UR36][R4.64] ;  /* 0x0000002404007981 */ /* 0x000ee4000c1e1100 */
[----:B---3--:R-:W-:-:S04]  /*e8b0*/  LOP3.LUT P0, RZ, R17, 0xff, R0, 0xc8, !PT ;  /* 0x000000ff11ff7812 */ /* 0x008fc8000780c800 */
[----:B--2---:R-:W-:-:S09]  /*e8c0*/  SEL R17, RZ, 0x1, !P0 ;  /* 0x00000001ff117807 */ /* 0x004fd20004000000 */
.L_x_2900:
[----:B------:R-:W-:Y:S05]  /*e8d0*/  @!P1 BRA `(.L_x_2901) ;  /* 0x0000000000689947 */ /* 0x000fea0003800000 */
[----:B------:R-:W3:Y:S02]  /*e8e0*/  LDC R0, c[0x0][0x61c] ;  /* 0x00018700ff007b82 */ /* 0x000ee40000000800 */
[----:B---3--:R-:W-:-:S13]  /*e8f0*/  ISETP.NE.AND P0, PT, R0, 0x1, PT ;  /* 0x000000010000780c */ /* 0x008fda0003f05270 */
[----:B------:R-:W-:Y:S05]  /*e900*/  @!P0 BRA `(.L_x_2902) ;  /* 0x0000000000408947 */ /* 0x000fea0003800000 */
[----:B--2---:R-:W-:Y:S01]  /*e910*/  MOV R2, 0x0 ;  /* 0x0000000000027802 */ /* 0x004fe20000000f00 */
[----:B------:R-:W-:Y:S01]  /*e920*/  ULDC.64 UR4, c[0x4][0x640] ;  /* 0x0101900000047ab9 */ /* 0x000fe20000000a00 */
[----:B------:R-:W-:Y:S01]  /*e930*/  ULDC.64 UR6, c[0x4][0x328] ;  /* 0x0100ca0000067ab9 */ /* 0x000fe20000000a00 */
[----:B------:R-:W-:Y:S01]  /*e940*/  IMAD.U32 R4, RZ, RZ, UR4 ;  /* 0x00000004ff047e24 */ /* 0x000fe2000f8e00ff */
[----:B------:R-:W-:Y:S01]  /*e950*/  MOV R5, UR5 ;  /* 0x0000000500057c02 */ /* 0x000fe20008000f00 */
[----:B------:R-:W-:Y:S01]  /*e960*/  ULDC.64 UR4, c[0x4][0x630] ;  /* 0x01018c0000047ab9 */ /* 0x000fe20000000a00 */
[----:B------:R-:W2:Y:S01]  /*e970*/  LDC.64 R2, c[0x4][R2] ;  /* 0x0100000002027b82 */ /* 0x000ea20000000a00 */
        /* <DEDUP_REMOVED lines=8> */
[----:B-12---:R-:W-:Y:S05]  /*ea00*/  CALL.ABS.NOINC R2 ;  /* 0x0000000002007343 */ /* 0x006fea0003c00000 */
.L_x_2902:
[----:B------:R-:W-:Y:S01]  /*ea10*/  ULDC.64 UR4, c[0x0][0x5e8] ;  /* 0x00017a0000047ab9 */ /* 0x000fe20000000a00 */
[----:B------:R-:W-:Y:S02]  /*ea20*/  LOP3.LUT P0, RZ, R17, 0xff, RZ, 0xc0, !PT ;  /* 0x000000ff11ff7812 */ /* 0x000fe4000780c0ff */
[----:B------:R-:W-:Y:S02]  /*ea30*/  IADD3 R16, P1, R16, UR4, RZ ;  /* 0x0000000410107c10 */ /* 0x000fe4000ff3e0ff */
[----:B------:R-:W-:Y:S02]  /*ea40*/  SEL R3, RZ, 0x1, !P0 ;  /* 0x00000001ff037807 */ /* 0x000fe40004000000 */
[----:B--2---:R-:W-:-:S05]  /*ea50*/  IADD3.X R17, RZ, UR5, RZ, P1, !PT ;  /* 0x00000005ff117c10 */ /* 0x004fca0008ffe4ff */
[----:B------:R-:W-:Y:S01]  /*ea60*/  STG.E.U8 desc[UR36][R16.64], R3 ;  /* 0x0000000310007986 */ /* 0x000fe2000c101124 */
[----:B------:R-:W-:Y:S05]  /*ea70*/  EXIT ;  /* 0x000000000000794d */ /* 0x000fea0003800000 */
.L_x_2901:
[----:B------:R-:W-:Y:S01]  /*ea80*/  STG.E.U8 desc[UR36][R4.64], R17 ;  /* 0x0000001104007986 */ /* 0x000fe2000c101124 */
[----:B------:R-:W-:Y:S05]  /*ea90*/  EXIT ;  /* 0x000000000000794d */ /* 0x000fea0003800000 */
.L_x_2899:
[----:B------:R-:W-:Y:S01]  /*eaa0*/  ISETP.NE.AND P1, PT, RZ, UR38, PT ;  /* 0x00000026ff007c0c */ /* 0x000fe2000bf25270 */
[----:B------:R-:W-:Y:S01]  /*eab0*/  ULDC.64 UR4, c[0x0][0x5e8] ;  /* 0x00017a0000047ab9 */ /* 0x000fe20000000a00 */
[----:B------:R-:W-:Y:S01]  /*eac0*/  ULDC.U8 UR6, c[0x0][0x619] ;  /* 0x0001864000067ab9 */ /* 0x000fe20000000000 */
[----:B--2---:R-:W-:Y:S02]  /*ead0*/  IADD3 R2, P0, R16, UR4, RZ ;  /* 0x0000000410027c10 */ /* 0x004fe4000ff1e0ff */
[----:B------:R-:W-:-:S03]  /*eae0*/  ISETP.NE.AND P2, PT, RZ, UR6, PT ;  /* 0x00000006ff007c0c */ /* 0x000fc6000bf45270 */
[----:B------:R-:W-:-:S05]  /*eaf0*/  IMAD.X R3, RZ, RZ, UR5, P0 ;  /* 0x00000005ff037e24 */ /* 0x000fca00080e06ff */
[----:B------:R-:W-:Y:S05]  /*eb00*/  @!P1 BRA `(.L_x_2903) ;  /* 0x00000000000c9947 */ /* 0x000fea0003800000 */
[----:B------:R-:W2:Y:S02]  /*eb10*/  LDG.E.U8 R0, desc[UR36][R2.64] ;  /* 0x0000002402007981 */ /* 0x000ea4000c1e1100 */
[----:B--2---:R-:W-:-:S04]  /*eb20*/  LOP3.LUT P0, RZ, R0, 0xff, R17, 0xc8, !PT ;  /* 0x000000ff00ff7812 */ /* 0x004fc8000780c811 */
[----:B------:R-:W-:-:S09]  /*eb30*/  SEL R17, RZ, 0x1, !P0 ;  /* 0x00000001ff117807 */ /* 0x000fd20004000000 */
.L_x_2903:
[----:B------:R-:W-:Y:S05]  /*eb40*/  @!P2 BRA `(.L_x_2904) ;  /* 0x000000000068a947 */ /* 0x000fea0003800000 */
[----:B------:R-:W2:Y:S02]  /*eb50*/  LDC R0, c[0x0][0x61c] ;  /* 0x00018700ff007b82 */ /* 0x000ea40000000800 */
[----:B--2---:R-:W-:-:S13]  /*eb60*/  ISETP.NE.AND P0, PT, R0, 0x1, PT ;  /* 0x000000010000780c */ /* 0x004fda0003f05270 */
[----:B------:R-:W-:Y:S05]  /*eb70*/  @!P0 BRA `(.L_x_2905) ;  /* 0x0000000000408947 */ /* 0x000fea0003800000 */
[----:B------:R-:W-:Y:S01]  /*eb80*/  MOV R2, 0x0 ;  /* 0x0000000000027802 */ /* 0x000fe20000000f00 */
[----:B------:R-:W-:Y:S01]  /*eb90*/  ULDC.64 UR4, c[0x4][0x640] ;  /* 0x0101900000047ab9 */ /* 0x000fe20000000a00 */
[----:B------:R-:W-:Y:S01]  /*eba0*/  ULDC.64 UR6, c[0x4][0x328] ;  /* 0x0100ca0000067ab9 */ /* 0x000fe20000000a00 */
[----:B------:R-:W-:Y:S01]  /*ebb0*/  MOV R4, UR4 ;  /* 0x0000000400047c02 */ /* 0x000fe20008000f00 */
[----:B------:R-:W-:Y:S01]  /*ebc0*/  IMAD.U32 R5, RZ, RZ, UR5 ;  /* 0x00000005ff057e24 */ /* 0x000fe2000f8e00ff */
[----:B------:R-:W-:Y:S01]  /*ebd0*/  ULDC.64 UR4, c[0x4][0x630] ;  /* 0x01018c0000047ab9 */ /* 0x000fe20000000a00 */
[----:B------:R-:W2:Y:S01]  /*ebe0*/  LDC.64 R2, c[0x4][R2] ;  /* 0x0100000002027b82 */ /* 0x000ea20000000a00 */
        /* <DEDUP_REMOVED lines=8> */
[----:B-12---:R-:W-:Y:S05]  /*ec70*/  CALL.ABS.NOINC R2 ;  /* 0x0000000002007343 */ /* 0x006fea0003c00000 */
.L_x_2905:
[----:B------:R-:W-:Y:S01]  /*ec80*/  ULDC.64 UR4, c[0x0][0x5e8] ;  /* 0x00017a0000047ab9 */ /* 0x000fe20000000a00 */
[----:B------:R-:W-:Y:S02]  /*ec90*/  LOP3.LUT P0, RZ, R17, 0xff, RZ, 0xc0, !PT ;  /* 0x000000ff11ff7812 */ /* 0x000fe4000780c0ff */
[----:B------:R-:W-:Y:S02]  /*eca0*/  IADD3 R16, P1, R16, UR4, RZ ;  /* 0x0000000410107c10 */ /* 0x000fe4000ff3e0ff */
[----:B------:R-:W-:-:S03]  /*ecb0*/  SEL R3, RZ, 0x1, !P0 ;  /* 0x00000001ff037807 */ /* 0x000fc60004000000 */
[----:B------:R-:W-:-:S05]  /*ecc0*/  IMAD.X R17, RZ, RZ, UR5, P1 ;  /* 0x00000005ff117e24 */ /* 0x000fca00088e06ff */
[----:B------:R-:W-:Y:S01]  /*ecd0*/  STG.E.U8 desc[UR36][R16.64], R3 ;  /* 0x0000000310007986 */ /* 0x000fe2000c101124 */
[----:B------:R-:W-:Y:S05]  /*ece0*/  EXIT ;  /* 0x000000000000794d */ /* 0x000fea0003800000 */
.L_x_2904:
[----:B------:R-:W-:-:S04]  /*ecf0*/  LOP3.LUT P0, RZ, R17, 0xff, RZ, 0xc0, !PT ;  /* 0x000000ff11ff7812 */ /* 0x000fc8000780c0ff */
[----:B------:R-:W-:-:S05]  /*ed00*/  SEL R5, RZ, 0x1, !P0 ;  /* 0x00000001ff057807 */ /* 0x000fca0004000000 */
[----:B------:R-:W-:Y:S01]  /*ed10*/  STG.E.U8 desc[UR36][R2.64], R5 ;  /* 0x0000000502007986 */ /* 0x000fe2000c101124 */
[----:B------:R-:W-:Y:S05]  /*ed20*/  EXIT ;  /* 0x000000000000794d */ /* 0x000fea0003800000 */
.L_x_2879:
        /* <DEDUP_REMOVED lines=22> */
.L_x_2907:
        /* <DEDUP_REMOVED lines=14> */
[----:B-----5:R-:W-:Y:S01]  /*ef70*/  MOV R10, UR6 ;  /* 0x00000006000a7c02 */ /* 0x020fe20008000f00 */
[----:B------:R-:W-:Y:S01]  /*ef80*/  IMAD.U32 R11, RZ, RZ, UR7 ;  /* 0x00000007ff0b7e24 */ /* 0x000fe2000f8e00ff */
[----:B------:R-:W-:Y:S01]  /*ef90*/  MOV R13, RZ ;  /* 0x000000ff000d7202 */ /* 0x000fe20000000f00 */
[----:B------:R-:W-:-:S07]  /*efa0*/  IMAD.MOV.U32 R12, RZ, RZ, 0x1 ;  /* 0x00000001ff0c7424 */ /* 0x000fce00078e00ff */
[----:B0-----:R-:W-:-:S07]  /*efb0*/  LEPC R20, `(.L_x_2909) ;  /* 0x000000001014794e */ /* 0x001fce0000000000 */
[----:B-12---:R-:W-:Y:S05]  /*efc0*/  CALL.ABS.NOINC R2 ;  /* 0x0000000002007343 */ /* 0x006fea0003c00000 */
.L_x_2909:
[----:B------:R-:W-:Y:S01]  /*efd0*/  ULDC.64 UR4, c[0x0][0x5e8] ;  /* 0x00017a0000047ab9 */ /* 0x000fe20000000a00 */
[----:B------:R-:W-:Y:S02]  /*efe0*/  LOP3.LUT P0, RZ, R17, 0xff, RZ, 0xc0, !PT ;  /* 0x000000ff11ff7812 */ /* 0x000fe4000780c0ff */
[----:B------:R-:W-:Y:S02]  /*eff0*/  IADD3 R16, P1, R16, UR4, RZ ;  /* 0x0000000410107c10 */ /* 0x000fe4000ff3e0ff */
[----:B------:R-:W-:-:S03]  /*f000*/  SEL R3, RZ, 0x1, !P0 ;  /* 0x00000001ff037807 */ /* 0x000fc60004000000 */
[----:B------:R-:W-:-:S05]  /*f010*/  IMAD.X R17, RZ, RZ, UR5, P1 ;  /* 0x00000005ff117e24 */ /* 0x000fca00088e06ff */
[----:B------:R-:W-:Y:S01]  /*f020*/  STG.E.U8 desc[UR36][R16.64], R3 ;  /* 0x0000000310007986 */ /* 0x000fe2000c101124 */
[----:B------:R-:W-:Y:S05]  /*f030*/  EXIT ;  /* 0x000000000000794d */ /* 0x000fea0003800000 */
.L_x_2908:
[----:B------:R-:W-:Y:S01]  /*f040*/  STG.E.U8 desc[UR36][R4.64], R17 ;  /* 0x0000001104007986 */ /* 0x000fe2000c101124 */
[----:B------:R-:W-:Y:S05]  /*f050*/  EXIT ;  /* 0x000000000000794d */ /* 0x000fea0003800000 */
.L_x_2906:
        /* <DEDUP_REMOVED lines=10> */
.L_x_2910:
[----:B------:R-:W-:-:S04]  /*f100*/  LOP3.LUT P0, RZ, R17, 0xff, RZ, 0xc0, !PT ;  /* 0x000000ff11ff7812 */ /* 0x000fc8000780c0ff */
[----:B------:R-:W-:Y:S01]  /*f110*/  SEL R19, RZ, 0x1, !P0 ;  /* 0x00000001ff137807 */ /* 0x000fe20004000000 */
[----:B------:R-:W-:Y:S08]  /*f120*/  @!P2 BRA `(.L_x_2911) ;  /* 0x000000000060a947 */ /* 0x000ff00003800000 */
[----:B------:R-:W2:Y:S02]  /*f130*/  LDC R0, c[0x0][0x61c] ;  /* 0x00018700ff007b82 */ /* 0x000ea40000000800 */
[----:B--2---:R-:W-:-:S13]  /*f140*/  ISETP.NE.AND P0, PT, R0, 0x1, PT ;  /* 0x000000010000780c */ /* 0x004fda0003f05270 */
[----:B------:R-:W-:Y:S05]  /*f150*/  @!P0 BRA `(.L_x_2912) ;  /* 0x0000000000408947 */ /* 0x000fea0003800000 */
[----:B------:R-:W-:Y:S01]  /*f160*/  MOV R2, 0x0 ;  /* 0x0000000000027802 */ /* 0x000fe20000000f00 */
        /* <DEDUP_REMOVED lines=9> */
[----:B-----5:R-:W-:Y:S01]  /*f200*/  IMAD.U32 R10, RZ, RZ, UR6 ;  /* 0x00000006ff0a7e24 */ /* 0x020fe2000f8e00ff */
[----:B------:R-:W-:Y:S01]  /*f210*/  MOV R11, UR7 ;  /* 0x00000007000b7c02 */ /* 0x000fe20008000f00 */
[----:B------:R-:W-:-:S02]  /*f220*/  IMAD.MOV.U32 R8, RZ, RZ, 0x2ef ;  /* 0x000002efff087424 */ /* 0x000fc400078e00ff */
[----:B------:R-:W-:-:S07]  /*f230*/  IMAD.MOV.U32 R13, RZ, RZ, RZ ;  /* 0x000000ffff0d7224 */ /* 0x000fce00078e00ff */
[----:B0-----:R-:W-:-:S07]  /*f240*/  LEPC R20, `(.L_x_2912) ;  /* 0x000000001014794e */ /* 0x001fce0000000000 */
[----:B-12---:R-:W-:Y:S05]  /*f250*/  CALL.ABS.NOINC R2 ;  /* 0x0000000002007343 */ /* 0x006fea0003c00000 */
.L_x_2912:
[----:B------:R-:W-:Y:S02]  /*f260*/  ULDC.64 UR4, c[0x0][0x5e8] ;  /* 0x00017a0000047ab9 */ /* 0x000fe40000000a00 */
[----:B------:R-:W-:-:S04]  /*f270*/  IADD3 R16, P0, R16, UR4, RZ ;  /* 0x0000000410107c10 */ /* 0x000fc8000ff1e0ff */
[----:B------:R-:W-:-:S05]  /*f280*/  IADD3.X R17, RZ, UR5, RZ, P0, !PT ;  /* 0x00000005ff117c10 */ /* 0x000fca00087fe4ff */
[----:B------:R-:W-:Y:S01]  /*f290*/  STG.E.U8 desc[UR36][R16.64], R19 ;  /* 0x0000001310007986 */ /* 0x000fe2000c101124 */
[----:B------:R-:W-:Y:S05]  /*f2a0*/  EXIT ;  /* 0x000000000000794d */ /* 0x000fea0003800000 */
.L_x_2911:
[----:B------:R-:W-:Y:S01]  /*f2b0*/  STG.E.U8 desc[UR36][R2.64], R19 ;  /* 0x0000001302007986 */ /* 0x000fe2000c101124 */
[----:B------:R-:W-:Y:S05]  /*f2c0*/  EXIT ;  /* 0x000000000000794d */ /* 0x000fea0003800000 */
.L_x_2913:
        /* <DEDUP_REMOVED lines=11> */
.L_x_7563:


//--------------------- .text._ZN2at6native13reduce_kernelILi256ELi2ENS0_8ReduceOpIiNS0_14func_wrapper_tIbZZZNS0_14or_kernel_cudaERNS_14TensorIteratorEENKUlvE_clEvENKUlvE1_clEvEUlbiE_EEjbLi4ELi4EEEEEvT1_ --------------------------
	.section	.text._ZN2at6native13reduce_kernelILi256ELi2ENS0_8ReduceOpIiNS0_14func_wrapper_tIbZZZNS0_14or_kernel_cudaERNS_14TensorIteratorEENKUlvE_clEvENKUlvE1_clEvEUlbiE_EEjbLi4ELi4EEEEEvT1_,"ax",@progbits
	.align	128
        .global         _ZN2at6native13reduce_kernelILi256ELi2ENS0_8ReduceOpIiNS0_14func_wrapper_tIbZZZNS0_14or_kernel_cudaERNS_14TensorIteratorEENKUlvE_clEvENKUlvE1_clEvEUlbiE_EEjbLi4ELi4EEEEEvT1_
        .type           _ZN2at6native13reduce_kernelILi256ELi2ENS0_8ReduceOpIiNS0_14func_wrapper_tIbZZZNS0_14or_kernel_cudaERNS_14TensorIteratorEENKUlvE_clEvENKUlvE1_clEvEUlbiE_EEjbLi4ELi4EEEEEvT1_,@function
        .size           _ZN2at6native13reduce_kernelILi256ELi2ENS0_8ReduceOpIiNS0_14func_wrapper_tIbZZZNS0_14or_kernel_cudaERNS_14TensorIteratorEENKUlvE_clEvENKUlvE1_clEvEUlbiE_EEjbLi4ELi4EEEEEvT1_,(.L_x_7564 - _ZN2at6native13reduce_kernelILi256ELi2ENS0_8ReduceOpIiNS0_14func_wrapper_tIbZZZNS0_14or_kernel_cudaERNS_14TensorIteratorEENKUlvE_clEvENKUlvE1_clEvEUlbiE_EEjbLi4ELi4EEEEEvT1_)
        .other          _ZN2at6native13reduce_kernelILi256ELi2ENS0_8ReduceOpIiNS0_14func_wrapper_tIbZZZNS0_14or_kernel_cudaERNS_14TensorIteratorEENKUlvE_clEvENKUlvE1_clEvEUlbiE_EEjbLi4ELi4EEEEEvT1_,@"STO_CUDA_ENTRY STV_DEFAULT"
_ZN2at6native13reduce_kernelILi256ELi2ENS0_8ReduceOpIiNS0_14func_wrapper_tIbZZZNS0_14or_kernel_cudaERNS_14TensorIteratorEENKUlvE_clEvENKUlvE1_clEvEUlbiE_EEjbLi4ELi4EEEEEvT1_:
.text._ZN2at6native13reduce_kernelILi256ELi2ENS0_8ReduceOpIiNS0_14func_wrapper_tIbZZZNS0_14or_kernel_cudaERNS_14TensorIteratorEENKUlvE_clEvENKUlvE1_clEvEUlbiE_EEjbLi4ELi4EEEEEvT1_:
        /* <DEDUP_REMOVED lines=287> */
.L_x_2914:
        /* <DEDUP_REMOVED lines=43> */
.L_x_2918:
        /* <DEDUP_REMOVED lines=25> */
.L_x_2924:
[----:B------:R-:W-:Y:S05]  /*1630*/  BSYNC B2 ;  /* 0x0000000000027941 */ /* 0x000fea0003800000 */
.L_x_2923:
        /* <DEDUP_REMOVED lines=12> */
.L_x_2922:
[----:B------:R-:W-:Y:S05]  /*1700*/  BSYNC B1 ;  /* 0x0000000000017941 */ /* 0x000fea0003800000 */
.L_x_2921:
[----:B------:R-:W0:Y:S01]  /*1710*/  LDC R8, c[0x0][0x218] ;  /* 0x00008600ff087b82 */ /* 0x000e220000000800 */
[----:B------:R-:W-:-:S04]  /*1720*/  IADD3 R5, P0, -R9, 0x4, RZ ;  /* 0x0000000409057810 */ /* 0x000fc80007f1e1ff */
[----:B------:R-:W-:Y:S01]  /*1730*/  LEA R18, P1, R5, R18, 0x2 ;  /* 0x0000001205127211 */ /* 0x000fe200078210ff */
[----:B------:R-:W-:-:S05]  /*1740*/  IMAD.X R6, RZ, RZ, -0x1, P0 ;  /* 0xffffffffff067424 */ /* 0x000fca00000e06ff */
[----:B------:R-:W-:Y:S02]  /*1750*/  LEA.HI.X R19, R5, R19, R6, 0x2, P1 ;  /* 0x0000001305137211 */ /* 0x000fe400008f1406 */
[----:B0-----:R-:W-:-:S07]  /*1760*/  IADD3 R3, R9, -0x4, R8 ;  /* 0xfffffffc09037810 */ /* 0x001fce0007ffe008 */
.L_x_2920:
[----:B------:R-:W-:Y:S05]  /*1770*/  BSYNC B0 ;  /* 0x0000000000007941 */ /* 0x000fea0003800000 */
.L_x_2919:
        /* <DEDUP_REMOVED lines=16> */
.L_x_2927:
[----:B------:R-:W-:Y:S01]  /*1880*/  IMAD.WIDE.U32 R4, R11, 0x10, R18 ;  /* 0x000000100b047825 */ /* 0x000fe200078e0012 */
[----:B------:R-:W-:-:S05]  /*1890*/  ULDC UR4, c[0x0][0x220] ;  /* 0x0000880000047ab9 */ /* 0x000fca0000000800 */
[----:B------:R-:W2:Y:S01]  /*18a0*/  LDG.E.128 R4, desc[UR58][R4.64] ;  /* 0x0000003a04047981 */ /* 0x000ea2000c1e1d00 */
[----:B------:R-:W-:Y:S02]  /*18b0*/  IADD3 R11, R11, UR4, RZ ;  /* 0x000000040b0b7c10 */ /* 0x000fe4000fffe0ff */
[----:B------:R-:W-:Y:S02]  /*18c0*/  LOP3.LUT P2, RZ, R0, 0xff, RZ, 0xc0, !PT ;  /* 0x000000ff00ff7812 */ /* 0x000fe4000784c0ff */
[----:B------:R-:W-:Y:S02]  /*18d0*/  LEA R0, R11, 0x3, 0x2 ;  /* 0x000000030b007811 */ /* 0x000fe400078e10ff */
[----:B------:R-:W-:Y:S02]  /*18e0*/  LOP3.LUT P3, RZ, R13, 0xff, RZ, 0xc0, !PT ;  /* 0x000000ff0dff7812 */ /* 0x000fe4000786c0ff */
[----:B------:R-:W-:Y:S02]  /*18f0*/  ISETP.GE.U32.AND P6, PT, R0, R3, PT ;  /* 0x000000030000720c */ /* 0x000fe40003fc6070 */
[----:B------:R-:W-:-:S02]  /*1900*/  LOP3.LUT P0, RZ, R10, 0xff, RZ, 0xc0, !PT ;  /* 0x000000ff0aff7812 */ /* 0x000fc4000780c0ff */
        /* <DEDUP_REMOVED lines=10> */
.L_x_2926:
[----:B------:R-:W-:Y:S05]  /*19b0*/  BSYNC B0 ;  /* 0x0000000000007941 */ /* 0x000fea0003800000 */
.L_x_2925:
        /* <DEDUP_REMOVED lines=8> */
.L_x_2929:
[----:B------:R-:W-:Y:S05]  /*1a40*/  BSYNC B0 ;  /* 0x0000000000007941 */ /* 0x000fea0003800000 */
.L_x_2928:
        /* <DEDUP_REMOVED lines=13> */
.L_x_2931:
[----:B------:R-:W-:Y:S05]  /*1b20*/  BSYNC B0 ;  /* 0x0000000000007941 */ /* 0x000fea0003800000 */
.L_x_2930:
        /* <DEDUP_REMOVED lines=8> */
.L_x_2917:
        /* <DEDUP_REMOVED lines=34> */
.L_x_2940:
        /* <DEDUP_REMOVED lines=294> */
.L_x_2936:
        /* <DEDUP_REMOVED lines=251> */
.L_x_2937:
        /* <DEDUP_REMOVED lines=251> */
.L_x_2938:
        /* <DEDUP_REMOVED lines=249> */
.L_x_2939:
[----:B------:R-:W-:Y:S01]  /*5f20*/  LOP3.LUT R25, R22, 0xfffffff8, RZ, 0xc0, !PT ;  /* 0xfffffff816197812 */ /* 0x000fe200078ec0ff */
[----:B------:R-:W-:-:S03]  /*5f30*/  ULDC UR4, c[0x0][0x218] ;  /* 0x0000860000047ab9 */ /* 0x000fc60000000800 */
[----:B------:R-:W-:-:S05]  /*5f40*/  IADD3 R24, P0, R18, R25, RZ ;  /* 0x0000001912187210 */ /* 0x000fca0007f1e0ff */
[----:B------:R-:W-:-:S06]  /*5f50*/  IMAD.X R25, RZ, RZ, R19, P0 ;  /* 0x000000ffff197224 */ /* 0x000fcc00000e0613 */
[----:B------:R-:W2:Y:S01]  /*5f60*/  LDG.E.64 R24, desc[UR58][R24.64] ;  /* 0x0000003a18187981 */ /* 0x000ea2000c1e1b00 */
[----:B------:R-:W-:Y:S01]  /*5f70*/  IADD3 R11, R11, R10, RZ ;  /* 0x0000000a0b0b7210 */ /* 0x000fe20007ffe0ff */
[----:B------:R-:W-:Y:S01]  /*5f80*/  IMAD.U32 R22, RZ, RZ, UR4 ;  /* 0x00000004ff167e24 */ /* 0x000fe2000f8e00ff */
[----:B------:R-:W-:Y:S02]  /*5f90*/  LOP3.LUT P5, RZ, R5, 0xff, RZ, 0xc0, !PT ;  /* 0x000000ff05ff7812 */ /* 0x000fe400078ac0ff */
[----:B------:R-:W-:Y:S01]  /*5fa0*/  LOP3.LUT P3, RZ, R7, 0xff, RZ, 0xc0, !PT ;  /* 0x000000ff07ff7812 */ /* 0x000fe2000786c0ff */
[----:B------:R-:W-:Y:S01]  /*5fb0*/  IMAD R7, R10, 0x3, R11 ;  /* 0x000000030a077824 */ /* 0x000fe200078e020b */
[----:B-----5:R-:W-:Y:S02]  /*5fc0*/  ISETP.NE.OR P5, PT, R14, RZ, P5 ;  /* 0x000000ff0e00720c */ /* 0x020fe40002fa5670 */
[----:B------:R-:W-:Y:S02]  /*5fd0*/  LOP3.LUT P2, RZ, R0, 0xff, RZ, 0xc0, !PT ;  /* 0x000000ff00ff7812 */ /* 0x000fe4000784c0ff */
[----:B------:R-:W-:-:S02]  /*5fe0*/  LOP3.LUT P1, RZ, R3, 0xff, RZ, 0xc0, !PT ;  /* 0x000000ff03ff7812 */ /* 0x000fc4000782c0ff */
[----:B------:R-:W-:Y:S02]  /*5ff0*/  SEL R5, RZ, 0x1, !P5 ;  /* 0x00000001ff057807 */ /* 0x000fe40006800000 */
[----:B------:R-:W-:Y:S02]  /*6000*/  ISETP.GE.U32.AND P5, PT, R7, R22, PT ;  /* 0x000000160700720c */ /* 0x000fe40003fa6070 */
[----:B------:R-:W-:Y:S02]  /*6010*/  ISETP.NE.OR P2, PT, R12, RZ, P2 ;  /* 0x000000ff0c00720c */ /* 0x000fe40001745670 */
[----:B------:R-:W-:Y:S02]  /*6020*/  ISETP.NE.OR P1, PT, R13, RZ, P1 ;  /* 0x000000ff0d00720c */ /* 0x000fe40000f25670 */
[----:B------:R-:W-:Y:S02]  /*6030*/  SEL R0, RZ, 0x1, !P2 ;  /* 0x00000001ff007807 */ /* 0x000fe40005000000 */
[----:B------:R-:W-:-:S02]  /*6040*/  SEL R3, RZ, 0x1, !P1 ;  /* 0x00000001ff037807 */ /* 0x000fc40004800000 */
[----:B------:R-:W-:Y:S02]  /*6050*/  LOP3.LUT P4, RZ, R4, 0xff, RZ, 0xc0, !PT ;  /* 0x000000ff04ff7812 */ /* 0x000fe4000788c0ff */
[----:B------:R-:W-:Y:S02]  /*6060*/  LOP3.LUT P0, RZ, R6, 0xff, RZ, 0xc0, !PT ;  /* 0x000000ff06ff7812 */ /* 0x000fe4000780c0ff */
[----:B------:R-:W-:Y:S02]  /*6070*/  LOP3.LUT P2, RZ, R8, 0xff, RZ, 0xc0, !PT ;  /* 0x000000ff08ff7812 */ /* 0x000fe4000784c0ff */
[----:B------:R-:W-:Y:S02]  /*6080*/  LOP3.LUT P1, RZ, R9, 0xff, RZ, 0xc0, !PT ;  /* 0x000000ff09ff7812 */ /* 0x000fe4000782c0ff */
[----:B------:R-:W-:Y:S02]  /*6090*/  ISETP.NE.OR P4, PT, R15, RZ, P4 ;  /* 0x000000ff0f00720c */ /* 0x000fe40002785670 */
[----:B------:R-:W-:-:S02]  /*60a0*/  ISETP.NE.OR P0, PT, R20, RZ, P0 ;  /* 0x000000ff1400720c */ /* 0x000fc40000705670 */
[----:B------:R-:W-:Y:S02]  /*60b0*/  ISETP.NE.OR P3, PT, R21, RZ, P3 ;  /* 0x000000ff1500720c */ /* 0x000fe40001f65670 */
[----:B------:R-:W-:Y:S02]  /*60c0*/  SEL R4, RZ, 0x1, !P4 ;  /* 0x00000001ff047807 */ /* 0x000fe40006000000 */
[----:B------:R-:W-:Y:S02]  /*60d0*/  SEL R6, RZ, 0x1, !P0 ;  /* 0x00000001ff067807 */ /* 0x000fe40004000000 */
[----:B------:R-:W-:Y:S02]  /*60e0*/  SEL R7, RZ, 0x1, !P3 ;  /* 0x00000001ff077807 */ /* 0x000fe40005800000 */
[----:B--2---:R-:W-:Y:S02]  /*60f0*/  ISETP.NE.OR P2, PT, R24, RZ, P2 ;  /* 0x000000ff1800720c */ /* 0x004fe40001745670 */
[----:B------:R-:W-:-:S02]  /*6100*/  ISETP.NE.OR P1, PT, R25, RZ, P1 ;  /* 0x000000ff1900720c */ /* 0x000fc40000f25670 */
[----:B------:R-:W-:Y:S02]  /*6110*/  SEL R8, RZ, 0x1, !P2 ;  /* 0x00000001ff087807 */ /* 0x000fe40005000000 */
[----:B------:R-:W-:Y:S01]  /*6120*/  SEL R9, RZ, 0x1, !P1 ;  /* 0x00000001ff097807 */ /* 0x000fe20004800000 */
[----:B------:R-:W-:Y:S08]  /*6130*/  @!P5 BRA `(.L_x_2940) ;  /* 0xffffffbc0024d947 */ /* 0x000ff0000383ffff */
[----:B------:R-:W-:Y:S05]  /*6140*/  BSYNC B1 ;  /* 0x0000000000017941 */ /* 0x000fea0003800000 */
.L_x_2935:
[----:B------:R-:W-:Y:S05]  /*6150*/  BSYNC B0 ;  /* 0x0000000000007941 */ /* 0x000fea0003800000 */
.L_x_2934:
        /* <DEDUP_REMOVED lines=280> */
.L_x_2943:
        /* <DEDUP_REMOVED lines=281> */
.L_x_2944:
        /* <DEDUP_REMOVED lines=281> */
.L_x_2945:
        /* <DEDUP_REMOVED lines=281> */
.L_x_2946:
[----:B------:R-:W-:-:S04]  /*a790*/  LOP3.LUT R25, R29, 0xfffffff8, RZ, 0xc0, !PT ;  /* 0xfffffff81d197812 */ /* 0x000fc800078ec0ff */
[----:B------:R-:W-:-:S04]  /*a7a0*/  IADD3 R24, P1, R18, R25, RZ ;  /* 0x0000001912187210 */ /* 0x000fc80007f3e0ff */
[----:B------:R-:W-:-:S06]  /*a7b0*/  IADD3.X R25, RZ, R19, RZ, P1, !PT ;  /* 0x00000013ff197210 */ /* 0x000fcc0000ffe4ff */
[----:B------:R-:W5:Y:S03]  /*a7c0*/  LDG.E.64 R24, desc[UR58][R24.64] ;  /* 0x0000003a18187981 */ /* 0x000f66000c1e1b00 */
.L_x_2942:
[----:B------:R-:W-:Y:S05]  /*a7d0*/  BSYNC B0 ;  /* 0x0000000000007941 */ /* 0x000fea0003800000 */
.L_x_2941:
[----:B------:R-:W-:Y:S04]  /*a7e0*/  BSSY B0, `(.L_x_2947) ;  /* 0x0000024000007945 */ /* 0x000fe80003800000 */
[----:B------:R-:W-:Y:S05]  /*a7f0*/  @P0 BRA `(.L_x_2948) ;  /* 0x0000000000880947 */ /* 0x000fea0003800000 */
[----:B------:R-:W-:Y:S01]  /*a800*/  IMAD.IADD R11, R11, 0x1, R10 ;  /* 0x000000010b0b7824 */ /* 0x000fe200078e020a */
[----:B------:R-:W-:Y:S02]  /*a810*/  LOP3.LUT P0, RZ, R0, 0xff, RZ, 0xc0, !PT ;  /* 0x000000ff00ff7812 */ /* 0x000fe4000780c0ff */
[----:B------:R-:W-:Y:S02]  /*a820*/  LOP3.LUT P1, RZ, R3, 0xff, RZ, 0xc0, !PT ;  /* 0x000000ff03ff7812 */ /* 0x000fe4000782c0ff */
[----:B------:R-:W-:Y:S02]  /*a830*/  ISETP.GE.U32.AND P2, PT, R11, R22, PT ;  /* 0x000000160b00720c */ /* 0x000fe40003f46070 */
[----:B-----5:R-:W-:Y:S02]  /*a840*/  ISETP.NE.OR P0, PT, R12, RZ, P0 ;  /* 0x000000ff0c00720c */ /* 0x020fe40000705670 */
[----:B------:R-:W-:Y:S02]  /*a850*/  ISETP.NE.OR P1, PT, R13, RZ, P1 ;  /* 0x000000ff0d00720c */ /* 0x000fe40000f25670 */
[----:B------:R-:W-:-:S02]  /*a860*/  SEL R0, RZ, 0x1, !P0 ;  /* 0x00000001ff007807 */ /* 0x000fc40004000000 */
[----:B------:R-:W-:-:S05]  /*a870*/  SEL R3, RZ, 0x1, !P1 ;  /* 0x00000001ff037807 */ /* 0x000fca0004800000 */
[----:B------:R-:W-:Y:S05]  /*a880*/  @P2 BRA `(.L_x_2948) ;  /* 0x0000000000642947 */ /* 0x000fea0003800000 */
[----:B------:R-:W-:Y:S01]  /*a890*/  IMAD.IADD R11, R11, 0x1, R10 ;  /* 0x000000010b0b7824 */ /* 0x000fe200078e020a */
[----:B------:R-:W-:Y:S02]  /*a8a0*/  LOP3.LUT P0, RZ, R5, 0xff, RZ, 0xc0, !PT ;  /* 0x000000ff05ff7812 */ /* 0x000fe4000780c0ff */
[----:B------:R-:W-:Y:S02]  /*a8b0*/  LOP3.LUT P1, RZ, R4, 0xff, RZ, 0xc0, !PT ;  /* 0x000000ff04ff7812 */ /* 0x000fe4000782c0ff */
[----:B------:R-:W-:Y:S02]  /*a8c0*/  ISETP.GE.U32.AND P2, PT, R11, R22, PT ;  /* 0x000000160b00720c */ /* 0x000fe40003f46070 */
[----:B------:R-:W-:Y:S02]  /*a8d0*/  ISETP.NE.OR P0, PT, R14, RZ, P0 ;  /* 0x000000ff0e00720c */ /* 0x000fe40000705670 */
[----:B------:R-:W-:Y:S02]  /*a8e0*/  ISETP.NE.OR P1, PT, R15, RZ, P1 ;  /* 0x000000ff0f00720c */ /* 0x000fe40000f25670 */
[----:B------:R-:W-:-:S02]  /*a8f0*/  SEL R5, RZ, 0x1, !P0 ;  /* 0x00000001ff057807 */ /* 0x000fc40004000000 */
[----:B------:R-:W-:-:S05]  /*a900*/  SEL R4, RZ, 0x1, !P1 ;  /* 0x00000001ff047807 */ /* 0x000fca0004800000 */
[----:B------:R-:W-:Y:S05]  /*a910*/  @P2 BRA `(.L_x_2948) ;  /* 0x0000000000402947 */ /* 0x000fea0003800000 */
[----:B------:R-:W-:Y:S02]  /*a920*/  IADD3 R11, R11, R10, RZ ;  /* 0x0000000a0b0b7210 */ /* 0x000fe40007ffe0ff */
[----:B------:R-:W-:Y:S02]  /*a930*/  LOP3.LUT P2, RZ, R6, 0xff, RZ, 0xc0, !PT ;  /* 0x000000ff06ff7812 */ /* 0x000fe4000784c0ff */
[----:B------:R-:W-:Y:S02]  /*a940*/  ISETP.GE.U32.AND P3, PT, R11, R22, PT ;  /* 0x000000160b00720c */ /* 0x000fe40003f66070 */
[----:B------:R-:W-:Y:S02]  /*a950*/  LOP3.LUT P1, RZ, R7, 0xff, RZ, 0xc0, !PT ;  /* 0x000000ff07ff7812 */ /* 0x000fe4000782c0ff */
[----:B------:R-:W-:Y:S02]  /*a960*/  ISETP.NE.OR P2, PT, R20, RZ, P2 ;  /* 0x000000ff1400720c */ /* 0x000fe40001745670 */
[----:B------:R-:W-:-:S02]  /*a970*/  ISETP.NE.OR P1, PT, R21, RZ, P1 ;  /* 0x000000ff1500720c */ /* 0x000fc40000f25670 */
[----:B------:R-:W-:Y:S02]  /*a980*/  SEL R6, RZ, 0x1, !P2 ;  /* 0x00000001ff067807 */ /* 0x000fe40005000000 */
[----:B------:R-:W-:-:S03]  /*a990*/  SEL R7, RZ, 0x1, !P1 ;  /* 0x00000001ff077807 */ /* 0x000fc60004800000 */
[----:B------:R-:W-:Y:S02]  /*a9a0*/  @!P3 LOP3.LUT P0, RZ, R8, 0xff, RZ, 0xc0, !PT ;  /* 0x000000ff08ffb812 */ /* 0x000fe4000780c0ff */
[----:B------:R-:W-:Y:S02]  /*a9b0*/  @!P3 LOP3.LUT P4, RZ, R9, 0xff, RZ, 0xc0, !PT ;  /* 0x000000ff09ffb812 */ /* 0x000fe4000788c0ff */
[----:B------:R-:W-:Y:S02]  /*a9c0*/  @!P3 ISETP.NE.OR P0, PT, R24, RZ, P0 ;  /* 0x000000ff1800b20c */ /* 0x000fe40000705670 */
[----:B------:R-:W-:Y:S02]  /*a9d0*/  @!P3 ISETP.NE.OR P4, PT, R25, RZ, P4 ;  /* 0x000000ff1900b20c */ /* 0x000fe40002785670 */
[----:B------:R-:W-:Y:S02]  /*a9e0*/  @!P3 SEL R10, RZ, 0x1, !P0 ;  /* 0x00000001ff0ab807 */ /* 0x000fe40004000000 */
[----:B------:R-:W-:-:S02]  /*a9f0*/  @!P3 SEL R11, RZ, 0x1, !P4 ;  /* 0x00000001ff0bb807 */ /* 0x000fc40006000000 */
[----:B------:R-:W-:Y:S02]  /*aa00*/  @!P3 PRMT R8, R10, 0x7610, R8 ;  /* 0x000076100a08b816 */ /* 0x000fe40000000008 */
[----:B------:R-:W-:-:S07]  /*aa10*/  @!P3 PRMT R9, R11, 0x7610, R9 ;  /* 0x000076100b09b816 */ /* 0x000fce0000000009 */
.L_x_2948:
[----:B------:R-:W-:Y:S05]  /*aa20*/  BSYNC B0 ;  /* 0x0000000000007941 */ /* 0x000fea0003800000 */
.L_x_2947:
        /* <DEDUP_REMOVED lines=13> */
.L_x_2933:
        /* <DEDUP_REMOVED lines=18> */
.L_x_2952:
[----:B------:R-:W-:Y:S02]  /*ac20*/  IMAD R4, R0, R11, RZ ;  /* 0x0000000b00047224 */ /* 0x000fe400078e02ff */
[----:B------:R-:W-:-:S03]  /*ac30*/  IMAD.IADD R11, R10, 0x1, R11 ;  /* 0x000000010a0b7824 */ /* 0x000fc600078e020b */
[----:B------:R-:W-:Y:S01]  /*ac40*/  SHF.R.U32.HI R5, RZ, 0x1, R4 ;  /* 0x00000001ff057819 */ /* 0x000fe20000011604 */
[----:B------:R-:W-:Y:S02]  /*ac50*/  IMAD R6, R0, R11, RZ ;  /* 0x0000000b00067224 */ /* 0x000fe400078e02ff */
[----:B------:R-:W-:Y:S02]  /*ac60*/  IMAD.IADD R11, R11, 0x1, R10 ;  /* 0x000000010b0b7824 */ /* 0x000fe400078e020a */
[----:B------:R-:W-:Y:S01]  /*ac70*/  IMAD.WIDE.U32 R4, R5, 0x8, R18 ;  /* 0x0000000805047825 */ /* 0x000fe200078e0012 */
[----:B------:R-:W-:-:S03]  /*ac80*/  SHF.R.U32.HI R7, RZ, 0x1, R6 ;  /* 0x00000001ff077819 */ /* 0x000fc60000011606 */
[C---:B------:R-:W-:Y:S01]  /*ac90*/  IMAD R12, R0.reuse, R11, RZ ;  /* 0x0000000b000c7224 */ /* 0x040fe200078e02ff */
[----:B------:R-:W-:Y:S01]  /*aca0*/  IADD3 R11, R11, R10, RZ ;  /* 0x0000000a0b0b7210 */ /* 0x000fe20007ffe0ff */
[----:B------:R-:W-:Y:S01]  /*acb0*/  IMAD.WIDE.U32 R6, R7, 0x8, R18 ;  /* 0x0000000807067825 */ /* 0x000fe200078e0012 */
[----:B------:R-:W2:Y:S02]  /*acc0*/  LDG.E.64 R4, desc[UR58][R4.64] ;  /* 0x0000003a04047981 */ /* 0x000ea4000c1e1b00 */
[----:B------:R-:W-:Y:S01]  /*acd0*/  SHF.R.U32.HI R13, RZ, 0x1, R12 ;  /* 0x00000001ff0d7819 */ /* 0x000fe2000001160c */
[----:B------:R-:W-:Y:S02]  /*ace0*/  IMAD R14, R0, R11, RZ ;  /* 0x0000000b000e7224 */ /* 0x000fe400078e02ff */
[----:B------:R-:W3:Y:S02]  /*acf0*/  LDG.E.64 R6, desc[UR58][R6.64] ;  /* 0x0000003a06067981 */ /* 0x000ee4000c1e1b00 */
        /* <DEDUP_REMOVED lines=9> */
[----:B------:R-:W-:Y:S01]  /*ad90*/  LOP3.LUT P2, RZ, R3, 0xff, RZ, 0xc0, !PT ;  /* 0x000000ff03ff7812 */ /* 0x000fe2000784c0ff */
[----:B------:R-:W-:Y:S01]  /*ada0*/  IMAD R3, R10, 0x3, R11 ;  /* 0x000000030a037824 */ /* 0x000fe200078e020b */
[----:B------:R-:W-:Y:S02]  /*adb0*/  LOP3.LUT P3, RZ, R26, 0xff, RZ, 0xc0, !PT ;  /* 0x000000ff1aff7812 */ /* 0x000fe4000786c0ff */
[----:B------:R-:W-:Y:S02]  /*adc0*/  LOP3.LUT R20, R20, 0xfffffffd, RZ, 0xc0, !PT ;  /* 0xfffffffd14147812 */ /* 0x000fe400078ec0ff */
[----:B------:R-:W-:Y:S02]  /*add0*/  LOP3.LUT P0, RZ, R21, 0xff, RZ, 0xc0, !PT ;  /* 0x000000ff15ff7812 */ /* 0x000fe4000780c0ff */
[----:B------:R-:W-:Y:S02]  /*ade0*/  LOP3.LUT P1, RZ, R8, 0xff, RZ, 0xc0, !PT ;  /* 0x000000ff08ff7812 */ /* 0x000fe4000782c0ff */
[----:B--2---:R-:W-:-:S02]  /*adf0*/  ISETP.NE.OR P6, PT, R5, RZ, P6 ;  /* 0x000000ff0500720c */ /* 0x004fc400037c5670 */
[----:B------:R-:W-:Y:S02]  /*ae00*/  ISETP.NE.OR P3, PT, R4, RZ, P3 ;  /* 0x000000ff0400720c */ /* 0x000fe40001f65670 */
[----:B------:R-:W-:Y:S02]  /*ae10*/  SEL R27, RZ, 0x1, !P6 ;  /* 0x00000001ff1b7807 */ /* 0x000fe40007000000 */
[----:B---3--:R-:W-:Y:S02]  /*ae20*/  ISETP.NE.OR P5, PT, R6, RZ, P5 ;  /* 0x000000ff0600720c */ /* 0x008fe40002fa5670 */
[----:B------:R-:W-:Y:S02]  /*ae30*/  ISETP.NE.OR P4, PT, R7, RZ, P4 ;  /* 0x000000ff0700720c */ /* 0x000fe40002785670 */
[----:B------:R-:W-:Y:S02]  /*ae40*/  SEL R25, RZ, 0x1, !P5 ;  /* 0x00000001ff197807 */ /* 0x000fe40006800000 */
[----:B------:R-:W-:-:S02]  /*ae50*/  ISETP.NE.AND P5, PT, R4, RZ, PT ;  /* 0x000000ff0400720c */ /* 0x000fc40003fa5270 */
[----:B------:R-:W-:Y:S02]  /*ae60*/  ISETP.GE.U32.AND P6, PT, R3, R22, PT ;  /* 0x000000160300720c */ /* 0x000fe40003fc6070 */
[----:B------:R-:W-:Y:S02]  /*ae70*/  SEL R24, RZ, 0x1, !P4 ;  /* 0x00000001ff187807 */ /* 0x000fe40006000000 */
[----:B------:R-:W-:Y:S02]  /*ae80*/  ISETP.NE.AND P4, PT, R5, RZ, PT ;  /* 0x000000ff0500720c */ /* 0x000fe40003f85270 */
[----:B------:R-:W-:Y:S02]  /*ae90*/  SEL R26, RZ, 0x1, !P3 ;  /* 0x00000001ff1a7807 */ /* 0x000fe40005800000 */
[----:B------:R-:W-:Y:S02]  /*aea0*/  LOP3.LUT P3, RZ, R9, 0xff, RZ, 0xc0, !PT ;  /* 0x000000ff09ff7812 */ /* 0x000fe4000786c0ff */
[----:B----4-:R-:W-:-:S02]  /*aeb0*/  ISETP.NE.OR P0, PT, R12, RZ, P0 ;  /* 0x000000ff0c00720c */ /* 0x010fc40000705670 */
[----:B------:R-:W-:Y:S02]  /*aec0*/  @P5 LOP3.LUT R20, R20, 0x2, RZ, 0xfc, !PT ;  /* 0x0000000214145812 */ /* 0x000fe400078efcff */
[----:B------:R-:W-:Y:S02]  /*aed0*/  ISETP.NE.OR P1, PT, R13, RZ, P1 ;  /* 0x000000ff0d00720c */ /* 0x000fe40000f25670 */
[----:B------:R-:W-:Y:S02]  /*aee0*/  LOP3.LUT R20, R20, 0xfffffffe, RZ, 0xc0, !PT ;  /* 0xfffffffe14147812 */ /* 0x000fe400078ec0ff */
[----:B-----5:R-:W-:Y:S02]  /*aef0*/  ISETP.NE.OR P2, PT, R14, RZ, P2 ;  /* 0x000000ff0e00720c */ /* 0x020fe40001745670 */
[----:B------:R-:W-:Y:S02]  /*af00*/  ISETP.NE.OR P3, PT, R15, RZ, P3 ;  /* 0x000000ff0f00720c */ /* 0x000fe40001f65670 */
[----:B------:R-:W-:-:S02]  /*af10*/  SEL R21, RZ, 0x1, !P0 ;  /* 0x00000001ff157807 */ /* 0x000fc40004000000 */
[----:B------:R-:W-:Y:S02]  /*af20*/  @P4 LOP3.LUT R20, R20, 0x1, RZ, 0xfc, !PT ;  /* 0x0000000114144812 */ /* 0x000fe400078efcff */
[----:B------:R-:W-:Y:S02]  /*af30*/  SEL R8, RZ, 0x1, !P1 ;  /* 0x00000001ff087807 */ /* 0x000fe40004800000 */
[----:B------:R-:W-:Y:S02]  /*af40*/  SEL R3, RZ, 0x1, !P2 ;  /* 0x00000001ff037807 */ /* 0x000fe40005000000 */
[----:B------:R-:W-:Y:S02]  /*af50*/  SEL R9, RZ, 0x1, !P3 ;  /* 0x00000001ff097807 */ /* 0x000fe40005800000 */
[----:B------:R-:W-:Y:S02]  /*af60*/  ISETP.NE.AND P0, PT, R6, RZ, PT ;  /* 0x000000ff0600720c */ /* 0x000fe40003f05270 */
[----:B------:R-:W-:-:S02]  /*af70*/  ISETP.NE.AND P1, PT, R7, RZ, PT ;  /* 0x000000ff0700720c */ /* 0x000fc40003f25270 */
[----:B------:R-:W-:Y:S02]  /*af80*/  ISETP.NE.AND P2, PT, R12, RZ, PT ;  /* 0x000000ff0c00720c */ /* 0x000fe40003f45270 */
[----:B------:R-:W-:Y:S02]  /*af90*/  ISETP.NE.AND P3, PT, R13, RZ, PT ;  /* 0x000000ff0d00720c */ /* 0x000fe40003f65270 */
[----:B------:R-:W-:Y:S02]  /*afa0*/  ISETP.NE.AND P4, PT, R14, RZ, PT ;  /* 0x000000ff0e00720c */ /* 0x000fe40003f85270 */
[----:B------:R-:W-:Y:S01]  /*afb0*/  ISETP.NE.AND P5, PT, R15, RZ, PT ;  /* 0x000000ff0f00720c */ /* 0x000fe20003fa5270 */
[----:B------:R-:W-:-:S12]  /*afc0*/  @!P6 BRA `(.L_x_2952) ;  /* 0xfffffffc0014e947 */ /* 0x000fd8000383ffff */
[----:B------:R-:W-:Y:S05]  /*afd0*/  BSYNC B1 ;  /* 0x0000000000017941 */ /* 0x000fea0003800000 */
.L_x_2951:
        /* <DEDUP_REMOVED lines=8> */
.L_x_2950:
[----:B------:R-:W-:Y:S05]  /*b060*/  BSYNC B0 ;  /* 0x0000000000007941 */ /* 0x000fea0003800000 */
.L_x_2949:
[----:B------:R-:W-:Y:S01]  /*b070*/  ISETP.GE.U32.AND P0, PT, R11, R22, PT ;  /* 0x000000160b00720c */ /* 0x000fe20003f06070 */
[----:B------:R-:W-:-:S12]  /*b080*/  BSSY B0, `(.L_x_2953) ;  /* 0x000002c000007945 */ /* 0x000fd80003800000 */
[----:B------:R-:W-:Y:S05]  /*b090*/  @P0 BRA `(.L_x_2954) ;  /* 0x0000000000a80947 */ /* 0x000fea0003800000 */
[----:B------:R-:W-:Y:S01]  /*b0a0*/  IMAD R4, R0, R11, RZ ;  /* 0x0000000b00047224 */ /* 0x000fe200078e02ff */
[----:B------:R-:W-:-:S04]  /*b0b0*/  P2R R6, PR, RZ, 0x1 ;  /* 0x00000001ff067803 */ /* 0x000fc80000000000 */
[----:B------:R-:W-:-:S05]  /*b0c0*/  SHF.R.U32.HI R5, RZ, 0x1, R4 ;  /* 0x00000001ff057819 */ /* 0x000fca0000011604 */
[----:B------:R-:W-:-:S06]  /*b0d0*/  IMAD.WIDE.U32 R4, R5, 0x8, R18 ;  /* 0x0000000805047825 */ /* 0x000fcc00078e0012 */
[----:B------:R-:W2:Y:S01]  /*b0e0*/  LDG.E.64 R4, desc[UR58][R4.64] ;  /* 0x0000003a04047981 */ /* 0x000ea2000c1e1b00 */
[----:B------:R-:W-:Y:S01]  /*b0f0*/  IMAD.IADD R7, R11, 0x1, R10 ;  /* 0x000000010b077824 */ /* 0x000fe200078e020a */
[----:B------:R-:W-:-:S04]  /*b100*/  LOP3.LUT R20, R20, 0xfffffff7, RZ, 0xc0, !PT ;  /* 0xfffffff714147812 */ /* 0x000fc800078ec0ff */
[----:B------:R-:W-:Y:S02]  /*b110*/  ISETP.GE.U32.AND P6, PT, R7, R22, PT ;  /* 0x000000160700720c */ /* 0x000fe40003fc6070 */
[----:B--2---:R-:W-:Y:S02]  /*b120*/  ISETP.NE.AND P0, PT, R5, RZ, PT ;  /* 0x000000ff0500720c */ /* 0x004fe40003f05270 */
[----:B------:R-:W-:-:S11]  /*b130*/  ISETP.NE.AND P1, PT, R4, RZ, PT ;  /* 0x000000ff0400720c */ /* 0x000fd60003f25270 */
[----:B------:R-:W-:Y:S02]  /*b140*/  @P0 LOP3.LUT R20, R20, 0x8, RZ, 0xfc, !PT ;  /* 0x0000000814140812 */ /* 0x000fe400078efcff */
[----:B------:R-:W-:Y:S01]  /*b150*/  ISETP.NE.AND P0, PT, R6, RZ, PT ;  /* 0x000000ff0600720c */ /* 0x000fe20003f05270 */
[----:B------:R-:W-:-:S12]  /*b160*/  @P6 BRA `(.L_x_2954) ;  /* 0x0000000000746947 */ /* 0x000fd80003800000 */
[----:B------:R-:W-:Y:S01]  /*b170*/  IMAD R4, R0, R7, RZ ;  /* 0x0000000700047224 */ /* 0x000fe200078e02ff */
[----:B------:R-:W-:-:S04]  /*b180*/  P2R R6, PR, RZ, 0x1 ;  /* 0x00000001ff067803 */ /* 0x000fc80000000000 */
[----:B------:R-:W-:-:S05]  /*b190*/  SHF.R.U32.HI R5, RZ, 0x1, R4 ;  /* 0x00000001ff057819 */ /* 0x000fca0000011604 */
[----:B------:R-:W-:-:S06]  /*b1a0*/  IMAD.WIDE.U32 R4, R5, 0x8, R18 ;  /* 0x0000000805047825 */ /* 0x000fcc00078e0012 */
[----:B------:R-:W2:Y:S01]  /*b1b0*/  LDG.E.64 R4, desc[UR58][R4.64] ;  /* 0x0000003a04047981 */ /* 0x000ea2000c1e1b00 */
[----:B------:R-:W-:Y:S02]  /*b1c0*/  IADD3 R7, R7, R10, RZ ;  /* 0x0000000a07077210 */ /* 0x000fe40007ffe0ff */
[----:B------:R-:W-:Y:S02]  /*b1d0*/  LOP3.LUT R20, R20, 0xfffffffb, RZ, 0xc0, !PT ;  /* 0xfffffffb14147812 */ /* 0x000fe400078ec0ff */
[----:B------:R-:W-:Y:S02]  /*b1e0*/  ISETP.GE.U32.AND P6, PT, R7, R22, PT ;  /* 0x000000160700720c */ /* 0x000fe40003fc6070 */
[----:B--2---:R-:W-:-:S13]  /*b1f0*/  ISETP.NE.AND P0, PT, R4, RZ, PT ;  /* 0x000000ff0400720c */ /* 0x004fda0003f05270 */
[----:B------:R-:W-:Y:S02]  /*b200*/  @P0 LOP3.LUT R20, R20, 0x4, RZ, 0xfc, !PT ;  /* 0x0000000414140812 */ /* 0x000fe400078efcff */
[----:B------:R-:W-:Y:S02]  /*b210*/  ISETP.NE.AND P0, PT, R5, RZ, PT ;  /* 0x000000ff0500720c */ /* 0x000fe40003f05270 */
[----:B------:R-:W-:-:S11]  /*b220*/  LOP3.LUT R20, R20, 0xfffffffe, RZ, 0xc0, !PT ;  /* 0xfffffffe14147812 */ /* 0x000fd600078ec0ff */
[----:B------:R-:W-:Y:S02]  /*b230*/  @P0 LOP3.LUT R20, R20, 0x1, RZ, 0xfc, !PT ;  /* 0x0000000114140812 */ /* 0x000fe400078efcff */
[----:B------:R-:W-:Y:S01]  /*b240*/  ISETP.NE.AND P0, PT, R6, RZ, PT ;  /* 0x000000ff0600720c */ /* 0x000fe20003f05270 */
[----:B------:R-:W-:-:S12]  /*b250*/  @P6 BRA `(.L_x_2954) ;  /* 0x0000000000386947 */ /* 0x000fd80003800000 */
        /* <DEDUP_REMOVED lines=10> */
[----:B--2---:R-:W-:Y:S02]  /*b300*/  @!P2 ISETP.NE.AND P4, PT, R4, RZ, PT ;  /* 0x000000ff0400a20c */ /* 0x004fe40003f85270 */
[----:B------:R-:W-:Y:S02]  /*b310*/  @!P2 ISETP.NE.AND P5, PT, R5, RZ, PT ;  /* 0x000000ff0500a20c */ /* 0x000fe40003fa5270 */
[----:B---3--:R-:W-:-:S02]  /*b320*/  ISETP.NE.AND P2, PT, R18, RZ, PT ;  /* 0x000000ff1200720c */ /* 0x008fc40003f45270 */
[----:B------:R-:W-:-:S13]  /*b330*/  ISETP.NE.AND P3, PT, R19, RZ, PT ;  /* 0x000000ff1300720c */ /* 0x000fda0003f65270 */
.L_x_2954:
[----:B------:R-:W-:Y:S05]  /*b340*/  BSYNC B0 ;  /* 0x0000000000007941 */ /* 0x000fea0003800000 */
.L_x_2953:
        /* <DEDUP_REMOVED lines=12> */
[C---:B------:R-:W-:Y:S02]  /*b410*/  LOP3.LUT P1, RZ, R20.reuse, 0x4, RZ, 0xc0, !PT ;  /* 0x0000000414ff7812 */ /* 0x040fe4000782c0ff */
[----:B------:R-:W-:Y:S02]  /*b420*/  LOP3.LUT P0, RZ, R25, 0xff, RZ, 0xc0, !PT ;  /* 0x000000ff19ff7812 */ /* 0x000fe4000780c0ff */
[----:B------:R-:W-:Y:S02]  /*b430*/  LOP3.LUT P6, RZ, R20, 0x1, RZ, 0xc0, !PT ;  /* 0x0000000114ff7812 */ /* 0x000fe400078cc0ff */
[----:B------:R-:W-:Y:S02]  /*b440*/  PLOP3.LUT P0, PT, P0, P1, PT, 0xa8, 0x0 ;  /* 0x000000000000781c */ /* 0x000fe40000703570 */
[----:B------:R-:W-:Y:S02]  /*b450*/  LOP3.LUT P1, RZ, R24, 0xff, RZ, 0xc0, !PT ;  /* 0x000000ff18ff7812 */ /* 0x000fe4000782c0ff */
[----:B------:R-:W-:-:S02]  /*b460*/  IADD3 R5, R5, R10, RZ ;  /* 0x0000000a05057210 */ /* 0x000fc40007ffe0ff */
[----:B------:R-:W-:Y:S02]  /*b470*/  PLOP3.LUT P1, PT, P1, P6, PT, 0xa8, 0x0 ;  /* 0x000000000000781c */ /* 0x000fe40000f2d570 */
[----:B------:R-:W-:Y:S02]  /*b480*/  ISETP.GE.U32.AND P6, PT, R5, R22, PT ;  /* 0x000000160500720c */ /* 0x000fe40003fc6070 */
[----:B------:R-:W-:Y:S02]  /*b490*/  SEL R25, RZ, 0x1, !P0 ;  /* 0x00000001ff197807 */ /* 0x000fe40004000000 */
[----:B------:R-:W-:-:S09]  /*b4a0*/  SEL R24, RZ, 0x1, !P1 ;  /* 0x00000001ff187807 */ /* 0x000fd20004800000 */
[----:B------:R-:W-:Y:S05]  /*b4b0*/  @P6 BRA `(.L_x_2956) ;  /* 0x0000000000406947 */ /* 0x000fea0003800000 */
[----:B------:R-:W-:Y:S01]  /*b4c0*/  IMAD.IADD R5, R5, 0x1, R10 ;  /* 0x0000000105057824 */ /* 0x000fe200078e020a */
[----:B------:R-:W-:-:S04]  /*b4d0*/  LOP3.LUT P6, RZ, R8, 0xff, RZ, 0xc0, !PT ;  /* 0x000000ff08ff7812 */ /* 0x000fc800078cc0ff */
        /* <DEDUP_REMOVED lines=14> */
.L_x_2956:
[----:B------:R-:W-:Y:S05]  /*b5c0*/  BSYNC B0 ;  /* 0x0000000000007941 */ /* 0x000fea0003800000 */
.L_x_2955:
        /* <DEDUP_REMOVED lines=13> */
.L_x_2932:
        /* <DEDUP_REMOVED lines=11> */
[----:B0-----:R-:W-:-:S05]  /*b750*/  IMAD R3, R0, 0x3, R25 ;  /* 0x0000000300037824 */ /* 0x001fca00078e0219 */
[----:B------:R-:W-:Y:S02]  /*b760*/  ISETP.GE.U32.AND P0, PT, R3, R22, PT ;  /* 0x000000160300720c */ /* 0x000fe40003f06070 */
[----:B------:R-:W-:-:S11]  /*b770*/  PRMT R3, R4, 0x7610, R3 ;  /* 0x0000761004037816 */ /* 0x000fd60000000003 */
        /* <DEDUP_REMOVED lines=9> */
.L_x_2960:
[----:B------:R-:W-:Y:S01]  /*b810*/  SHF.R.U32.HI R5, RZ, 0x1, R25 ;  /* 0x00000001ff057819 */ /* 0x000fe20000011619 */
[----:B------:R-:W-:-:S04]  /*b820*/  IMAD.IADD R25, R25, 0x1, R0 ;  /* 0x0000000119197824 */ /* 0x000fc800078e0200 */
[----:B------:R-:W-:Y:S01]  /*b830*/  IMAD.WIDE.U32 R4, R5, 0x8, R18 ;  /* 0x0000000805047825 */ /* 0x000fe200078e0012 */
[----:B------:R-:W-:-:S03]  /*b840*/  SHF.R.U32.HI R7, RZ, 0x1, R25 ;  /* 0x00000001ff077819 */ /* 0x000fc60000011619 */
[----:B------:R-:W-:Y:S02]  /*b850*/  IMAD.IADD R25, R25, 0x1, R0 ;  /* 0x0000000119197824 */ /* 0x000fe400078e0200 */
[----:B------:R-:W-:Y:S01]  /*b860*/  IMAD.WIDE.U32 R6, R7, 0x8, R18 ;  /* 0x0000000807067825 */ /* 0x000fe200078e0012 */
[----:B------:R-:W2:Y:S02]  /*b870*/  LDG.E.64 R4, desc[UR58][R4.64] ;  /* 0x0000003a04047981 */ /* 0x000ea4000c1e1b00 */
[----:B------:R-:W-:Y:S02]  /*b880*/  SHF.R.U32.HI R9, RZ, 0x1, R25 ;  /* 0x00000001ff097819 */ /* 0x000fe40000011619 */
[----:B------:R-:W-:Y:S01]  /*b890*/  IADD3 R25, R25, R0, RZ ;  /* 0x0000000019197210 */ /* 0x000fe20007ffe0ff */
        /* <DEDUP_REMOVED lines=47> */
.L_x_2959:
        /* <DEDUP_REMOVED lines=8> */
.L_x_2958:
[----:B------:R-:W-:Y:S05]  /*bc10*/  BSYNC B0 ;  /* 0x0000000000007941 */ /* 0x000fea0003800000 */
.L_x_2957:
[----:B------:R-:W-:Y:S01]  /*bc20*/  ISETP.GE.U32.AND P0, PT, R25, R22, PT ;  /* 0x000000161900720c */ /* 0x000fe20003f06070 */
[----:B------:R-:W-:-:S12]  /*bc30*/  BSSY B0, `(.L_x_2961) ;  /* 0x0000028000007945 */ /* 0x000fd80003800000 */
[----:B------:R-:W-:Y:S05]  /*bc40*/  @P0 BRA `(.L_x_2962) ;  /* 0x0000000000980947 */ /* 0x000fea0003800000 */
[----:B------:R-:W-:Y:S02]  /*bc50*/  SHF.R.U32.HI R5, RZ, 0x1, R25 ;  /* 0x00000001ff057819 */ /* 0x000fe40000011619 */
[----:B------:R-:W-:-:S03]  /*bc60*/  P2R R6, PR, RZ, 0x1 ;  /* 0x00000001ff067803 */ /* 0x000fc60000000000 */
        /* <DEDUP_REMOVED lines=10> */
[----:B------:R-:W-:Y:S02]  /*bd10*/  SHF.R.U32.HI R5, RZ, 0x1, R7 ;  /* 0x00000001ff057819 */ /* 0x000fe40000011607 */
[----:B------:R-:W-:-:S03]  /*bd20*/  P2R R6, PR, RZ, 0x1 ;  /* 0x00000001ff067803 */ /* 0x000fc60000000000 */
        /* <DEDUP_REMOVED lines=13> */
[----:B------:R-:W-:Y:S02]  /*be00*/  ISETP.GE.U32.AND P2, PT, R5, R22, PT ;  /* 0x000000160500720c */ /* 0x000fe40003f46070 */
[----:B------:R-:W-:-:S11]  /*be10*/  SHF.R.U32.HI R7, RZ, 0x1, R7 ;  /* 0x00000001ff077819 */ /* 0x000fd60000011607 */
[----:B------:R-:W-:-:S05]  /*be20*/  @!P2 SHF.R.U32.HI R5, RZ, 0x1, R5 ;  /* 0x00000001ff05a819 */ /* 0x000fca0000011605 */
        /* <DEDUP_REMOVED lines=8> */
.L_x_2962:
[----:B------:R-:W-:Y:S05]  /*beb0*/  BSYNC B0 ;  /* 0x0000000000007941 */ /* 0x000fea0003800000 */
.L_x_2961:
        /* <DEDUP_REMOVED lines=39> */
.L_x_2964:
[----:B------:R-:W-:Y:S05]  /*c130*/  BSYNC B0 ;  /* 0x0000000000007941 */ /* 0x000fea0003800000 */
.L_x_2963:
        /* <DEDUP_REMOVED lines=12> */
.L_x_2916:
[----:B------:R-:W-:Y:S05]  /*c200*/  BSYNC B6 ;  /* 0x0000000000067941 */ /* 0x000fea0003800000 */
.L_x_2915:
        /* <DEDUP_REMOVED lines=16> */
.L_x_2968:
        /* <DEDUP_REMOVED lines=20> */
.L_x_2967:
[----:B------:R-:W-:Y:S05]  /*c450*/  BSYNC B0 ;  /* 0x0000000000007941 */ /* 0x000fea0003800000 */
.L_x_2966:
[----:B------:R-:W-:Y:S01]  /*c460*/  MOV R4, R7 ;  /* 0x0000000700047202 */ /* 0x000fe20000000f00 */
[----:B------:R-:W-:Y:S06]  /*c470*/  @P2 BRA `(.L_x_2968) ;  /* 0xfffffffc00a42947 */ /* 0x000fec000383ffff */
.L_x_2965:
        /* <DEDUP_REMOVED lines=20> */
.L_x_2973:
        /* <DEDUP_REMOVED lines=17> */
.L_x_2972:
[----:B------:R-:W-:Y:S05]  /*c6d0*/  BSYNC B0 ;  /* 0x0000000000007941 */ /* 0x000fea0003800000 */
.L_x_2971:
[----:B------:R-:W-:-:S04]  /*c6e0*/  SHF.R.S32.HI R4, RZ, 0x1, R4 ;  /* 0x00000001ff047819 */ /* 0x000fc80000011404 */
[----:B------:R-:W-:-:S13]  /*c6f0*/  ISETP.GE.AND P0, PT, R4, 0x20, PT ;  /* 0x000000200400780c */ /* 0x000fda0003f06270 */
[----:B------:R-:W-:Y:S05]  /*c700*/  @P0 BRA `(.L_x_2973) ;  /* 0xfffffffc00ac0947 */ /* 0x000fea000383ffff */
[----:B------:R-:W-:-:S07]  /*c710*/  IMAD.MOV.U32 R0, RZ, RZ, 0x20 ;  /* 0x00000020ff007424 */ /* 0x000fce00078e00ff */
.L_x_2970:
[----:B------:R-:W-:Y:S01]  /*c720*/  ISETP.GE.AND P0, PT, R0, 0x2, PT ;  /* 0x000000020000780c */ /* 0x000fe20003f06270 */
[----:B------:R-:W-:Y:S05]  /*c730*/  WARPSYNC.ALL ;  /* 0x0000000000007948 */ /* 0x000fea0003800000 */
[----:B------:R-:W-:Y:S07]  /*c740*/  BAR.SYNC.DEFER_BLOCKING 0x0 ;  /* 0x0000000000007b1d */ /* 0x000fee0000010000 */
[----:B------:R-:W-:Y:S05]  /*c750*/  @!P0 BRA `(.L_x_2969) ;  /* 0x0000000000408947 */ /* 0x000fea0003800000 */
[----:B-1----:R-:W-:-:S11]  /*c760*/  HFMA2.MMA R3, -RZ, RZ, 0, 5.9604644775390625e-08 ;  /* 0x00000001ff037435 */ /* 0x002fd600000001ff */
.L_x_2974:
        /* <DEDUP_REMOVED lines=15> */
.L_x_2969:
[----:B------:R-:W2:Y:S01]  /*c860*/  LDC R12, c[0x0][0x3e8] ;  /* 0x0000fa00ff0c7b82 */ /* 0x000ea20000000800 */
        /* <DEDUP_REMOVED lines=277> */
.L_x_2975:
        /* <DEDUP_REMOVED lines=275> */
.L_x_2976:
[----:B------:R-:W-:Y:S01]  /*eaf0*/  ULDC.64 UR4, c[0x0][0x5f8] ;  /* 0x00017e0000047ab9 */ /* 0x000fe20000000a00 */
[----:B------:R-:W-:Y:S01]  /*eb00*/  ULDC UR6, c[0x0][0x234] ;  /* 0x00008d0000067ab9 */ /* 0x000fe20000000800 */
[----:B------:R-:W-:Y:S02]  /*eb10*/  ISETP.NE.U32.AND P0, PT, RZ, UR4, PT ;  /* 0x00000004ff007c0c */ /* 0x000fe4000bf05070 */
[----:B-1----:R-:W-:Y:S02]  /*eb20*/  CS2R R4, SRZ ;  /* 0x0000000000047805 */ /* 0x002fe4000001ff00 */
[----:B------:R-:W-:Y:S02]  /*eb30*/  ISETP.NE.AND P3, PT, RZ, UR6, PT ;  /* 0x00000006ff007c0c */ /* 0x000fe4000bf65270 */
[----:B------:R-:W-:Y:S02]  /*eb40*/  ISETP.NE.AND.EX P0, PT, RZ, UR5, PT, P0 ;  /* 0x00000005ff007c0c */ /* 0x000fe4000bf05300 */
[----:B------:R-:W-:-:S11]  /*eb50*/  MOV R3, RZ ;  /* 0x000000ff00037202 */ /* 0x000fd60000000f00 */
[----:B------:R-:W-:-:S05]  /*eb60*/  @P0 IADD3 R4, P2, R22, UR4, RZ ;  /* 0x0000000416040c10 */ /* 0x000fca000ff5e0ff */
[----:B------:R-:W-:-:S04]  /*eb70*/  @P0 IMAD.X R5, RZ, RZ, UR5, P2 ;  /* 0x00000005ff050e24 */ /* 0x000fc800090e06ff */
[----:B------:R-:W-:Y:S01]  /*eb80*/  @P0 IMAD.MOV.U32 R3, RZ, RZ, R5 ;  /* 0x000000ffff030224 */ /* 0x000fe200078e0005 */
[----:B------:R-:W-:Y:S06]  /*eb90*/  @!P3 BRA `(.L_x_2977) ;  /* 0x000000380084b947 */ /* 0x000fec0003800000 */
[----:B------:R-:W1:Y:S01]  /*eba0*/  S2R R0, SR_CTAID.X ;  /* 0x0000000000007919 */ /* 0x000e620000002500 */
[----:B------:R-:W-:Y:S01]  /*ebb0*/  ULDC.64 UR4, c[0x0][0x238] ;  /* 0x00008e0000047ab9 */ /* 0x000fe20000000a00 */
[----:B------:R-:W-:Y:S01]  /*ebc0*/  HFMA2.MMA R16, -RZ, RZ, 0, 0 ;  /* 0x00000000ff107435 */ /* 0x000fe200000001ff */
[----:B------:R-:W-:Y:S01]  /*ebd0*/  IMAD R6, R2, UR4, RZ ;  /* 0x0000000402067c24 */ /* 0x000fe2000f8e02ff */
[----:B------:R-:W-:Y:S01]  /*ebe0*/  ULDC UR4, c[0x0][0x224] ;  /* 0x0000890000047ab9 */ /* 0x000fe20000000800 */
[----:B------:R-:W-:Y:S02]  /*ebf0*/  IMAD.MOV.U32 R19, RZ, RZ, RZ ;  /* 0x000000ffff137224 */ /* 0x000fe400078e00ff */
        /* <DEDUP_REMOVED lines=277> */
.L_x_2978:
        /* <DEDUP_REMOVED lines=275> */
.L_x_2979:
        /* <DEDUP_REMOVED lines=14> */
.L_x_2981:
[----:B------:R-:W-:Y:S05]  /*10f60*/  BSYNC B0 ;  /* 0x0000000000007941 */ /* 0x000fea0003800000 */
.L_x_2980:
        /* <DEDUP_REMOVED lines=15> */
.L_x_2983:
[----:B------:R-:W-:Y:S05]  /*11060*/  BSYNC B0 ;  /* 0x0000000000007941 */ /* 0x000fea0003800000 */
.L_x_2982:
        /* <DEDUP_REMOVED lines=35> */
.L_x_2985:
[----:B------:R-:W-:Y:S05]  /*112a0*/  BSYNC B0 ;  /* 0x0000000000007941 */ /* 0x000fea0003800000 */
.L_x_2984:
        /* <DEDUP_REMOVED lines=35> */
.L_x_2990:
        /* <DEDUP_REMOVED lines=12> */
.L_x_2989:
[----:B------:R-:W-:Y:S05]  /*115a0*/  BRA `(.L_x_2988) ;  /* 0x00000000005c7947 */ /* 0x000fea0003800000 */
.L_x_2987:
        /* <DEDUP_REMOVED lines=11> */
.L_x_2991:
        /* <DEDUP_REMOVED lines=12> */
.L_x_2988:
[----:B------:R-:W-:Y:S05]  /*11720*/  BSYNC B0 ;  /* 0x0000000000007941 */ /* 0x000fea0003800000 */
.L_x_2986:
        /* <DEDUP_REMOVED lines=12> */
.L_x_2995:
        /* <DEDUP_REMOVED lines=19> */
.L_x_2994:
[----:B------:R-:W-:Y:S05]  /*11920*/  BSYNC B0 ;  /* 0x0000000000007941 */ /* 0x000fea0003800000 */
.L_x_2993:
[----:B------:R-:W-:Y:S01]  /*11930*/  IMAD.MOV.U32 R6, RZ, RZ, R10 ;  /* 0x000000ffff067224 */ /* 0x000fe200078e000a */
[----:B------:R-:W-:Y:S06]  /*11940*/  @P3 BRA `(.L_x_2995) ;  /* 0xfffffffc00a83947 */ /* 0x000fec000383ffff */
.L_x_2992:
        /* <DEDUP_REMOVED lines=13> */
.L_x_3000:
        /* <DEDUP_REMOVED lines=16> */
.L_x_2999:
[----:B------:R-:W-:Y:S05]  /*11b20*/  BSYNC B0 ;  /* 0x0000000000007941 */ /* 0x000fea0003800000 */
.L_x_2998:
[----:B------:R-:W-:-:S04]  /*11b30*/  SHF.R.S32.HI R8, RZ, 0x1, R8 ;  /* 0x00000001ff087819 */ /* 0x000fc80000011408 */
[----:B------:R-:W-:-:S13]  /*11b40*/  ISETP.GE.AND P0, PT, R8, 0x20, PT ;  /* 0x000000200800780c */ /* 0x000fda0003f06270 */
[----:B------:R-:W-:Y:S05]  /*11b50*/  @P0 BRA `(.L_x_3000) ;  /* 0xfffffffc00b00947 */ /* 0x000fea000383ffff */
[----:B------:R-:W-:-:S11]  /*11b60*/  HFMA2.MMA R6, -RZ, RZ, 0, 1.9073486328125e-06 ;  /* 0x00000020ff067435 */ /* 0x000fd600000001ff */
.L_x_2997:
[----:B------:R-:W-:Y:S01]  /*11b70*/  BAR.SYNC.DEFER_BLOCKING 0x0 ;  /* 0x0000000000007b1d */ /* 0x000fe20000010000 */
[----:B------:R-:W-:-:S13]  /*11b80*/  ISETP.GE.AND P0, PT, R6, 0x2, PT ;  /* 0x000000020600780c */ /* 0x000fda0003f06270 */
[----:B------:R-:W-:Y:S05]  /*11b90*/  @!P0 BRA `(.L_x_2996) ;  /* 0x0000000000408947 */ /* 0x000fea0003800000 */
[----:B------:R-:W-:-:S07]  /*11ba0*/  IMAD.MOV.U32 R7, RZ, RZ, 0x1 ;  /* 0x00000001ff077424 */ /* 0x000fce00078e00ff */
.L_x_3001:
        /* <DEDUP_REMOVED lines=15> */
.L_x_2996:
        /* <DEDUP_REMOVED lines=15> */
.L_x_3003:
        /* <DEDUP_REMOVED lines=21> */
.L_x_3005:
        /* <DEDUP_REMOVED lines=24> */
.L_x_3006:
[----:B------:R-:W-:Y:S01]  /*12060*/  ULDC.64 UR4, c[0x0][0x5e8] ;  /* 0x00017a0000047ab9 */ /* 0x000fe20000000a00 */
[----:B------:R-:W-:Y:S02]  /*12070*/  LOP3.LUT P0, RZ, R17, 0xff, RZ, 0xc0, !PT ;  /* 0x000000ff11ff7812 */ /* 0x000fe4000780c0ff */
[----:B------:R-:W-:Y:S02]  /*12080*/  IADD3 R16, P1, R16, UR4, RZ ;  /* 0x0000000410107c10 */ /* 0x000fe4000ff3e0ff */
[----:B-1----:R-:W-:Y:S02]  /*12090*/  SEL R3, RZ, 0x1, !P0 ;  /* 0x00000001ff037807 */ /* 0x002fe40004000000 */
[----:B------:R-:W-:-:S05]  /*120a0*/  IADD3.X R17, RZ, UR5, RZ, P1, !PT ;  /* 0x00000005ff117c10 */ /* 0x000fca0008ffe4ff */
[----:B------:R-:W-:Y:S01]  /*120b0*/  STG.E.U8 desc[UR58][R16.64], R3 ;  /* 0x0000000310007986 */ /* 0x000fe2000c10113a */
[----:B------:R-:W-:Y:S05]  /*120c0*/  EXIT ;  /* 0x000000000000794d */ /* 0x000fea0003800000 */
.L_x_3004:
[----:B------:R-:W-:Y:S04]  /*120d0*/  STG.E.U8 desc[UR58][R4.64], R18 ;  /* 0x0000001204007986 */ /* 0x000fe8000c10113a */
[----:B------:R-:W-:Y:S01]  /*120e0*/  STG.E.U8 desc[UR58][R4.64+0x1], R17 ;  /* 0x0000011104007986 */ /* 0x000fe2000c10113a */
[----:B------:R-:W-:Y:S05]  /*120f0*/  EXIT ;  /* 0x000000000000794d */ /* 0x000fea0003800000 */
.L_x_3002:
        /* <DEDUP_REMOVED lines=37> */
.L_x_3008:
        /* <DEDUP_REMOVED lines=24> */
.L_x_3009:
[----:B------:R-:W-:Y:S01]  /*124d0*/  ULDC.64 UR4, c[0x0][0x5e8] ;  /* 0x00017a0000047ab9 */ /* 0x000fe20000000a00 */
[----:B------:R-:W-:Y:S02]  /*124e0*/  LOP3.LUT P0, RZ, R17, 0xff, RZ, 0xc0, !PT ;  /* 0x000000ff11ff7812 */ /* 0x000fe4000780c0ff */
[----:B------:R-:W-:Y:S02]  /*124f0*/  IADD3 R16, P1, R16, UR4, RZ ;  /* 0x0000000410107c10 */ /* 0x000fe4000ff3e0ff */
[----:B-1----:R-:W-:Y:S02]  /*12500*/  SEL R3, RZ, 0x1, !P0 ;  /* 0x00000001ff037807 */ /* 0x002fe40004000000 */
[----:B------:R-:W-:-:S05]  /*12510*/  IADD3.X R17, RZ, UR5, RZ, P1, !PT ;  /* 0x00000005ff117c10 */ /* 0x000fca0008ffe4ff */
[----:B------:R-:W-:Y:S01]  /*12520*/  STG.E.U8 desc[UR58][R16.64], R3 ;  /* 0x0000000310007986 */ /* 0x000fe2000c10113a */
[----:B------:R-:W-:Y:S05]  /*12530*/  EXIT ;  /* 0x000000000000794d */ /* 0x000fea0003800000 */
.L_x_3007:
[----:B------:R-:W-:Y:S02]  /*12540*/  LOP3.LUT P0, RZ, R18, 0xff, RZ, 0xc0, !PT ;  /* 0x000000ff12ff7812 */ /* 0x000fe4000780c0ff */
[----:B------:R-:W-:Y:S02]  /*12550*/  LOP3.LUT P1, RZ, R17, 0xff, RZ, 0xc0, !PT ;  /* 0x000000ff11ff7812 */ /* 0x000fe4000782c0ff */
[----:B------:R-:W-:Y:S02]  /*12560*/  SEL R7, RZ, 0x1, !P0 ;  /* 0x00000001ff077807 */ /* 0x000fe40004000000 */
[----:B------:R-:W-:-:S03]  /*12570*/  SEL R9, RZ, 0x1, !P1 ;  /* 0x00000001ff097807 */ /* 0x000fc60004800000 */
[----:B------:R-:W-:Y:S04]  /*12580*/  STG.E.U8 desc[UR58][R2.64], R7 ;  /* 0x0000000702007986 */ /* 0x000fe8000c10113a */
[----:B------:R-:W-:Y:S01]  /*12590*/  STG.E.U8 desc[UR58][R4.64], R9 ;  /* 0x0000000904007986 */ /* 0x000fe2000c10113a */
[----:B------:R-:W-:Y:S05]  /*125a0*/  EXIT ;  /* 0x000000000000794d */ /* 0x000fea0003800000 */
.L_x_2977:
        /* <DEDUP_REMOVED lines=25> */
.L_x_3011:
        /* <DEDUP_REMOVED lines=21> */
.L_x_3013:
        /* <DEDUP_REMOVED lines=24> */
.L_x_3014:
[----:B------:R-:W-:Y:S01]  /*12a10*/  ULDC.64 UR4, c[0x0][0x5e8] ;  /* 0x00017a0000047ab9 */ /* 0x000fe20000000a00 */
[----:B------:R-:W-:Y:S02]  /*12a20*/  LOP3.LUT P0, RZ, R18, 0xff, RZ, 0xc0, !PT ;  /* 0x000000ff12ff7812 */ /* 0x000fe4000780c0ff */
[----:B------:R-:W-:Y:S02]  /*12a30*/  IADD3 R2, P1, R19, UR4, RZ ;  /* 0x0000000413027c10 */ /* 0x000fe4000ff3e0ff */
[----:B------:R-:W-:Y:S02]  /*12a40*/  SEL R5, RZ, 0x1, !P0 ;  /* 0x00000001ff057807 */ /* 0x000fe40004000000 */
[----:B-1----:R-:W-:-:S05]  /*12a50*/  IADD3.X R3, RZ, UR5, RZ, P1, !PT ;  /* 0x00000005ff037c10 */ /* 0x002fca0008ffe4ff */
[----:B------:R-:W-:Y:S01]  /*12a60*/  STG.E.U8 desc[UR58][R2.64], R5 ;  /* 0x0000000502007986 */ /* 0x000fe2000c10113a */
[----:B------:R-:W-:Y:S05]  /*12a70*/  EXIT ;  /* 0x000000000000794d */ /* 0x000fea0003800000 */
.L_x_3012:
[----:B------:R-:W-:Y:S04]  /*12a80*/  STG.E.U8 desc[UR58][R4.64], R25 ;  /* 0x0000001904007986 */ /* 0x000fe8000c10113a */
[----:B------:R-:W-:Y:S01]  /*12a90*/  STG.E.U8 desc[UR58][R4.64+0x1], R18 ;  /* 0x0000011204007986 */ /* 0x000fe2000c10113a */
[----:B------:R-:W-:Y:S05]  /*12aa0*/  EXIT ;  /* 0x000000000000794d */ /* 0x000fea0003800000 */
.L_x_3010:
        /* <DEDUP_REMOVED lines=37> */
.L_x_3016:
        /* <DEDUP_REMOVED lines=24> */
.L_x_3017:
[----:B------:R-:W-:Y:S01]  /*12e80*/  ULDC.64 UR4, c[0x0][0x5e8] ;  /* 0x00017a0000047ab9 */ /* 0x000fe20000000a00 */
[----:B------:R-:W-:Y:S02]  /*12e90*/  LOP3.LUT P0, RZ, R18, 0xff, RZ, 0xc0, !PT ;  /* 0x000000ff12ff7812 */ /* 0x000fe4000780c0ff */
[----:B------:R-:W-:Y:S02]  /*12ea0*/  IADD3 R2, P1, R19, UR4, RZ ;  /* 0x0000000413027c10 */ /* 0x000fe4000ff3e0ff */
[----:B------:R-:W-:Y:S02]  /*12eb0*/  SEL R5, RZ, 0x1, !P0 ;  /* 0x00000001ff057807 */ /* 0x000fe40004000000 */
[----:B-1----:R-:W-:-:S05]  /*12ec0*/  IADD3.X R3, RZ, UR5, RZ, P1, !PT ;  /* 0x00000005ff037c10 */ /* 0x002fca0008ffe4ff */
[----:B------:R-:W-:Y:S01]  /*12ed0*/  STG.E.U8 desc[UR58][R2.64], R5 ;  /* 0x0000000502007986 */ /* 0x000fe2000c10113a */
[----:B------:R-:W-:Y:S05]  /*12ee0*/  EXIT ;  /* 0x000000000000794d */ /* 0x000fea0003800000 */
.L_x_3015:
[----:B------:R-:W-:Y:S02]  /*12ef0*/  LOP3.LUT P0, RZ, R25, 0xff, RZ, 0xc0, !PT ;  /* 0x000000ff19ff7812 */ /* 0x000fe4000780c0ff */
[----:B------:R-:W-:Y:S02]  /*12f00*/  LOP3.LUT P1, RZ, R18, 0xff, RZ, 0xc0, !PT ;  /* 0x000000ff12ff7812 */ /* 0x000fe4000782c0ff */
[----:B------:R-:W-:Y:S02]  /*12f10*/  SEL R7, RZ, 0x1, !P0 ;  /* 0x00000001ff077807 */ /* 0x000fe40004000000 */
[----:B------:R-:W-:-:S03]  /*12f20*/  SEL R9, RZ, 0x1, !P1 ;  /* 0x00000001ff097807 */ /* 0x000fc60004800000 */
[----:B------:R-:W-:Y:S04]  /*12f30*/  STG.E.U8 desc[UR58][R2.64], R7 ;  /* 0x0000000702007986 */ /* 0x000fe8000c10113a */
[----:B------:R-:W-:Y:S01]  /*12f40*/  STG.E.U8 desc[UR58][R4.64], R9 ;  /* 0x0000000904007986 */ /* 0x000fe2000c10113a */
[----:B------:R-:W-:Y:S05]  /*12f50*/  EXIT ;  /* 0x000000000000794d */ /* 0x000fea0003800000 */
.L_x_3018:
        /* <DEDUP_REMOVED lines=10> */
.L_x_7564:


//--------------------- .text._ZN2at6native13reduce_kernelILi128ELi4ENS0_8ReduceOpIiNS0_14func_wrapper_tIbZZZNS0_14or_kernel_cudaERNS_14TensorIteratorEENKUlvE_clEvENKUlvE1_clEvEUlbiE_EEjbLi4ELi4EEEEEvT1_ --------------------------
	.section	.text._ZN2at6native13reduce_kernelILi128ELi4ENS0_8ReduceOpIiNS0_14func_wrapper_tIbZZZNS0_14or_kernel_cudaERNS_14TensorIteratorEENKUlvE_clEvENKUlvE1_clEvEUlbiE_EEjbLi4ELi4EEEEEvT1_,"ax",@progbits
	.align	128
        .global         _ZN2at6native13reduce_kernelILi128ELi4ENS0_8ReduceOpIiNS0_14func_wrapper_tIbZZZNS0_14or_kernel_cudaERNS_14TensorIteratorEENKUlvE_clEvENKUlvE1_clEvEUlbiE_EEjbLi4ELi4EEEEEvT1_
        .type           _ZN2at6native13reduce_kernelILi128ELi4ENS0_8ReduceOpIiNS0_14func_wrapper_tIbZZZNS0_14or_kernel_cudaERNS_14TensorIteratorEENKUlvE_clEvENKUlvE1_clEvEUlbiE_EEjbLi4ELi4EEEEEvT1_,@function
        .size           _ZN2at6native13reduce_kernelILi128ELi4ENS0_8ReduceOpIiNS0_14func_wrapper_tIbZZZNS0_14or_kernel_cudaERNS_14TensorIteratorEENKUlvE_clEvENKUlvE1_clEvEUlbiE_EEjbLi4ELi4EEEEEvT1_,(.L_x_7565 - _ZN2at6native13reduce_kernelILi128ELi4ENS0_8ReduceOpIiNS0_14func_wrapper_tIbZZZNS0_14or_kernel_cudaERNS_14TensorIteratorEENKUlvE_clEvENKUlvE1_clEvEUlbiE_EEjbLi4ELi4EEEEEvT1_)
        .other          _ZN2at6native13reduce_kernelILi128ELi4ENS0_8ReduceOpIiNS0_14func_wrapper_tIbZZZNS0_14or_kernel_cudaERNS_14TensorIteratorEENKUlvE_clEvENKUlvE1_clEvEUlbiE_EEjbLi4ELi4EEEEEvT1_,@"STO_CUDA_ENTRY STV_DEFAULT"
_ZN2at6native13reduce_kernelILi128ELi4ENS0_8ReduceOpIiNS0_14func_wrapper_tIbZZZNS0_14or_kernel_cudaERNS_14TensorIteratorEENKUlvE_clEvENKUlvE1_clEvEUlbiE_EEjbLi4ELi4EEEEEvT1_:
.text._ZN2at6native13reduce_kernelILi128ELi4ENS0_8ReduceOpIiNS0_14func_wrapper_tIbZZZNS0_14or_kernel_cudaERNS_14TensorIteratorEENKUlvE_clEvENKUlvE1_clEvEUlbiE_EEjbLi4ELi4EEEEEvT1_:
        /* <DEDUP_REMOVED lines=293> */
.L_x_3019:
        /* <DEDUP_REMOVED lines=29> */
.L_x_3023:
        /* <DEDUP_REMOVED lines=25> */
.L_x_3029:
[----:B------:R-:W-:Y:S05]  /*15b0*/  BSYNC B2 ;  /* 0x0000000000027941 */ /* 0x000fea0003800000 */
.L_x_3028:
        /* <DEDUP_REMOVED lines=12> */
.L_x_3027:
[----:B------:R-:W-:Y:S05]  /*1680*/  BSYNC B1 ;  /* 0x0000000000017941 */ /* 0x000fea0003800000 */
.L_x_3026:
[----:B------:R-:W0:Y:S01]  /*1690*/  LDC R6, c[0x0][0x218] ;  /* 0x00008600ff067b82 */ /* 0x000e220000000800 */
[----:B------:R-:W-:-:S04]  /*16a0*/  IADD3 R5, P0, -R7, 0x4, RZ ;  /* 0x0000000407057810 */ /* 0x000fc80007f1e1ff */
[----:B------:R-:W-:Y:S01]  /*16b0*/  LEA R42, P1, R5, R42, 0x2 ;  /* 0x0000002a052a7211 */ /* 0x000fe200078210ff */
[----:B------:R-:W-:-:S05]  /*16c0*/  IMAD.X R4, RZ, RZ, -0x1, P0 ;  /* 0xffffffffff047424 */ /* 0x000fca00000e06ff */
[----:B------:R-:W-:Y:S02]  /*16d0*/  LEA.HI.X R43, R5, R43, R4, 0x2, P1 ;  /* 0x0000002b052b7211 */ /* 0x000fe400008f1404 */
[----:B0-----:R-:W-:-:S07]  /*16e0*/  IADD3 R3, R7, -0x4, R6 ;  /* 0xfffffffc07037810 */ /* 0x001fce0007ffe006 */
.L_x_3025:
[----:B------:R-:W-:Y:S05]  /*16f0*/  BSYNC B0 ;  /* 0x0000000000007941 */ /* 0x000fea0003800000 */
.L_x_3024:
        /* <DEDUP_REMOVED lines=15> */
.L_x_3032:
        /* <DEDUP_REMOVED lines=19> */
.L_x_3031:
[----:B------:R-:W-:Y:S05]  /*1920*/  BSYNC B0 ;  /* 0x0000000000007941 */ /* 0x000fea0003800000 */
.L_x_3030:
        /* <DEDUP_REMOVED lines=8> */
.L_x_3034:
[----:B------:R-:W-:Y:S05]  /*19b0*/  BSYNC B0 ;  /* 0x0000000000007941 */ /* 0x000fea0003800000 */
.L_x_3033:
        /* <DEDUP_REMOVED lines=9> */
[----:B------:R-:W2:Y:S01]  /*1a50*/  LDG.E R42, desc[UR58][R42.64] ;  /* 0x0000003a2a2a7981 */ /* 0x000ea2000c1e1900 */
[----:B------:R-:W-:-:S04]  /*1a60*/  LOP3.LUT P0, RZ, R0, 0xff, RZ, 0xc0, !PT ;  /* 0x000000ff00ff7812 */ /* 0x000fc8000780c0ff */
[----:B--2---:R-:W-:-:S04]  /*1a70*/  ISETP.NE.OR P0, PT, R42, RZ, P0 ;  /* 0x000000ff2a00720c */ /* 0x004fc80000705670 */
[----:B------:R-:W-:-:S09]  /*1a80*/  SEL R0, RZ, 0x1, !P0 ;  /* 0x00000001ff007807 */ /* 0x000fd20004000000 */
.L_x_3036:
[----:B------:R-:W-:Y:S05]  /*1a90*/  BSYNC B0 ;  /* 0x0000000000007941 */ /* 0x000fea0003800000 */
.L_x_3035:
        /* <DEDUP_REMOVED lines=10> */
.L_x_3022:
        /* <DEDUP_REMOVED lines=49> */
.L_x_3045:
        /* <DEDUP_REMOVED lines=295> */
.L_x_3041:
[----:B------:R-:W-:Y:S01]  /*30c0*/  LOP3.LUT R13, R0, 0xfffffff0, RZ, 0xc0, !PT ;  /* 0xfffffff0000d7812 */ /* 0x000fe200078ec0ff */
[----:B------:R-:W-:-:S03]  /*30d0*/  ULDC UR36, c[0x0][0x220] ;  /* 0x0000880000247ab9 */ /* 0x000fc60000000800 */
[----:B------:R-:W-:-:S05]  /*30e0*/  IADD3 R12, P0, R42, R13, RZ ;  /* 0x0000000d2a0c7210 */ /* 0x000fca0007f1e0ff */
[----:B------:R-:W-:-:S06]  /*30f0*/  IMAD.X R13, RZ, RZ, R43, P0 ;  /* 0x000000ffff0d7224 */ /* 0x000fcc00000e062b */
[----:B------:R-:W5:Y:S01]  /*3100*/  LDG.E.128 R12, desc[UR58][R12.64] ;  /* 0x0000003a0c0c7981 */ /* 0x000f62000c1e1d00 */
[----:B------:R-:W-:-:S05]  /*3110*/  IMAD.U32 R0, RZ, RZ, UR36 ;  /* 0x00000024ff007e24 */ /* 0x000fca000f8e00ff */
        /* <DEDUP_REMOVED lines=235> */
.L_x_3042:
[----:B------:R-:W-:-:S04]  /*3fd0*/  LOP3.LUT R3, R3, 0xfffffff0, RZ, 0xc0, !PT ;  /* 0xfffffff003037812 */ /* 0x000fc800078ec0ff */
[----:B------:R-:W-:-:S05]  /*3fe0*/  IADD3 R8, P0, R42, R3, RZ ;  /* 0x000000032a087210 */ /* 0x000fca0007f1e0ff */
[----:B------:R-:W-:-:S06]  /*3ff0*/  IMAD.X R9, RZ, RZ, R43, P0 ;  /* 0x000000ffff097224 */ /* 0x000fcc00000e062b */
[----:B------:R-:W5:Y:S01]  /*4000*/  LDG.E.128 R8, desc[UR58][R8.64] ;  /* 0x0000003a08087981 */ /* 0x000f62000c1e1d00 */
[----:B------:R-:W-:Y:S01]  /*4010*/  IADD3 R39, R39, R0, RZ ;  /* 0x0000000027277210 */ /* 0x000fe20007ffe0ff */
[----:B------:R-:W-:Y:S02]  /*4020*/  IMAD.MOV.U32 R3, RZ, RZ, RZ ;  /* 0x000000ffff037224 */ /* 0x000fe400078e00ff */
        /* <DEDUP_REMOVED lines=245> */
.L_x_3043:
[----:B------:R-:W-:-:S04]  /*4f80*/  LOP3.LUT R5, R20, 0xfffffff0, RZ, 0xc0, !PT ;  /* 0xfffffff014057812 */ /* 0x000fc800078ec0ff */
[----:B------:R-:W-:-:S05]  /*4f90*/  IADD3 R4, P0, R42, R5, RZ ;  /* 0x000000052a047210 */ /* 0x000fca0007f1e0ff */
[----:B------:R-:W-:-:S06]  /*4fa0*/  IMAD.X R5, RZ, RZ, R43, P0 ;  /* 0x000000ffff057224 */ /* 0x000fcc00000e062b */
[----:B------:R-:W5:Y:S01]  /*4fb0*/  LDG.E.128 R4, desc[UR58][R4.64] ;  /* 0x0000003a04047981 */ /* 0x000f62000c1e1d00 */
[----:B------:R-:W-:Y:S01]  /*4fc0*/  IMAD.IADD R39, R39, 0x1, R0 ;  /* 0x0000000127277824 */ /* 0x000fe200078e0200 */
        /* <DEDUP_REMOVED lines=234> */
.L_x_3044:
[----:B------:R-:W-:Y:S02]  /*5e70*/  LOP3.LUT R3, R3, 0xfffffff0, RZ, 0xc0, !PT ;  /* 0xfffffff003037812 */ /* 0x000fe400078ec0ff */
[----:B------:R-:W-:Y:S02]  /*5e80*/  LOP3.LUT P5, RZ, R34, 0xff, RZ, 0xc0, !PT ;  /* 0x000000ff22ff7812 */ /* 0x000fe400078ac0ff */
        /* <DEDUP_REMOVED lines=8> */
[----:B-----5:R-:W-:Y:S01]  /*5f10*/  ISETP.NE.OR P5, PT, R12, RZ, P5 ;  /* 0x000000ff0c00720c */ /* 0x020fe20002fa5670 */
[----:B------:R-:W-:Y:S01]  /*5f20*/  IMAD.U32 R3, RZ, RZ, UR4 ;  /* 0x00000004ff037e24 */ /* 0x000fe2000f8e00ff */
[----:B------:R-:W-:Y:S02]  /*5f30*/  ISETP.NE.OR P4, PT, R8, RZ, P4 ;  /* 0x000000ff0800720c */ /* 0x000fe40002785670 */
[----:B------:R-:W-:Y:S02]  /*5f40*/  SEL R34, RZ, 0x1, !P5 ;  /* 0x00000001ff227807 */ /* 0x000fe40006800000 */
[----:B------:R-:W-:Y:S02]  /*5f50*/  LOP3.LUT P5, RZ, R29, 0xff, RZ, 0xc0, !PT ;  /* 0x000000ff1dff7812 */ /* 0x000fe400078ac0ff */
[----:B------:R-:W-:Y:S02]  /*5f60*/  LOP3.LUT P0, RZ, R35, 0xff, RZ, 0xc0, !PT ;  /* 0x000000ff23ff7812 */ /* 0x000fe4000780c0ff */
[----:B------:R-:W-:-:S02]  /*5f70*/  ISETP.NE.OR P5, PT, R10, RZ, P5 ;  /* 0x000000ff0a00720c */ /* 0x000fc40002fa5670 */
[----:B------:R-:W-:Y:S02]  /*5f80*/  SEL R31, RZ, 0x1, !P4 ;  /* 0x00000001ff1f7807 */ /* 0x000fe40006000000 */
[----:B------:R-:W-:Y:S02]  /*5f90*/  LOP3.LUT P4, RZ, R25, 0xff, RZ, 0xc0, !PT ;  /* 0x000000ff19ff7812 */ /* 0x000fe4000788c0ff */
[----:B------:R-:W-:Y:S02]  /*5fa0*/  ISETP.NE.OR P0, PT, R13, RZ, P0 ;  /* 0x000000ff0d00720c */ /* 0x000fe40000705670 */
[----:B------:R-:W-:Y:S02]  /*5fb0*/  ISETP.NE.OR P1, PT, R14, RZ, P1 ;  /* 0x000000ff0e00720c */ /* 0x000fe40000f25670 */
[----:B------:R-:W-:Y:S02]  /*5fc0*/  ISETP.NE.OR P2, PT, R15, RZ, P2 ;  /* 0x000000ff0f00720c */ /* 0x000fe40001745670 */
[----:B------:R-:W-:-:S02]  /*5fd0*/  SEL R29, RZ, 0x1, !P5 ;  /* 0x00000001ff1d7807 */ /* 0x000fc40006800000 */
[----:B------:R-:W-:Y:S01]  /*5fe0*/  LOP3.LUT P5, RZ, R16, 0xff, RZ, 0xc0, !PT ;  /* 0x000000ff10ff7812 */ /* 0x000fe200078ac0ff */
[----:B------:R-:W-:Y:S01]  /*5ff0*/  IMAD R16, R0, 0x3, R39 ;  /* 0x0000000300107824 */ /* 0x000fe200078e0227 */
[----:B------:R-:W-:Y:S02]  /*6000*/  ISETP.NE.OR P4, PT, R6, RZ, P4 ;  /* 0x000000ff0600720c */ /* 0x000fe40002785670 */
[----:B------:R-:W-:Y:S02]  /*6010*/  SEL R35, RZ, 0x1, !P0 ;  /* 0x00000001ff237807 */ /* 0x000fe40004000000 */
[----:B------:R-:W-:Y:S02]  /*6020*/  SEL R32, RZ, 0x1, !P1 ;  /* 0x00000001ff207807 */ /* 0x000fe40004800000 */
[----:B------:R-:W-:Y:S02]  /*6030*/  SEL R33, RZ, 0x1, !P2 ;  /* 0x00000001ff217807 */ /* 0x000fe40005000000 */
[----:B------:R-:W-:-:S02]  /*6040*/  LOP3.LUT P3, RZ, R30, 0xff, RZ, 0xc0, !PT ;  /* 0x000000ff1eff7812 */ /* 0x000fc4000786c0ff */
[----:B------:R-:W-:Y:S02]  /*6050*/  LOP3.LUT P0, RZ, R28, 0xff, RZ, 0xc0, !PT ;  /* 0x000000ff1cff7812 */ /* 0x000fe4000780c0ff */
[----:B------:R-:W-:Y:S02]  /*6060*/  LOP3.LUT P1, RZ, R27, 0xff, RZ, 0xc0, !PT ;  /* 0x000000ff1bff7812 */ /* 0x000fe4000782c0ff */
[----:B------:R-:W-:Y:S02]  /*6070*/  LOP3.LUT P2, RZ, R26, 0xff, RZ, 0xc0, !PT ;  /* 0x000000ff1aff7812 */ /* 0x000fe4000784c0ff */
[----:B------:R-:W-:Y:S02]  /*6080*/  SEL R25, RZ, 0x1, !P4 ;  /* 0x00000001ff197807 */ /* 0x000fe40006000000 */
[----:B------:R-:W-:Y:S02]  /*6090*/  ISETP.GE.U32.AND P4, PT, R16, R3, PT ;  /* 0x000000031000720c */ /* 0x000fe40003f86070 */
[----:B------:R-:W-:-:S02]  /*60a0*/  ISETP.NE.OR P3, PT, R9, RZ, P3 ;  /* 0x000000ff0900720c */ /* 0x000fc40001f65670 */
[----:B------:R-:W-:Y:S02]  /*60b0*/  ISETP.NE.OR P0, PT, R11, RZ, P0 ;  /* 0x000000ff0b00720c */ /* 0x000fe40000705670 */
[----:B------:R-:W-:Y:S02]  /*60c0*/  ISETP.NE.OR P1, PT, R4, RZ, P1 ;  /* 0x000000ff0400720c */ /* 0x000fe40000f25670 */
[----:B------:R-:W-:Y:S02]  /*60d0*/  ISETP.NE.OR P2, PT, R5, RZ, P2 ;  /* 0x000000ff0500720c */ /* 0x000fe40001745670 */
[----:B------:R-:W-:Y:S02]  /*60e0*/  SEL R30, RZ, 0x1, !P3 ;  /* 0x00000001ff1e7807 */ /* 0x000fe40005800000 */
[----:B------:R-:W-:Y:S02]  /*60f0*/  SEL R28, RZ, 0x1, !P0 ;  /* 0x00000001ff1c7807 */ /* 0x000fe40004000000 */
[----:B------:R-:W-:-:S02]  /*6100*/  SEL R27, RZ, 0x1, !P1 ;  /* 0x00000001ff1b7807 */ /* 0x000fc40004800000 */
[----:B------:R-:W-:Y:S02]  /*6110*/  SEL R26, RZ, 0x1, !P2 ;  /* 0x00000001ff1a7807 */ /* 0x000fe40005000000 */
[----:B------:R-:W-:Y:S02]  /*6120*/  LOP3.LUT P3, RZ, R24, 0xff, RZ, 0xc0, !PT ;  /* 0x000000ff18ff7812 */ /* 0x000fe4000786c0ff */
[----:B------:R-:W-:Y:S02]  /*6130*/  LOP3.LUT P0, RZ, R36, 0xff, RZ, 0xc0, !PT ;  /* 0x000000ff24ff7812 */ /* 0x000fe4000780c0ff */
[----:B------:R-:W-:Y:S02]  /*6140*/  LOP3.LUT P1, RZ, R37, 0xff, RZ, 0xc0, !PT ;  /* 0x000000ff25ff7812 */ /* 0x000fe4000782c0ff */
[----:B------:R-:W-:Y:S02]  /*6150*/  LOP3.LUT P2, RZ, R38, 0xff, RZ, 0xc0, !PT ;  /* 0x000000ff26ff7812 */ /* 0x000fe4000784c0ff */
[----:B------:R-:W-:-:S04]  /*6160*/  ISETP.NE.OR P3, PT, R7, RZ, P3 ;  /* 0x000000ff0700720c */ /* 0x000fc80001f65670 */
[----:B------:R-:W-:Y:S02]  /*6170*/  SEL R24, RZ, 0x1, !P3 ;  /* 0x00000001ff187807 */ /* 0x000fe40005800000 */
        /* <DEDUP_REMOVED lines=9> */
[----:B------:R-:W-:Y:S05]  /*6210*/  BSYNC B1 ;  /* 0x0000000000017941 */ /* 0x000fea0003800000 */
.L_x_3040:
[----:B------:R-:W-:Y:S05]  /*6220*/  BSYNC B0 ;  /* 0x0000000000007941 */ /* 0x000fea0003800000 */
.L_x_3039:
        /* <DEDUP_REMOVED lines=280> */
.L_x_3048:
        /* <DEDUP_REMOVED lines=281> */
.L_x_3049:
        /* <DEDUP_REMOVED lines=281> */
.L_x_3050:
        /* <DEDUP_REMOVED lines=9> */
[----:B0-----:R-:W-:Y:S01]  /*9760*/  MOV R40, RZ ;  /* 0x000000ff00287202 */ /* 0x001fe20000000f00 */
        /* <DEDUP_REMOVED lines=271> */
.L_x_3051:
[----:B------:R-:W-:-:S04]  /*a860*/  LOP3.LUT R21, R45, 0xfffffff0, RZ, 0xc0, !PT ;  /* 0xfffffff02d157812 */ /* 0x000fc800078ec0ff */
[----:B------:R-:W-:-:S04]  /*a870*/  IADD3 R20, P1, R42, R21, RZ ;  /* 0x000000152a147210 */ /* 0x000fc80007f3e0ff */
[----:B------:R-:W-:-:S06]  /*a880*/  IADD3.X R21, RZ, R43, RZ, P1, !PT ;  /* 0x0000002bff157210 */ /* 0x000fcc0000ffe4ff */
[----:B------:R-:W5:Y:S03]  /*a890*/  LDG.E.128 R20, desc[UR58][R20.64] ;  /* 0x0000003a14147981 */ /* 0x000f66000c1e1d00 */
.L_x_3047:
[----:B------:R-:W-:Y:S05]  /*a8a0*/  BSYNC B0 ;  /* 0x0000000000007941 */ /* 0x000fea0003800000 */
.L_x_3046:
[----:B------:R-:W-:Y:S04]  /*a8b0*/  BSSY B0, `(.L_x_3052) ;  /* 0x000003b000007945 */ /* 0x000fe80003800000 */
[----:B------:R-:W-:Y:S05]  /*a8c0*/  @P0 BRA `(.L_x_3053) ;  /* 0x0000000000e40947 */ /* 0x000fea0003800000 */
[----:B------:R-:W-:Y:S01]  /*a8d0*/  IMAD.IADD R39, R39, 0x1, R0 ;  /* 0x0000000127277824 */ /* 0x000fe200078e0200 */
[----:B------:R-:W-:Y:S02]  /*a8e0*/  LOP3.LUT P0, RZ, R34, 0xff, RZ, 0xc0, !PT ;  /* 0x000000ff22ff7812 */ /* 0x000fe4000780c0ff */
[----:B------:R-:W-:Y:S02]  /*a8f0*/  LOP3.LUT P1, RZ, R35, 0xff, RZ, 0xc0, !PT ;  /* 0x000000ff23ff7812 */ /* 0x000fe4000782c0ff */
[----:B------:R-:W-:Y:S02]  /*a900*/  ISETP.GE.U32.AND P4, PT, R39, R3, PT ;  /* 0x000000032700720c */ /* 0x000fe40003f86070 */
[----:B------:R-:W-:Y:S02]  /*a910*/  LOP3.LUT P2, RZ, R32, 0xff, RZ, 0xc0, !PT ;  /* 0x000000ff20ff7812 */ /* 0x000fe4000784c0ff */
[----:B------:R-:W-:Y:S02]  /*a920*/  LOP3.LUT P3, RZ, R33, 0xff, RZ, 0xc0, !PT ;  /* 0x000000ff21ff7812 */ /* 0x000fe4000786c0ff */
[----:B-----5:R-:W-:-:S02]  /*a930*/  ISETP.NE.OR P0, PT, R12, RZ, P0 ;  /* 0x000000ff0c00720c */ /* 0x020fc40000705670 */
[----:B------:R-:W-:Y:S02]  /*a940*/  ISETP.NE.OR P1, PT, R13, RZ, P1 ;  /* 0x000000ff0d00720c */ /* 0x000fe40000f25670 */
[----:B------:R-:W-:Y:S02]  /*a950*/  ISETP.NE.OR P2, PT, R14, RZ, P2 ;  /* 0x000000ff0e00720c */ /* 0x000fe40001745670 */
[----:B------:R-:W-:Y:S02]  /*a960*/  ISETP.NE.OR P3, PT, R15, RZ, P3 ;  /* 0x000000ff0f00720c */ /* 0x000fe40001f65670 */
[----:B------:R-:W-:Y:S02]  /*a970*/  SEL R34, RZ, 0x1, !P0 ;  /* 0x00000001ff227807 */ /* 0x000fe40004000000 */
[----:B------:R-:W-:Y:S02]  /*a980*/  SEL R35, RZ, 0x1, !P1 ;  /* 0x00000001ff237807 */ /* 0x000fe40004800000 */
[----:B------:R-:W-:-:S02]  /*a990*/  SEL R32, RZ, 0x1, !P2 ;  /* 0x00000001ff207807 */ /* 0x000fc40005000000 */
[----:B------:R-:W-:Y:S01]  /*a9a0*/  SEL R33, RZ, 0x1, !P3 ;  /* 0x00000001ff217807 */ /* 0x000fe20005800000 */
[----:B------:R-:W-:Y:S06]  /*a9b0*/  @P4 BRA `(.L_x_3053) ;  /* 0x0000000000a84947 */ /* 0x000fec0003800000 */
[----:B------:R-:W-:Y:S02]  /*a9c0*/  LOP3.LUT P0, RZ, R31, 0xff, RZ, 0xc0, !PT ;  /* 0x000000ff1fff7812 */ /* 0x000fe4000780c0ff */
[----:B------:R-:W-:Y:S02]  /*a9d0*/  LOP3.LUT P1, RZ, R30, 0xff, RZ, 0xc0, !PT ;  /* 0x000000ff1eff7812 */ /* 0x000fe4000782c0ff */
[----:B------:R-:W-:Y:S01]  /*a9e0*/  ISETP.NE.OR P0, PT, R8, RZ, P0 ;  /* 0x000000ff0800720c */ /* 0x000fe20000705670 */
[----:B------:R-:W-:Y:S01]  /*a9f0*/  IMAD.IADD R8, R39, 0x1, R0 ;  /* 0x0000000127087824 */ /* 0x000fe200078e0200 */
[----:B------:R-:W-:Y:S02]  /*aa00*/  LOP3.LUT P2, RZ, R29, 0xff, RZ, 0xc0, !PT ;  /* 0x000000ff1dff7812 */ /* 0x000fe4000784c0ff */
[----:B------:R-:W-:Y:S02]  /*aa10*/  LOP3.LUT P3, RZ, R28, 0xff, RZ, 0xc0, !PT ;  /* 0x000000ff1cff7812 */ /* 0x000fe4000786c0ff */
[----:B------:R-:W-:-:S02]  /*aa20*/  ISETP.GE.U32.AND P4, PT, R8, R3, PT ;  /* 0x000000030800720c */ /* 0x000fc40003f86070 */
        /* <DEDUP_REMOVED lines=11> */
[----:B------:R-:W-:Y:S02]  /*aae0*/  ISETP.GE.U32.AND P4, PT, R0, R3, PT ;  /* 0x000000030000720c */ /* 0x000fe40003f86070 */
[----:B------:R-:W-:Y:S02]  /*aaf0*/  LOP3.LUT P3, RZ, R25, 0xff, RZ, 0xc0, !PT ;  /* 0x000000ff19ff7812 */ /* 0x000fe4000786c0ff */
[----:B------:R-:W-:Y:S02]  /*ab00*/  LOP3.LUT P0, RZ, R24, 0xff, RZ, 0xc0, !PT ;  /* 0x000000ff18ff7812 */ /* 0x000fe4000780c0ff */
[----:B------:R-:W-:-:S02]  /*ab10*/  ISETP.NE.OR P1, PT, R4, RZ, P1 ;  /* 0x000000ff0400720c */ /* 0x000fc40000f25670 */
        /* <DEDUP_REMOVED lines=12> */
[----:B------:R-:W-:Y:S02]  /*abe0*/  ISETP.NE.OR P0, PT, R20, RZ, P0 ;  /* 0x000000ff1400720c */ /* 0x000fe40000705670 */
[----:B------:R-:W-:-:S02]  /*abf0*/  ISETP.NE.OR P1, PT, R21, RZ, P1 ;  /* 0x000000ff1500720c */ /* 0x000fc40000f25670 */
[----:B------:R-:W-:Y:S02]  /*ac00*/  ISETP.NE.OR P2, PT, R22, RZ, P2 ;  /* 0x000000ff1600720c */ /* 0x000fe40001745670 */
[----:B------:R-:W-:Y:S02]  /*ac10*/  ISETP.NE.OR P3, PT, R23, RZ, P3 ;  /* 0x000000ff1700720c */ /* 0x000fe40001f65670 */
[----:B------:R-:W-:Y:S02]  /*ac20*/  SEL R16, RZ, 0x1, !P0 ;  /* 0x00000001ff107807 */ /* 0x000fe40004000000 */
[----:B------:R-:W-:Y:S02]  /*ac30*/  SEL R36, RZ, 0x1, !P1 ;  /* 0x00000001ff247807 */ /* 0x000fe40004800000 */
[----:B------:R-:W-:Y:S02]  /*ac40*/  SEL R37, RZ, 0x1, !P2 ;  /* 0x00000001ff257807 */ /* 0x000fe40005000000 */
[----:B------:R-:W-:-:S07]  /*ac50*/  SEL R38, RZ, 0x1, !P3 ;  /* 0x00000001ff267807 */ /* 0x000fce0005800000 */
.L_x_3053:
[----:B------:R-:W-:Y:S05]  /*ac60*/  BSYNC B0 ;  /* 0x0000000000007941 */ /* 0x000fea0003800000 */
.L_x_3052:
        /* <DEDUP_REMOVED lines=25> */
.L_x_3038:
        /* <DEDUP_REMOVED lines=34> */
.L_x_3057:
[----:B------:R-:W-:Y:S02]  /*b020*/  IMAD R8, R44, R39, RZ ;  /* 0x000000272c087224 */ /* 0x000fe400078e02ff */
[----:B------:R-:W-:-:S03]  /*b030*/  IMAD.IADD R39, R0, 0x1, R39 ;  /* 0x0000000100277824 */ /* 0x000fc600078e0227 */
[----:B------:R-:W-:Y:S01]  /*b040*/  SHF.R.U32.HI R9, RZ, 0x2, R8 ;  /* 0x00000002ff097819 */ /* 0x000fe20000011608 */
[----:B------:R-:W-:Y:S01]  /*b050*/  IMAD R12, R44, R39, RZ ;  /* 0x000000272c0c7224 */ /* 0x000fe200078e02ff */
[----:B------:R-:W-:-:S03]  /*b060*/  IADD3 R39, R39, R0, RZ ;  /* 0x0000000027277210 */ /* 0x000fc60007ffe0ff */
[----:B------:R-:W-:-:S04]  /*b070*/  IMAD.WIDE.U32 R8, R9, 0x10, R42 ;  /* 0x0000001009087825 */ /* 0x000fc800078e002a */
[----:B------:R-:W-:Y:S01]  /*b080*/  IMAD R20, R44, R39, RZ ;  /* 0x000000272c147224 */ /* 0x000fe200078e02ff */
[----:B------:R-:W-:Y:S01]  /*b090*/  SHF.R.U32.HI R13, RZ, 0x2, R12 ;  /* 0x00000002ff0d7819 */ /* 0x000fe2000001160c */
[----:B------:R-:W2:Y:S03]  /*b0a0*/  LDG.E.128 R8, desc[UR58][R8.64] ;  /* 0x0000003a08087981 */ /* 0x000ea6000c1e1d00 */
[----:B------:R-:W-:Y:S01]  /*b0b0*/  SHF.R.U32.HI R21, RZ, 0x2, R20 ;  /* 0x00000002ff157819 */ /* 0x000fe20000011614 */
[----:B------:R-:W-:-:S04]  /*b0c0*/  IMAD.WIDE.U32 R12, R13, 0x10, R42 ;  /* 0x000000100d0c7825 */ /* 0x000fc800078e002a */
[----:B------:R-:W-:Y:S02]  /*b0d0*/  IMAD.WIDE.U32 R20, R21, 0x10, R42 ;  /* 0x0000001015147825 */ /* 0x000fe400078e002a */
[----:B------:R-:W3:Y:S02]  /*b0e0*/  LDG.E.128 R12, desc[UR58][R12.64] ;  /* 0x0000003a0c0c7981 */ /* 0x000ee4000c1e1d00 */
[----:B------:R-:W-:Y:S02]  /*b0f0*/  IMAD.IADD R39, R39, 0x1, R0 ;  /* 0x0000000127277824 */ /* 0x000fe400078e0200 */
[----:B------:R-:W4:Y:S02]  /*b100*/  LDG.E.128 R20, desc[UR58][R20.64] ;  /* 0x0000003a14147981 */ /* 0x000f24000c1e1d00 */
[----:B------:R-:W-:-:S05]  /*b110*/  IMAD R24, R44, R39, RZ ;  /* 0x000000272c187224 */ /* 0x000fca00078e02ff */
        /* <DEDUP_REMOVED lines=9> */
[----:B------:R-:W-:Y:S02]  /*b1b0*/  LOP3.LUT P6, RZ, R34, 0xff, RZ, 0xc0, !PT ;  /* 0x000000ff22ff7812 */ /* 0x000fe400078cc0ff */
[----:B------:R-:W-:Y:S01]  /*b1c0*/  LOP3.LUT P0, RZ, R37, 0xff, RZ, 0xc0, !PT ;  /* 0x000000ff25ff7812 */ /* 0x000fe2000780c0ff */
[----:B------:R-:W-:Y:S01]  /*b1d0*/  IMAD.IADD R39, R39, 0x1, R0 ;  /* 0x0000000127277824 */ /* 0x000fe200078e0200 */
[----:B--2---:R-:W-:-:S04]  /*b1e0*/  ISETP.NE.OR P5, PT, R11, RZ, P5 ;  /* 0x000000ff0b00720c */ /* 0x004fc80002fa5670 */
[----:B------:R-:W-:Y:S02]  /*b1f0*/  SEL R35, RZ, 0x1, !P5 ;  /* 0x00000001ff237807 */ /* 0x000fe40006800000 */
[----:B------:R-:W-:Y:S02]  /*b200*/  LOP3.LUT P5, RZ, R16, 0xff, RZ, 0xc0, !PT ;  /* 0x000000ff10ff7812 */ /* 0x000fe400078ac0ff */
[----:B---3--:R-:W-:Y:S02]  /*b210*/  ISETP.NE.OR P4, PT, R12, RZ, P4 ;  /* 0x000000ff0c00720c */ /* 0x008fe40002785670 */
[----:B----4-:R-:W-:Y:S02]  /*b220*/  ISETP.NE.OR P5, PT, R22, RZ, P5 ;  /* 0x000000ff1600720c */ /* 0x010fe40002fa5670 */
[----:B------:R-:W-:Y:S02]  /*b230*/  SEL R33, RZ, 0x1, !P4 ;  /* 0x00000001ff217807 */ /* 0x000fe40006000000 */
[----:B------:R-:W-:-:S02]  /*b240*/  LOP3.LUT P4, RZ, R7, 0xff, RZ, 0xc0, !PT ;  /* 0x000000ff07ff7812 */ /* 0x000fc4000788c0ff */
[----:B------:R-:W-:Y:S02]  /*b250*/  SEL R16, RZ, 0x1, !P5 ;  /* 0x00000001ff107807 */ /* 0x000fe40006800000 */
[----:B------:R-:W-:Y:S02]  /*b260*/  ISETP.NE.AND P5, PT, R8, RZ, PT ;  /* 0x000000ff0800720c */ /* 0x000fe40003fa5270 */
[----:B------:R-:W-:Y:S02]  /*b270*/  ISETP.NE.OR P3, PT, R13, RZ, P3 ;  /* 0x000000ff0d00720c */ /* 0x000fe40001f65670 */
[----:B------:R-:W-:Y:S02]  /*b280*/  ISETP.NE.OR P4, PT, R23, RZ, P4 ;  /* 0x000000ff1700720c */ /* 0x000fe40002785670 */
[----:B------:R-:W-:Y:S02]  /*b290*/  SEL R32, RZ, 0x1, !P3 ;  /* 0x00000001ff207807 */ /* 0x000fe40005800000 */
[----:B------:R-:W-:-:S02]  /*b2a0*/  LOP3.LUT P3, RZ, R6, 0xff, RZ, 0xc0, !PT ;  /* 0x000000ff06ff7812 */ /* 0x000fc4000786c0ff */
[----:B------:R-:W-:Y:S02]  /*b2b0*/  SEL R7, RZ, 0x1, !P4 ;  /* 0x00000001ff077807 */ /* 0x000fe40006000000 */
[----:B------:R-:W-:Y:S02]  /*b2c0*/  ISETP.NE.AND P4, PT, R9, RZ, PT ;  /* 0x000000ff0900720c */ /* 0x000fe40003f85270 */
[----:B------:R-:W-:Y:S02]  /*b2d0*/  ISETP.NE.OR P1, PT, R8, RZ, P1 ;  /* 0x000000ff0800720c */ /* 0x000fe40000f25670 */
[----:B------:R-:W-:Y:S02]  /*b2e0*/  ISETP.NE.OR P2, PT, R14, RZ, P2 ;  /* 0x000000ff0e00720c */ /* 0x000fe40001745670 */
[----:B-----5:R-:W-:Y:S02]  /*b2f0*/  ISETP.NE.OR P3, PT, R24, RZ, P3 ;  /* 0x000000ff1800720c */ /* 0x020fe40001f65670 */
[----:B------:R-:W-:-:S02]  /*b300*/  SEL R36, RZ, 0x1, !P1 ;  /* 0x00000001ff247807 */ /* 0x000fc40004800000 */
[----:B------:R-:W-:Y:S02]  /*b310*/  @P5 LOP3.LUT R40, R40, 0x200, RZ, 0xfc, !PT ;  /* 0x0000020028285812 */ /* 0x000fe400078efcff */
[----:B------:R-:W-:Y:S02]  /*b320*/  LOP3.LUT P1, RZ, R30, 0xff, RZ, 0xc0, !PT ;  /* 0x000000ff1eff7812 */ /* 0x000fe4000782c0ff */
[----:B------:R-:W-:Y:S02]  /*b330*/  SEL R31, RZ, 0x1, !P2 ;  /* 0x00000001ff1f7807 */ /* 0x000fe40005000000 */
[----:B------:R-:W-:Y:S02]  /*b340*/  LOP3.LUT P2, RZ, R5, 0xff, RZ, 0xc0, !PT ;  /* 0x000000ff05ff7812 */ /* 0x000fe4000784c0ff */
[----:B------:R-:W-:Y:S02]  /*b350*/  SEL R6, RZ, 0x1, !P3 ;  /* 0x00000001ff067807 */ /* 0x000fe40005800000 */
[----:B------:R-:W-:-:S02]  /*b360*/  ISETP.NE.OR P6, PT, R10, RZ, P6 ;  /* 0x000000ff0a00720c */ /* 0x000fc400037c5670 */
[----:B------:R-:W-:Y:S02]  /*b370*/  ISETP.NE.AND P3, PT, R10, RZ, PT ;  /* 0x000000ff0a00720c */ /* 0x000fe40003f65270 */
[----:B------:R-:W-:Y:S02]  /*b380*/  ISETP.NE.OR P0, PT, R9, RZ, P0 ;  /* 0x000000ff0900720c */ /* 0x000fe40000705670 */
[----:B------:R-:W-:Y:S02]  /*b390*/  LOP3.LUT R40, R40, 0xfffffeff, RZ, 0xc0, !PT ;  /* 0xfffffeff28287812 */ /* 0x000fe400078ec0ff */
[----:B------:R-:W-:Y:S02]  /*b3a0*/  ISETP.NE.OR P1, PT, R15, RZ, P1 ;  /* 0x000000ff0f00720c */ /* 0x000fe40000f25670 */
[----:B------:R-:W-:Y:S02]  /*b3b0*/  ISETP.NE.OR P2, PT, R25, RZ, P2 ;  /* 0x000000ff1900720c */ /* 0x000fe40001745670 */
[----:B------:R-:W-:-:S02]  /*b3c0*/  SEL R34, RZ, 0x1, !P6 ;  /* 0x00000001ff227807 */ /* 0x000fc40007000000 */
[----:B------:R-:W-:Y:S02]  /*b3d0*/  SEL R37, RZ, 0x1, !P0 ;  /* 0x00000001ff257807 */ /* 0x000fe40004000000 */
[----:B------:R-:W-:Y:S02]  /*b3e0*/  LOP3.LUT P6, RZ, R28, 0xff, RZ, 0xc0, !PT ;  /* 0x000000ff1cff7812 */ /* 0x000fe400078cc0ff */
[----:B------:R-:W-:Y:S02]  /*b3f0*/  @P4 LOP3.LUT R40, R40, 0x100, RZ, 0xfc, !PT ;  /* 0x0000010028284812 */ /* 0x000fe400078efcff */
[----:B------:R-:W-:Y:S02]  /*b400*/  LOP3.LUT P0, RZ, R29, 0xff, RZ, 0xc0, !PT ;  /* 0x000000ff1dff7812 */ /* 0x000fe4000780c0ff */
[----:B------:R-:W-:Y:S02]  /*b410*/  SEL R30, RZ, 0x1, !P1 ;  /* 0x00000001ff1e7807 */ /* 0x000fe40004800000 */
[----:B------:R-:W-:-:S02]  /*b420*/  LOP3.LUT P1, RZ, R4, 0xff, RZ, 0xc0, !PT ;  /* 0x000000ff04ff7812 */ /* 0x000fc4000782c0ff */
[----:B------:R-:W-:Y:S01]  /*b430*/  SEL R5, RZ, 0x1, !P2 ;  /* 0x00000001ff057807 */ /* 0x000fe20005000000 */
[----:B------:R-:W-:Y:S01]  /*b440*/  IMAD R4, R0, 0x3, R39 ;  /* 0x0000000300047824 */ /* 0x000fe200078e0227 */
[----:B------:R-:W-:Y:S02]  /*b450*/  ISETP.NE.AND P2, PT, R11, RZ, PT ;  /* 0x000000ff0b00720c */ /* 0x000fe40003f45270 */
[----:B------:R-:W-:Y:S02]  /*b460*/  ISETP.NE.OR P6, PT, R21, RZ, P6 ;  /* 0x000000ff1500720c */ /* 0x000fe400037c5670 */
[----:B------:R-:W-:Y:S02]  /*b470*/  LOP3.LUT R40, R40, 0xffffff7f, RZ, 0xc0, !PT ;  /* 0xffffff7f28287812 */ /* 0x000fe400078ec0ff */
[----:B------:R-:W-:Y:S02]  /*b480*/  ISETP.NE.OR P0, PT, R20, RZ, P0 ;  /* 0x000000ff1400720c */ /* 0x000fe40000705670 */
[----:B------:R-:W-:-:S02]  /*b490*/  ISETP.NE.OR P1, PT, R26, RZ, P1 ;  /* 0x000000ff1a00720c */ /* 0x000fc40000f25670 */
[----:B------:R-:W-:Y:S02]  /*b4a0*/  SEL R28, RZ, 0x1, !P6 ;  /* 0x00000001ff1c7807 */ /* 0x000fe40007000000 */
[----:B------:R-:W-:Y:S02]  /*b4b0*/  @P3 LOP3.LUT R40, R40, 0x80, RZ, 0xfc, !PT ;  /* 0x0000008028283812 */ /* 0x000fe400078efcff */
[----:B------:R-:W-:Y:S02]  /*b4c0*/  SEL R29, RZ, 0x1, !P0 ;  /* 0x00000001ff1d7807 */ /* 0x000fe40004000000 */
[----:B------:R-:W-:Y:S02]  /*b4d0*/  ISETP.GE.U32.AND P6, PT, R4, R3, PT ;  /* 0x000000030400720c */ /* 0x000fe40003fc6070 */
[----:B------:R-:W-:Y:S02]  /*b4e0*/  LOP3.LUT P0, RZ, R38, 0xff, RZ, 0xc0, !PT ;  /* 0x000000ff26ff7812 */ /* 0x000fe4000780c0ff */
[----:B------:R-:W-:-:S02]  /*b4f0*/  SEL R4, RZ, 0x1, !P1 ;  /* 0x00000001ff047807 */ /* 0x000fc40004800000 */
[----:B------:R-:W-:Y:S02]  /*b500*/  ISETP.NE.AND P1, PT, R12, RZ, PT ;  /* 0x000000ff0c00720c */ /* 0x000fe40003f25270 */
[----:B------:R-:W-:Y:S02]  /*b510*/  LOP3.LUT R40, R40, 0xffffffbf, RZ, 0xc0, !PT ;  /* 0xffffffbf28287812 */ /* 0x000fe400078ec0ff */
[----:B------:R-:W-:Y:S02]  /*b520*/  ISETP.NE.OR P0, PT, R27, RZ, P0 ;  /* 0x000000ff1b00720c */ /* 0x000fe40000705670 */
[----:B------:R-:W-:Y:S02]  /*b530*/  @P2 LOP3.LUT R40, R40, 0x40, RZ, 0xfc, !PT ;  /* 0x0000004028282812 */ /* 0x000fe400078efcff */
[----:B------:R-:W-:Y:S02]  /*b540*/  SEL R38, RZ, 0x1, !P0 ;  /* 0x00000001ff267807 */ /* 0x000fe40004000000 */
[----:B------:R-:W-:-:S02]  /*b550*/  ISETP.NE.AND P0, PT, R13, RZ, PT ;  /* 0x000000ff0d00720c */ /* 0x000fc40003f05270 */
[----:B------:R-:W-:-:S04]  /*b560*/  LOP3.LUT R40, R40, 0xffffffdf, RZ, 0xc0, !PT ;  /* 0xffffffdf28287812 */ /* 0x000fc800078ec0ff */
[----:B------:R-:W-:Y:S02]  /*b570*/  @P1 LOP3.LUT R40, R40, 0x20, RZ, 0xfc, !PT ;  /* 0x0000002028281812 */ /* 0x000fe400078efcff */
[----:B------:R-:W-:Y:S02]  /*b580*/  ISETP.NE.AND P2, PT, R14, RZ, PT ;  /* 0x000000ff0e00720c */ /* 0x000fe40003f45270 */
        /* <DEDUP_REMOVED lines=10> */
[----:B------:R-:W-:-:S04]  /*b630*/  @P1 LOP3.LUT R40, R40, 0x2, RZ, 0xfc, !PT ;  /* 0x0000000228281812 */ /* 0x000fc800078efcff */
[----:B------:R-:W-:Y:S02]  /*b640*/  LOP3.LUT R40, R40, 0xfffffffe, RZ, 0xc0, !PT ;  /* 0xfffffffe28287812 */ /* 0x000fe400078ec0ff */
[----:B------:R-:W-:Y:S02]  /*b650*/  ISETP.NE.AND P0, PT, R22, RZ, PT ;  /* 0x000000ff1600720c */ /* 0x000fe40003f05270 */
[----:B------:R-:W-:Y:S02]  /*b660*/  @P2 LOP3.LUT R40, R40, 0x1, RZ, 0xfc, !PT ;  /* 0x0000000128282812 */ /* 0x000fe400078efcff */
[----:B------:R-:W-:Y:S02]  /*b670*/  ISETP.NE.AND P1, PT, R23, RZ, PT ;  /* 0x000000ff1700720c */ /* 0x000fe40003f25270 */
[----:B------:R-:W-:Y:S02]  /*b680*/  ISETP.NE.AND P2, PT, R24, RZ, PT ;  /* 0x000000ff1800720c */ /* 0x000fe40003f45270 */
[----:B------:R-:W-:-:S02]  /*b690*/  ISETP.NE.AND P3, PT, R25, RZ, PT ;  /* 0x000000ff1900720c */ /* 0x000fc40003f65270 */
[----:B------:R-:W-:Y:S02]  /*b6a0*/  ISETP.NE.AND P4, PT, R26, RZ, PT ;  /* 0x000000ff1a00720c */ /* 0x000fe40003f85270 */
[----:B------:R-:W-:Y:S01]  /*b6b0*/  ISETP.NE.AND P5, PT, R27, RZ, PT ;  /* 0x000000ff1b00720c */ /* 0x000fe20003fa5270 */
[----:B------:R-:W-:-:S12]  /*b6c0*/  @!P6 BRA `(.L_x_3057) ;  /* 0xfffffff80054e947 */ /* 0x000fd8000383ffff */
[----:B------:R-:W-:Y:S05]  /*b6d0*/  BSYNC B1 ;  /* 0x0000000000017941 */ /* 0x000fea0003800000 */
.L_x_3056:
        /* <DEDUP_REMOVED lines=36> */
.L_x_3055:
[----:B------:R-:W-:Y:S05]  /*b920*/  BSYNC B0 ;  /* 0x0000000000007941 */ /* 0x000fea0003800000 */
.L_x_3054:
        /* <DEDUP_REMOVED lines=9> */
[----:B--2---:R-:W-:Y:S02]  /*b9c0*/  ISETP.NE.AND P2, PT, R10, RZ, PT ;  /* 0x000000ff0a00720c */ /* 0x004fe40003f45270 */
[----:B------:R-:W-:Y:S02]  /*b9d0*/  ISETP.NE.AND P3, PT, R11, RZ, PT ;  /* 0x000000ff0b00720c */ /* 0x000fe40003f65270 */
[----:B------:R-:W-:Y:S02]  /*b9e0*/  ISETP.NE.AND P0, PT, R8, RZ, PT ;  /* 0x000000ff0800720c */ /* 0x000fe40003f05270 */
[----:B------:R-:W-:-:S07]  /*b9f0*/  ISETP.NE.AND P6, PT, R9, RZ, PT ;  /* 0x000000ff0900720c */ /* 0x000fce0003fc5270 */
[----:B------:R-:W-:Y:S02]  /*ba00*/  @P2 LOP3.LUT R40, R40, 0x80, RZ, 0xfc, !PT ;  /* 0x0000008028282812 */ /* 0x000fe400078efcff */
[----:B------:R-:W-:Y:S02]  /*ba10*/  ISETP.GE.U32.AND P2, PT, R13, R3, PT ;  /* 0x000000030d00720c */ /* 0x000fe40003f46070 */
[----:B------:R-:W-:-:S04]  /*ba20*/  LOP3.LUT R40, R40, 0xffffffbf, RZ, 0xc0, !PT ;  /* 0xffffffbf28287812 */ /* 0x000fc800078ec0ff */
[----:B------:R-:W-:-:S07]  /*ba30*/  @P3 LOP3.LUT R40, R40, 0x40, RZ, 0xfc, !PT ;  /* 0x0000004028283812 */ /* 0x000fce00078efcff */
[----:B------:R-:W-:Y:S05]  /*ba40*/  @P2 BRA `(.L_x_3059) ;  /* 0x0000000000d42947 */ /* 0x000fea0003800000 */
[----:B------:R-:W-:-:S05]  /*ba50*/  IMAD R8, R44, R13, RZ ;  /* 0x0000000d2c087224 */ /* 0x000fca00078e02ff */
[----:B------:R-:W-:-:S05]  /*ba60*/  SHF.R.U32.HI R9, RZ, 0x2, R8 ;  /* 0x00000002ff097819 */ /* 0x000fca0000011608 */
[----:B------:R-:W-:-:S06]  /*ba70*/  IMAD.WIDE.U32 R8, R9, 0x10, R42 ;  /* 0x0000001009087825 */ /* 0x000fcc00078e002a */
[----:B------:R-:W2:Y:S01]  /*ba80*/  LDG.E.128 R8, desc[UR58][R8.64] ;  /* 0x0000003a08087981 */ /* 0x000ea2000c1e1d00 */
[----:B------:R-:W-:Y:S01]  /*ba90*/  LOP3.LUT R40, R40, 0xfffff7ff, RZ, 0xc0, !PT ;  /* 0xfffff7ff28287812 */ /* 0x000fe200078ec0ff */
[----:B------:R-:W-:Y:S01]  /*baa0*/  IMAD.IADD R15, R13, 0x1, R0 ;  /* 0x000000010d0f7824 */ /* 0x000fe200078e0200 */
[----:B--2---:R-:W-:Y:S02]  /*bab0*/  ISETP.NE.AND P2, PT, R8, RZ, PT ;  /* 0x000000ff0800720c */ /* 0x004fe40003f45270 */
[----:B------:R-:W-:-:S11]  /*bac0*/  ISETP.NE.AND P3, PT, R9, RZ, PT ;  /* 0x000000ff0900720c */ /* 0x000fd60003f65270 */
[----:B------:R-:W-:Y:S02]  /*bad0*/  @P2 LOP3.LUT R40, R40, 0x800, RZ, 0xfc, !PT ;  /* 0x0000080028282812 */ /* 0x000fe400078efcff */
[----:B------:R-:W-:Y:S02]  /*bae0*/  ISETP.NE.AND P2, PT, R10, RZ, PT ;  /* 0x000000ff0a00720c */ /* 0x000fe40003f45270 */
[----:B------:R-:W-:-:S04]  /*baf0*/  LOP3.LUT R40, R40, 0xffffffef, RZ, 0xc0, !PT ;  /* 0xffffffef28287812 */ /* 0x000fc800078ec0ff */
[----:B------:R-:W-:Y:S02]  /*bb00*/  @P3 LOP3.LUT R40, R40, 0x10, RZ, 0xfc, !PT ;  /* 0x0000001028283812 */ /* 0x000fe400078efcff */
[----:B------:R-:W-:Y:S02]  /*bb10*/  ISETP.NE.AND P3, PT, R11, RZ, PT ;  /* 0x000000ff0b00720c */ /* 0x000fe40003f65270 */
[----:B------:R-:W-:-:S04]  /*bb20*/  LOP3.LUT R40, R40, 0xfffffff7, RZ, 0xc0, !PT ;  /* 0xfffffff728287812 */ /* 0x000fc800078ec0ff */
[----:B------:R-:W-:Y:S02]  /*bb30*/  @P2 LOP3.LUT R40, R40, 0x8, RZ, 0xfc, !PT ;  /* 0x0000000828282812 */ /* 0x000fe400078efcff */
[----:B------:R-:W-:Y:S02]  /*bb40*/  ISETP.GE.U32.AND P2, PT, R15, R3, PT ;  /* 0x000000030f00720c */ /* 0x000fe40003f46070 */
[----:B------:R-:W-:-:S04]  /*bb50*/  LOP3.LUT R40, R40, 0xfffffeff, RZ, 0xc0, !PT ;  /* 0xfffffeff28287812 */ /* 0x000fc800078ec0ff */
[----:B------:R-:W-:-:S07]  /*bb60*/  @P3 LOP3.LUT R40, R40, 0x100, RZ, 0xfc, !PT ;  /* 0x0000010028283812 */ /* 0x000fce00078efcff */
[----:B------:R-:W-:Y:S05]  /*bb70*/  @P2 BRA `(.L_x_3059) ;  /* 0x0000000000882947 */ /* 0x000fea0003800000 */
[----:B------:R-:W-:Y:S02]  /*bb80*/  IADD3 R8, R15, R0, RZ ;  /* 0x000000000f087210 */ /* 0x000fe40007ffe0ff */
[----:B------:R-:W-:Y:S02]  /*bb90*/  LOP3.LUT P3, RZ, R40, 0x1, RZ, 0xc0, !PT ;  /* 0x0000000128ff7812 */ /* 0x000fe4000786c0ff */
[----:B------:R-:W-:Y:S02]  /*bba0*/  ISETP.GE.U32.AND P2, PT, R8, R3, PT ;  /* 0x000000030800720c */ /* 0x000fe40003f46070 */
[----:B------:R-:W-:Y:S02]  /*bbb0*/  P2R R14, PR, RZ, 0x1 ;  /* 0x00000001ff0e7803 */ /* 0x000fe40000000000 */
[----:B------:R-:W-:-:S09]  /*bbc0*/  LOP3.LUT P0, RZ, R40, 0x2, RZ, 0xc0, !PT ;  /* 0x0000000228ff7812 */ /* 0x000fd2000780c0ff */
[----:B------:R-:W-:-:S05]  /*bbd0*/  @!P2 IMAD R8, R44, R8, RZ ;  /* 0x000000082c08a224 */ /* 0x000fca00078e02ff */
[----:B------:R-:W-:-:S05]  /*bbe0*/  @!P2 SHF.R.U32.HI R13, RZ, 0x2, R8 ;  /* 0x00000002ff0da819 */ /* 0x000fca0000011608 */
[----:B------:R-:W-:-:S05]  /*bbf0*/  @!P2 IMAD.WIDE.U32 R12, R13, 0x10, R42 ;  /* 0x000000100d0ca825 */ /* 0x000fca00078e002a */
[----:B------:R-:W2:Y:S01]  /*bc00*/  @!P2 LDG.E.128 R8, desc[UR58][R12.64] ;  /* 0x0000003a0c08a981 */ /* 0x000ea2000c1e1d00 */
[----:B------:R-:W-:Y:S01]  /*bc10*/  IMAD R44, R44, R15, RZ ;  /* 0x0000000f2c2c7224 */ /* 0x000fe200078e02ff */
[----:B------:R-:W-:Y:S02]  /*bc20*/  LOP3.LUT R40, R40, 0xfffffffd, RZ, 0xc0, !PT ;  /* 0xfffffffd28287812 */ /* 0x000fe400078ec0ff */
[----:B--2---:R-:W-:Y:S02]  /*bc30*/  @!P2 ISETP.NE.AND P3, PT, R9, RZ, PT ;  /* 0x000000ff0900a20c */ /* 0x004fe40003f65270 */
[----:B------:R-:W-:Y:S02]  /*bc40*/  SHF.R.U32.HI R9, RZ, 0x2, R44 ;  /* 0x00000002ff097819 */ /* 0x000fe4000001162c */
[----:B------:R-:W-:Y:S02]  /*bc50*/  @!P2 ISETP.NE.AND P0, PT, R8, RZ, PT ;  /* 0x000000ff0800a20c */ /* 0x000fe40003f05270 */
[----:B------:R-:W-:Y:S01]  /*bc60*/  @!P2 ISETP.NE.AND P4, PT, R10, RZ, PT ;  /* 0x000000ff0a00a20c */ /* 0x000fe20003f85270 */
[----:B------:R-:W-:Y:S01]  /*bc70*/  IMAD.WIDE.U32 R8, R9, 0x10, R42 ;  /* 0x0000001009087825 */ /* 0x000fe200078e002a */
[----:B------:R-:W-:-:S05]  /*bc80*/  @!P2 ISETP.NE.AND P5, PT, R11, RZ, PT ;  /* 0x000000ff0b00a20c */ /* 0x000fca0003fa5270 */
[----:B------:R-:W2:Y:S04]  /*bc90*/  LDG.E.128 R8, desc[UR58][R8.64] ;  /* 0x0000003a08087981 */ /* 0x000ea8000c1e1d00 */
[----:B------:R-:W-:Y:S02]  /*bca0*/  @P0 LOP3.LUT R40, R40, 0x2, RZ, 0xfc, !PT ;  /* 0x0000000228280812 */ /* 0x000fe400078efcff */
[----:B------:R-:W-:Y:S02]  /*bcb0*/  ISETP.NE.AND P0, PT, R14, RZ, PT ;  /* 0x000000ff0e00720c */ /* 0x000fe40003f05270 */
[----:B------:R-:W-:-:S04]  /*bcc0*/  LOP3.LUT R40, R40, 0xfffffffe, RZ, 0xc0, !PT ;  /* 0xfffffffe28287812 */ /* 0x000fc800078ec0ff */
[----:B------:R-:W-:-:S04]  /*bcd0*/  @P3 LOP3.LUT R40, R40, 0x1, RZ, 0xfc, !PT ;  /* 0x0000000128283812 */ /* 0x000fc800078efcff */
[----:B------:R-:W-:Y:S02]  /*bce0*/  LOP3.LUT R40, R40, 0xffffefff, RZ, 0xc0, !PT ;  /* 0xffffefff28287812 */ /* 0x000fe400078ec0ff */
[----:B--2---:R-:W-:Y:S02]  /*bcf0*/  ISETP.NE.AND P3, PT, R8, RZ, PT ;  /* 0x000000ff0800720c */ /* 0x004fe40003f65270 */
[----:B------:R-:W-:-:S11]  /*bd00*/  ISETP.NE.AND P2, PT, R9, RZ, PT ;  /* 0x000000ff0900720c */ /* 0x000fd60003f45270 */
[----:B------:R-:W-:-:S04]  /*bd10*/  @P3 LOP3.LUT R40, R40, 0x1000, RZ, 0xfc, !PT ;  /* 0x0000100028283812 */ /* 0x000fc800078efcff */
[----:B------:R-:W-:Y:S02]  /*bd20*/  LOP3.LUT R40, R40, 0xffffffdf, RZ, 0xc0, !PT ;  /* 0xffffffdf28287812 */ /* 0x000fe400078ec0ff */
[----:B------:R-:W-:Y:S02]  /*bd30*/  ISETP.NE.AND P3, PT, R10, RZ, PT ;  /* 0x000000ff0a00720c */ /* 0x000fe40003f65270 */
[----:B------:R-:W-:Y:S02]  /*bd40*/  @P2 LOP3.LUT R40, R40, 0x20, RZ, 0xfc, !PT ;  /* 0x0000002028282812 */ /* 0x000fe400078efcff */
[----:B------:R-:W-:Y:S02]  /*bd50*/  ISETP.NE.AND P2, PT, R11, RZ, PT ;  /* 0x000000ff0b00720c */ /* 0x000fe40003f45270 */
[----:B------:R-:W-:-:S04]  /*bd60*/  LOP3.LUT R40, R40, 0xfffffffb, RZ, 0xc0, !PT ;  /* 0xfffffffb28287812 */ /* 0x000fc800078ec0ff */
[----:B------:R-:W-:-:S04]  /*bd70*/  LOP3.LUT R40, R40, 0xfffffbff, RZ, 0xc0, !PT ;  /* 0xfffffbff28287812 */ /* 0x000fc800078ec0ff */
[----:B------:R-:W-:-:S04]  /*bd80*/  @P3 LOP3.LUT R40, R40, 0x400, RZ, 0xfc, !PT ;  /* 0x0000040028283812 */ /* 0x000fc800078efcff */
[----:B------:R-:W-:-:S07]  /*bd90*/  @P2 LOP3.LUT R40, R40, 0x4, RZ, 0xfc, !PT ;  /* 0x0000000428282812 */ /* 0x000fce00078efcff */
.L_x_3059:
[----:B------:R-:W-:Y:S05]  /*bda0*/  BSYNC B0 ;  /* 0x0000000000007941 */ /* 0x000fea0003800000 */
.L_x_3058:
        /* <DEDUP_REMOVED lines=57> */
[C---:B------:R-:W-:Y:S02]  /*c140*/  LOP3.LUT P3, RZ, R40.reuse, 0x1, RZ, 0xc0, !PT ;  /* 0x0000000128ff7812 */ /* 0x040fe4000786c0ff */
        /* <DEDUP_REMOVED lines=13> */
.L_x_3061:
[----:B------:R-:W-:Y:S05]  /*c220*/  BSYNC B0 ;  /* 0x0000000000007941 */ /* 0x000fea0003800000 */
.L_x_3060:
        /* <DEDUP_REMOVED lines=25> */
.L_x_3037:
        /* <DEDUP_REMOVED lines=38> */
.L_x_3065:
[----:B------:R-:W-:Y:S02]  /*c620*/  SHF.R.U32.HI R9, RZ, 0x2, R39 ;  /* 0x00000002ff097819 */ /* 0x000fe40000011627 */
[----:B------:R-:W-:-:S03]  /*c630*/  IADD3 R39, R39, R0, RZ ;  /* 0x0000000027277210 */ /* 0x000fc60007ffe0ff */
[----:B------:R-:W-:Y:S01]  /*c640*/  IMAD.WIDE.U32 R8, R9, 0x10, R42 ;  /* 0x0000001009087825 */ /* 0x000fe200078e002a */
[----:B------:R-:W-:-:S03]  /*c650*/  SHF.R.U32.HI R13, RZ, 0x2, R39 ;  /* 0x00000002ff0d7819 */ /* 0x000fc60000011627 */
[----:B------:R-:W-:Y:S02]  /*c660*/  IMAD.IADD R39, R39, 0x1, R0 ;  /* 0x0000000127277824 */ /* 0x000fe400078e0200 */
[----:B------:R-:W2:Y:S01]  /*c670*/  LDG.E.128 R8, desc[UR58][R8.64] ;  /* 0x0000003a08087981 */ /* 0x000ea2000c1e1d00 */
[----:B------:R-:W-:Y:S02]  /*c680*/  IMAD.WIDE.U32 R12, R13, 0x10, R42 ;  /* 0x000000100d0c7825 */ /* 0x000fe400078e002a */
[----:B------:R-:W-:-:S04]  /*c690*/  SHF.R.U32.HI R21, RZ, 0x2, R39 ;  /* 0x00000002ff157819 */ /* 0x000fc80000011627 */
[----:B------:R-:W3:Y:S01]  /*c6a0*/  LDG.E.128 R12, desc[UR58][R12.64] ;  /* 0x0000003a0c0c7981 */ /* 0x000ee2000c1e1d00 */
[----:B------:R-:W-:-:S04]  /*c6b0*/  IMAD.WIDE.U32 R20, R21, 0x10, R42 ;  /* 0x0000001015147825 */ /* 0x000fc800078e002a */
[----:B------:R-:W-:Y:S02]  /*c6c0*/  IMAD.IADD R39, R39, 0x1, R0 ;  /* 0x0000000127277824 */ /* 0x000fe400078e0200 */
        /* <DEDUP_REMOVED lines=9> */
[----:B------:R-:W-:Y:S02]  /*c760*/  LOP3.LUT P1, RZ, R35, 0xff, RZ, 0xc0, !PT ;  /* 0x000000ff23ff7812 */ /* 0x000fe4000782c0ff */
[----:B------:R-:W-:-:S02]  /*c770*/  LOP3.LUT P2, RZ, R28, 0xff, RZ, 0xc0, !PT ;  /* 0x000000ff1cff7812 */ /* 0x000fc4000784c0ff */
[----:B------:R-:W-:Y:S02]  /*c780*/  LOP3.LUT R40, R40, 0xfffffdff, RZ, 0xc0, !PT ;  /* 0xfffffdff28287812 */ /* 0x000fe400078ec0ff */
[----:B------:R-:W-:Y:S02]  /*c790*/  LOP3.LUT P0, RZ, R32, 0xff, RZ, 0xc0, !PT ;  /* 0x000000ff20ff7812 */ /* 0x000fe4000780c0ff */
[----:B--2---:R-:W-:Y:S02]  /*c7a0*/  ISETP.NE.OR P5, PT, R11, RZ, P5 ;  /* 0x000000ff0b00720c */ /* 0x004fe40002fa5670 */
[----:B------:R-:W-:Y:S02]  /*c7b0*/  ISETP.NE.OR P6, PT, R10, RZ, P6 ;  /* 0x000000ff0a00720c */ /* 0x000fe400037c5670 */
[----:B------:R-:W-:Y:S02]  /*c7c0*/  SEL R31, RZ, 0x1, !P5 ;  /* 0x00000001ff1f7807 */ /* 0x000fe40006800000 */
[----:B------:R-:W-:-:S02]  /*c7d0*/  LOP3.LUT P5, RZ, R5, 0xff, RZ, 0xc0, !PT ;  /* 0x000000ff05ff7812 */ /* 0x000fc400078ac0ff */
[----:B---3--:R-:W-:Y:S02]  /*c7e0*/  ISETP.NE.OR P4, PT, R12, RZ, P4 ;  /* 0x000000ff0c00720c */ /* 0x008fe40002785670 */
[----:B------:R-:W-:Y:S02]  /*c7f0*/  SEL R33, RZ, 0x1, !P6 ;  /* 0x00000001ff217807 */ /* 0x000fe40007000000 */
[----:B------:R-:W-:Y:S02]  /*c800*/  LOP3.LUT P6, RZ, R6, 0xff, RZ, 0xc0, !PT ;  /* 0x000000ff06ff7812 */ /* 0x000fe400078cc0ff */
[----:B----4-:R-:W-:Y:S02]  /*c810*/  ISETP.NE.OR P5, PT, R22, RZ, P5 ;  /* 0x000000ff1600720c */ /* 0x010fe40002fa5670 */
[----:B------:R-:W-:Y:S02]  /*c820*/  SEL R30, RZ, 0x1, !P4 ;  /* 0x00000001ff1e7807 */ /* 0x000fe40006000000 */
[----:B------:R-:W-:Y:S01]  /*c830*/  LOP3.LUT P4, RZ, R4, 0xff, RZ, 0xc0, !PT ;  /* 0x000000ff04ff7812 */ /* 0x000fe2000788c0ff */
[----:B------:R-:W-:Y:S01]  /*c840*/  IMAD R4, R0, 0x3, R39 ;  /* 0x0000000300047824 */ /* 0x000fe200078e0227 */
[----:B------:R-:W-:-:S02]  /*c850*/  SEL R5, RZ, 0x1, !P5 ;  /* 0x00000001ff057807 */ /* 0x000fc40006800000 */
[----:B------:R-:W-:Y:S02]  /*c860*/  ISETP.NE.AND P5, PT, R8, RZ, PT ;  /* 0x000000ff0800720c */ /* 0x000fe40003fa5270 */
[----:B------:R-:W-:Y:S02]  /*c870*/  ISETP.NE.OR P6, PT, R21, RZ, P6 ;  /* 0x000000ff1500720c */ /* 0x000fe400037c5670 */
[----:B------:R-:W-:Y:S02]  /*c880*/  ISETP.NE.OR P3, PT, R13, RZ, P3 ;  /* 0x000000ff0d00720c */ /* 0x000fe40001f65670 */
[----:B------:R-:W-:Y:S02]  /*c890*/  ISETP.NE.OR P4, PT, R23, RZ, P4 ;  /* 0x000000ff1700720c */ /* 0x000fe40002785670 */
[----:B------:R-:W-:Y:S02]  /*c8a0*/  SEL R6, RZ, 0x1, !P6 ;  /* 0x00000001ff067807 */ /* 0x000fe40007000000 */
[----:B------:R-:W-:-:S02]  /*c8b0*/  SEL R29, RZ, 0x1, !P3 ;  /* 0x00000001ff1d7807 */ /* 0x000fc40005800000 */
[----:B------:R-:W-:Y:S02]  /*c8c0*/  ISETP.GE.U32.AND P6, PT, R4, R3, PT ;  /* 0x000000030400720c */ /* 0x000fe40003fc6070 */
[----:B------:R-:W-:Y:S02]  /*c8d0*/  LOP3.LUT P3, RZ, R34, 0xff, RZ, 0xc0, !PT ;  /* 0x000000ff22ff7812 */ /* 0x000fe4000786c0ff */
[----:B------:R-:W-:Y:S02]  /*c8e0*/  SEL R4, RZ, 0x1, !P4 ;  /* 0x00000001ff047807 */ /* 0x000fe40006000000 */
[----:B------:R-:W-:Y:S02]  /*c8f0*/  ISETP.NE.AND P4, PT, R9, RZ, PT ;  /* 0x000000ff0900720c */ /* 0x000fe40003f85270 */
[----:B------:R-:W-:Y:S02]  /*c900*/  ISETP.NE.OR P1, PT, R8, RZ, P1 ;  /* 0x000000ff0800720c */ /* 0x000fe40000f25670 */
[----:B------:R-:W-:-:S02]  /*c910*/  ISETP.NE.OR P2, PT, R14, RZ, P2 ;  /* 0x000000ff0e00720c */ /* 0x000fc40001745670 */
[----:B-----5:R-:W-:Y:S02]  /*c920*/  ISETP.NE.OR P3, PT, R24, RZ, P3 ;  /* 0x000000ff1800720c */ /* 0x020fe40001f65670 */
[----:B------:R-:W-:Y:S02]  /*c930*/  SEL R35, RZ, 0x1, !P1 ;  /* 0x00000001ff237807 */ /* 0x000fe40004800000 */
[----:B------:R-:W-:Y:S02]  /*c940*/  @P5 LOP3.LUT R40, R40, 0x200, RZ, 0xfc, !PT ;  /* 0x0000020028285812 */ /* 0x000fe400078efcff */
[----:B------:R-:W-:Y:S02]  /*c950*/  LOP3.LUT P1, RZ, R16, 0xff, RZ, 0xc0, !PT ;  /* 0x000000ff10ff7812 */ /* 0x000fe4000782c0ff */
[----:B------:R-:W-:Y:S02]  /*c960*/  SEL R28, RZ, 0x1, !P2 ;  /* 0x00000001ff1c7807 */ /* 0x000fe40005000000 */
[----:B------:R-:W-:-:S02]  /*c970*/  LOP3.LUT P2, RZ, R36, 0xff, RZ, 0xc0, !PT ;  /* 0x000000ff24ff7812 */ /* 0x000fc4000784c0ff */
[----:B------:R-:W-:Y:S02]  /*c980*/  SEL R34, RZ, 0x1, !P3 ;  /* 0x00000001ff227807 */ /* 0x000fe40005800000 */
[----:B------:R-:W-:Y:S02]  /*c990*/  ISETP.NE.AND P3, PT, R10, RZ, PT ;  /* 0x000000ff0a00720c */ /* 0x000fe40003f65270 */
[----:B------:R-:W-:Y:S02]  /*c9a0*/  ISETP.NE.OR P0, PT, R9, RZ, P0 ;  /* 0x000000ff0900720c */ /* 0x000fe40000705670 */
[----:B------:R-:W-:Y:S02]  /*c9b0*/  LOP3.LUT R40, R40, 0xfffffeff, RZ, 0xc0, !PT ;  /* 0xfffffeff28287812 */ /* 0x000fe400078ec0ff */
[----:B------:R-:W-:Y:S02]  /*c9c0*/  ISETP.NE.OR P1, PT, R15, RZ, P1 ;  /* 0x000000ff0f00720c */ /* 0x000fe40000f25670 */
[----:B------:R-:W-:-:S02]  /*c9d0*/  ISETP.NE.OR P2, PT, R25, RZ, P2 ;  /* 0x000000ff1900720c */ /* 0x000fc40001745670 */
[----:B------:R-:W-:Y:S02]  /*c9e0*/  SEL R32, RZ, 0x1, !P0 ;  /* 0x00000001ff207807 */ /* 0x000fe40004000000 */
[----:B------:R-:W-:Y:S02]  /*c9f0*/  @P4 LOP3.LUT R40, R40, 0x100, RZ, 0xfc, !PT ;  /* 0x0000010028284812 */ /* 0x000fe400078efcff */
[----:B------:R-:W-:Y:S02]  /*ca00*/  LOP3.LUT P0, RZ, R7, 0xff, RZ, 0xc0, !PT ;  /* 0x000000ff07ff7812 */ /* 0x000fe4000780c0ff */
[----:B------:R-:W-:Y:S02]  /*ca10*/  SEL R16, RZ, 0x1, !P1 ;  /* 0x00000001ff107807 */ /* 0x000fe40004800000 */
[----:B------:R-:W-:Y:S02]  /*ca20*/  LOP3.LUT P1, RZ, R37, 0xff, RZ, 0xc0, !PT ;  /* 0x000000ff25ff7812 */ /* 0x000fe4000782c0ff */
[----:B------:R-:W-:-:S02]  /*ca30*/  SEL R36, RZ, 0x1, !P2 ;  /* 0x00000001ff247807 */ /* 0x000fc40005000000 */
[----:B------:R-:W-:Y:S02]  /*ca40*/  ISETP.NE.AND P2, PT, R11, RZ, PT ;  /* 0x000000ff0b00720c */ /* 0x000fe40003f45270 */
[----:B------:R-:W-:Y:S02]  /*ca50*/  LOP3.LUT R40, R40, 0xffffff7f, RZ, 0xc0, !PT ;  /* 0xffffff7f28287812 */ /* 0x000fe400078ec0ff */
[----:B------:R-:W-:Y:S02]  /*ca60*/  ISETP.NE.OR P0, PT, R20, RZ, P0 ;  /* 0x000000ff1400720c */ /* 0x000fe40000705670 */
[----:B------:R-:W-:Y:S02]  /*ca70*/  ISETP.NE.OR P1, PT, R26, RZ, P1 ;  /* 0x000000ff1a00720c */ /* 0x000fe40000f25670 */
[----:B------:R-:W-:Y:S02]  /*ca80*/  @P3 LOP3.LUT R40, R40, 0x80, RZ, 0xfc, !PT ;  /* 0x0000008028283812 */ /* 0x000fe400078efcff */
[----:B------:R-:W-:-:S02]  /*ca90*/  SEL R7, RZ, 0x1, !P0 ;  /* 0x00000001ff077807 */ /* 0x000fc40004000000 */
[----:B------:R-:W-:Y:S02]  /*caa0*/  LOP3.LUT P0, RZ, R38, 0xff, RZ, 0xc0, !PT ;  /* 0x000000ff26ff7812 */ /* 0x000fe4000780c0ff */
[----:B------:R-:W-:Y:S02]  /*cab0*/  SEL R37, RZ, 0x1, !P1 ;  /* 0x00000001ff257807 */ /* 0x000fe40004800000 */
[----:B------:R-:W-:Y:S02]  /*cac0*/  ISETP.NE.AND P1, PT, R12, RZ, PT ;  /* 0x000000ff0c00720c */ /* 0x000fe40003f25270 */
[----:B------:R-:W-:Y:S02]  /*cad0*/  LOP3.LUT R40, R40, 0xffffffbf, RZ, 0xc0, !PT ;  /* 0xffffffbf28287812 */ /* 0x000fe400078ec0ff */
[----:B------:R-:W-:Y:S02]  /*cae0*/  ISETP.NE.OR P0, PT, R27, RZ, P0 ;  /* 0x000000ff1b00720c */ /* 0x000fe40000705670 */
[----:B------:R-:W-:-:S02]  /*caf0*/  @P2 LOP3.LUT R40, R40, 0x40, RZ, 0xfc, !PT ;  /* 0x0000004028282812 */ /* 0x000fc400078efcff */
[----:B------:R-:W-:Y:S02]  /*cb00*/  SEL R38, RZ, 0x1, !P0 ;  /* 0x00000001ff267807 */ /* 0x000fe40004000000 */
[----:B------:R-:W-:Y:S02]  /*cb10*/  ISETP.NE.AND P0, PT, R13, RZ, PT ;  /* 0x000000ff0d00720c */ /* 0x000fe40003f05270 */
[----:B------:R-:W-:Y:S02]  /*cb20*/  LOP3.LUT R40, R40, 0xffffffdf, RZ, 0xc0, !PT ;  /* 0xffffffdf28287812 */ /* 0x000fe400078ec0ff */
[----:B------:R-:W-:Y:S02]  /*cb30*/  ISETP.NE.AND P2, PT, R14, RZ, PT ;  /* 0x000000ff0e00720c */ /* 0x000fe40003f45270 */
[----:B------:R-:W-:Y:S02]  /*cb40*/  @P1 LOP3.LUT R40, R40, 0x20, RZ, 0xfc, !PT ;  /* 0x0000002028281812 */ /* 0x000fe400078efcff */
[----:B------:R-:W-:-:S02]  /*cb50*/  ISETP.NE.AND P1, PT, R20, RZ, PT ;  /* 0x000000ff1400720c */ /* 0x000fc40003f25270 */
[----:B------:R-:W-:Y:S02]  /*cb60*/  LOP3.LUT R40, R40, 0xffffffef, RZ, 0xc0, !PT ;  /* 0xffffffef28287812 */ /* 0x000fe400078ec0ff */
[----:B------:R-:W-:Y:S02]  /*cb70*/  ISETP.NE.AND P3, PT, R25, RZ, PT ;  /* 0x000000ff1900720c */ /* 0x000fe40003f65270 */
[----:B------:R-:W-:Y:S02]  /*cb80*/  @P0 LOP3.LUT R40, R40, 0x10, RZ, 0xfc, !PT ;  /* 0x0000001028280812 */ /* 0x000fe400078efcff */
[----:B------:R-:W-:Y:S02]  /*cb90*/  ISETP.NE.AND P0, PT, R15, RZ, PT ;  /* 0x000000ff0f00720c */ /* 0x000fe40003f05270 */
[----:B------:R-:W-:Y:S02]  /*cba0*/  LOP3.LUT R40, R40, 0xfffffff7, RZ, 0xc0, !PT ;  /* 0xfffffff728287812 */ /* 0x000fe400078ec0ff */
[----:B------:R-:W-:-:S02]  /*cbb0*/  ISETP.NE.AND P4, PT, R26, RZ, PT ;  /* 0x000000ff1a00720c */ /* 0x000fc40003f85270 */
[----:B------:R-:W-:Y:S02]  /*cbc0*/  @P2 LOP3.LUT R40, R40, 0x8, RZ, 0xfc, !PT ;  /* 0x0000000828282812 */ /* 0x000fe400078efcff */
[----:B------:R-:W-:Y:S02]  /*cbd0*/  ISETP.NE.AND P2, PT, R21, RZ, PT ;  /* 0x000000ff1500720c */ /* 0x000fe40003f45270 */
[----:B------:R-:W-:Y:S02]  /*cbe0*/  LOP3.LUT R40, R40, 0xfffffffb, RZ, 0xc0, !PT ;  /* 0xfffffffb28287812 */ /* 0x000fe400078ec0ff */
[----:B------:R-:W-:Y:S02]  /*cbf0*/  ISETP.NE.AND P5, PT, R27, RZ, PT ;  /* 0x000000ff1b00720c */ /* 0x000fe40003fa5270 */
[----:B------:R-:W-:Y:S02]  /*cc00*/  @P0 LOP3.LUT R40, R40, 0x4, RZ, 0xfc, !PT ;  /* 0x0000000428280812 */ /* 0x000fe400078efcff */
[----:B------:R-:W-:-:S02]  /*cc10*/  ISETP.NE.AND P0, PT, R22, RZ, PT ;  /* 0x000000ff1600720c */ /* 0x000fc40003f05270 */
[----:B------:R-:W-:-:S04]  /*cc20*/  LOP3.LUT R40, R40, 0xfffffffd, RZ, 0xc0, !PT ;  /* 0xfffffffd28287812 */ /* 0x000fc800078ec0ff */
[----:B------:R-:W-:Y:S02]  /*cc30*/  @P1 LOP3.LUT R40, R40, 0x2, RZ, 0xfc, !PT ;  /* 0x0000000228281812 */ /* 0x000fe400078efcff */
[----:B------:R-:W-:Y:S02]  /*cc40*/  ISETP.NE.AND P1, PT, R23, RZ, PT ;  /* 0x000000ff1700720c */ /* 0x000fe40003f25270 */
[----:B------:R-:W-:-:S04]  /*cc50*/  LOP3.LUT R40, R40, 0xfffffffe, RZ, 0xc0, !PT ;  /* 0xfffffffe28287812 */ /* 0x000fc800078ec0ff */
[----:B------:R-:W-:Y:S02]  /*cc60*/  @P2 LOP3.LUT R40, R40, 0x1, RZ, 0xfc, !PT ;  /* 0x0000000128282812 */ /* 0x000fe400078efcff */
[----:B------:R-:W-:Y:S01]  /*cc70*/  ISETP.NE.AND P2, PT, R24, RZ, PT ;  /* 0x000000ff1800720c */ /* 0x000fe20003f45270 */
[----:B------:R-:W-:-:S12]  /*cc80*/  @!P6 BRA `(.L_x_3065) ;  /* 0xfffffff80064e947 */ /* 0x000fd8000383ffff */
[----:B------:R-:W-:Y:S05]  /*cc90*/  BSYNC B1 ;  /* 0x0000000000017941 */ /* 0x000fea0003800000 */
.L_x_3064:
        /* <DEDUP_REMOVED lines=36> */
.L_x_3063:
[----:B------:R-:W-:Y:S05]  /*cee0*/  BSYNC B0 ;  /* 0x0000000000007941 */ /* 0x000fea0003800000 */
.L_x_3062:
        /* <DEDUP_REMOVED lines=17> */
[----:B------:R-:W-:-:S05]  /*d000*/  SHF.R.U32.HI R9, RZ, 0x2, R12 ;  /* 0x00000002ff097819 */ /* 0x000fca000001160c */
[----:B------:R-:W-:-:S06]  /*d010*/  IMAD.WIDE.U32 R8, R9, 0x10, R42 ;  /* 0x0000001009087825 */ /* 0x000fcc00078e002a */
[----:B------:R-:W2:Y:S01]  /*d020*/  LDG.E.128 R8, desc[UR58][R8.64] ;  /* 0x0000003a08087981 */ /* 0x000ea2000c1e1d00 */
[----:B------:R-:W-:Y:S02]  /*d030*/  LOP3.LUT R40, R40, 0xfffff7ff, RZ, 0xc0, !PT ;  /* 0xfffff7ff28287812 */ /* 0x000fe400078ec0ff */
[----:B------:R-:W-:Y:S02]  /*d040*/  IADD3 R14, R12, R0, RZ ;  /* 0x000000000c0e7210 */ /* 0x000fe40007ffe0ff */
        /* <DEDUP_REMOVED lines=13> */
[----:B------:R-:W-:Y:S01]  /*d120*/  IMAD.IADD R8, R14, 0x1, R0 ;  /* 0x000000010e087824 */ /* 0x000fe200078e0200 */
[----:B------:R-:W-:Y:S02]  /*d130*/  LOP3.LUT P3, RZ, R40, 0x1, RZ, 0xc0, !PT ;  /* 0x0000000128ff7812 */ /* 0x000fe4000786c0ff */
[----:B------:R-:W-:Y:S02]  /*d140*/  P2R R15, PR, RZ, 0x1 ;  /* 0x00000001ff0f7803 */ /* 0x000fe40000000000 */
[----:B------:R-:W-:Y:S02]  /*d150*/  ISETP.GE.U32.AND P2, PT, R8, R3, PT ;  /* 0x000000030800720c */ /* 0x000fe40003f46070 */
[----:B------:R-:W-:-:S11]  /*d160*/  LOP3.LUT P0, RZ, R40, 0x2, RZ, 0xc0, !PT ;  /* 0x0000000228ff7812 */ /* 0x000fd6000780c0ff */
[----:B------:R-:W-:-:S05]  /*d170*/  @!P2 SHF.R.U32.HI R13, RZ, 0x2, R8 ;  /* 0x00000002ff0da819 */ /* 0x000fca0000011608 */
[----:B------:R-:W-:-:S05]  /*d180*/  @!P2 IMAD.WIDE.U32 R12, R13, 0x10, R42 ;  /* 0x000000100d0ca825 */ /* 0x000fca00078e002a */
[----:B------:R-:W2:Y:S01]  /*d190*/  @!P2 LDG.E.128 R8, desc[UR58][R12.64] ;  /* 0x0000003a0c08a981 */ /* 0x000ea2000c1e1d00 */
        /* <DEDUP_REMOVED lines=24> */
.L_x_3067:
[----:B------:R-:W-:Y:S05]  /*d320*/  BSYNC B0 ;  /* 0x0000000000007941 */ /* 0x000fea0003800000 */
.L_x_3066:
        /* <DEDUP_REMOVED lines=71> */
.L_x_3069:
[----:B------:R-:W-:Y:S05]  /*d7a0*/  BSYNC B0 ;  /* 0x0000000000007941 */ /* 0x000fea0003800000 */
.L_x_3068:
        /* <DEDUP_REMOVED lines=24> */
.L_x_3021:
[----:B------:R-:W-:Y:S05]  /*d930*/  BSYNC B6 ;  /* 0x0000000000067941 */ /* 0x000fea0003800000 */
.L_x_3020:
        /* <DEDUP_REMOVED lines=18> */
.L_x_3073:
        /* <DEDUP_REMOVED lines=28> */
.L_x_3072:
[----:B------:R-:W-:Y:S05]  /*dc20*/  BSYNC B0 ;  /* 0x0000000000007941 */ /* 0x000fea0003800000 */
.L_x_3071:
[----:B------:R-:W-:Y:S01]  /*dc30*/  IMAD.MOV.U32 R4, RZ, RZ, R7 ;  /* 0x000000ffff047224 */ /* 0x000fe200078e0007 */
[----:B------:R-:W-:Y:S06]  /*dc40*/  @P3 BRA `(.L_x_3073) ;  /* 0xfffffffc00843947 */ /* 0x000fec000383ffff */
.L_x_3070:
        /* <DEDUP_REMOVED lines=22> */
.L_x_3078:
        /* <DEDUP_REMOVED lines=25> */
.L_x_3077:
[----:B------:R-:W-:Y:S05]  /*df40*/  BSYNC B0 ;  /* 0x0000000000007941 */ /* 0x000fea0003800000 */
.L_x_3076:
[----:B------:R-:W-:-:S04]  /*df50*/  SHF.R.S32.HI R4, RZ, 0x1, R4 ;  /* 0x00000001ff047819 */ /* 0x000fc80000011404 */
[----:B------:R-:W-:-:S13]  /*df60*/  ISETP.GE.AND P0, PT, R4, 0x20, PT ;  /* 0x000000200400780c */ /* 0x000fda0003f06270 */
[----:B------:R-:W-:Y:S05]  /*df70*/  @P0 BRA `(.L_x_3078) ;  /* 0xfffffffc008c0947 */ /* 0x000fea000383ffff */
[----:B-1----:R-:W-:-:S07]  /*df80*/  IMAD.MOV.U32 R0, RZ, RZ, 0x20 ;  /* 0x00000020ff007424 */ /* 0x002fce00078e00ff */
.L_x_3075:
[----:B------:R-:W-:Y:S01]  /*df90*/  ISETP.GE.AND P0, PT, R0, 0x2, PT ;  /* 0x000000020000780c */ /* 0x000fe20003f06270 */
[----:B------:R-:W-:Y:S05]  /*dfa0*/  WARPSYNC.ALL ;  /* 0x0000000000007948 */ /* 0x000fea0003800000 */
[----:B------:R-:W-:Y:S07]  /*dfb0*/  BAR.SYNC.DEFER_BLOCKING 0x0 ;  /* 0x0000000000007b1d */ /* 0x000fee0000010000 */
[----:B------:R-:W-:Y:S05]  /*dfc0*/  @!P0 BRA `(.L_x_3074) ;  /* 0x0000000000748947 */ /* 0x000fea0003800000 */
[----:B------:R-:W-:-:S11]  /*dfd0*/  HFMA2.MMA R3, -RZ, RZ, 0, 5.9604644775390625e-08 ;  /* 0x00000001ff037435 */ /* 0x000fd600000001ff */
.L_x_3079:
        /* <DEDUP_REMOVED lines=28> */
.L_x_3074:
[----:B------:R-:W2:Y:S01]  /*e1a0*/  LDC R3, c[0x0][0x3e8] ;  /* 0x0000fa00ff037b82 */ /* 0x000ea20000000800 */
[----:B------:R-:W-:Y:S02]  /*e1b0*/  CS2R R26, SRZ ;  /* 0x00000000001a7805 */ /* 0x000fe4000001ff00 */
        /* <DEDUP_REMOVED lines=276> */
.L_x_3080:
[----:B------:R-:W-:Y:S05]  /*f300*/  @!P1 BRA `(.L_x_3081) ;  /* 0x0000001000489947 */ /* 0x000fea0003800000 */
        /* <DEDUP_REMOVED lines=274> */
.L_x_3081:
[----:B------:R-:W-:Y:S01]  /*10430*/  MOV R22, RZ ;  /* 0x000000ff00167202 */ /* 0x000fe20000000f00 */
        /* <DEDUP_REMOVED lines=276> */
.L_x_3082:
        /* <DEDUP_REMOVED lines=275> */
.L_x_3083:
        /* <DEDUP_REMOVED lines=294> */
.L_x_3085:
        /* <DEDUP_REMOVED lines=275> */
.L_x_3086:
        /* <DEDUP_REMOVED lines=276> */
.L_x_3087:
        /* <DEDUP_REMOVED lines=275> */
.L_x_3088:
        /* <DEDUP_REMOVED lines=14> */
.L_x_3090:
[----:B------:R-:W-:Y:S05]  /*16d90*/  BSYNC B0 ;  /* 0x0000000000007941 */ /* 0x000fea0003800000 */
.L_x_3089:
        /* <DEDUP_REMOVED lines=17> */
.L_x_3092:
[----:B------:R-:W-:Y:S05]  /*16eb0*/  BSYNC B0 ;  /* 0x0000000000007941 */ /* 0x000fea0003800000 */
.L_x_3091:
        /* <DEDUP_REMOVED lines=35> */
.L_x_3094:
[----:B------:R-:W-:Y:S05]  /*170f0*/  BSYNC B0 ;  /* 0x0000000000007941 */ /* 0x000fea0003800000 */
.L_x_3093:
        /* <DEDUP_REMOVED lines=38> */
.L_x_3099:
[----:B------:R-:W-:-:S04]  /*17360*/  IMAD.IADD R9, R0, 0x1, R3 ;  /* 0x0000000100097824 */ /* 0x000fc800078e0203 */
[----:B--2---:R-:W-:-:S05]  /*17370*/  IMAD.WIDE.U32 R8, R9, 0x4, R6 ;  /* 0x0000000409087825 */ /* 0x004fca00078e0006 */
        /* <DEDUP_REMOVED lines=16> */
.L_x_3098:
[----:B------:R-:W-:Y:S05]  /*17480*/  BRA `(.L_x_3097) ;  /* 0x0000000000847947 */ /* 0x000fea0003800000 */
.L_x_3096:
        /* <DEDUP_REMOVED lines=15> */
.L_x_3100:
        /* <DEDUP_REMOVED lines=18> */
.L_x_3097:
[----:B------:R-:W-:Y:S05]  /*176a0*/  BSYNC B0 ;  /* 0x0000000000007941 */ /* 0x000fea0003800000 */
.L_x_3095:
        /* <DEDUP_REMOVED lines=14> */
.L_x_3104:
        /* <DEDUP_REMOVED lines=27> */
.L_x_3103:
[----:B------:R-:W-:Y:S05]  /*17940*/  BSYNC B0 ;  /* 0x0000000000007941 */ /* 0x000fea0003800000 */
.L_x_3102:
[----:B------:R-:W-:Y:S01]  /*17950*/  IMAD.MOV.U32 R6, RZ, RZ, R10 ;  /* 0x000000ffff067224 */ /* 0x000fe200078e000a */
[----:B------:R-:W-:Y:S06]  /*17960*/  @P4 BRA `(.L_x_3104) ;  /* 0xfffffffc00884947 */ /* 0x000fec000383ffff */
.L_x_3101:
[----:B------:R-:W-:Y:S02]  /*17970*/  ULDC UR4, c[0x0][0x22c] ;  /* 0x00008b0000047ab9 */ /* 0x000fe40000000800 */
[----:B------:R-:W-:-:S13]  /*17980*/  ISETP.NE.AND P0, PT, RZ, UR4, PT ;  /* 0x00000004ff007c0c */ /* 0x000fda000bf05270 */
[----:B------:R-:W-:Y:S05]  /*17990*/  @!P0 BRA `(.L_x_3105) ;  /* 0x0000000400248947 */ /* 0x000fea0003800000 */
[----:B------:R-:W-:Y:S01]  /*179a0*/  ISETP.GT.AND P0, PT, R3, 0x20, PT ;  /* 0x000000200300780c */ /* 0x000fe20003f04270 */
[----:B------:R-:W-:-:S12]  /*179b0*/  IMAD.MOV.U32 R6, RZ, RZ, R3 ;  /* 0x000000ffff067224 */ /* 0x000fd800078e0003 */
[----:B------:R-:W-:Y:S05]  /*179c0*/  @!P0 BRA `(.L_x_3106) ;  /* 0x0000000000988947 */ /* 0x000fea0003800000 */
[----:B-1----:R-:W-:Y:S02]  /*179d0*/  PRMT R7, R23, 0x7604, R28 ;  /* 0x0000760417077816 */ /* 0x002fe4000000001c */
[----:B------:R-:W-:Y:S02]  /*179e0*/  LEA.HI R6, R3, R3, RZ, 0x1 ;  /* 0x0000000303067211 */ /* 0x000fe400078f08ff */
[----:B------:R-:W-:-:S04]  /*179f0*/  PRMT R7, R22, 0x7054, R7 ;  /* 0x0000705416077816 */ /* 0x000fc80000000007 */
[----:B------:R-:W-:Y:S02]  /*17a00*/  PRMT R9, R16, 0x654, R7 ;  /* 0x0000065410097816 */ /* 0x000fe40000000007 */
[----:B------:R-:W-:Y:S01]  /*17a10*/  SHF.R.S32.HI R7, RZ, 0x1, R6 ;  /* 0x00000001ff077819 */ /* 0x000fe20000011406 */
[----:B------:R-:W-:Y:S02]  /*17a20*/  HFMA2.MMA R6, -RZ, RZ, 0, 1.9073486328125e-06 ;  /* 0x00000020ff067435 */ /* 0x000fe400000001ff */
[----:B------:R2:W-:Y:S01]  /*17a30*/  STS [R0], R9 ;  /* 0x0000000900007388 */ /* 0x0005e20000000800 */
[----:B------:R-:W-:-:S13]  /*17a40*/  ISETP.GE.AND P0, PT, R7, 0x20, PT ;  /* 0x000000200700780c */ /* 0x000fda0003f06270 */
[----:B--2---:R-:W-:Y:S05]  /*17a50*/  @!P0 BRA `(.L_x_3106) ;  /* 0x0000000000748947 */ /* 0x004fea0003800000 */
.L_x_3109:
[----:B------:R-:W-:Y:S01]  /*17a60*/  IMAD.IADD R6, R2, 0x1, R7 ;  /* 0x0000000102067824 */ /* 0x000fe200078e0207 */
[----:B------:R-:W-:Y:S04]  /*17a70*/  BAR.SYNC.DEFER_BLOCKING 0x0 ;  /* 0x0000000000007b1d */ /* 0x000fe80000010000 */
[----:B------:R-:W-:Y:S02]  /*17a80*/  ISETP.GE.U32.AND P0, PT, R6, R3, PT ;  /* 0x000000030600720c */ /* 0x000fe40003f06070 */
[----:B------:R-:W-:Y:S02]  /*17a90*/  BSSY B0, `(.L_x_3107) ;  /* 0x0000015000007945 */ /* 0x000fe40003800000 */
        /* <DEDUP_REMOVED lines=20> */
.L_x_3108:
[----:B------:R-:W-:Y:S05]  /*17be0*/  BSYNC B0 ;  /* 0x0000000000007941 */ /* 0x000fea0003800000 */
.L_x_3107:
[----:B------:R-:W-:-:S04]  /*17bf0*/  SHF.R.S32.HI R7, RZ, 0x1, R7 ;  /* 0x00000001ff077819 */ /* 0x000fc80000011407 */
[----:B------:R-:W-:-:S13]  /*17c00*/  ISETP.GE.AND P0, PT, R7, 0x20, PT ;  /* 0x000000200700780c */ /* 0x000fda0003f06270 */
[----:B------:R-:W-:Y:S05]  /*17c10*/  @P0 BRA `(.L_x_3109) ;  /* 0xfffffffc00900947 */ /* 0x000fea000383ffff */
[----:B------:R-:W-:-:S07]  /*17c20*/  IMAD.MOV.U32 R6, RZ, RZ, 0x20 ;  /* 0x00000020ff067424 */ /* 0x000fce00078e00ff */
.L_x_3106:
[----:B------:R-:W-:Y:S01]  /*17c30*/  BAR.SYNC.DEFER_BLOCKING 0x0 ;  /* 0x0000000000007b1d */ /* 0x000fe20000010000 */
[----:B------:R-:W-:-:S13]  /*17c40*/  ISETP.GE.AND P0, PT, R6, 0x2, PT ;  /* 0x000000020600780c */ /* 0x000fda0003f06270 */
[----:B------:R-:W-:Y:S05]  /*17c50*/  @!P0 BRA `(.L_x_3105) ;  /* 0x0000000000748947 */ /* 0x000fea0003800000 */
[----:B------:R-:W-:-:S07]  /*17c60*/  MOV R3, 0x1 ;  /* 0x0000000100037802 */ /* 0x000fce0000000f00 */
.L_x_3110:
[----:B-1----:R-:W-:Y:S02]  /*17c70*/  LOP3.LUT R7, R22, 0xffff, RZ, 0xc0, !PT ;  /* 0x0000ffff16077812 */ /* 0x002fe400078ec0ff */
        /* <DEDUP_REMOVED lines=27> */
.L_x_3105:
        /* <DEDUP_REMOVED lines=21> */
.L_x_3112:
        /* <DEDUP_REMOVED lines=21> */
.L_x_3114:
        /* <DEDUP_REMOVED lines=24> */
.L_x_3115:
        /* <DEDUP_REMOVED lines=24> */
.L_x_3116:
        /* <DEDUP_REMOVED lines=24> */
.L_x_3117:
[----:B------:R-:W-:Y:S01]  /*18550*/  ULDC.64 UR4, c[0x0][0x5e8] ;  /* 0x00017a0000047ab9 */ /* 0x000fe20000000a00 */
[----:B------:R-:W-:Y:S02]  /*18560*/  LOP3.LUT P0, RZ, R16, 0xff, RZ, 0xc0, !PT ;  /* 0x000000ff10ff7812 */ /* 0x000fe4000780c0ff */
[----:B------:R-:W-:Y:S02]  /*18570*/  IADD3 R18, P1, R18, UR4, RZ ;  /* 0x0000000412127c10 */ /* 0x000fe4000ff3e0ff */
[----:B-1----:R-:W-:-:S03]  /*18580*/  SEL R3, RZ, 0x1, !P0 ;  /* 0x00000001ff037807 */ /* 0x002fc60004000000 */
[----:B------:R-:W-:-:S05]  /*18590*/  IMAD.X R19, RZ, RZ, UR5, P1 ;  /* 0x00000005ff137e24 */ /* 0x000fca00088e06ff */
[----:B------:R-:W-:Y:S01]  /*185a0*/  STG.E.U8 desc[UR58][R18.64], R3 ;  /* 0x0000000312007986 */ /* 0x000fe2000c10113a */
[----:B------:R-:W-:Y:S05]  /*185b0*/  EXIT ;  /* 0x000000000000794d */ /* 0x000fea0003800000 */
.L_x_3113:
[----:B------:R-:W-:Y:S04]  /*185c0*/  STG.E.U8 desc[UR58][R4.64], R28 ;  /* 0x0000001c04007986 */ /* 0x000fe8000c10113a */
[----:B------:R-:W-:Y:S04]  /*185d0*/  STG.E.U8 desc[UR58][R4.64+0x1], R23 ;  /* 0x0000011704007986 */ /* 0x000fe8000c10113a */
[----:B------:R-:W-:Y:S04]  /*185e0*/  STG.E.U8 desc[UR58][R4.64+0x2], R22 ;  /* 0x0000021604007986 */ /* 0x000fe8000c10113a */
[----:B------:R-:W-:Y:S01]  /*185f0*/  STG.E.U8 desc[UR58][R4.64+0x3], R16 ;  /* 0x0000031004007986 */ /* 0x000fe2000c10113a */
[----:B------:R-:W-:Y:S05]  /*18600*/  EXIT ;  /* 0x000000000000794d */ /* 0x000fea0003800000 */
.L_x_3111:
[----:B------:R-:W-:Y:S01]  /*18610*/  ISETP.NE.AND P0, PT, RZ, UR36, PT ;  /* 0x00000024ff007c0c */ /* 0x000fe2000bf05270 */
[----:B------:R-:W-:Y:S02]  /*18620*/  ULDC.64 UR4, c[0x0][0x5e8] ;  /* 0x00017a0000047ab9 */ /* 0x000fe40000000a00 */
[----:B------:R-:W-:Y:S02]  /*18630*/  IADD3 R2, P1, R26, UR4, RZ ;  /* 0x000000041a027c10 */ /* 0x000fe4000ff3e0ff */
[----:B------:R-:W-:Y:S02]  /*18640*/  IADD3 R6, P3, R19, UR4, RZ ;  /* 0x0000000413067c10 */ /* 0x000fe4000ff7e0ff */
[----:B------:R-:W-:Y:S01]  /*18650*/  IADD3 R8, P4, R18, UR4, RZ ;  /* 0x0000000412087c10 */ /* 0x000fe2000ff9e0ff */
[----:B------:R-:W-:Y:S01]  /*18660*/  IMAD.X R3, RZ, RZ, UR5, P1 ;  /* 0x00000005ff037e24 */ /* 0x000fe200088e06ff */
[----:B------:R-:W-:Y:S01]  /*18670*/  IADD3 R4, P2, R24, UR4, RZ ;  /* 0x0000000418047c10 */ /* 0x000fe2000ff5e0ff */
[----:B-1----:R-:W-:-:S02]  /*18680*/  IMAD.X R7, RZ, RZ, UR5, P3 ;  /* 0x00000005ff077e24 */ /* 0x002fc400098e06ff */
        /* <DEDUP_REMOVED lines=41> */
.L_x_3119:
        /* <DEDUP_REMOVED lines=24> */
.L_x_3120:
        /* <DEDUP_REMOVED lines=24> */
.L_x_3121:
        /* <DEDUP_REMOVED lines=24> */
.L_x_3122:
[----:B------:R-:W-:Y:S01]  /*18da0*/  ULDC.64 UR4, c[0x0][0x5e8] ;  /* 0x00017a0000047ab9 */ /* 0x000fe20000000a00 */
[----:B------:R-:W-:Y:S02]  /*18db0*/  LOP3.LUT P0, RZ, R16, 0xff, RZ, 0xc0, !PT ;  /* 0x000000ff10ff7812 */ /* 0x000fe4000780c0ff */
[----:B------:R-:W-:Y:S02]  /*18dc0*/  IADD3 R18, P1, R18, UR4, RZ ;  /* 0x0000000412127c10 */ /* 0x000fe4000ff3e0ff */
[----:B-1----:R-:W-:-:S03]  /*18dd0*/  SEL R3, RZ, 0x1, !P0 ;  /* 0x00000001ff037807 */ /* 0x002fc60004000000 */
[----:B------:R-:W-:-:S05]  /*18de0*/  IMAD.X R19, RZ, RZ, UR5, P1 ;  /* 0x00000005ff137e24 */ /* 0x000fca00088e06ff */
[----:B------:R-:W-:Y:S01]  /*18df0*/  STG.E.U8 desc[UR58][R18.64], R3 ;  /* 0x0000000312007986 */ /* 0x000fe2000c10113a */
[----:B------:R-:W-:Y:S05]  /*18e00*/  EXIT ;  /* 0x000000000000794d */ /* 0x000fea0003800000 */
.L_x_3118:
        /* <DEDUP_REMOVED lines=13> */
.L_x_3084:
        /* <DEDUP_REMOVED lines=31> */
.L_x_3124:
        /* <DEDUP_REMOVED lines=21> */
.L_x_3126:
        /* <DEDUP_REMOVED lines=24> */
.L_x_3127:
        /* <DEDUP_REMOVED lines=24> */
.L_x_3128:
        /* <DEDUP_REMOVED lines=24> */
.L_x_3129:
[----:B------:R-:W-:Y:S01]  /*196a0*/  ULDC.64 UR4, c[0x0][0x5e8] ;  /* 0x00017a0000047ab9 */ /* 0x000fe20000000a00 */
[----:B------:R-:W-:Y:S02]  /*196b0*/  LOP3.LUT P0, RZ, R16, 0xff, RZ, 0xc0, !PT ;  /* 0x000000ff10ff7812 */ /* 0x000fe4000780c0ff */
[----:B------:R-:W-:Y:S02]  /*196c0*/  IADD3 R22, P1, R22, UR4, RZ ;  /* 0x0000000416167c10 */ /* 0x000fe4000ff3e0ff */
[----:B-1----:R-:W-:-:S03]  /*196d0*/  SEL R3, RZ, 0x1, !P0 ;  /* 0x00000001ff037807 */ /* 0x002fc60004000000 */
[----:B------:R-:W-:-:S05]  /*196e0*/  IMAD.X R23, RZ, RZ, UR5, P1 ;  /* 0x00000005ff177e24 */ /* 0x000fca00088e06ff */
[----:B------:R-:W-:Y:S01]  /*196f0*/  STG.E.U8 desc[UR58][R22.64], R3 ;  /* 0x0000000316007986 */ /* 0x000fe2000c10113a */
[----:B------:R-:W-:Y:S05]  /*19700*/  EXIT ;  /* 0x000000000000794d */ /* 0x000fea0003800000 */
.L_x_3125:
[----:B------:R-:W-:Y:S04]  /*19710*/  STG.E.U8 desc[UR58][R4.64], R28 ;  /* 0x0000001c04007986 */ /* 0x000fe8000c10113a */
[----:B------:R-:W-:Y:S04]  /*19720*/  STG.E.U8 desc[UR58][R4.64+0x1], R25 ;  /* 0x0000011904007986 */ /* 0x000fe8000c10113a */
[----:B------:R-:W-:Y:S04]  /*19730*/  STG.E.U8 desc[UR58][R4.64+0x2], R23 ;  /* 0x0000021704007986 */ /* 0x000fe8000c10113a */
[----:B------:R-:W-:Y:S01]  /*19740*/  STG.E.U8 desc[UR58][R4.64+0x3], R16 ;  /* 0x0000031004007986 */ /* 0x000fe2000c10113a */
[----:B------:R-:W-:Y:S05]  /*19750*/  EXIT ;  /* 0x000000000000794d */ /* 0x000fea0003800000 */
.L_x_3123:
        /* <DEDUP_REMOVED lines=49> */
.L_x_3131:
        /* <DEDUP_REMOVED lines=24> */
.L_x_3132:
        /* <DEDUP_REMOVED lines=24> */
.L_x_3133:
        /* <DEDUP_REMOVED lines=24> */
.L_x_3134:
[----:B------:R-:W-:Y:S01]  /*19ef0*/  ULDC.64 UR4, c[0x0][0x5e8] ;  /* 0x00017a0000047ab9 */ /* 0x000fe20000000a00 */
[----:B------:R-:W-:Y:S02]  /*19f00*/  LOP3.LUT P0, RZ, R16, 0xff, RZ, 0xc0, !PT ;  /* 0x000000ff10ff7812 */ /* 0x000fe4000780c0ff */
[----:B------:R-:W-:Y:S02]  /*19f10*/  IADD3 R22, P1, R22, UR4, RZ ;  /* 0x0000000416167c10 */ /* 0x000fe4000ff3e0ff */
[----:B-1----:R-:W-:-:S03]  /*19f20*/  SEL R3, RZ, 0x1, !P0 ;  /* 0x00000001ff037807 */ /* 0x002fc60004000000 */
[----:B------:R-:W-:-:S05]  /*19f30*/  IMAD.X R23, RZ, RZ, UR5, P1 ;  /* 0x00000005ff177e24 */ /* 0x000fca00088e06ff */
[----:B------:R-:W-:Y:S01]  /*19f40*/  STG.E.U8 desc[UR58][R22.64], R3 ;  /* 0x0000000316007986 */ /* 0x000fe2000c10113a */
[----:B------:R-:W-:Y:S05]  /*19f50*/  EXIT ;  /* 0x000000000000794d */ /* 0x000fea0003800000 */
.L_x_3130:
        /* <DEDUP_REMOVED lines=13> */
.L_x_3135:
        /* <DEDUP_REMOVED lines=13> */
.L_x_7565:


//--------------------- .text._ZN2at6native13reduce_kernelILi512ELi1ENS0_8ReduceOpIaNS0_14func_wrapper_tIbZZZNS0_14or_kernel_cudaERNS_14TensorIteratorEENKUlvE_clEvENKUlvE0_clEvEUlbaE_EEjbLi4ELi4EEEEEvT1_ --------------------------
	.section	.text._ZN2at6native13reduce_kernelILi512ELi1ENS0_8ReduceOpIaNS0_14func_wrapper_tIbZZZNS0_14or_kernel_cudaERNS_14TensorIteratorEENKUlvE_clEvENKUlvE0_clEvEUlbaE_EEjbLi4ELi4EEEEEvT1_,"ax",@progbits
	.align	128
        .global         _ZN2at6native13reduce_kernelILi512ELi1ENS0_8ReduceOpIaNS0_14func_wrapper_tIbZZZNS0_14or_kernel_cudaERNS_14TensorIteratorEENKUlvE_clEvENKUlvE0_clEvEUlbaE_EEjbLi4ELi4EEEEEvT1_
        .type           _ZN2at6native13reduce_kernelILi512ELi1ENS0_8ReduceOpIaNS0_14func_wrapper_tIbZZZNS0_14or_kernel_cudaERNS_14TensorIteratorEENKUlvE_clEvENKUlvE0_clEvEUlbaE_EEjbLi4ELi4EEEEEvT1_,@function
        .size           _ZN2at6native13reduce_kernelILi512ELi1ENS0_8ReduceOpIaNS0_14func_wrapper_tIbZZZNS0_14or_kernel_cudaERNS_14TensorIteratorEENKUlvE_clEvENKUlvE0_clEvEUlbaE_EEjbLi4ELi4EEEEEvT1_,(.L_x_7566 - _ZN2at6native13reduce_kernelILi512ELi1ENS0_8ReduceOpIaNS0_14func_wrapper_tIbZZZNS0_14or_kernel_cudaERNS_14TensorIteratorEENKUlvE_clEvENKUlvE0_clEvEUlbaE_EEjbLi4ELi4EEEEEvT1_)
        .other          _ZN2at6native13reduce_kernelILi512ELi1ENS0_8ReduceOpIaNS0_14func_wrapper_tIbZZZNS0_14or_kernel_cudaERNS_14TensorIteratorEENKUlvE_clEvENKUlvE0_clEvEUlbaE_EEjbLi4ELi4EEEEEvT1_,@"STO_CUDA_ENTRY STV_DEFAULT"
_ZN2at6native13reduce_kernelILi512ELi1ENS0_8ReduceOpIaNS0_14func_wrapper_tIbZZZNS0_14or_kernel_cudaERNS_14TensorIteratorEENKUlvE_clEvENKUlvE0_clEvEUlbaE_EEjbLi4ELi4EEEEEvT1_:
.text._ZN2at6native13reduce_kernelILi512ELi1ENS0_8ReduceOpIaNS0_14func_wrapper_tIbZZZNS0_14or_kernel_cudaERNS_14TensorIteratorEENKUlvE_clEvENKUlvE0_clEvEUlbaE_EEjbLi4ELi4EEEEEvT1_:
        /* <DEDUP_REMOVED lines=286> */
.L_x_3136:
        /* <DEDUP_REMOVED lines=49> */
.L_x_3145:
[----:B------:R-:W-:Y:S05]  /*14f0*/  BSYNC B3 ;  /* 0x0000000000037941 */ /* 0x000fea0003800000 */
.L_x_3144:
[----:B------:R-:W-:-:S04]  /*1500*/  PRMT R2, R2, 0x9910, RZ ;  /* 0x0000991002027816 */ /* 0x000fc800000000ff */
[----:B------:R-:W-:-:S13]  /*1510*/  ISETP.NE.AND P0, PT, R2, RZ, PT ;  /* 0x000000ff0200720c */ /* 0x000fda0003f05270 */
[----:B------:R-:W-:Y:S05]  /*1520*/  @!P0 BRA `(.L_x_3143) ;  /* 0x0000000000208947 */ /* 0x000fea0003800000 */
[----:B------:R-:W-:Y:S01]  /*1530*/  IADD3 R2, P0, P1, R12, R7, R20 ;  /* 0x000000070c027210 */ /* 0x000fe2000791e014 */
[----:B------:R-:W-:-:S03]  /*1540*/  ULDC UR4, c[0x0][0x5e4] ;  /* 0x0001790000047ab9 */ /* 0x000fc60000000800 */
[----:B------:R-:W-:Y:S02]  /*1550*/  IADD3 R2, P2, R2, R6, RZ ;  /* 0x0000000602027210 */ /* 0x000fe40007f5e0ff */
[----:B------:R-:W-:-:S04]  /*1560*/  IADD3.X R3, R17, R8, RZ, P0, P1 ;  /* 0x0000000811037210 */ /* 0x000fc800007e24ff */
[----:B------:R-:W-:-:S06]  /*1570*/  IADD3.X R3, R3, UR4, RZ, P2, !PT ;  /* 0x0000000403037c10 */ /* 0x000fcc00097fe4ff */
[----:B------:R-:W2:Y:S02]  /*1580*/  LDG.E.U8 R3, desc[UR36][R2.64] ;  /* 0x0000002402037981 */ /* 0x000ea4000c1e1100 */
[----:B--2---:R-:W-:-:S04]  /*1590*/  LOP3.LUT P0, RZ, R3, 0xff, R4, 0xc8, !PT ;  /* 0x000000ff03ff7812 */ /* 0x004fc8000780c804 */
[----:B------:R-:W-:-:S09]  /*15a0*/  SEL R4, RZ, 0x1, !P0 ;  /* 0x00000001ff047807 */ /* 0x000fd20004000000 */
.L_x_3143:
[----:B------:R-:W-:Y:S05]  /*15b0*/  BSYNC B2 ;  /* 0x0000000000027941 */ /* 0x000fea0003800000 */
.L_x_3142:
[----:B------:R-:W-:Y:S02]  /*15c0*/  IADD3 R7, P0, P1, R7, 0x4, R12 ;  /* 0x0000000407077810 */ /* 0x000fe4000791e00c */
[----:B------:R-:W-:Y:S02]  /*15d0*/  IADD3 R5, R13, -0x4, R10 ;  /* 0xfffffffc0d057810 */ /* 0x000fe40007ffe00a */
[----:B------:R-:W-:-:S09]  /*15e0*/  IADD3.X R8, R8, RZ, R17, P0, P1 ;  /* 0x000000ff08087210 */ /* 0x000fd200007e2411 */
.L_x_3141:
[----:B------:R-:W-:Y:S05]  /*15f0*/  BSYNC B1 ;  /* 0x0000000000017941 */ /* 0x000fea0003800000 */
.L_x_3140:
[----:B------:R-:W-:Y:S01]  /*1600*/  LEA R2, R21, 0x3, 0x2 ;  /* 0x0000000315027811 */ /* 0x000fe200078e10ff */
[----:B------:R-:W-:Y:S01]  /*1610*/  ULDC UR4, c[0x0][0x5e4] ;  /* 0x0001790000047ab9 */ /* 0x000fe20000000800 */
[----:B------:R-:W-:Y:S01]  /*1620*/  BSSY B1, `(.L_x_3146) ;  /* 0x000001f000017945 */ /* 0x000fe20003800000 */
[----:B------:R-:W-:Y:S02]  /*1630*/  ISETP.NE.AND P0, PT, RZ, UR28, PT ;  /* 0x0000001cff007c0c */ /* 0x000fe4000bf05270 */
[----:B------:R-:W-:Y:S02]  /*1640*/  ISETP.GE.U32.AND P2, PT, R2, R5, PT ;  /* 0x000000050200720c */ /* 0x000fe40003f46070 */
[----:B------:R-:W-:Y:S02]  /*1650*/  IADD3 R2, P3, R7, R6, RZ ;  /* 0x0000000607027210 */ /* 0x000fe40007f7e0ff */
[----:B------:R-:W-:Y:S02]  /*1660*/  ISETP.NE.AND P1, PT, R9, RZ, PT ;  /* 0x000000ff0900720c */ /* 0x000fe40003f25270 */
[----:B------:R-:W-:-:S02]  /*1670*/  IADD3.X R3, R8, UR4, RZ, P3, !PT ;  /* 0x0000000408037c10 */ /* 0x000fc40009ffe4ff */
[C---:B------:R-:W-:Y:S02]  /*1680*/  PRMT R10, R11.reuse, 0x7610, R10 ;  /* 0x000076100b0a7816 */ /* 0x040fe4000000000a */
[C---:B------:R-:W-:Y:S02]  /*1690*/  PRMT R6, R11.reuse, 0x7610, R6 ;  /* 0x000076100b067816 */ /* 0x040fe40000000006 */
[----:B------:R-:W-:Y:S01]  /*16a0*/  PRMT R7, R11, 0x7610, R7 ;  /* 0x000076100b077816 */ /* 0x000fe20000000007 */
[----:B------:R-:W-:Y:S06]  /*16b0*/  @P2 BRA `(.L_x_3147) ;  /* 0x0000000000542947 */ /* 0x000fec0003800000 */
[C---:B------:R-:W-:Y:S02]  /*16c0*/  PRMT R6, R10.reuse, 0x7610, R6 ;  /* 0x000076100a067816 */ /* 0x040fe40000000006 */
[----:B------:R-:W-:-:S07]  /*16d0*/  PRMT R7, R10, 0x7610, R7 ;  /* 0x000076100a077816 */ /* 0x000fce0000000007 */
.L_x_3148:
        /* <DEDUP_REMOVED lines=10> */
[----:B------:R-:W-:-:S02]  /*1780*/  LOP3.LUT P2, RZ, R11, 0xff, R4, 0xc8, !PT ;  /* 0x000000ff0bff7812 */ /* 0x000fc4000784c804 */
[----:B------:R-:W-:Y:S02]  /*1790*/  LOP3.LUT P3, RZ, R8, 0xff, R7, 0xc8, !PT ;  /* 0x000000ff08ff7812 */ /* 0x000fe4000786c807 */
[----:B------:R-:W-:Y:S02]  /*17a0*/  LOP3.LUT P4, RZ, R17, 0xff, R6, 0xc8, !PT ;  /* 0x000000ff11ff7812 */ /* 0x000fe4000788c806 */
[----:B------:R-:W-:Y:S02]  /*17b0*/  LOP3.LUT P5, RZ, R19, 0xff, R10, 0xc8, !PT ;  /* 0x000000ff13ff7812 */ /* 0x000fe400078ac80a */
[----:B------:R-:W-:Y:S02]  /*17c0*/  SEL R4, RZ, 0x1, !P2 ;  /* 0x00000001ff047807 */ /* 0x000fe40005000000 */
[----:B------:R-:W-:Y:S02]  /*17d0*/  SEL R7, RZ, 0x1, !P3 ;  /* 0x00000001ff077807 */ /* 0x000fe40005800000 */
[----:B------:R-:W-:-:S02]  /*17e0*/  SEL R6, RZ, 0x1, !P4 ;  /* 0x00000001ff067807 */ /* 0x000fc40006000000 */
[----:B------:R-:W-:Y:S01]  /*17f0*/  SEL R10, RZ, 0x1, !P5 ;  /* 0x00000001ff0a7807 */ /* 0x000fe20006800000 */
[----:B------:R-:W-:Y:S06]  /*1800*/  @!P6 BRA `(.L_x_3148) ;  /* 0xfffffffc00b4e947 */ /* 0x000fec000383ffff */
.L_x_3147:
[----:B------:R-:W-:Y:S05]  /*1810*/  BSYNC B1 ;  /* 0x0000000000017941 */ /* 0x000fea0003800000 */
.L_x_3146:
        /* <DEDUP_REMOVED lines=8> */
.L_x_3150:
[----:B------:R-:W-:Y:S05]  /*18a0*/  BSYNC B1 ;  /* 0x0000000000017941 */ /* 0x000fea0003800000 */
.L_x_3149:
        /* <DEDUP_REMOVED lines=9> */
[----:B------:R-:W-:-:S06]  /*1940*/  LEA.HI.X.SX32 R3, R11, R3, 0x1, P0 ;  /* 0x000000030b037211 */ /* 0x000fcc00000f0eff */
[----:B------:R-:W2:Y:S02]  /*1950*/  LDG.E.U8 R3, desc[UR36][R2.64] ;  /* 0x0000002402037981 */ /* 0x000ea4000c1e1100 */
[----:B--2---:R-:W-:-:S04]  /*1960*/  LOP3.LUT P0, RZ, R4, 0xff, R3, 0xc8, !PT ;  /* 0x000000ff04ff7812 */ /* 0x004fc8000780c803 */
[----:B------:R-:W-:-:S09]  /*1970*/  SEL R4, RZ, 0x1, !P0 ;  /* 0x00000001ff047807 */ /* 0x000fd20004000000 */
.L_x_3152:
[----:B------:R-:W-:Y:S05]  /*1980*/  BSYNC B1 ;  /* 0x0000000000017941 */ /* 0x000fea0003800000 */
.L_x_3151:
[----:B------:R-:W-:-:S04]  /*1990*/  LOP3.LUT P0, RZ, R7, 0xff, R4, 0xc8, !PT ;  /* 0x000000ff07ff7812 */ /* 0x000fc8000780c804 */
[----:B------:R-:W-:-:S04]  /*19a0*/  SEL R3, RZ, 0x1, !P0 ;  /* 0x00000001ff037807 */ /* 0x000fc80004000000 */
[----:B------:R-:W-:-:S04]  /*19b0*/  LOP3.LUT P0, RZ, R6, 0xff, R3, 0xc8, !PT ;  /* 0x000000ff06ff7812 */ /* 0x000fc8000780c803 */
[----:B------:R-:W-:-:S04]  /*19c0*/  SEL R3, RZ, 0x1, !P0 ;  /* 0x00000001ff037807 */ /* 0x000fc80004000000 */
[----:B------:R-:W-:-:S04]  /*19d0*/  LOP3.LUT P0, RZ, R10, 0xff, R3, 0xc8, !PT ;  /* 0x000000ff0aff7812 */ /* 0x000fc8000780c803 */
[----:B------:R-:W-:Y:S01]  /*19e0*/  SEL R17, RZ, 0x1, !P0 ;  /* 0x00000001ff117807 */ /* 0x000fe20004000000 */
[----:B------:R-:W-:Y:S08]  /*19f0*/  BRA `(.L_x_3138) ;  /* 0x0000009800287947 */ /* 0x000ff00003800000 */
.L_x_3139:
        /* <DEDUP_REMOVED lines=24> */
.L_x_3162:
        /* <DEDUP_REMOVED lines=51> */
[----:B--2---:R-:W-:Y:S06]  /*1eb0*/  @!P0 BRA `(.L_x_3158) ;  /* 0x0000000c00cc8947 */ /* 0x004fec0003800000 */
[----:B------:R-:W-:Y:S01]  /*1ec0*/  HFMA2.MMA R10, -RZ, RZ, 0, 0 ;  /* 0x00000000ff0a7435 */ /* 0x000fe200000001ff */
[----:B------:R-:W-:Y:S01]  /*1ed0*/  IMAD.MOV.U32 R11, RZ, RZ, R5 ;  /* 0x000000ffff0b7224 */ /* 0x000fe200078e0005 */
[----:B0-----:R-:W-:-:S08]  /*1ee0*/  ISETP.NE.AND P1, PT, R16, 0x2, PT ;  /* 0x000000021000780c */ /* 0x001fd00003f25270 */
        /* <DEDUP_REMOVED lines=240> */
.L_x_3158:
[----:B------:R-:W-:Y:S02]  /*2df0*/  ULDC UR38, c[0x0][0x220] ;  /* 0x0000880000267ab9 */ /* 0x000fe40000000800 */
[----:B------:R-:W-:Y:S01]  /*2e00*/  IMAD.U32 R6, RZ, RZ, UR38 ;  /* 0x00000026ff067e24 */ /* 0x000fe2000f8e00ff */
[----:B------:R-:W-:Y:S02]  /*2e10*/  ULDC.64 UR38, c[0x0][0x5e0] ;  /* 0x0001780000267ab9 */ /* 0x000fe40000000a00 */
[----:B------:R-:W-:-:S04]  /*2e20*/  IADD3 R22, P1, P2, R22, UR38, R7 ;  /* 0x0000002616167c10 */ /* 0x000fc8000fa3e007 */
[----:B------:R-:W-:-:S06]  /*2e30*/  IADD3.X R23, RZ, UR39, R8, P1, P2 ;  /* 0x00000027ff177c10 */ /* 0x000fcc0008fe4408 */
[----:B------:R1:W5:Y:S01]  /*2e40*/  LDG.E.U8 R23, desc[UR36][R22.64] ;  /* 0x0000002416177981 */ /* 0x000362000c1e1100 */
[----:B------:R-:W-:Y:S01]  /*2e50*/  IMAD.IADD R5, R5, 0x1, R6 ;  /* 0x0000000105057824 */ /* 0x000fe200078e0206 */
[----:B------:R-:W-:Y:S06]  /*2e60*/  @!P0 BRA `(.L_x_3159) ;  /* 0x0000000c00cc8947 */ /* 0x000fec0003800000 */
[----:B------:R-:W-:Y:S01]  /*2e70*/  HFMA2.MMA R10, -RZ, RZ, 0, 0 ;  /* 0x00000000ff0a7435 */ /* 0x000fe200000001ff */
[----:B------:R-:W-:Y:S01]  /*2e80*/  IMAD.MOV.U32 R11, RZ, RZ, R5 ;  /* 0x000000ffff0b7224 */ /* 0x000fe200078e0005 */
[----:B0-----:R-:W-:-:S08]  /*2e90*/  ISETP.NE.AND P1, PT, R16, 0x2, PT ;  /* 0x000000021000780c */ /* 0x001fd00003f25270 */
        /* <DEDUP_REMOVED lines=230> */
[----:B-1----:R-:W1:Y:S08]  /*3d00*/  @P1 LDC R22, c[0x0][0x380] ;  /* 0x0000e000ff161b82 */ /* 0x002e700000000800 */
        /* <DEDUP_REMOVED lines=9> */
.L_x_3159:
[----:B------:R-:W-:-:S04]  /*3da0*/  IADD3 R10, P1, P2, R18, UR38, R7 ;  /* 0x00000026120a7c10 */ /* 0x000fc8000fa3e007 */
[----:B------:R-:W-:-:S05]  /*3db0*/  IADD3.X R11, RZ, UR39, R8, P1, P2 ;  /* 0x00000027ff0b7c10 */ /* 0x000fca0008fe4408 */
[----:B-1----:R1:W5:Y:S01]  /*3dc0*/  LDG.E.U8 R22, desc[UR36][R10.64] ;  /* 0x000000240a167981 */ /* 0x002362000c1e1100 */
        /* <DEDUP_REMOVED lines=248> */
.L_x_3160:
[----:B------:R-:W-:-:S04]  /*4d50*/  IADD3 R24, P1, P2, R24, UR38, R7 ;  /* 0x0000002618187c10 */ /* 0x000fc8000fa3e007 */
[----:B------:R-:W-:-:S05]  /*4d60*/  IADD3.X R25, RZ, UR39, R8, P1, P2 ;  /* 0x00000027ff197c10 */ /* 0x000fca0008fe4408 */
[----:B------:R2:W5:Y:S01]  /*4d70*/  LDG.E.U8 R21, desc[UR36][R24.64] ;  /* 0x0000002418157981 */ /* 0x000562000c1e1100 */
[----:B------:R-:W-:Y:S01]  /*4d80*/  IMAD.IADD R5, R5, 0x1, R6 ;  /* 0x0000000105057824 */ /* 0x000fe200078e0206 */
        /* <DEDUP_REMOVED lines=235> */
[----:B--2---:R-:W1:Y:S08]  /*5c40*/  @P1 LDC R24, c[0x0][0x380] ;  /* 0x0000e000ff181b82 */ /* 0x004e700000000800 */
        /* <DEDUP_REMOVED lines=9> */
.L_x_3161:
[----:B------:R-:W-:Y:S01]  /*5ce0*/  IADD3 R18, P1, P2, R18, UR38, R7 ;  /* 0x0000002612127c10 */ /* 0x000fe2000fa3e007 */
[----:B------:R-:W-:Y:S01]  /*5cf0*/  IMAD.IADD R5, R5, 0x1, R6 ;  /* 0x0000000105057824 */ /* 0x000fe200078e0206 */
[----:B------:R-:W-:Y:S02]  /*5d00*/  ULDC UR4, c[0x0][0x218] ;  /* 0x0000860000047ab9 */ /* 0x000fe40000000800 */
[----:B------:R-:W-:-:S06]  /*5d10*/  IADD3.X R19, RZ, UR39, R8, P1, P2 ;  /* 0x00000027ff137c10 */ /* 0x000fcc0008fe4408 */
[----:B------:R-:W3:Y:S01]  /*5d20*/  LDG.E.U8 R19, desc[UR36][R18.64] ;  /* 0x0000002412137981 */ /* 0x000ee2000c1e1100 */
[----:B-1----:R-:W-:Y:S01]  /*5d30*/  IMAD R11, R6, 0x3, R5 ;  /* 0x00000003060b7824 */ /* 0x002fe200078e0205 */
[----:B------:R-:W-:Y:S02]  /*5d40*/  MOV R10, UR4 ;  /* 0x00000004000a7c02 */ /* 0x000fe40008000f00 */
[----:B-----5:R-:W-:Y:S02]  /*5d50*/  LOP3.LUT P1, RZ, R23, 0xff, R0, 0xc8, !PT ;  /* 0x000000ff17ff7812 */ /* 0x020fe4000782c800 */
[----:B------:R-:W-:Y:S02]  /*5d60*/  ISETP.GE.U32.AND P5, PT, R11, R10, PT ;  /* 0x0000000a0b00720c */ /* 0x000fe40003fa6070 */
[----:B------:R-:W-:Y:S02]  /*5d70*/  LOP3.LUT P2, RZ, R22, 0xff, R3, 0xc8, !PT ;  /* 0x000000ff16ff7812 */ /* 0x000fe4000784c803 */
[----:B------:R-:W-:-:S02]  /*5d80*/  LOP3.LUT P3, RZ, R21, 0xff, R2, 0xc8, !PT ;  /* 0x000000ff15ff7812 */ /* 0x000fc4000786c802 */
[----:B------:R-:W-:Y:S02]  /*5d90*/  SEL R0, RZ, 0x1, !P1 ;  /* 0x00000001ff007807 */ /* 0x000fe40004800000 */
[----:B------:R-:W-:Y:S02]  /*5da0*/  SEL R3, RZ, 0x1, !P2 ;  /* 0x00000001ff037807 */ /* 0x000fe40005000000 */
[----:B------:R-:W-:Y:S02]  /*5db0*/  SEL R2, RZ, 0x1, !P3 ;  /* 0x00000001ff027807 */ /* 0x000fe40005800000 */
[----:B---3--:R-:W-:-:S04]  /*5dc0*/  LOP3.LUT P4, RZ, R19, 0xff, R4, 0xc8, !PT ;  /* 0x000000ff13ff7812 */ /* 0x008fc8000788c804 */
[----:B------:R-:W-:Y:S01]  /*5dd0*/  SEL R4, RZ, 0x1, !P4 ;  /* 0x00000001ff047807 */ /* 0x000fe20006000000 */
[----:B------:R-:W-:Y:S08]  /*5de0*/  @!P5 BRA `(.L_x_3162) ;  /* 0xffffffbc0064d947 */ /* 0x000ff0000383ffff */
[----:B------:R-:W-:Y:S05]  /*5df0*/  BSYNC B2 ;  /* 0x0000000000027941 */ /* 0x000fea0003800000 */
.L_x_3157:
[----:B--2---:R-:W-:-:S07]  /*5e00*/  PRMT R25, R19, 0x7610, R25 ;  /* 0x0000761013197816 */ /* 0x004fce0000000019 */
.L_x_3156:
[----:B------:R-:W-:Y:S05]  /*5e10*/  BSYNC B1 ;  /* 0x0000000000017941 */ /* 0x000fea0003800000 */
.L_x_3155:
        /* <DEDUP_REMOVED lines=280> */
.L_x_3165:
[----:B0-----:R-:W0:Y:S02]  /*6fa0*/  LDC.64 R16, c[0x0][0x5e0] ;  /* 0x00017800ff107b82 */ /* 0x001e240000000a00 */
[----:B0-----:R-:W-:-:S04]  /*6fb0*/  IADD3 R12, P2, P3, R23, R16, R7 ;  /* 0x00000010170c7210 */ /* 0x001fc80007b5e007 */
[----:B------:R-:W-:-:S05]  /*6fc0*/  IADD3.X R13, RZ, R17, R8, P2, P3 ;  /* 0x00000011ff0d7210 */ /* 0x000fca00017e6408 */
[----:B------:R1:W5:Y:S01]  /*6fd0*/  LDG.E.U8 R23, desc[UR36][R12.64] ;  /* 0x000000240c177981 */ /* 0x000362000c1e1100 */
        /* <DEDUP_REMOVED lines=268> */
[----:B------:R-:W-:-:S03]  /*80a0*/  ULDC UR4, c[0x0][0x3e0] ;  /* 0x0000f80000047ab9 */ /* 0x000fc60000000800 */
[----:B------:R-:W-:Y:S02]  /*80b0*/  IMAD R22, R29, UR4, R22 ;  /* 0x000000041d167c24 */ /* 0x000fe4000f8e0216 */
[----:B0-----:R-:W-:Y:S02]  /*80c0*/  @P2 IMAD.HI.U32 R24, R27, R13, R26 ;  /* 0x0000000d1b182227 */ /* 0x001fe400078e001a */
[----:B------:R-:W0:Y:S08]  /*80d0*/  @P2 LDC R26, c[0x0][0x380] ;  /* 0x0000e000ff1a2b82 */ /* 0x000e300000000800 */
[----:B------:R-:W1:Y:S01]  /*80e0*/  @P2 LDC R13, c[0x0][0x3e4] ;  /* 0x0000f900ff0d2b82 */ /* 0x000e620000000800 */
[----:B0-----:R-:W-:-:S04]  /*80f0*/  @P2 SHF.R.U32.HI R24, RZ, R26, R24 ;  /* 0x0000001aff182219 */ /* 0x001fc80000011618 */
[----:B------:R-:W-:-:S05]  /*8100*/  @P2 IADD3 R26, -R24, RZ, RZ ;  /* 0x000000ff181a2210 */ /* 0x000fca0007ffe1ff */
[----:B------:R-:W-:-:S04]  /*8110*/  @P2 IMAD R12, R12, R26, R27 ;  /* 0x0000001a0c0c2224 */ /* 0x000fc800078e021b */
[----:B-1----:R-:W-:-:S07]  /*8120*/  @P2 IMAD R22, R12, R13, R22 ;  /* 0x0000000d0c162224 */ /* 0x002fce00078e0216 */
.L_x_3166:
[----:B------:R-:W-:-:S04]  /*8130*/  IADD3 R12, P2, P3, R22, R16, R7 ;  /* 0x00000010160c7210 */ /* 0x000fc80007b5e007 */
[----:B------:R-:W-:-:S05]  /*8140*/  IADD3.X R13, RZ, R17, R8, P2, P3 ;  /* 0x00000011ff0d7210 */ /* 0x000fca00017e6408 */
[----:B------:R1:W5:Y:S01]  /*8150*/  LDG.E.U8 R22, desc[UR36][R12.64] ;  /* 0x000000240c167981 */ /* 0x000362000c1e1100 */
        /* <DEDUP_REMOVED lines=277> */
.L_x_3167:
[----:B------:R-:W-:-:S04]  /*92b0*/  IADD3 R12, P2, P3, R21, R16, R7 ;  /* 0x00000010150c7210 */ /* 0x000fc80007b5e007 */
        /* <DEDUP_REMOVED lines=279> */
.L_x_3168:
[----:B------:R-:W-:-:S04]  /*a430*/  IADD3 R16, P1, P2, R24, R16, R7 ;  /* 0x0000001018107210 */ /* 0x000fc80007a3e007 */
[----:B------:R-:W-:-:S05]  /*a440*/  IADD3.X R17, RZ, R17, R8, P1, P2 ;  /* 0x00000011ff117210 */ /* 0x000fca0000fe4408 */
[----:B------:R1:W5:Y:S04]  /*a450*/  LDG.E.U8 R25, desc[UR36][R16.64] ;  /* 0x0000002410197981 */ /* 0x000368000c1e1100 */
.L_x_3164:
[----:B------:R-:W-:Y:S05]  /*a460*/  BSYNC B1 ;  /* 0x0000000000017941 */ /* 0x000fea0003800000 */
.L_x_3163:
[----:B------:R-:W-:Y:S04]  /*a470*/  BSSY B1, `(.L_x_3169) ;  /* 0x0000013000017945 */ /* 0x000fe80003800000 */
[----:B------:R-:W-:Y:S05]  /*a480*/  @P0 BRA `(.L_x_3170) ;  /* 0x0000000000440947 */ /* 0x000fea0003800000 */
[----:B------:R-:W-:Y:S01]  /*a490*/  IMAD.IADD R5, R5, 0x1, R6 ;  /* 0x0000000105057824 */ /* 0x000fe200078e0206 */
[----:B-----5:R-:W-:-:S04]  /*a4a0*/  LOP3.LUT P0, RZ, R23, 0xff, R0, 0xc8, !PT ;  /* 0x000000ff17ff7812 */ /* 0x020fc8000780c800 */
        /* <DEDUP_REMOVED lines=15> */
.L_x_3170:
[----:B------:R-:W-:Y:S05]  /*a5a0*/  BSYNC B1 ;  /* 0x0000000000017941 */ /* 0x000fea0003800000 */
.L_x_3169:
[----:B------:R-:W-:-:S04]  /*a5b0*/  LOP3.LUT P0, RZ, R3, 0xff, R0, 0xc8, !PT ;  /* 0x000000ff03ff7812 */ /* 0x000fc8000780c800 */
[----:B------:R-:W-:-:S04]  /*a5c0*/  SEL R3, RZ, 0x1, !P0 ;  /* 0x00000001ff037807 */ /* 0x000fc80004000000 */
[----:B------:R-:W-:-:S04]  /*a5d0*/  LOP3.LUT P0, RZ, R2, 0xff, R3, 0xc8, !PT ;  /* 0x000000ff02ff7812 */ /* 0x000fc8000780c803 */
[----:B------:R-:W-:-:S04]  /*a5e0*/  SEL R3, RZ, 0x1, !P0 ;  /* 0x00000001ff037807 */ /* 0x000fc80004000000 */
[----:B------:R-:W-:-:S04]  /*a5f0*/  LOP3.LUT P0, RZ, R4, 0xff, R3, 0xc8, !PT ;  /* 0x000000ff04ff7812 */ /* 0x000fc8000780c803 */
[----:B-1----:R-:W-:Y:S01]  /*a600*/  SEL R17, RZ, 0x1, !P0 ;  /* 0x00000001ff117807 */ /* 0x002fe20004000000 */
[----:B------:R-:W-:Y:S08]  /*a610*/  BRA `(.L_x_3138) ;  /* 0x0000000c00207947 */ /* 0x000ff00003800000 */
.L_x_3154:
        /* <DEDUP_REMOVED lines=10> */
.L_x_3174:
        /* <DEDUP_REMOVED lines=12> */
[--C-:B------:R-:W-:Y:S02]  /*a780*/  IADD3 R16, P0, P1, R16, UR4, R7.reuse ;  /* 0x0000000410107c10 */ /* 0x100fe4000f91e007 */
[----:B------:R-:W-:Y:S01]  /*a790*/  IADD3 R18, P2, P3, R18, UR4, R7 ;  /* 0x0000000412127c10 */ /* 0x000fe2000fb5e007 */
[----:B------:R-:W2:Y:S01]  /*a7a0*/  LDG.E.U8 R3, desc[UR36][R2.64] ;  /* 0x0000002402037981 */ /* 0x000ea2000c1e1100 */
[--C-:B------:R-:W-:Y:S02]  /*a7b0*/  IADD3.X R17, RZ, UR5, R8.reuse, P0, P1 ;  /* 0x00000005ff117c10 */ /* 0x100fe400087e2408 */
[----:B------:R-:W-:Y:S01]  /*a7c0*/  IADD3.X R19, RZ, UR5, R8, P2, P3 ;  /* 0x00000005ff137c10 */ /* 0x000fe200097e6408 */
[----:B------:R-:W3:Y:S04]  /*a7d0*/  LDG.E.U8 R12, desc[UR36][R12.64] ;  /* 0x000000240c0c7981 */ /* 0x000ee8000c1e1100 */
[----:B------:R-:W4:Y:S04]  /*a7e0*/  LDG.E.U8 R21, desc[UR36][R16.64] ;  /* 0x0000002410157981 */ /* 0x000f28000c1e1100 */
[----:B------:R-:W5:Y:S01]  /*a7f0*/  LDG.E.U8 R19, desc[UR36][R18.64] ;  /* 0x0000002412137981 */ /* 0x000f62000c1e1100 */
[----:B------:R-:W-:-:S04]  /*a800*/  IMAD.IADD R5, R5, 0x1, R6 ;  /* 0x0000000105057824 */ /* 0x000fc800078e0206 */
[----:B------:R-:W-:-:S05]  /*a810*/  IMAD R23, R6, 0x3, R5 ;  /* 0x0000000306177824 */ /* 0x000fca00078e0205 */
[----:B------:R-:W-:Y:S02]  /*a820*/  ISETP.GE.U32.AND P4, PT, R23, R10, PT ;  /* 0x0000000a1700720c */ /* 0x000fe40003f86070 */
[----:B--2---:R-:W-:Y:S02]  /*a830*/  LOP3.LUT P0, RZ, R3, 0xff, R22, 0xc8, !PT ;  /* 0x000000ff03ff7812 */ /* 0x004fe4000780c816 */
[----:B---3--:R-:W-:Y:S02]  /*a840*/  LOP3.LUT P1, RZ, R12, 0xff, R11, 0xc8, !PT ;  /* 0x000000ff0cff7812 */ /* 0x008fe4000782c80b */
[----:B----4-:R-:W-:Y:S02]  /*a850*/  LOP3.LUT P2, RZ, R21, 0xff, R0, 0xc8, !PT ;  /* 0x000000ff15ff7812 */ /* 0x010fe4000784c800 */
[----:B-----5:R-:W-:Y:S02]  /*a860*/  LOP3.LUT P3, RZ, R19, 0xff, R4, 0xc8, !PT ;  /* 0x000000ff13ff7812 */ /* 0x020fe4000786c804 */
[----:B------:R-:W-:-:S02]  /*a870*/  SEL R22, RZ, 0x1, !P0 ;  /* 0x00000001ff167807 */ /* 0x000fc40004000000 */
[----:B------:R-:W-:Y:S02]  /*a880*/  SEL R11, RZ, 0x1, !P1 ;  /* 0x00000001ff0b7807 */ /* 0x000fe40004800000 */
[----:B------:R-:W-:Y:S02]  /*a890*/  SEL R0, RZ, 0x1, !P2 ;  /* 0x00000001ff007807 */ /* 0x000fe40005000000 */
[----:B------:R-:W-:Y:S01]  /*a8a0*/  SEL R4, RZ, 0x1, !P3 ;  /* 0x00000001ff047807 */ /* 0x000fe20005800000 */
[----:B------:R-:W-:Y:S06]  /*a8b0*/  @!P4 BRA `(.L_x_3174) ;  /* 0xfffffffc0080c947 */ /* 0x000fec000383ffff */
[----:B------:R-:W-:Y:S05]  /*a8c0*/  BSYNC B2 ;  /* 0x0000000000027941 */ /* 0x000fea0003800000 */
.L_x_3173:
[----:B------:R-:W-:Y:S02]  /*a8d0*/  PRMT R17, R3, 0x7610, R17 ;  /* 0x0000761003117816 */ /* 0x000fe40000000011 */
[----:B------:R-:W-:-:S07]  /*a8e0*/  PRMT R16, R12, 0x7610, R16 ;  /* 0x000076100c107816 */ /* 0x000fce0000000010 */
.L_x_3172:
[----:B------:R-:W-:Y:S05]  /*a8f0*/  BSYNC B1 ;  /* 0x0000000000017941 */ /* 0x000fea0003800000 */
.L_x_3171:
[----:B------:R-:W-:Y:S01]  /*a900*/  ISETP.GE.U32.AND P0, PT, R5, R10, PT ;  /* 0x0000000a0500720c */ /* 0x000fe20003f06070 */
[----:B------:R-:W-:-:S12]  /*a910*/  BSSY B1, `(.L_x_3175) ;  /* 0x000001b000017945 */ /* 0x000fd80003800000 */
[----:B------:R-:W-:Y:S05]  /*a920*/  @P0 BRA `(.L_x_3176) ;  /* 0x0000000000640947 */ /* 0x000fea0003800000 */
[----:B------:R-:W0:Y:S01]  /*a930*/  LDC.64 R2, c[0x0][0x5e0] ;  /* 0x00017800ff027b82 */ /* 0x000e220000000a00 */
[----:B------:R-:W-:-:S05]  /*a940*/  IMAD R12, R5, R24, RZ ;  /* 0x00000018050c7224 */ /* 0x000fca00078e02ff */
[----:B0-----:R-:W-:-:S04]  /*a950*/  IADD3 R12, P1, P2, R12, R2, R7 ;  /* 0x000000020c0c7210 */ /* 0x001fc80007a3e007 */
[----:B------:R-:W-:-:S05]  /*a960*/  IADD3.X R13, RZ, R3, R8, P1, P2 ;  /* 0x00000003ff0d7210 */ /* 0x000fca0000fe4408 */
[----:B------:R0:W5:Y:S01]  /*a970*/  LDG.E.U8 R17, desc[UR36][R12.64] ;  /* 0x000000240c117981 */ /* 0x000162000c1e1100 */
[----:B------:R-:W-:-:S04]  /*a980*/  IADD3 R23, R5, R6, RZ ;  /* 0x0000000605177210 */ /* 0x000fc80007ffe0ff */
[----:B------:R-:W-:-:S13]  /*a990*/  ISETP.GE.U32.AND P1, PT, R23, R10, PT ;  /* 0x0000000a1700720c */ /* 0x000fda0003f26070 */
[----:B0-----:R-:W-:Y:S05]  /*a9a0*/  @P1 BRA `(.L_x_3176) ;  /* 0x0000000000441947 */ /* 0x001fea0003800000 */
[----:B------:R-:W-:-:S05]  /*a9b0*/  IMAD R12, R23, R24, RZ ;  /* 0x00000018170c7224 */ /* 0x000fca00078e02ff */
[----:B------:R-:W-:-:S04]  /*a9c0*/  IADD3 R12, P1, P2, R12, R2, R7 ;  /* 0x000000020c0c7210 */ /* 0x000fc80007a3e007 */
[----:B------:R-:W-:-:S05]  /*a9d0*/  IADD3.X R13, RZ, R3, R8, P1, P2 ;  /* 0x00000003ff0d7210 */ /* 0x000fca0000fe4408 */
[----:B------:R0:W5:Y:S01]  /*a9e0*/  LDG.E.U8 R16, desc[UR36][R12.64] ;  /* 0x000000240c107981 */ /* 0x000162000c1e1100 */
[----:B------:R-:W-:-:S05]  /*a9f0*/  IMAD.IADD R23, R23, 0x1, R6 ;  /* 0x0000000117177824 */ /* 0x000fca00078e0206 */
[----:B------:R-:W-:-:S13]  /*aa00*/  ISETP.GE.U32.AND P1, PT, R23, R10, PT ;  /* 0x0000000a1700720c */ /* 0x000fda0003f26070 */
[----:B0-----:R-:W-:Y:S05]  /*aa10*/  @P1 BRA `(.L_x_3176) ;  /* 0x0000000000281947 */ /* 0x001fea0003800000 */
[C---:B------:R-:W-:Y:S01]  /*aa20*/  IADD3 R13, R23.reuse, R6, RZ ;  /* 0x00000006170d7210 */ /* 0x040fe20007ffe0ff */
[----:B------:R-:W-:-:S03]  /*aa30*/  IMAD R12, R23, R24, RZ ;  /* 0x00000018170c7224 */ /* 0x000fc600078e02ff */
[----:B------:R-:W-:Y:S02]  /*aa40*/  ISETP.GE.U32.AND P1, PT, R13, R10, PT ;  /* 0x0000000a0d00720c */ /* 0x000fe40003f26070 */
[----:B------:R-:W-:-:S11]  /*aa50*/  IADD3 R12, P2, P3, R12, R2, R7 ;  /* 0x000000020c0c7210 */ /* 0x000fd60007b5e007 */
[----:B------:R-:W-:Y:S01]  /*aa60*/  @!P1 IMAD R24, R13, R24, RZ ;  /* 0x000000180d189224 */ /* 0x000fe200078e02ff */
[----:B------:R-:W-:-:S04]  /*aa70*/  IADD3.X R13, RZ, R3, R8, P2, P3 ;  /* 0x00000003ff0d7210 */ /* 0x000fc800017e6408 */
[----:B------:R-:W-:Y:S01]  /*aa80*/  @!P1 IADD3 R2, P4, P5, R24, R2, R7 ;  /* 0x0000000218029210 */ /* 0x000fe20007d9e007 */
[----:B------:R0:W5:Y:S03]  /*aa90*/  LDG.E.U8 R21, desc[UR36][R12.64] ;  /* 0x000000240c157981 */ /* 0x000166000c1e1100 */
[----:B------:R-:W-:-:S05]  /*aaa0*/  @!P1 IADD3.X R3, RZ, R3, R8, P4, P5 ;  /* 0x00000003ff039210 */ /* 0x000fca00027ea408 */
[----:B------:R0:W5:Y:S04]  /*aab0*/  @!P1 LDG.E.U8 R19, desc[UR36][R2.64] ;  /* 0x0000002402139981 */ /* 0x000168000c1e1100 */
.L_x_3176:
[----:B------:R-:W-:Y:S05]  /*aac0*/  BSYNC B1 ;  /* 0x0000000000017941 */ /* 0x000fea0003800000 */
.L_x_3175:
[----:B------:R-:W-:Y:S04]  /*aad0*/  BSSY B1, `(.L_x_3177) ;  /* 0x0000013000017945 */ /* 0x000fe80003800000 */
[----:B------:R-:W-:Y:S05]  /*aae0*/  @P0 BRA `(.L_x_3178) ;  /* 0x0000000000440947 */ /* 0x000fea0003800000 */
[----:B0-----:R-:W-:Y:S01]  /*aaf0*/  IMAD.IADD R3, R5, 0x1, R6 ;  /* 0x0000000105037824 */ /* 0x001fe200078e0206 */
        /* <DEDUP_REMOVED lines=16> */
.L_x_3178:
[----:B------:R-:W-:Y:S05]  /*ac00*/  BSYNC B1 ;  /* 0x0000000000017941 */ /* 0x000fea0003800000 */
.L_x_3177:
[----:B------:R-:W-:-:S04]  /*ac10*/  LOP3.LUT P0, RZ, R11, 0xff, R22, 0xc8, !PT ;  /* 0x000000ff0bff7812 */ /* 0x000fc8000780c816 */
[----:B0-----:R-:W-:-:S04]  /*ac20*/  SEL R3, RZ, 0x1, !P0 ;  /* 0x00000001ff037807 */ /* 0x001fc80004000000 */
[----:B------:R-:W-:-:S04]  /*ac30*/  LOP3.LUT P0, RZ, R0, 0xff, R3, 0xc8, !PT ;  /* 0x000000ff00ff7812 */ /* 0x000fc8000780c803 */
[----:B------:R-:W-:-:S04]  /*ac40*/  SEL R3, RZ, 0x1, !P0 ;  /* 0x00000001ff037807 */ /* 0x000fc80004000000 */
[----:B------:R-:W-:-:S04]  /*ac50*/  LOP3.LUT P0, RZ, R4, 0xff, R3, 0xc8, !PT ;  /* 0x000000ff04ff7812 */ /* 0x000fc8000780c803 */
[----:B-----5:R-:W-:Y:S01]  /*ac60*/  SEL R17, RZ, 0x1, !P0 ;  /* 0x00000001ff117807 */ /* 0x020fe20004000000 */
[----:B------:R-:W-:Y:S08]  /*ac70*/  BRA `(.L_x_3138) ;  /* 0x0000000400887947 */ /* 0x000ff00003800000 */
.L_x_3153:
        /* <DEDUP_REMOVED lines=14> */
.L_x_3182:
        /* <DEDUP_REMOVED lines=29> */
.L_x_3181:
[----:B------:R-:W-:Y:S02]  /*af30*/  PRMT R16, R2, 0x7610, R16 ;  /* 0x0000761002107816 */ /* 0x000fe40000000010 */
[----:B------:R-:W-:Y:S02]  /*af40*/  PRMT R17, R5, 0x7610, R17 ;  /* 0x0000761005117816 */ /* 0x000fe40000000011 */
[----:B------:R-:W-:-:S07]  /*af50*/  PRMT R13, R23, 0x7610, R13 ;  /* 0x00007610170d7816 */ /* 0x000fce000000000d */
.L_x_3180:
[----:B------:R-:W-:Y:S05]  /*af60*/  BSYNC B1 ;  /* 0x0000000000017941 */ /* 0x000fea0003800000 */
.L_x_3179:
[----:B------:R-:W-:Y:S01]  /*af70*/  ISETP.GE.U32.AND P0, PT, R21, R10, PT ;  /* 0x0000000a1500720c */ /* 0x000fe20003f06070 */
[----:B------:R-:W-:-:S12]  /*af80*/  BSSY B1, `(.L_x_3183) ;  /* 0x0000017000017945 */ /* 0x000fd80003800000 */
[----:B------:R-:W-:Y:S05]  /*af90*/  @P0 BRA `(.L_x_3184) ;  /* 0x0000000000540947 */ /* 0x000fea0003800000 */
[----:B------:R-:W0:Y:S02]  /*afa0*/  LDC.64 R2, c[0x0][0x5e0] ;  /* 0x00017800ff027b82 */ /* 0x000e240000000a00 */
[----:B0-----:R-:W-:-:S04]  /*afb0*/  IADD3 R4, P1, P2, R21, R2, R7 ;  /* 0x0000000215047210 */ /* 0x001fc80007a3e007 */
[----:B------:R-:W-:-:S05]  /*afc0*/  IADD3.X R5, RZ, R3, R8, P1, P2 ;  /* 0x00000003ff057210 */ /* 0x000fca0000fe4408 */
[----:B------:R0:W5:Y:S01]  /*afd0*/  LDG.E.U8 R16, desc[UR36][R4.64] ;  /* 0x0000002404107981 */ /* 0x000162000c1e1100 */
[----:B------:R-:W-:-:S04]  /*afe0*/  IADD3 R23, R21, R0, RZ ;  /* 0x0000000015177210 */ /* 0x000fc80007ffe0ff */
[----:B------:R-:W-:-:S13]  /*aff0*/  ISETP.GE.U32.AND P1, PT, R23, R10, PT ;  /* 0x0000000a1700720c */ /* 0x000fda0003f26070 */
[----:B0-----:R-:W-:Y:S05]  /*b000*/  @P1 BRA `(.L_x_3184) ;  /* 0x0000000000381947 */ /* 0x001fea0003800000 */
[----:B------:R-:W-:-:S04]  /*b010*/  IADD3 R4, P1, P2, R23, R2, R7 ;  /* 0x0000000217047210 */ /* 0x000fc80007a3e007 */
[----:B------:R-:W-:-:S05]  /*b020*/  IADD3.X R5, RZ, R3, R8, P1, P2 ;  /* 0x00000003ff057210 */ /* 0x000fca0000fe4408 */
[----:B------:R0:W5:Y:S01]  /*b030*/  LDG.E.U8 R17, desc[UR36][R4.64] ;  /* 0x0000002404117981 */ /* 0x000162000c1e1100 */
[----:B------:R-:W-:-:S05]  /*b040*/  IMAD.IADD R23, R23, 0x1, R0 ;  /* 0x0000000117177824 */ /* 0x000fca00078e0200 */
[----:B------:R-:W-:-:S13]  /*b050*/  ISETP.GE.U32.AND P1, PT, R23, R10, PT ;  /* 0x0000000a1700720c */ /* 0x000fda0003f26070 */
[----:B0-----:R-:W-:Y:S05]  /*b060*/  @P1 BRA `(.L_x_3184) ;  /* 0x0000000000201947 */ /* 0x001fea0003800000 */
[C---:B------:R-:W-:Y:S02]  /*b070*/  IADD3 R5, R23.reuse, R0, RZ ;  /* 0x0000000017057210 */ /* 0x040fe40007ffe0ff */
[----:B------:R-:W-:Y:S02]  /*b080*/  IADD3 R4, P2, P3, R23, R2, R7 ;  /* 0x0000000217047210 */ /* 0x000fe40007b5e007 */
[----:B------:R-:W-:-:S13]  /*b090*/  ISETP.GE.U32.AND P1, PT, R5, R10, PT ;  /* 0x0000000a0500720c */ /* 0x000fda0003f26070 */
[----:B------:R-:W-:Y:S02]  /*b0a0*/  @!P1 IADD3 R2, P4, P5, R5, R2, R7 ;  /* 0x0000000205029210 */ /* 0x000fe40007d9e007 */
[-CC-:B------:R-:W-:Y:S02]  /*b0b0*/  IADD3.X R5, RZ, R3.reuse, R8.reuse, P2, P3 ;  /* 0x00000003ff057210 */ /* 0x180fe400017e6408 */
[----:B------:R-:W-:-:S03]  /*b0c0*/  @!P1 IADD3.X R3, RZ, R3, R8, P4, P5 ;  /* 0x00000003ff039210 */ /* 0x000fc600027ea408 */
[----:B------:R0:W5:Y:S04]  /*b0d0*/  LDG.E.U8 R12, desc[UR36][R4.64] ;  /* 0x00000024040c7981 */ /* 0x000168000c1e1100 */
[----:B------:R0:W5:Y:S02]  /*b0e0*/  @!P1 LDG.E.U8 R13, desc[UR36][R2.64] ;  /* 0x00000024020d9981 */ /* 0x000164000c1e1100 */
.L_x_3184:
[----:B------:R-:W-:Y:S05]  /*b0f0*/  BSYNC B1 ;  /* 0x0000000000017941 */ /* 0x000fea0003800000 */
.L_x_3183:
        /* <DEDUP_REMOVED lines=19> */
.L_x_3186:
[----:B------:R-:W-:Y:S05]  /*b230*/  BSYNC B1 ;  /* 0x0000000000017941 */ /* 0x000fea0003800000 */
.L_x_3185:
[----:B------:R-:W-:-:S04]  /*b240*/  LOP3.LUT P0, RZ, R18, 0xff, R19, 0xc8, !PT ;  /* 0x000000ff12ff7812 */ /* 0x000fc8000780c813 */
[----:B------:R-:W-:-:S04]  /*b250*/  SEL R0, RZ, 0x1, !P0 ;  /* 0x00000001ff007807 */ /* 0x000fc80004000000 */
[----:B------:R-:W-:-:S04]  /*b260*/  LOP3.LUT P0, RZ, R11, 0xff, R0, 0xc8, !PT ;  /* 0x000000ff0bff7812 */ /* 0x000fc8000780c800 */
[----:B0-----:R-:W-:-:S04]  /*b270*/  SEL R3, RZ, 0x1, !P0 ;  /* 0x00000001ff037807 */ /* 0x001fc80004000000 */
[----:B------:R-:W-:-:S04]  /*b280*/  LOP3.LUT P0, RZ, R6, 0xff, R3, 0xc8, !PT ;  /* 0x000000ff06ff7812 */ /* 0x000fc8000780c803 */
[----:B-----5:R-:W-:-:S09]  /*b290*/  SEL R17, RZ, 0x1, !P0 ;  /* 0x00000001ff117807 */ /* 0x020fd20004000000 */
.L_x_3138:
[----:B------:R-:W-:Y:S05]  /*b2a0*/  BSYNC B0 ;  /* 0x0000000000007941 */ /* 0x000fea0003800000 */
.L_x_3137:
        /* <DEDUP_REMOVED lines=15> */
.L_x_3188:
        /* <DEDUP_REMOVED lines=13> */
.L_x_3187:
        /* <DEDUP_REMOVED lines=19> */
.L_x_3191:
        /* <DEDUP_REMOVED lines=14> */
.L_x_3190:
[----:B------:R-:W-:Y:S01]  /*b680*/  BAR.SYNC.DEFER_BLOCKING 0x0 ;  /* 0x0000000000007b1d */ /* 0x000fe20000010000 */
[----:B------:R-:W-:-:S13]  /*b690*/  ISETP.GE.AND P0, PT, R0, 0x2, PT ;  /* 0x000000020000780c */ /* 0x000fda0003f06270 */
[----:B------:R-:W-:Y:S05]  /*b6a0*/  @!P0 BRA `(.L_x_3189) ;  /* 0x00000000002c8947 */ /* 0x000fea0003800000 */
[----:B------:R-:W-:-:S11]  /*b6b0*/  HFMA2.MMA R3, -RZ, RZ, 0, 5.9604644775390625e-08 ;  /* 0x00000001ff037435 */ /* 0x000fd600000001ff */
.L_x_3192:
        /* <DEDUP_REMOVED lines=10> */
.L_x_3189:
        /* <DEDUP_REMOVED lines=277> */
.L_x_3193:
        /* <DEDUP_REMOVED lines=292> */
.L_x_3195:
        /* <DEDUP_REMOVED lines=15> */
.L_x_3197:
[----:B0-----:R-:W-:Y:S05]  /*dbe0*/  BSYNC B0 ;  /* 0x0000000000007941 */ /* 0x001fea0003800000 */
.L_x_3196:
        /* <DEDUP_REMOVED lines=15> */
.L_x_3199:
[----:B------:R-:W-:Y:S05]  /*dce0*/  BSYNC B0 ;  /* 0x0000000000007941 */ /* 0x000fea0003800000 */
.L_x_3198:
        /* <DEDUP_REMOVED lines=35> */
.L_x_3201:
[----:B------:R-:W-:Y:S05]  /*df20*/  BSYNC B0 ;  /* 0x0000000000007941 */ /* 0x000fea0003800000 */
.L_x_3200:
        /* <DEDUP_REMOVED lines=31> */
.L_x_3206:
        /* <DEDUP_REMOVED lines=10> */
.L_x_3205:
[----:B------:R-:W-:Y:S05]  /*e1c0*/  BRA `(.L_x_3204) ;  /* 0x00000000004c7947 */ /* 0x000fea0003800000 */
.L_x_3203:
        /* <DEDUP_REMOVED lines=9> */
.L_x_3207:
        /* <DEDUP_REMOVED lines=10> */
.L_x_3204:
[----:B------:R-:W-:Y:S05]  /*e300*/  BSYNC B0 ;  /* 0x0000000000007941 */ /* 0x000fea0003800000 */
.L_x_3202:
        /* <DEDUP_REMOVED lines=12> */
.L_x_3209:
        /* <DEDUP_REMOVED lines=13> */
.L_x_3208:
        /* <DEDUP_REMOVED lines=11> */
.L_x_3212:
[----:B------:R-:W-:Y:S01]  /*e550*/  IADD3 R5, R20, R6, RZ ;  /* 0x0000000614057210 */ /* 0x000fe20007ffe0ff */
[----:B------:R-:W-:Y:S03]  /*e560*/  BAR.SYNC.DEFER_BLOCKING 0x0 ;  /* 0x0000000000007b1d */ /* 0x000fe60000010000 */
[----:B------:R-:W-:-:S04]  /*e570*/  ISETP.GE.U32.AND P0, PT, R5, R11, PT ;  /* 0x0000000b0500720c */ /* 0x000fc80003f06070 */
[----:B------:R-:W-:-:S13]  /*e580*/  ISETP.GE.U32.OR P0, PT, R20, R6, P0 ;  /* 0x000000061400720c */ /* 0x000fda0000706470 */
[--C-:B------:R-:W-:Y:S01]  /*e590*/  @!P0 IMAD.IADD R5, R4, 0x1, R6.reuse ;  /* 0x0000000104058824 */ /* 0x100fe200078e0206 */
        /* <DEDUP_REMOVED lines=9> */
.L_x_3211:
[----:B------:R-:W-:Y:S01]  /*e630*/  BAR.SYNC.DEFER_BLOCKING 0x0 ;  /* 0x0000000000007b1d */ /* 0x000fe20000010000 */
[----:B------:R-:W-:-:S13]  /*e640*/  ISETP.GE.AND P0, PT, R5, 0x2, PT ;  /* 0x000000020500780c */ /* 0x000fda0003f06270 */
[----:B------:R-:W-:Y:S05]  /*e650*/  @!P0 BRA `(.L_x_3210) ;  /* 0x00000000002c8947 */ /* 0x000fea0003800000 */
[----:B0-----:R-:W-:-:S07]  /*e660*/  IMAD.MOV.U32 R0, RZ, RZ, 0x1 ;  /* 0x00000001ff007424 */ /* 0x001fce00078e00ff */
.L_x_3213:
[----:B------:R-:W-:-:S04]  /*e670*/  LOP3.LUT R4, R17, 0xffff, RZ, 0xc0, !PT ;  /* 0x0000ffff11047812 */ /* 0x000fc800078ec0ff */
        /* <DEDUP_REMOVED lines=9> */
.L_x_3210:
        /* <DEDUP_REMOVED lines=12> */
.L_x_3215:
        /* <DEDUP_REMOVED lines=18> */
[----:B-----5:R-:W-:-:S07]  /*e8f0*/  LEPC R20, `(.L_x_3217) ;  /* 0x000000001014794e */ /* 0x020fce0000000000 */
[----:B0-----:R-:W-:Y:S05]  /*e900*/  CALL.ABS.NOINC R2 ;  /* 0x0000000002007343 */ /* 0x001fea0003c00000 */
.L_x_3217:
[----:B------:R-:W-:Y:S01]  /*e910*/  ULDC.64 UR4, c[0x0][0x5e8] ;  /* 0x00017a0000047ab9 */ /* 0x000fe20000000a00 */
[----:B------:R-:W-:Y:S02]  /*e920*/  LOP3.LUT P0, RZ, R17, 0xff, RZ, 0xc0, !PT ;  /* 0x000000ff11ff7812 */ /* 0x000fe4000780c0ff */
[----:B------:R-:W-:Y:S02]  /*e930*/  IADD3 R16, P1, R16, UR4, RZ ;  /* 0x0000000410107c10 */ /* 0x000fe4000ff3e0ff */
[----:B------:R-:W-:Y:S02]  /*e940*/  SEL R3, RZ, 0x1, !P0 ;  /* 0x00000001ff037807 */ /* 0x000fe40004000000 */
[----:B------:R-:W-:-:S05]  /*e950*/  IADD3.X R17, RZ, UR5, RZ, P1, !PT ;  /* 0x00000005ff117c10 */ /* 0x000fca0008ffe4ff */
[----:B------:R-:W-:Y:S01]  /*e960*/  STG.E.U8 desc[UR36][R16.64], R3 ;  /* 0x0000000310007986 */ /* 0x000fe2000c101124 */
[----:B------:R-:W-:Y:S05]  /*e970*/  EXIT ;  /* 0x000000000000794d */ /* 0x000fea0003800000 */
.L_x_3216:
[----:B------:R-:W-:Y:S01]  /*e980*/  STG.E.U8 desc[UR36][R2.64], R17 ;  /* 0x0000001102007986 */ /* 0x000fe2000c101124 */
[----:B------:R-:W-:Y:S05]  /*e990*/  EXIT ;  /* 0x000000000000794d */ /* 0x000fea0003800000 */
.L_x_3214:
        /* <DEDUP_REMOVED lines=10> */
.L_x_3218:
        /* <DEDUP_REMOVED lines=18> */
[----:B-----5:R-:W-:-:S07]  /*eb60*/  LEPC R20, `(.L_x_3220) ;  /* 0x000000001014794e */ /* 0x020fce0000000000 */
[----:B0-----:R-:W-:Y:S05]  /*eb70*/  CALL.ABS.NOINC R2 ;  /* 0x0000000002007343 */ /* 0x001fea0003c00000 */
.L_x_3220:
[----:B------:R-:W-:Y:S01]  /*eb80*/  ULDC.64 UR4, c[0x0][0x5e8] ;  /* 0x00017a0000047ab9 */ /* 0x000fe20000000a00 */
[----:B------:R-:W-:Y:S02]  /*eb90*/  LOP3.LUT P0, RZ, R17, 0xff, RZ, 0xc0, !PT ;  /* 0x000000ff11ff7812 */ /* 0x000fe4000780c0ff */
[----:B------:R-:W-:Y:S02]  /*eba0*/  IADD3 R16, P1, R16, UR4, RZ ;  /* 0x0000000410107c10 */ /* 0x000fe4000ff3e0ff */
[----:B------:R-:W-:-:S03]  /*ebb0*/  SEL R3, RZ, 0x1, !P0 ;  /* 0x00000001ff037807 */ /* 0x000fc60004000000 */
[----:B------:R-:W-:-:S05]  /*ebc0*/  IMAD.X R17, RZ, RZ, UR5, P1 ;  /* 0x00000005ff117e24 */ /* 0x000fca00088e06ff */
[----:B------:R-:W-:Y:S01]  /*ebd0*/  STG.E.U8 desc[UR36][R16.64], R3 ;  /* 0x0000000310007986 */ /* 0x000fe2000c101124 */
[----:B------:R-:W-:Y:S05]  /*ebe0*/  EXIT ;  /* 0x000000000000794d */ /* 0x000fea0003800000 */
.L_x_3219:
[----:B------:R-:W-:-:S04]  /*ebf0*/  LOP3.LUT P0, RZ, R17, 0xff, RZ, 0xc0, !PT ;  /* 0x000000ff11ff7812 */ /* 0x000fc8000780c0ff */
[----:B------:R-:W-:-:S05]  /*ec00*/  SEL R5, RZ, 0x1, !P0 ;  /* 0x00000001ff057807 */ /* 0x000fca0004000000 */
[----:B------:R-:W-:Y:S01]  /*ec10*/  STG.E.U8 desc[UR36][R2.64], R5 ;  /* 0x0000000502007986 */ /* 0x000fe2000c101124 */
[----:B------:R-:W-:Y:S05]  /*ec20*/  EXIT ;  /* 0x000000000000794d */ /* 0x000fea0003800000 */
.L_x_3194:
        /* <DEDUP_REMOVED lines=22> */
.L_x_3222:
        /* <DEDUP_REMOVED lines=20> */
.L_x_3224:
[----:B------:R-:W-:Y:S01]  /*eed0*/  ULDC.64 UR4, c[0x0][0x5e8] ;  /* 0x00017a0000047ab9 */ /* 0x000fe20000000a00 */
[----:B------:R-:W-:Y:S02]  /*eee0*/  LOP3.LUT P0, RZ, R17, 0xff, RZ, 0xc0, !PT ;  /* 0x000000ff11ff7812 */ /* 0x000fe4000780c0ff */
[----:B------:R-:W-:Y:S02]  /*eef0*/  IADD3 R16, P1, R16, UR4, RZ ;  /* 0x0000000410107c10 */ /* 0x000fe4000ff3e0ff */
[----:B------:R-:W-:-:S03]  /*ef00*/  SEL R3, RZ, 0x1, !P0 ;  /* 0x00000001ff037807 */ /* 0x000fc60004000000 */
[----:B------:R-:W-:-:S05]  /*ef10*/  IMAD.X R17, RZ, RZ, UR5, P1 ;  /* 0x00000005ff117e24 */ /* 0x000fca00088e06ff */
[----:B------:R-:W-:Y:S01]  /*ef20*/  STG.E.U8 desc[UR36][R16.64], R3 ;  /* 0x0000000310007986 */ /* 0x000fe2000c101124 */
[----:B------:R-:W-:Y:S05]  /*ef30*/  EXIT ;  /* 0x000000000000794d */ /* 0x000fea0003800000 */
.L_x_3223:
[----:B------:R-:W-:Y:S01]  /*ef40*/  STG.E.U8 desc[UR36][R2.64], R17 ;  /* 0x0000001102007986 */ /* 0x000fe2000c101124 */
[----:B------:R-:W-:Y:S05]  /*ef50*/  EXIT ;  /* 0x000000000000794d */ /* 0x000fea0003800000 */
.L_x_3221:
        /* <DEDUP_REMOVED lines=10> */
.L_x_3225:
        /* <DEDUP_REMOVED lines=22> */
.L_x_3227:
[----:B------:R-:W-:Y:S02]  /*f160*/  ULDC.64 UR4, c[0x0][0x5e8] ;  /* 0x00017a0000047ab9 */ /* 0x000fe40000000a00 */
[----:B------:R-:W-:-:S04]  /*f170*/  IADD3 R16, P0, R16, UR4, RZ ;  /* 0x0000000410107c10 */ /* 0x000fc8000ff1e0ff */
[----:B------:R-:W-:-:S05]  /*f180*/  IADD3.X R17, RZ, UR5, RZ, P0, !PT ;  /* 0x00000005ff117c10 */ /* 0x000fca00087fe4ff */
[----:B------:R-:W-:Y:S01]  /*f190*/  STG.E.U8 desc[UR36][R16.64], R19 ;  /* 0x0000001310007986 */ /* 0x000fe2000c101124 */
[----:B------:R-:W-:Y:S05]  /*f1a0*/  EXIT ;  /* 0x000000000000794d */ /* 0x000fea0003800000 */
.L_x_3226:
[----:B------:R-:W-:Y:S01]  /*f1b0*/  STG.E.U8 desc[UR36][R2.64], R19 ;  /* 0x0000001302007986 */ /* 0x000fe2000c101124 */
[----:B------:R-:W-:Y:S05]  /*f1c0*/  EXIT ;  /* 0x000000000000794d */ /* 0x000fea0003800000 */
.L_x_3228:
        /* <DEDUP_REMOVED lines=11> */
.L_x_7566:


//--------------------- .text._ZN2at6native13reduce_kernelILi256ELi2ENS0_8ReduceOpIaNS0_14func_wrapper_tIbZZZNS0_14or_kernel_cudaERNS_14TensorIteratorEENKUlvE_clEvENKUlvE0_clEvEUlbaE_EEjbLi4ELi4EEEEEvT1_ --------------------------
	.section	.text._ZN2at6native13reduce_kernelILi256ELi2ENS0_8ReduceOpIaNS0_14func_wrapper_tIbZZZNS0_14or_kernel_cudaERNS_14TensorIteratorEENKUlvE_clEvENKUlvE0_clEvEUlbaE_EEjbLi4ELi4EEEEEvT1_,"ax",@progbits
	.align	128
        .global         _ZN2at6native13reduce_kernelILi256ELi2ENS0_8ReduceOpIaNS0_14func_wrapper_tIbZZZNS0_14or_kernel_cudaERNS_14TensorIteratorEENKUlvE_clEvENKUlvE0_clEvEUlbaE_EEjbLi4ELi4EEEEEvT1_
        .type           _ZN2at6native13reduce_kernelILi256ELi2ENS0_8ReduceOpIaNS0_14func_wrapper_tIbZZZNS0_14or_kernel_cudaERNS_14TensorIteratorEENKUlvE_clEvENKUlvE0_clEvEUlbaE_EEjbLi4ELi4EEEEEvT1_,@function
        .size           _ZN2at6native13reduce_kernelILi256ELi2ENS0_8ReduceOpIaNS0_14func_wrapper_tIbZZZNS0_14or_kernel_cudaERNS_14TensorIteratorEENKUlvE_clEvENKUlvE0_clEvEUlbaE_EEjbLi4ELi4EEEEEvT1_,(.L_x_7567 - _ZN2at6native13reduce_kernelILi256ELi2ENS0_8ReduceOpIaNS0_14func_wrapper_tIbZZZNS0_14or_kernel_cudaERNS_14TensorIteratorEENKUlvE_clEvENKUlvE0_clEvEUlbaE_EEjbLi4ELi4EEEEEvT1_)
        .other          _ZN2at6native13reduce_kernelILi256ELi2ENS0_8ReduceOpIaNS0_14func_wrapper_tIbZZZNS0_14or_kernel_cudaERNS_14TensorIteratorEENKUlvE_clEvENKUlvE0_clEvEUlbaE_EEjbLi4ELi4EEEEEvT1_,@"STO_CUDA_ENTRY STV_DEFAULT"
_ZN2at6native13reduce_kernelILi256ELi2ENS0_8ReduceOpIaNS0_14func_wrapper_tIbZZZNS0_14or_kernel_cudaERNS_14TensorIteratorEENKUlvE_clEvENKUlvE0_clEvEUlbaE_EEjbLi4ELi4EEEEEvT1_:
.text._ZN2at6native13reduce_kernelILi256ELi2ENS0_8ReduceOpIaNS0_14func_wrapper_tIbZZZNS0_14or_kernel_cudaERNS_14TensorIteratorEENKUlvE_clEvENKUlvE0_clEvEUlbaE_EEjbLi4ELi4EEEEEvT1_:
        /* <DEDUP_REMOVED lines=12> */
[----:B0-----:R-:W-:Y:S01]  /*00c0*/  IMAD R3, R4, UR7, R3 ;  /* 0x0000000704037c24 */ /* 0x001fe2000f8e0203 */
[----:B------:R-:W-:-:S03]  /*00d0*/  HFMA2.MMA R4, -RZ, RZ, 0, 0 ;  /* 0x00000000ff047435 */ /* 0x000fc600000001ff */
        /* <DEDUP_REMOVED lines=273> */
.L_x_3229:
        /* <DEDUP_REMOVED lines=43> */
.L_x_3233:
        /* <DEDUP_REMOVED lines=27> */
.L_x_3239:
[----:B------:R-:W-:Y:S05]  /*1650*/  BSYNC B2 ;  /* 0x0000000000027941 */ /* 0x000fea0003800000 */
.L_x_3238:
[----:B------:R-:W-:-:S04]  /*1660*/  PRMT R3, R3, 0x9910, RZ ;  /* 0x0000991003037816 */ /* 0x000fc800000000ff */
[----:B------:R-:W-:-:S13]  /*1670*/  ISETP.NE.AND P0, PT, R3, RZ, PT ;  /* 0x000000ff0300720c */ /* 0x000fda0003f05270 */
[----:B------:R-:W-:Y:S05]  /*1680*/  @!P0 BRA `(.L_x_3237) ;  /* 0x0000000000208947 */ /* 0x000fea0003800000 */
[----:B------:R-:W-:Y:S01]  /*1690*/  IADD3 R4, P0, P1, R18, R25, R2 ;  /* 0x0000001912047210 */ /* 0x000fe2000791e002 */
[----:B------:R-:W-:-:S03]  /*16a0*/  ULDC UR4, c[0x0][0x5e4] ;  /* 0x0001790000047ab9 */ /* 0x000fc60000000800 */
[----:B------:R-:W-:Y:S02]  /*16b0*/  IADD3 R4, P2, R4, R6, RZ ;  /* 0x0000000604047210 */ /* 0x000fe40007f5e0ff */
[----:B------:R-:W-:-:S04]  /*16c0*/  IADD3.X R3, R19, RZ, RZ, P0, P1 ;  /* 0x000000ff13037210 */ /* 0x000fc800007e24ff */
[----:B------:R-:W-:-:S06]  /*16d0*/  IADD3.X R5, R3, UR4, RZ, P2, !PT ;  /* 0x0000000403057c10 */ /* 0x000fcc00097fe4ff */
[----:B------:R-:W2:Y:S02]  /*16e0*/  LDG.E.U8 R5, desc[UR58][R4.64] ;  /* 0x0000003a04057981 */ /* 0x000ea4000c1e1100 */
[----:B--2---:R-:W-:-:S04]  /*16f0*/  LOP3.LUT P0, RZ, R5, 0xff, R0, 0xc8, !PT ;  /* 0x000000ff05ff7812 */ /* 0x004fc8000780c800 */
[----:B------:R-:W-:-:S09]  /*1700*/  SEL R0, RZ, 0x1, !P0 ;  /* 0x00000001ff007807 */ /* 0x000fd20004000000 */
.L_x_3237:
[----:B------:R-:W-:Y:S05]  /*1710*/  BSYNC B1 ;  /* 0x0000000000017941 */ /* 0x000fea0003800000 */
.L_x_3236:
[----:B------:R-:W0:Y:S01]  /*1720*/  LDC R4, c[0x0][0x218] ;  /* 0x00008600ff047b82 */ /* 0x000e220000000800 */
[----:B------:R-:W-:Y:S01]  /*1730*/  IADD3 R18, P0, P1, R25, R6, R18 ;  /* 0x0000000619127210 */ /* 0x000fe2000791e012 */
[----:B------:R-:W-:-:S03]  /*1740*/  ULDC UR4, c[0x0][0x5e4] ;  /* 0x0001790000047ab9 */ /* 0x000fc60000000800 */
[----:B------:R-:W-:Y:S02]  /*1750*/  IADD3 R18, P2, R18, 0x4, RZ ;  /* 0x0000000412127810 */ /* 0x000fe40007f5e0ff */
[----:B------:R-:W-:-:S04]  /*1760*/  IADD3.X R19, RZ, UR4, R19, P0, P1 ;  /* 0x00000004ff137c10 */ /* 0x000fc800087e2413 */
[----:B------:R-:W-:Y:S02]  /*1770*/  IADD3.X R19, RZ, R19, RZ, P2, !PT ;  /* 0x00000013ff137210 */ /* 0x000fe400017fe4ff */
[----:B0-----:R-:W-:-:S07]  /*1780*/  IADD3 R3, R9, -0x4, R4 ;  /* 0xfffffffc09037810 */ /* 0x001fce0007ffe004 */
.L_x_3235:
[----:B------:R-:W-:Y:S05]  /*1790*/  BSYNC B0 ;  /* 0x0000000000007941 */ /* 0x000fea0003800000 */
.L_x_3234:
        /* <DEDUP_REMOVED lines=15> */
.L_x_3242:
        /* <DEDUP_REMOVED lines=19> */
.L_x_3241:
[----:B------:R-:W-:Y:S05]  /*19c0*/  BSYNC B0 ;  /* 0x0000000000007941 */ /* 0x000fea0003800000 */
.L_x_3240:
        /* <DEDUP_REMOVED lines=8> */
.L_x_3244:
[----:B------:R-:W-:Y:S05]  /*1a50*/  BSYNC B0 ;  /* 0x0000000000007941 */ /* 0x000fea0003800000 */
.L_x_3243:
        /* <DEDUP_REMOVED lines=13> */
.L_x_3246:
[----:B------:R-:W-:Y:S05]  /*1b30*/  BSYNC B0 ;  /* 0x0000000000007941 */ /* 0x000fea0003800000 */
.L_x_3245:
        /* <DEDUP_REMOVED lines=8> */
.L_x_3232:
        /* <DEDUP_REMOVED lines=32> */
.L_x_3255:
        /* <DEDUP_REMOVED lines=284> */
.L_x_3251:
[----:B------:R-:W-:Y:S01]  /*2f80*/  LOP3.LUT R15, R0, 0xfffffffe, RZ, 0xc0, !PT ;  /* 0xfffffffe000f7812 */ /* 0x000fe200078ec0ff */
[----:B------:R-:W-:-:S03]  /*2f90*/  ULDC UR36, c[0x0][0x220] ;  /* 0x0000880000247ab9 */ /* 0x000fc60000000800 */
[----:B------:R-:W-:-:S05]  /*2fa0*/  IADD3 R14, P1, R15, R18, RZ ;  /* 0x000000120f0e7210 */ /* 0x000fca0007f3e0ff */
[----:B------:R-:W-:-:S05]  /*2fb0*/  IMAD.X R15, RZ, RZ, R19, P1 ;  /* 0x000000ffff0f7224 */ /* 0x000fca00008e0613 */
[----:B------:R-:W2:Y:S01]  /*2fc0*/  LDG.E.U16 R14, desc[UR58][R14.64] ;  /* 0x0000003a0e0e7981 */ /* 0x000ea2000c1e1500 */
[----:B------:R-:W-:-:S05]  /*2fd0*/  MOV R0, UR36 ;  /* 0x0000002400007c02 */ /* 0x000fca0008000f00 */
[----:B------:R-:W-:Y:S01]  /*2fe0*/  IMAD.IADD R27, R27, 0x1, R0 ;  /* 0x000000011b1b7824 */ /* 0x000fe200078e0200 */
[C---:B--2---:R-:W-:Y:S02]  /*2ff0*/  PRMT R12, R14.reuse, 0x7770, RZ ;  /* 0x000077700e0c7816 */ /* 0x044fe400000000ff */
[----:B------:R-:W-:Y:S01]  /*3000*/  PRMT R11, R14, 0x7771, RZ ;  /* 0x000077710e0b7816 */ /* 0x000fe200000000ff */
        /* <DEDUP_REMOVED lines=233> */
.L_x_3252:
[----:B------:R-:W-:-:S04]  /*3ea0*/  LOP3.LUT R13, R13, 0xfffffffe, RZ, 0xc0, !PT ;  /* 0xfffffffe0d0d7812 */ /* 0x000fc800078ec0ff */
[----:B------:R-:W-:-:S05]  /*3eb0*/  IADD3 R14, P1, R13, R18, RZ ;  /* 0x000000120d0e7210 */ /* 0x000fca0007f3e0ff */
[----:B------:R-:W-:-:S05]  /*3ec0*/  IMAD.X R15, RZ, RZ, R19, P1 ;  /* 0x000000ffff0f7224 */ /* 0x000fca00008e0613 */
[----:B------:R-:W2:Y:S01]  /*3ed0*/  LDG.E.U16 R14, desc[UR58][R14.64] ;  /* 0x0000003a0e0e7981 */ /* 0x000ea2000c1e1500 */
[----:B------:R-:W-:Y:S01]  /*3ee0*/  IMAD.IADD R27, R27, 0x1, R0 ;  /* 0x000000011b1b7824 */ /* 0x000fe200078e0200 */
[----:B------:R-:W-:Y:S01]  /*3ef0*/  MOV R26, RZ ;  /* 0x000000ff001a7202 */ /* 0x000fe20000000f00 */
[----:B------:R-:W-:Y:S01]  /*3f00*/  IMAD.MOV.U32 R24, RZ, RZ, RZ ;  /* 0x000000ffff187224 */ /* 0x000fe200078e00ff */
        /* <DEDUP_REMOVED lines=246> */
.L_x_3253:
        /* <DEDUP_REMOVED lines=250> */
.L_x_3254:
[----:B------:R-:W-:Y:S01]  /*5e10*/  LOP3.LUT R15, R26, 0xfffffffe, RZ, 0xc0, !PT ;  /* 0xfffffffe1a0f7812 */ /* 0x000fe200078ec0ff */
[----:B------:R-:W-:-:S03]  /*5e20*/  ULDC UR4, c[0x0][0x218] ;  /* 0x0000860000047ab9 */ /* 0x000fc60000000800 */
[----:B------:R-:W-:-:S05]  /*5e30*/  IADD3 R14, P1, R15, R18, RZ ;  /* 0x000000120f0e7210 */ /* 0x000fca0007f3e0ff */
[----:B------:R-:W-:-:S05]  /*5e40*/  IMAD.X R15, RZ, RZ, R19, P1 ;  /* 0x000000ffff0f7224 */ /* 0x000fca00008e0613 */
[----:B------:R-:W2:Y:S01]  /*5e50*/  LDG.E.U16 R14, desc[UR58][R14.64] ;  /* 0x0000003a0e0e7981 */ /* 0x000ea2000c1e1500 */
[----:B------:R-:W-:Y:S01]  /*5e60*/  IADD3 R27, R27, R0, RZ ;  /* 0x000000001b1b7210 */ /* 0x000fe20007ffe0ff */
[----:B------:R-:W-:Y:S01]  /*5e70*/  IMAD.U32 R26, RZ, RZ, UR4 ;  /* 0x00000004ff1a7e24 */ /* 0x000fe2000f8e00ff */
[----:B------:R-:W-:Y:S02]  /*5e80*/  LOP3.LUT P2, RZ, R22, 0xff, R7, 0xc8, !PT ;  /* 0x000000ff16ff7812 */ /* 0x000fe4000784c807 */
[----:B------:R-:W-:Y:S01]  /*5e90*/  LOP3.LUT P1, RZ, R12, 0xff, R9, 0xc8, !PT ;  /* 0x000000ff0cff7812 */ /* 0x000fe2000782c809 */
[----:B------:R-:W-:Y:S01]  /*5ea0*/  IMAD R7, R0, 0x3, R27 ;  /* 0x0000000300077824 */ /* 0x000fe200078e021b */
[----:B------:R-:W-:Y:S02]  /*5eb0*/  LOP3.LUT P6, RZ, R11, 0xff, R10, 0xc8, !PT ;  /* 0x000000ff0bff7812 */ /* 0x000fe400078cc80a */
[----:B------:R-:W-:Y:S02]  /*5ec0*/  SEL R9, RZ, 0x1, !P1 ;  /* 0x00000001ff097807 */ /* 0x000fe40004800000 */
[----:B------:R-:W-:-:S02]  /*5ed0*/  ISETP.GE.U32.AND P1, PT, R7, R26, PT ;  /* 0x0000001a0700720c */ /* 0x000fc40003f26070 */
[----:B------:R-:W-:Y:S02]  /*5ee0*/  LOP3.LUT P5, RZ, R13, 0xff, R8, 0xc8, !PT ;  /* 0x000000ff0dff7812 */ /* 0x000fe400078ac808 */
[----:B------:R-:W-:Y:S02]  /*5ef0*/  SEL R10, RZ, 0x1, !P6 ;  /* 0x00000001ff0a7807 */ /* 0x000fe40007000000 */
[----:B------:R-:W-:Y:S02]  /*5f00*/  SEL R8, RZ, 0x1, !P5 ;  /* 0x00000001ff087807 */ /* 0x000fe40006800000 */
[----:B------:R-:W-:Y:S02]  /*5f10*/  LOP3.LUT P4, RZ, R25, 0xff, R6, 0xc8, !PT ;  /* 0x000000ff19ff7812 */ /* 0x000fe4000788c806 */
[----:B------:R-:W-:Y:S02]  /*5f20*/  LOP3.LUT P3, RZ, R24, 0xff, R5, 0xc8, !PT ;  /* 0x000000ff18ff7812 */ /* 0x000fe4000786c805 */
[----:B------:R-:W-:-:S02]  /*5f30*/  SEL R7, RZ, 0x1, !P2 ;  /* 0x00000001ff077807 */ /* 0x000fc40005000000 */
[----:B------:R-:W-:Y:S02]  /*5f40*/  SEL R6, RZ, 0x1, !P4 ;  /* 0x00000001ff067807 */ /* 0x000fe40006000000 */
[----:B------:R-:W-:Y:S02]  /*5f50*/  SEL R5, RZ, 0x1, !P3 ;  /* 0x00000001ff057807 */ /* 0x000fe40005800000 */
[C---:B--2---:R-:W-:Y:S02]  /*5f60*/  PRMT R29, R14.reuse, 0x7770, RZ ;  /* 0x000077700e1d7816 */ /* 0x044fe400000000ff */
[----:B------:R-:W-:Y:S02]  /*5f70*/  PRMT R30, R14, 0x7771, RZ ;  /* 0x000077710e1e7816 */ /* 0x000fe400000000ff */
[----:B------:R-:W-:Y:S02]  /*5f80*/  LOP3.LUT P6, RZ, R29, 0xff, R4, 0xc8, !PT ;  /* 0x000000ff1dff7812 */ /* 0x000fe400078cc804 */
[----:B------:R-:W-:-:S02]  /*5f90*/  LOP3.LUT P5, RZ, R30, 0xff, R3, 0xc8, !PT ;  /* 0x000000ff1eff7812 */ /* 0x000fc400078ac803 */
[----:B------:R-:W-:Y:S02]  /*5fa0*/  SEL R4, RZ, 0x1, !P6 ;  /* 0x00000001ff047807 */ /* 0x000fe40007000000 */
[----:B------:R-:W-:Y:S01]  /*5fb0*/  SEL R3, RZ, 0x1, !P5 ;  /* 0x00000001ff037807 */ /* 0x000fe20006800000 */
[----:B------:R-:W-:Y:S08]  /*5fc0*/  @!P1 BRA `(.L_x_3255) ;  /* 0xffffffbc007c9947 */ /* 0x000ff0000383ffff */
[----:B------:R-:W-:Y:S05]  /*5fd0*/  BSYNC B1 ;  /* 0x0000000000017941 */ /* 0x000fea0003800000 */
.L_x_3250:
[----:B------:R-:W-:Y:S05]  /*5fe0*/  BSYNC B0 ;  /* 0x0000000000007941 */ /* 0x000fea0003800000 */
.L_x_3249:
        /* <DEDUP_REMOVED lines=280> */
.L_x_3258:
[----:B------:R-:W-:-:S04]  /*7170*/  LOP3.LUT R11, R11, 0xfffffffe, RZ, 0xc0, !PT ;  /* 0xfffffffe0b0b7812 */ /* 0x000fc800078ec0ff */
[----:B------:R-:W-:-:S04]  /*7180*/  IADD3 R14, P2, R11, R18, RZ ;  /* 0x000000120b0e7210 */ /* 0x000fc80007f5e0ff */
[----:B------:R-:W-:-:S05]  /*7190*/  IADD3.X R15, RZ, R19, RZ, P2, !PT ;  /* 0x00000013ff0f7210 */ /* 0x000fca00017fe4ff */
[----:B------:R-:W2:Y:S01]  /*71a0*/  LDG.E.U16 R14, desc[UR58][R14.64] ;  /* 0x0000003a0e0e7981 */ /* 0x000ea2000c1e1500 */
[----:B------:R-:W-:-:S05]  /*71b0*/  IMAD.IADD R21, R27, 0x1, R0 ;  /* 0x000000011b157824 */ /* 0x000fca00078e0200 */
[----:B------:R-:W-:Y:S02]  /*71c0*/  ISETP.GE.U32.AND P2, PT, R21, R26, PT ;  /* 0x0000001a1500720c */ /* 0x000fe40003f46070 */
[C---:B--2---:R-:W-:Y:S02]  /*71d0*/  PRMT R12, R14.reuse, 0x7770, RZ ;  /* 0x000077700e0c7816 */ /* 0x044fe400000000ff */
[----:B------:R-:W-:-:S09]  /*71e0*/  PRMT R11, R14, 0x7771, RZ ;  /* 0x000077710e0b7816 */ /* 0x000fd200000000ff */
        /* <DEDUP_REMOVED lines=275> */
.L_x_3259:
[----:B------:R-:W-:-:S04]  /*8320*/  LOP3.LUT R13, R13, 0xfffffffe, RZ, 0xc0, !PT ;  /* 0xfffffffe0d0d7812 */ /* 0x000fc800078ec0ff */
[----:B------:R-:W-:-:S05]  /*8330*/  IADD3 R14, P2, R13, R18, RZ ;  /* 0x000000120d0e7210 */ /* 0x000fca0007f5e0ff */
[----:B------:R-:W-:-:S05]  /*8340*/  IMAD.X R15, RZ, RZ, R19, P2 ;  /* 0x000000ffff0f7224 */ /* 0x000fca00010e0613 */
[----:B------:R-:W2:Y:S01]  /*8350*/  LDG.E.U16 R14, desc[UR58][R14.64] ;  /* 0x0000003a0e0e7981 */ /* 0x000ea2000c1e1500 */
[----:B------:R-:W-:-:S04]  /*8360*/  IADD3 R21, R21, R0, RZ ;  /* 0x0000000015157210 */ /* 0x000fc80007ffe0ff */
[----:B------:R-:W-:Y:S02]  /*8370*/  ISETP.GE.U32.AND P2, PT, R21, R26, PT ;  /* 0x0000001a1500720c */ /* 0x000fe40003f46070 */
[C---:B--2---:R-:W-:Y:S02]  /*8380*/  PRMT R13, R14.reuse, 0x7770, RZ ;  /* 0x000077700e0d7816 */ /* 0x044fe400000000ff */
[----:B------:R-:W-:-:S09]  /*8390*/  PRMT R22, R14, 0x7771, RZ ;  /* 0x000077710e167816 */ /* 0x000fd200000000ff */
        /* <DEDUP_REMOVED lines=275> */
.L_x_3260:
[----:B------:R-:W-:-:S04]  /*94d0*/  LOP3.LUT R31, R31, 0xfffffffe, RZ, 0xc0, !PT ;  /* 0xfffffffe1f1f7812 */ /* 0x000fc800078ec0ff */
[----:B------:R-:W-:-:S05]  /*94e0*/  IADD3 R32, P2, R31, R18, RZ ;  /* 0x000000121f207210 */ /* 0x000fca0007f5e0ff */
[----:B------:R-:W-:-:S05]  /*94f0*/  IMAD.X R33, RZ, RZ, R19, P2 ;  /* 0x000000ffff217224 */ /* 0x000fca00010e0613 */
[----:B------:R-:W2:Y:S01]  /*9500*/  LDG.E.U16 R32, desc[UR58][R32.64] ;  /* 0x0000003a20207981 */ /* 0x000ea2000c1e1500 */
[----:B------:R-:W-:-:S05]  /*9510*/  IMAD.IADD R15, R21, 0x1, R0 ;  /* 0x00000001150f7824 */ /* 0x000fca00078e0200 */
[----:B------:R-:W-:Y:S02]  /*9520*/  ISETP.GE.U32.AND P2, PT, R15, R26, PT ;  /* 0x0000001a0f00720c */ /* 0x000fe40003f46070 */
[C---:B--2---:R-:W-:Y:S02]  /*9530*/  PRMT R25, R32.reuse, 0x7770, RZ ;  /* 0x0000777020197816 */ /* 0x044fe400000000ff */
[----:B------:R-:W-:-:S09]  /*9540*/  PRMT R24, R32, 0x7771, RZ ;  /* 0x0000777120187816 */ /* 0x000fd200000000ff */
        /* <DEDUP_REMOVED lines=275> */
.L_x_3261:
[----:B------:R-:W-:-:S04]  /*a680*/  LOP3.LUT R29, R29, 0xfffffffe, RZ, 0xc0, !PT ;  /* 0xfffffffe1d1d7812 */ /* 0x000fc800078ec0ff */
[----:B------:R-:W-:-:S04]  /*a690*/  IADD3 R18, P1, R29, R18, RZ ;  /* 0x000000121d127210 */ /* 0x000fc80007f3e0ff */
[----:B------:R-:W-:-:S05]  /*a6a0*/  IADD3.X R19, RZ, R19, RZ, P1, !PT ;  /* 0x00000013ff137210 */ /* 0x000fca0000ffe4ff */
[----:B------:R-:W2:Y:S02]  /*a6b0*/  LDG.E.U16 R18, desc[UR58][R18.64] ;  /* 0x0000003a12127981 */ /* 0x000ea4000c1e1500 */
[C---:B--2---:R-:W-:Y:S02]  /*a6c0*/  PRMT R29, R18.reuse, 0x7770, RZ ;  /* 0x00007770121d7816 */ /* 0x044fe400000000ff */
[----:B------:R-:W-:-:S07]  /*a6d0*/  PRMT R30, R18, 0x7771, RZ ;  /* 0x00007771121e7816 */ /* 0x000fce00000000ff */
.L_x_3257:
[----:B------:R-:W-:Y:S05]  /*a6e0*/  BSYNC B0 ;  /* 0x0000000000007941 */ /* 0x000fea0003800000 */
.L_x_3256:
        /* <DEDUP_REMOVED lines=28> */
.L_x_3263:
[----:B------:R-:W-:Y:S05]  /*a8b0*/  BSYNC B0 ;  /* 0x0000000000007941 */ /* 0x000fea0003800000 */
.L_x_3262:
        /* <DEDUP_REMOVED lines=13> */
.L_x_3248:
        /* <DEDUP_REMOVED lines=18> */
.L_x_3267:
[----:B------:R-:W-:Y:S02]  /*aab0*/  IMAD R4, R24, R27, RZ ;  /* 0x0000001b18047224 */ /* 0x000fe400078e02ff */
[----:B------:R-:W-:-:S03]  /*aac0*/  IMAD.IADD R27, R0, 0x1, R27 ;  /* 0x00000001001b7824 */ /* 0x000fc600078e021b */
[----:B------:R-:W-:Y:S01]  /*aad0*/  LOP3.LUT R9, R4, 0xfffffffe, RZ, 0xc0, !PT ;  /* 0xfffffffe04097812 */ /* 0x000fe200078ec0ff */
[C---:B------:R-:W-:Y:S02]  /*aae0*/  IMAD.IADD R5, R27.reuse, 0x1, R0 ;  /* 0x000000011b057824 */ /* 0x040fe400078e0200 */
[----:B------:R-:W-:Y:S01]  /*aaf0*/  IMAD R27, R27, R24, RZ ;  /* 0x000000181b1b7224 */ /* 0x000fe200078e02ff */
[----:B------:R-:W-:Y:S01]  /*ab00*/  IADD3 R8, P0, R9, R18, RZ ;  /* 0x0000001209087210 */ /* 0x000fe20007f1e0ff */
[C---:B------:R-:W-:Y:S01]  /*ab10*/  IMAD R4, R5.reuse, R24, RZ ;  /* 0x0000001805047224 */ /* 0x040fe200078e02ff */
[----:B------:R-:W-:Y:S02]  /*ab20*/  IADD3 R25, R5, R0, RZ ;  /* 0x0000000005197210 */ /* 0x000fe40007ffe0ff */
[----:B------:R-:W-:Y:S01]  /*ab30*/  LOP3.LUT R27, R27, 0xfffffffe, RZ, 0xc0, !PT ;  /* 0xfffffffe1b1b7812 */ /* 0x000fe200078ec0ff */
[----:B------:R-:W-:Y:S01]  /*ab40*/  IMAD.X R9, RZ, RZ, R19, P0 ;  /* 0x000000ffff097224 */ /* 0x000fe200000e0613 */
[----:B------:R-:W-:Y:S01]  /*ab50*/  LOP3.LUT R7, R4, 0xfffffffe, RZ, 0xc0, !PT ;  /* 0xfffffffe04077812 */ /* 0x000fe200078ec0ff */
[----:B------:R-:W-:Y:S01]  /*ab60*/  IMAD R5, R25, R24, RZ ;  /* 0x0000001819057224 */ /* 0x000fe200078e02ff */
[----:B------:R-:W-:-:S02]  /*ab70*/  IADD3 R4, P0, R27, R18, RZ ;  /* 0x000000121b047210 */ /* 0x000fc40007f1e0ff */
[----:B------:R-:W-:Y:S01]  /*ab80*/  IADD3 R6, P1, R7, R18, RZ ;  /* 0x0000001207067210 */ /* 0x000fe20007f3e0ff */
[----:B------:R-:W2:Y:S01]  /*ab90*/  LDG.E.U16 R8, desc[UR58][R8.64] ;  /* 0x0000003a08087981 */ /* 0x000ea2000c1e1500 */
[----:B------:R-:W-:Y:S01]  /*aba0*/  LOP3.LUT R11, R5, 0xfffffffe, RZ, 0xc0, !PT ;  /* 0xfffffffe050b7812 */ /* 0x000fe200078ec0ff */
[----:B------:R-:W-:-:S03]  /*abb0*/  IMAD.X R5, RZ, RZ, R19, P0 ;  /* 0x000000ffff057224 */ /* 0x000fc600000e0613 */
[----:B------:R-:W-:Y:S02]  /*abc0*/  IADD3 R10, P0, R11, R18, RZ ;  /* 0x000000120b0a7210 */ /* 0x000fe40007f1e0ff */
[----:B------:R-:W-:Y:S01]  /*abd0*/  IADD3.X R7, RZ, R19, RZ, P1, !PT ;  /* 0x00000013ff077210 */ /* 0x000fe20000ffe4ff */
[----:B------:R-:W3:Y:S02]  /*abe0*/  LDG.E.U16 R4, desc[UR58][R4.64] ;  /* 0x0000003a04047981 */ /* 0x000ee4000c1e1500 */
[----:B------:R-:W-:Y:S02]  /*abf0*/  IMAD.X R11, RZ, RZ, R19, P0 ;  /* 0x000000ffff0b7224 */ /* 0x000fe400000e0613 */
[----:B------:R-:W4:Y:S04]  /*ac00*/  LDG.E.U16 R6, desc[UR58][R6.64] ;  /* 0x0000003a06067981 */ /* 0x000f28000c1e1500 */
[----:B------:R-:W5:Y:S01]  /*ac10*/  LDG.E.U16 R10, desc[UR58][R10.64] ;  /* 0x0000003a0a0a7981 */ /* 0x000f62000c1e1500 */
[----:B------:R-:W-:-:S04]  /*ac20*/  IMAD.IADD R27, R25, 0x1, R0 ;  /* 0x00000001191b7824 */ /* 0x000fc800078e0200 */
[----:B------:R-:W-:-:S05]  /*ac30*/  IMAD R25, R0, 0x3, R27 ;  /* 0x0000000300197824 */ /* 0x000fca00078e021b */
[----:B------:R-:W-:Y:S02]  /*ac40*/  ISETP.GE.U32.AND P0, PT, R25, R26, PT ;  /* 0x0000001a1900720c */ /* 0x000fe40003f06070 */
[C---:B--2---:R-:W-:Y:S02]  /*ac50*/  PRMT R30, R8.reuse, 0x7770, RZ ;  /* 0x00007770081e7816 */ /* 0x044fe400000000ff */
[----:B------:R-:W-:Y:S02]  /*ac60*/  PRMT R29, R8, 0x7771, RZ ;  /* 0x00007771081d7816 */ /* 0x000fe400000000ff */
[----:B------:R-:W-:Y:S02]  /*ac70*/  LOP3.LUT P6, RZ, R30, 0xff, R15, 0xc8, !PT ;  /* 0x000000ff1eff7812 */ /* 0x000fe400078cc80f */
[----:B------:R-:W-:Y:S02]  /*ac80*/  LOP3.LUT P1, RZ, R29, 0xff, R20, 0xc8, !PT ;  /* 0x000000ff1dff7812 */ /* 0x000fe4000782c814 */
[----:B---3--:R-:W-:-:S02]  /*ac90*/  PRMT R25, R4, 0x7770, RZ ;  /* 0x0000777004197816 */ /* 0x008fc400000000ff */
[----:B------:R-:W-:Y:S02]  /*aca0*/  PRMT R28, R4, 0x7771, RZ ;  /* 0x00007771041c7816 */ /* 0x000fe400000000ff */
[C---:B----4-:R-:W-:Y:S02]  /*acb0*/  PRMT R9, R6.reuse, 0x7770, RZ ;  /* 0x0000777006097816 */ /* 0x050fe400000000ff */
[----:B------:R-:W-:Y:S02]  /*acc0*/  PRMT R8, R6, 0x7771, RZ ;  /* 0x0000777106087816 */ /* 0x000fe400000000ff */
[C---:B-----5:R-:W-:Y:S02]  /*acd0*/  PRMT R5, R10.reuse, 0x7770, RZ ;  /* 0x000077700a057816 */ /* 0x060fe400000000ff */
[----:B------:R-:W-:Y:S02]  /*ace0*/  PRMT R4, R10, 0x7771, RZ ;  /* 0x000077710a047816 */ /* 0x000fe400000000ff */
[----:B------:R-:W-:-:S02]  /*acf0*/  SEL R15, RZ, 0x1, !P6 ;  /* 0x00000001ff0f7807 */ /* 0x000fc40007000000 */
[----:B------:R-:W-:Y:S02]  /*ad00*/  SEL R20, RZ, 0x1, !P1 ;  /* 0x00000001ff147807 */ /* 0x000fe40004800000 */
[----:B------:R-:W-:Y:S02]  /*ad10*/  LOP3.LUT P2, RZ, R25, 0xff, R14, 0xc8, !PT ;  /* 0x000000ff19ff7812 */ /* 0x000fe4000784c80e */
[----:B------:R-:W-:Y:S02]  /*ad20*/  LOP3.LUT P3, RZ, R28, 0xff, R13, 0xc8, !PT ;  /* 0x000000ff1cff7812 */ /* 0x000fe4000786c80d */
[----:B------:R-:W-:Y:S02]  /*ad30*/  LOP3.LUT P4, RZ, R9, 0xff, R12, 0xc8, !PT ;  /* 0x000000ff09ff7812 */ /* 0x000fe4000788c80c */
[----:B------:R-:W-:Y:S02]  /*ad40*/  LOP3.LUT P5, RZ, R8, 0xff, R21, 0xc8, !PT ;  /* 0x000000ff08ff7812 */ /* 0x000fe400078ac815 */
[----:B------:R-:W-:-:S02]  /*ad50*/  LOP3.LUT P6, RZ, R5, 0xff, R22, 0xc8, !PT ;  /* 0x000000ff05ff7812 */ /* 0x000fc400078cc816 */
[----:B------:R-:W-:Y:S02]  /*ad60*/  LOP3.LUT P1, RZ, R4, 0xff, R3, 0xc8, !PT ;  /* 0x000000ff04ff7812 */ /* 0x000fe4000782c803 */
        /* <DEDUP_REMOVED lines=8> */
.L_x_3266:
[----:B------:R-:W-:Y:S02]  /*adf0*/  PRMT R11, R25, 0x7610, R11 ;  /* 0x00007610190b7816 */ /* 0x000fe4000000000b */
[----:B------:R-:W-:Y:S02]  /*ae00*/  PRMT R10, R28, 0x7610, R10 ;  /* 0x000076101c0a7816 */ /* 0x000fe4000000000a */
[----:B------:R-:W-:Y:S02]  /*ae10*/  PRMT R25, R9, 0x7610, R25 ;  /* 0x0000761009197816 */ /* 0x000fe40000000019 */
[----:B------:R-:W-:Y:S02]  /*ae20*/  PRMT R28, R8, 0x7610, R28 ;  /* 0x00007610081c7816 */ /* 0x000fe4000000001c */
[----:B------:R-:W-:Y:S02]  /*ae30*/  PRMT R6, R30, 0x7610, R6 ;  /* 0x000076101e067816 */ /* 0x000fe40000000006 */
[----:B------:R-:W-:-:S02]  /*ae40*/  PRMT R7, R29, 0x7610, R7 ;  /* 0x000076101d077816 */ /* 0x000fc40000000007 */
[----:B------:R-:W-:Y:S02]  /*ae50*/  PRMT R9, R5, 0x7610, R9 ;  /* 0x0000761005097816 */ /* 0x000fe40000000009 */
[----:B------:R-:W-:-:S07]  /*ae60*/  PRMT R8, R4, 0x7610, R8 ;  /* 0x0000761004087816 */ /* 0x000fce0000000008 */
.L_x_3265:
[----:B------:R-:W-:Y:S05]  /*ae70*/  BSYNC B0 ;  /* 0x0000000000007941 */ /* 0x000fea0003800000 */
.L_x_3264:
[----:B------:R-:W-:Y:S01]  /*ae80*/  ISETP.GE.U32.AND P0, PT, R27, R26, PT ;  /* 0x0000001a1b00720c */ /* 0x000fe20003f06070 */
[----:B------:R-:W-:-:S12]  /*ae90*/  BSSY B0, `(.L_x_3268) ;  /* 0x0000028000007945 */ /* 0x000fd80003800000 */
[----:B------:R-:W-:Y:S05]  /*aea0*/  @P0 BRA `(.L_x_3269) ;  /* 0x0000000000980947 */ /* 0x000fea0003800000 */
        /* <DEDUP_REMOVED lines=10> */
[----:B------:R-:W-:-:S05]  /*af50*/  IMAD R4, R29, R24, RZ ;  /* 0x000000181d047224 */ /* 0x000fca00078e02ff */
        /* <DEDUP_REMOVED lines=9> */
[----:B------:R-:W-:-:S05]  /*aff0*/  IMAD.IADD R5, R29, 0x1, R0 ;  /* 0x000000011d057824 */ /* 0x000fca00078e0200 */
[----:B------:R-:W-:-:S13]  /*b000*/  ISETP.GE.U32.AND P1, PT, R5, R26, PT ;  /* 0x0000001a0500720c */ /* 0x000fda0003f26070 */
[-C--:B------:R-:W-:Y:S02]  /*b010*/  @!P1 IMAD R4, R5, R24.reuse, RZ ;  /* 0x0000001805049224 */ /* 0x080fe400078e02ff */
[----:B------:R-:W-:-:S03]  /*b020*/  IMAD R24, R29, R24, RZ ;  /* 0x000000181d187224 */ /* 0x000fc600078e02ff */
[----:B------:R-:W-:Y:S02]  /*b030*/  @!P1 LOP3.LUT R25, R4, 0xfffffffe, RZ, 0xc0, !PT ;  /* 0xfffffffe04199812 */ /* 0x000fe400078ec0ff */
[----:B------:R-:W-:Y:S02]  /*b040*/  LOP3.LUT R5, R24, 0xfffffffe, RZ, 0xc0, !PT ;  /* 0xfffffffe18057812 */ /* 0x000fe400078ec0ff */
        /* <DEDUP_REMOVED lines=10> */
[----:B------:R-:W-:Y:S02]  /*b0f0*/  @!P1 PRMT R9, R24, 0x7610, R9 ;  /* 0x0000761018099816 */ /* 0x000fe40000000009 */
[----:B------:R-:W-:-:S07]  /*b100*/  @!P1 PRMT R8, R29, 0x7610, R8 ;  /* 0x000076101d089816 */ /* 0x000fce0000000008 */
.L_x_3269:
[----:B------:R-:W-:Y:S05]  /*b110*/  BSYNC B0 ;  /* 0x0000000000007941 */ /* 0x000fea0003800000 */
.L_x_3268:
        /* <DEDUP_REMOVED lines=28> */
.L_x_3271:
[----:B------:R-:W-:Y:S05]  /*b2e0*/  BSYNC B0 ;  /* 0x0000000000007941 */ /* 0x000fea0003800000 */
.L_x_3270:
        /* <DEDUP_REMOVED lines=13> */
.L_x_3247:
        /* <DEDUP_REMOVED lines=22> */
.L_x_3275:
[C---:B------:R-:W-:Y:S02]  /*b520*/  LOP3.LUT R21, R15.reuse, 0xfffffffe, RZ, 0xc0, !PT ;  /* 0xfffffffe0f157812 */ /* 0x040fe400078ec0ff */
[----:B------:R-:W-:Y:S02]  /*b530*/  IADD3 R15, R15, R8, RZ ;  /* 0x000000080f0f7210 */ /* 0x000fe40007ffe0ff */
[-C--:B------:R-:W-:Y:S02]  /*b540*/  IADD3 R20, P0, R21, R18.reuse, RZ ;  /* 0x0000001215147210 */ /* 0x080fe40007f1e0ff */
[C---:B------:R-:W-:Y:S01]  /*b550*/  LOP3.LUT R7, R15.reuse, 0xfffffffe, RZ, 0xc0, !PT ;  /* 0xfffffffe0f077812 */ /* 0x040fe200078ec0ff */
[----:B------:R-:W-:Y:S02]  /*b560*/  IMAD.IADD R5, R15, 0x1, R8 ;  /* 0x000000010f057824 */ /* 0x000fe400078e0208 */
[----:B------:R-:W-:Y:S01]  /*b570*/  IMAD.X R21, RZ, RZ, R19, P0 ;  /* 0x000000ffff157224 */ /* 0x000fe200000e0613 */
[----:B------:R-:W-:-:S02]  /*b580*/  IADD3 R6, P0, R7, R18, RZ ;  /* 0x0000001207067210 */ /* 0x000fc40007f1e0ff */
[C---:B------:R-:W-:Y:S02]  /*b590*/  IADD3 R27, R5.reuse, R8, RZ ;  /* 0x00000008051b7210 */ /* 0x040fe40007ffe0ff */
[----:B------:R-:W-:Y:S01]  /*b5a0*/  LOP3.LUT R15, R5, 0xfffffffe, RZ, 0xc0, !PT ;  /* 0xfffffffe050f7812 */ /* 0x000fe200078ec0ff */
[--C-:B------:R-:W-:Y:S01]  /*b5b0*/  IMAD.X R7, RZ, RZ, R19.reuse, P0 ;  /* 0x000000ffff077224 */ /* 0x100fe200000e0613 */
[----:B------:R-:W-:Y:S01]  /*b5c0*/  LOP3.LUT R25, R27, 0xfffffffe, RZ, 0xc0, !PT ;  /* 0xfffffffe1b197812 */ /* 0x000fe200078ec0ff */
[----:B------:R-:W2:Y:S01]  /*b5d0*/  LDG.E.U16 R20, desc[UR58][R20.64] ;  /* 0x0000003a14147981 */ /* 0x000ea2000c1e1500 */
[-C--:B------:R-:W-:Y:S02]  /*b5e0*/  IADD3 R4, P1, R15, R18.reuse, RZ ;  /* 0x000000120f047210 */ /* 0x080fe40007f3e0ff */
[----:B------:R-:W-:Y:S01]  /*b5f0*/  IADD3 R24, P0, R25, R18, RZ ;  /* 0x0000001219187210 */ /* 0x000fe20007f1e0ff */
[----:B------:R-:W3:Y:S02]  /*b600*/  LDG.E.U16 R6, desc[UR58][R6.64] ;  /* 0x0000003a06067981 */ /* 0x000ee4000c1e1500 */
[----:B------:R-:W-:Y:S01]  /*b610*/  IMAD.X R5, RZ, RZ, R19, P1 ;  /* 0x000000ffff057224 */ /* 0x000fe200008e0613 */
[----:B------:R-:W-:-:S04]  /*b620*/  IADD3.X R25, RZ, R19, RZ, P0, !PT ;  /* 0x00000013ff197210 */ /* 0x000fc800007fe4ff */
        /* <DEDUP_REMOVED lines=31> */
.L_x_3274:
[----:B------:R-:W-:Y:S02]  /*b820*/  PRMT R24, R20, 0x7610, R24 ;  /* 0x0000761014187816 */ /* 0x000fe40000000018 */
[----:B------:R-:W-:Y:S02]  /*b830*/  PRMT R6, R28, 0x7610, R6 ;  /* 0x000076101c067816 */ /* 0x000fe40000000006 */
[----:B------:R-:W-:Y:S02]  /*b840*/  PRMT R21, R31, 0x7610, R21 ;  /* 0x000076101f157816 */ /* 0x000fe40000000015 */
[----:B------:R-:W-:Y:S02]  /*b850*/  PRMT R7, R29, 0x7610, R7 ;  /* 0x000076101d077816 */ /* 0x000fe40000000007 */
[----:B------:R-:W-:Y:S02]  /*b860*/  PRMT R25, R5, 0x7610, R25 ;  /* 0x0000761005197816 */ /* 0x000fe40000000019 */
[----:B------:R-:W-:-:S07]  /*b870*/  PRMT R20, R4, 0x7610, R20 ;  /* 0x0000761004147816 */ /* 0x000fce0000000014 */
.L_x_3273:
[----:B------:R-:W-:Y:S05]  /*b880*/  BSYNC B0 ;  /* 0x0000000000007941 */ /* 0x000fea0003800000 */
.L_x_3272:
[----:B------:R-:W-:Y:S01]  /*b890*/  ISETP.GE.U32.AND P0, PT, R15, R26, PT ;  /* 0x0000001a0f00720c */ /* 0x000fe20003f06070 */
[----:B------:R-:W-:-:S12]  /*b8a0*/  BSSY B0, `(.L_x_3276) ;  /* 0x0000024000007945 */ /* 0x000fd80003800000 */
[----:B------:R-:W-:Y:S05]  /*b8b0*/  @P0 BRA `(.L_x_3277) ;  /* 0x0000000000880947 */ /* 0x000fea0003800000 */
        /* <DEDUP_REMOVED lines=18> */
[C---:B------:R-:W-:Y:S02]  /*b9e0*/  IADD3 R27, R29.reuse, R8, RZ ;  /* 0x000000081d1b7210 */ /* 0x040fe40007ffe0ff */
[----:B------:R-:W-:Y:S02]  /*b9f0*/  LOP3.LUT R5, R29, 0xfffffffe, RZ, 0xc0, !PT ;  /* 0xfffffffe1d057812 */ /* 0x000fe400078ec0ff */
[----:B------:R-:W-:-:S13]  /*ba00*/  ISETP.GE.U32.AND P1, PT, R27, R26, PT ;  /* 0x0000001a1b00720c */ /* 0x000fda0003f26070 */
[----:B------:R-:W-:-:S04]  /*ba10*/  @!P1 LOP3.LUT R27, R27, 0xfffffffe, RZ, 0xc0, !PT ;  /* 0xfffffffe1b1b9812 */ /* 0x000fc800078ec0ff */
[-C--:B------:R-:W-:Y:S02]  /*ba20*/  @!P1 IADD3 R4, P3, R27, R18.reuse, RZ ;  /* 0x000000121b049210 */ /* 0x080fe40007f7e0ff */
[----:B------:R-:W-:-:S03]  /*ba30*/  IADD3 R18, P2, R5, R18, RZ ;  /* 0x0000001205127210 */ /* 0x000fc60007f5e0ff */
[--C-:B------:R-:W-:Y:S02]  /*ba40*/  @!P1 IMAD.X R5, RZ, RZ, R19.reuse, P3 ;  /* 0x000000ffff059224 */ /* 0x100fe400018e0613 */
[----:B------:R-:W-:-:S03]  /*ba50*/  IMAD.X R19, RZ, RZ, R19, P2 ;  /* 0x000000ffff137224 */ /* 0x000fc600010e0613 */
        /* <DEDUP_REMOVED lines=8> */
.L_x_3277:
[----:B------:R-:W-:Y:S05]  /*bae0*/  BSYNC B0 ;  /* 0x0000000000007941 */ /* 0x000fea0003800000 */
.L_x_3276:
[----:B------:R-:W-:Y:S04]  /*baf0*/  BSSY B0, `(.L_x_3278) ;  /* 0x000001c000007945 */ /* 0x000fe80003800000 */
        /* <DEDUP_REMOVED lines=27> */
.L_x_3279:
[----:B------:R-:W-:Y:S05]  /*bcb0*/  BSYNC B0 ;  /* 0x0000000000007941 */ /* 0x000fea0003800000 */
.L_x_3278:
        /* <DEDUP_REMOVED lines=12> */
.L_x_3231:
[----:B------:R-:W-:Y:S05]  /*bd80*/  BSYNC B6 ;  /* 0x0000000000067941 */ /* 0x000fea0003800000 */
.L_x_3230:
        /* <DEDUP_REMOVED lines=16> */
.L_x_3283:
        /* <DEDUP_REMOVED lines=20> */
.L_x_3282:
[----:B------:R-:W-:Y:S05]  /*bfd0*/  BSYNC B0 ;  /* 0x0000000000007941 */ /* 0x000fea0003800000 */
.L_x_3281:
[----:B------:R-:W-:Y:S01]  /*bfe0*/  IMAD.MOV.U32 R4, RZ, RZ, R7 ;  /* 0x000000ffff047224 */ /* 0x000fe200078e0007 */
[----:B------:R-:W-:Y:S06]  /*bff0*/  @P2 BRA `(.L_x_3283) ;  /* 0xfffffffc00a42947 */ /* 0x000fec000383ffff */
.L_x_3280:
        /* <DEDUP_REMOVED lines=20> */
.L_x_3288:
        /* <DEDUP_REMOVED lines=17> */
.L_x_3287:
[----:B------:R-:W-:Y:S05]  /*c250*/  BSYNC B0 ;  /* 0x0000000000007941 */ /* 0x000fea0003800000 */
.L_x_3286:
[----:B------:R-:W-:-:S04]  /*c260*/  SHF.R.S32.HI R4, RZ, 0x1, R4 ;  /* 0x00000001ff047819 */ /* 0x000fc80000011404 */
[----:B------:R-:W-:-:S13]  /*c270*/  ISETP.GE.AND P0, PT, R4, 0x20, PT ;  /* 0x000000200400780c */ /* 0x000fda0003f06270 */
[----:B------:R-:W-:Y:S05]  /*c280*/  @P0 BRA `(.L_x_3288) ;  /* 0xfffffffc00ac0947 */ /* 0x000fea000383ffff */
[----:B------:R-:W-:-:S07]  /*c290*/  MOV R0, 0x20 ;  /* 0x0000002000007802 */ /* 0x000fce0000000f00 */
.L_x_3285:
[----:B------:R-:W-:Y:S01]  /*c2a0*/  ISETP.GE.AND P0, PT, R0, 0x2, PT ;  /* 0x000000020000780c */ /* 0x000fe20003f06270 */
[----:B------:R-:W-:Y:S05]  /*c2b0*/  WARPSYNC.ALL ;  /* 0x0000000000007948 */ /* 0x000fea0003800000 */
[----:B------:R-:W-:Y:S07]  /*c2c0*/  BAR.SYNC.DEFER_BLOCKING 0x0 ;  /* 0x0000000000007b1d */ /* 0x000fee0000010000 */
[----:B------:R-:W-:Y:S05]  /*c2d0*/  @!P0 BRA `(.L_x_3284) ;  /* 0x0000000000488947 */ /* 0x000fea0003800000 */
[----:B-1----:R-:W-:-:S07]  /*c2e0*/  IMAD.MOV.U32 R3, RZ, RZ, 0x1 ;  /* 0x00000001ff037424 */ /* 0x002fce00078e00ff */
.L_x_3289:
[----:B------:R-:W-:Y:S02]  /*c2f0*/  LOP3.LUT R4, R25, 0xffff, RZ, 0xc0, !PT ;  /* 0x0000ffff19047812 */ /* 0x000fe400078ec0ff */
[----:B------:R-:W-:Y:S02]  /*c300*/  LOP3.LUT R5, R18, 0xffff, RZ, 0xc0, !PT ;  /* 0x0000ffff12057812 */ /* 0x000fe400078ec0ff */
[----:B------:R-:W-:Y:S02]  /*c310*/  PRMT R4, R4, 0x8880, RZ ;  /* 0x0000888004047816 */ /* 0x000fe400000000ff */
[----:B------:R-:W-:-:S04]  /*c320*/  PRMT R8, R5, 0x8880, RZ ;  /* 0x0000888005087816 */ /* 0x000fc800000000ff */
[----:B------:R-:W1:Y:S04]  /*c330*/  SHFL.DOWN PT, R4, R4, R3, 0x1f ;  /* 0x08001f0304047589 */ /* 0x000e6800000e0000 */
[----:B------:R2:W3:Y:S02]  /*c340*/  SHFL.DOWN PT, R8, R8, R3, 0x1f ;  /* 0x08001f0308087589 */ /* 0x0004e400000e0000 */
[----:B--2---:R-:W-:-:S05]  /*c350*/  IMAD.SHL.U32 R3, R3, 0x2, RZ ;  /* 0x0000000203037824 */ /* 0x004fca00078e00ff */
[----:B------:R-:W-:Y:S02]  /*c360*/  ISETP.GE.AND P2, PT, R3, R0, PT ;  /* 0x000000000300720c */ /* 0x000fe40003f46270 */
[----:B-1----:R-:W-:Y:S02]  /*c370*/  ISETP.NE.AND P0, PT, R4, RZ, PT ;  /* 0x000000ff0400720c */ /* 0x002fe40003f05270 */
[----:B---3--:R-:W-:Y:S02]  /*c380*/  ISETP.NE.AND P1, PT, R8, RZ, PT ;  /* 0x000000ff0800720c */ /* 0x008fe40003f25270 */
[----:B------:R-:W-:Y:S02]  /*c390*/  SEL R6, RZ, 0x1, !P0 ;  /* 0x00000001ff067807 */ /* 0x000fe40004000000 */
[----:B------:R-:W-:Y:S02]  /*c3a0*/  SEL R5, RZ, 0x1, !P1 ;  /* 0x00000001ff057807 */ /* 0x000fe40004800000 */
[----:B------:R-:W-:-:S02]  /*c3b0*/  LOP3.LUT P0, RZ, R25, 0xff, R6, 0xc8, !PT ;  /* 0x000000ff19ff7812 */ /* 0x000fc4000780c806 */
[----:B------:R-:W-:Y:S02]  /*c3c0*/  LOP3.LUT P1, RZ, R18, 0xff, R5, 0xc8, !PT ;  /* 0x000000ff12ff7812 */ /* 0x000fe4000782c805 */
[----:B------:R-:W-:Y:S02]  /*c3d0*/  SEL R25, RZ, 0x1, !P0 ;  /* 0x00000001ff197807 */ /* 0x000fe40004000000 */
[----:B------:R-:W-:Y:S01]  /*c3e0*/  SEL R18, RZ, 0x1, !P1 ;  /* 0x00000001ff127807 */ /* 0x000fe20004800000 */
[----:B------:R-:W-:Y:S08]  /*c3f0*/  @!P2 BRA `(.L_x_3289) ;  /* 0xfffffffc00bca947 */ /* 0x000ff0000383ffff */
.L_x_3284:
        /* <DEDUP_REMOVED lines=278> */
.L_x_3290:
        /* <DEDUP_REMOVED lines=275> */
.L_x_3291:
        /* <DEDUP_REMOVED lines=294> */
.L_x_3293:
        /* <DEDUP_REMOVED lines=275> */
.L_x_3294:
        /* <DEDUP_REMOVED lines=14> */
.L_x_3296:
[----:B------:R-:W-:Y:S05]  /*10b00*/  BSYNC B0 ;  /* 0x0000000000007941 */ /* 0x000fea0003800000 */
.L_x_3295:
        /* <DEDUP_REMOVED lines=15> */
.L_x_3298:
[----:B------:R-:W-:Y:S05]  /*10c00*/  BSYNC B0 ;  /* 0x0000000000007941 */ /* 0x000fea0003800000 */
.L_x_3297:
        /* <DEDUP_REMOVED lines=35> */
.L_x_3300:
[----:B------:R-:W-:Y:S05]  /*10e40*/  BSYNC B0 ;  /* 0x0000000000007941 */ /* 0x000fea0003800000 */
.L_x_3299:
        /* <DEDUP_REMOVED lines=35> */
.L_x_3305:
        /* <DEDUP_REMOVED lines=12> */
.L_x_3304:
[----:B------:R-:W-:Y:S05]  /*11140*/  BRA `(.L_x_3303) ;  /* 0x00000000005c7947 */ /* 0x000fea0003800000 */
.L_x_3302:
        /* <DEDUP_REMOVED lines=11> */
.L_x_3306:
        /* <DEDUP_REMOVED lines=12> */
.L_x_3303:
[----:B------:R-:W-:Y:S05]  /*112c0*/  BSYNC B0 ;  /* 0x0000000000007941 */ /* 0x000fea0003800000 */
.L_x_3301:
        /* <DEDUP_REMOVED lines=12> */
.L_x_3310:
        /* <DEDUP_REMOVED lines=19> */
.L_x_3309:
[----:B------:R-:W-:Y:S05]  /*114c0*/  BSYNC B0 ;  /* 0x0000000000007941 */ /* 0x000fea0003800000 */
.L_x_3308:
[----:B------:R-:W-:Y:S01]  /*114d0*/  IMAD.MOV.U32 R6, RZ, RZ, R10 ;  /* 0x000000ffff067224 */ /* 0x000fe200078e000a */
[----:B------:R-:W-:Y:S06]  /*114e0*/  @P3 BRA `(.L_x_3310) ;  /* 0xfffffffc00a83947 */ /* 0x000fec000383ffff */
.L_x_3307:
        /* <DEDUP_REMOVED lines=13> */
.L_x_3315:
        /* <DEDUP_REMOVED lines=16> */
.L_x_3314:
[----:B------:R-:W-:Y:S05]  /*116c0*/  BSYNC B0 ;  /* 0x0000000000007941 */ /* 0x000fea0003800000 */
.L_x_3313:
[----:B------:R-:W-:-:S04]  /*116d0*/  SHF.R.S32.HI R8, RZ, 0x1, R8 ;  /* 0x00000001ff087819 */ /* 0x000fc80000011408 */
[----:B------:R-:W-:-:S13]  /*116e0*/  ISETP.GE.AND P0, PT, R8, 0x20, PT ;  /* 0x000000200800780c */ /* 0x000fda0003f06270 */
[----:B------:R-:W-:Y:S05]  /*116f0*/  @P0 BRA `(.L_x_3315) ;  /* 0xfffffffc00b00947 */ /* 0x000fea000383ffff */
[----:B------:R-:W-:-:S11]  /*11700*/  HFMA2.MMA R6, -RZ, RZ, 0, 1.9073486328125e-06 ;  /* 0x00000020ff067435 */ /* 0x000fd600000001ff */
.L_x_3312:
[----:B------:R-:W-:Y:S01]  /*11710*/  BAR.SYNC.DEFER_BLOCKING 0x0 ;  /* 0x0000000000007b1d */ /* 0x000fe20000010000 */
[----:B------:R-:W-:-:S13]  /*11720*/  ISETP.GE.AND P0, PT, R6, 0x2, PT ;  /* 0x000000020600780c */ /* 0x000fda0003f06270 */
[----:B------:R-:W-:Y:S05]  /*11730*/  @!P0 BRA `(.L_x_3311) ;  /* 0x0000000000488947 */ /* 0x000fea0003800000 */
[----:B------:R-:W-:-:S07]  /*11740*/  IMAD.MOV.U32 R7, RZ, RZ, 0x1 ;  /* 0x00000001ff077424 */ /* 0x000fce00078e00ff */
.L_x_3316:
[----:B-12---:R-:W-:Y:S02]  /*11750*/  LOP3.LUT R0, R18, 0xffff, RZ, 0xc0, !PT ;  /* 0x0000ffff12007812 */ /* 0x006fe400078ec0ff */
[----:B------:R-:W-:Y:S02]  /*11760*/  LOP3.LUT R2, R17, 0xffff, RZ, 0xc0, !PT ;  /* 0x0000ffff11027812 */ /* 0x000fe400078ec0ff */
[----:B------:R-:W-:Y:S02]  /*11770*/  PRMT R0, R0, 0x8880, RZ ;  /* 0x0000888000007816 */ /* 0x000fe400000000ff */
[----:B------:R-:W-:-:S04]  /*11780*/  PRMT R2, R2, 0x8880, RZ ;  /* 0x0000888002027816 */ /* 0x000fc800000000ff */
[----:B------:R-:W1:Y:S04]  /*11790*/  SHFL.DOWN PT, R0, R0, R7, 0x1f ;  /* 0x08001f0700007589 */ /* 0x000e6800000e0000 */
[----:B------:R2:W3:Y:S02]  /*117a0*/  SHFL.DOWN PT, R2, R2, R7, 0x1f ;  /* 0x08001f0702027589 */ /* 0x0004e400000e0000 */
[----:B--2---:R-:W-:-:S04]  /*117b0*/  SHF.L.U32 R7, R7, 0x1, RZ ;  /* 0x0000000107077819 */ /* 0x004fc800000006ff */
        /* <DEDUP_REMOVED lines=10> */
.L_x_3311:
        /* <DEDUP_REMOVED lines=15> */
.L_x_3318:
        /* <DEDUP_REMOVED lines=21> */
.L_x_3320:
        /* <DEDUP_REMOVED lines=24> */
.L_x_3321:
[----:B------:R-:W-:Y:S01]  /*11c20*/  ULDC.64 UR4, c[0x0][0x5e8] ;  /* 0x00017a0000047ab9 */ /* 0x000fe20000000a00 */
[----:B------:R-:W-:Y:S02]  /*11c30*/  LOP3.LUT P0, RZ, R17, 0xff, RZ, 0xc0, !PT ;  /* 0x000000ff11ff7812 */ /* 0x000fe4000780c0ff */
[----:B------:R-:W-:Y:S02]  /*11c40*/  IADD3 R16, P1, R16, UR4, RZ ;  /* 0x0000000410107c10 */ /* 0x000fe4000ff3e0ff */
[----:B-1----:R-:W-:Y:S02]  /*11c50*/  SEL R3, RZ, 0x1, !P0 ;  /* 0x00000001ff037807 */ /* 0x002fe40004000000 */
[----:B------:R-:W-:-:S05]  /*11c60*/  IADD3.X R17, RZ, UR5, RZ, P1, !PT ;  /* 0x00000005ff117c10 */ /* 0x000fca0008ffe4ff */
[----:B------:R-:W-:Y:S01]  /*11c70*/  STG.E.U8 desc[UR58][R16.64], R3 ;  /* 0x0000000310007986 */ /* 0x000fe2000c10113a */
[----:B------:R-:W-:Y:S05]  /*11c80*/  EXIT ;  /* 0x000000000000794d */ /* 0x000fea0003800000 */
.L_x_3319:
[----:B------:R-:W-:Y:S04]  /*11c90*/  STG.E.U8 desc[UR58][R4.64], R18 ;  /* 0x0000001204007986 */ /* 0x000fe8000c10113a */
[----:B------:R-:W-:Y:S01]  /*11ca0*/  STG.E.U8 desc[UR58][R4.64+0x1], R17 ;  /* 0x0000011104007986 */ /* 0x000fe2000c10113a */
[----:B------:R-:W-:Y:S05]  /*11cb0*/  EXIT ;  /* 0x000000000000794d */ /* 0x000fea0003800000 */
.L_x_3317:
        /* <DEDUP_REMOVED lines=37> */
.L_x_3323:
        /* <DEDUP_REMOVED lines=24> */
.L_x_3324:
[----:B------:R-:W-:Y:S01]  /*12090*/  ULDC.64 UR4, c[0x0][0x5e8] ;  /* 0x00017a0000047ab9 */ /* 0x000fe20000000a00 */
[----:B------:R-:W-:Y:S02]  /*120a0*/  LOP3.LUT P0, RZ, R17, 0xff, RZ, 0xc0, !PT ;  /* 0x000000ff11ff7812 */ /* 0x000fe4000780c0ff */
[----:B------:R-:W-:Y:S02]  /*120b0*/  IADD3 R16, P1, R16, UR4, RZ ;  /* 0x0000000410107c10 */ /* 0x000fe4000ff3e0ff */
[----:B-1----:R-:W-:Y:S02]  /*120c0*/  SEL R3, RZ, 0x1, !P0 ;  /* 0x00000001ff037807 */ /* 0x002fe40004000000 */
[----:B------:R-:W-:-:S05]  /*120d0*/  IADD3.X R17, RZ, UR5, RZ, P1, !PT ;  /* 0x00000005ff117c10 */ /* 0x000fca0008ffe4ff */
[----:B------:R-:W-:Y:S01]  /*120e0*/  STG.E.U8 desc[UR58][R16.64], R3 ;  /* 0x0000000310007986 */ /* 0x000fe2000c10113a */
[----:B------:R-:W-:Y:S05]  /*120f0*/  EXIT ;  /* 0x000000000000794d */ /* 0x000fea0003800000 */
.L_x_3322:
[----:B------:R-:W-:Y:S02]  /*12100*/  LOP3.LUT P0, RZ, R18, 0xff, RZ, 0xc0, !PT ;  /* 0x000000ff12ff7812 */ /* 0x000fe4000780c0ff */
[----:B------:R-:W-:Y:S02]  /*12110*/  LOP3.LUT P1, RZ, R17, 0xff, RZ, 0xc0, !PT ;  /* 0x000000ff11ff7812 */ /* 0x000fe4000782c0ff */
[----:B------:R-:W-:Y:S02]  /*12120*/  SEL R7, RZ, 0x1, !P0 ;  /* 0x00000001ff077807 */ /* 0x000fe40004000000 */
[----:B------:R-:W-:-:S03]  /*12130*/  SEL R9, RZ, 0x1, !P1 ;  /* 0x00000001ff097807 */ /* 0x000fc60004800000 */
[----:B------:R-:W-:Y:S04]  /*12140*/  STG.E.U8 desc[UR58][R2.64], R7 ;  /* 0x0000000702007986 */ /* 0x000fe8000c10113a */
[----:B------:R-:W-:Y:S01]  /*12150*/  STG.E.U8 desc[UR58][R4.64], R9 ;  /* 0x0000000904007986 */ /* 0x000fe2000c10113a */
[----:B------:R-:W-:Y:S05]  /*12160*/  EXIT ;  /* 0x000000000000794d */ /* 0x000fea0003800000 */
.L_x_3292:
        /* <DEDUP_REMOVED lines=25> */
.L_x_3326:
        /* <DEDUP_REMOVED lines=21> */
.L_x_3328:
        /* <DEDUP_REMOVED lines=24> */
.L_x_3329:
[----:B------:R-:W-:Y:S01]  /*125d0*/  ULDC.64 UR4, c[0x0][0x5e8] ;  /* 0x00017a0000047ab9 */ /* 0x000fe20000000a00 */
[----:B------:R-:W-:Y:S02]  /*125e0*/  LOP3.LUT P0, RZ, R18, 0xff, RZ, 0xc0, !PT ;  /* 0x000000ff12ff7812 */ /* 0x000fe4000780c0ff */
[----:B------:R-:W-:Y:S02]  /*125f0*/  IADD3 R2, P1, R19, UR4, RZ ;  /* 0x0000000413027c10 */ /* 0x000fe4000ff3e0ff */
[----:B------:R-:W-:Y:S02]  /*12600*/  SEL R5, RZ, 0x1, !P0 ;  /* 0x00000001ff057807 */ /* 0x000fe40004000000 */
[----:B-1----:R-:W-:-:S05]  /*12610*/  IADD3.X R3, RZ, UR5, RZ, P1, !PT ;  /* 0x00000005ff037c10 */ /* 0x002fca0008ffe4ff */
[----:B------:R-:W-:Y:S01]  /*12620*/  STG.E.U8 desc[UR58][R2.64], R5 ;  /* 0x0000000502007986 */ /* 0x000fe2000c10113a */
[----:B------:R-:W-:Y:S05]  /*12630*/  EXIT ;  /* 0x000000000000794d */ /* 0x000fea0003800000 */
.L_x_3327:
[----:B------:R-:W-:Y:S04]  /*12640*/  STG.E.U8 desc[UR58][R4.64], R25 ;  /* 0x0000001904007986 */ /* 0x000fe8000c10113a */
[----:B------:R-:W-:Y:S01]  /*12650*/  STG.E.U8 desc[UR58][R4.64+0x1], R18 ;  /* 0x0000011204007986 */ /* 0x000fe2000c10113a */
[----:B------:R-:W-:Y:S05]  /*12660*/  EXIT ;  /* 0x000000000000794d */ /* 0x000fea0003800000 */
.L_x_3325:
        /* <DEDUP_REMOVED lines=37> */
.L_x_3331:
        /* <DEDUP_REMOVED lines=24> */
.L_x_3332:
[----:B------:R-:W-:Y:S01]  /*12a40*/  ULDC.64 UR4, c[0x0][0x5e8] ;  /* 0x00017a0000047ab9 */ /* 0x000fe20000000a00 */
[----:B------:R-:W-:Y:S02]  /*12a50*/  LOP3.LUT P0, RZ, R18, 0xff, RZ, 0xc0, !PT ;  /* 0x000000ff12ff7812 */ /* 0x000fe4000780c0ff */
[----:B------:R-:W-:Y:S02]  /*12a60*/  IADD3 R2, P1, R19, UR4, RZ ;  /* 0x0000000413027c10 */ /* 0x000fe4000ff3e0ff */
[----:B------:R-:W-:Y:S02]  /*12a70*/  SEL R5, RZ, 0x1, !P0 ;  /* 0x00000001ff057807 */ /* 0x000fe40004000000 */
[----:B-1----:R-:W-:-:S05]  /*12a80*/  IADD3.X R3, RZ, UR5, RZ, P1, !PT ;  /* 0x00000005ff037c10 */ /* 0x002fca0008ffe4ff */
[----:B------:R-:W-:Y:S01]  /*12a90*/  STG.E.U8 desc[UR58][R2.64], R5 ;  /* 0x0000000502007986 */ /* 0x000fe2000c10113a */
[----:B------:R-:W-:Y:S05]  /*12aa0*/  EXIT ;  /* 0x000000000000794d */ /* 0x000fea0003800000 */
.L_x_3330:
[----:B------:R-:W-:Y:S02]  /*12ab0*/  LOP3.LUT P0, RZ, R25, 0xff, RZ, 0xc0, !PT ;  /* 0x000000ff19ff7812 */ /* 0x000fe4000780c0ff */
[----:B------:R-:W-:Y:S02]  /*12ac0*/  LOP3.LUT P1, RZ, R18, 0xff, RZ, 0xc0, !PT ;  /* 0x000000ff12ff7812 */ /* 0x000fe4000782c0ff */
[----:B------:R-:W-:Y:S02]  /*12ad0*/  SEL R7, RZ, 0x1, !P0 ;  /* 0x00000001ff077807 */ /* 0x000fe40004000000 */
[----:B------:R-:W-:-:S03]  /*12ae0*/  SEL R9, RZ, 0x1, !P1 ;  /* 0x00000001ff097807 */ /* 0x000fc60004800000 */
[----:B------:R-:W-:Y:S04]  /*12af0*/  STG.E.U8 desc[UR58][R2.64], R7 ;  /* 0x0000000702007986 */ /* 0x000fe8000c10113a */
[----:B------:R-:W-:Y:S01]  /*12b00*/  STG.E.U8 desc[UR58][R4.64], R9 ;  /* 0x0000000904007986 */ /* 0x000fe2000c10113a */
[----:B------:R-:W-:Y:S05]  /*12b10*/  EXIT ;  /* 0x000000000000794d */ /* 0x000fea0003800000 */
.L_x_3333:
        /* <DEDUP_REMOVED lines=14> */
.L_x_7567:


//--------------------- .text._ZN2at6native13reduce_kernelILi128ELi4ENS0_8ReduceOpIaNS0_14func_wrapper_tIbZZZNS0_14or_kernel_cudaERNS_14TensorIteratorEENKUlvE_clEvENKUlvE0_clEvEUlbaE_EEjbLi4ELi4EEEEEvT1_ --------------------------
	.section	.text._ZN2at6native13reduce_kernelILi128ELi4ENS0_8ReduceOpIaNS0_14func_wrapper_tIbZZZNS0_14or_kernel_cudaERNS_14TensorIteratorEENKUlvE_clEvENKUlvE0_clEvEUlbaE_EEjbLi4ELi4EEEEEvT1_,"ax",@progbits
	.align	128
        .global         _ZN2at6native13reduce_kernelILi128ELi4ENS0_8ReduceOpIaNS0_14func_wrapper_tIbZZZNS0_14or_kernel_cudaERNS_14TensorIteratorEENKUlvE_clEvENKUlvE0_clEvEUlbaE_EEjbLi4ELi4EEEEEvT1_
        .type           _ZN2at6native13reduce_kernelILi128ELi4ENS0_8ReduceOpIaNS0_14func_wrapper_tIbZZZNS0_14or_kernel_cudaERNS_14TensorIteratorEENKUlvE_clEvENKUlvE0_clEvEUlbaE_EEjbLi4ELi4EEEEEvT1_,@function
        .size           _ZN2at6native13reduce_kernelILi128ELi4ENS0_8ReduceOpIaNS0_14func_wrapper_tIbZZZNS0_14or_kernel_cudaERNS_14TensorIteratorEENKUlvE_clEvENKUlvE0_clEvEUlbaE_EEjbLi4ELi4EEEEEvT1_,(.L_x_7568 - _ZN2at6native13reduce_kernelILi128ELi4ENS0_8ReduceOpIaNS0_14func_wrapper_tIbZZZNS0_14or_kernel_cudaERNS_14TensorIteratorEENKUlvE_clEvENKUlvE0_clEvEUlbaE_EEjbLi4ELi4EEEEEvT1_)
        .other          _ZN2at6native13reduce_kernelILi128ELi4ENS0_8ReduceOpIaNS0_14func_wrapper_tIbZZZNS0_14or_kernel_cudaERNS_14TensorIteratorEENKUlvE_clEvENKUlvE0_clEvEUlbaE_EEjbLi4ELi4EEEEEvT1_,@"STO_CUDA_ENTRY STV_DEFAULT"
_ZN2at6native13reduce_kernelILi128ELi4ENS0_8ReduceOpIaNS0_14func_wrapper_tIbZZZNS0_14or_kernel_cudaERNS_14TensorIteratorEENKUlvE_clEvENKUlvE0_clEvEUlbaE_EEjbLi4ELi4EEEEEvT1_:
.text._ZN2at6native13reduce_kernelILi128ELi4ENS0_8ReduceOpIaNS0_14func_wrapper_tIbZZZNS0_14or_kernel_cudaERNS_14TensorIteratorEENKUlvE_clEvENKUlvE0_clEvEUlbaE_EEjbLi4ELi4EEEEEvT1_:
        /* <DEDUP_REMOVED lines=293> */
.L_x_3334:
        /* <DEDUP_REMOVED lines=29> */
.L_x_3338:
        /* <DEDUP_REMOVED lines=27> */
.L_x_3344:
[----:B------:R-:W-:Y:S05]  /*15d0*/  BSYNC B2 ;  /* 0x0000000000027941 */ /* 0x000fea0003800000 */
.L_x_3343:
        /* <DEDUP_REMOVED lines=11> */
.L_x_3342:
[----:B------:R-:W-:Y:S05]  /*1690*/  BSYNC B1 ;  /* 0x0000000000017941 */ /* 0x000fea0003800000 */
.L_x_3341:
[----:B------:R-:W0:Y:S01]  /*16a0*/  LDC R4, c[0x0][0x218] ;  /* 0x00008600ff047b82 */ /* 0x000e220000000800 */
[----:B------:R-:W-:Y:S01]  /*16b0*/  IADD3 R16, P0, P1, R25, R6, R16 ;  /* 0x0000000619107210 */ /* 0x000fe2000791e010 */
[----:B------:R-:W-:-:S03]  /*16c0*/  ULDC UR4, c[0x0][0x5e4] ;  /* 0x0001790000047ab9 */ /* 0x000fc60000000800 */
[----:B------:R-:W-:Y:S02]  /*16d0*/  IADD3 R16, P2, R16, 0x4, RZ ;  /* 0x0000000410107810 */ /* 0x000fe40007f5e0ff */
[----:B------:R-:W-:-:S04]  /*16e0*/  IADD3.X R19, RZ, UR4, R19, P0, P1 ;  /* 0x00000004ff137c10 */ /* 0x000fc800087e2413 */
[----:B------:R-:W-:Y:S02]  /*16f0*/  IADD3.X R19, RZ, R19, RZ, P2, !PT ;  /* 0x00000013ff137210 */ /* 0x000fe400017fe4ff */
[----:B0-----:R-:W-:-:S07]  /*1700*/  IADD3 R3, R7, -0x4, R4 ;  /* 0xfffffffc07037810 */ /* 0x001fce0007ffe004 */
.L_x_3340:
[----:B------:R-:W-:Y:S05]  /*1710*/  BSYNC B0 ;  /* 0x0000000000007941 */ /* 0x000fea0003800000 */
.L_x_3339:
        /* <DEDUP_REMOVED lines=15> */
.L_x_3347:
[----:B------:R-:W-:Y:S01]  /*1810*/  IMAD.MOV.U32 R6, RZ, RZ, R16 ;  /* 0x000000ffff067224 */ /* 0x000fe200078e0010 */
[----:B------:R-:W-:Y:S01]  /*1820*/  ULDC UR4, c[0x0][0x220] ;  /* 0x0000880000047ab9 */ /* 0x000fe20000000800 */
[----:B------:R-:W-:Y:S02]  /*1830*/  IMAD.MOV.U32 R7, RZ, RZ, R19 ;  /* 0x000000ffff077224 */ /* 0x000fe400078e0013 */
        /* <DEDUP_REMOVED lines=18> */
.L_x_3346:
[----:B------:R-:W-:Y:S05]  /*1960*/  BSYNC B0 ;  /* 0x0000000000007941 */ /* 0x000fea0003800000 */
.L_x_3345:
[----:B------:R-:W-:Y:S01]  /*1970*/  BSSY B0, `(.L_x_3348) ;  /* 0x0000008000007945 */ /* 0x000fe20003800000 */
[----:B------:R-:W-:-:S03]  /*1980*/  PRMT R4, RZ, 0x7610, R4 ;  /* 0x00007610ff047816 */ /* 0x000fc60000000004 */
[----:B------:R-:W-:Y:S05]  /*1990*/  @P1 BRA P0, `(.L_x_3349) ;  /* 0x0000000000141947 */ /* 0x000fea0000000000 */
[----:B------:R-:W-:Y:S01]  /*19a0*/  ISETP.NE.AND P0, PT, R5, RZ, PT ;  /* 0x000000ff0500720c */ /* 0x000fe20003f05270 */
[----:B------:R-:W-:-:S12]  /*19b0*/  HFMA2.MMA R4, -RZ, RZ, 0, 5.9604644775390625e-08 ;  /* 0x00000001ff047435 */ /* 0x000fd800000001ff */
[----:B------:R-:W-:-:S04]  /*19c0*/  @P0 ISETP.NE.AND P1, PT, R18, RZ, PT ;  /* 0x000000ff1200020c */ /* 0x000fc80003f25270 */
[----:B------:R-:W-:-:S04]  /*19d0*/  @P0 SEL R5, RZ, 0x1, P1 ;  /* 0x00000001ff050807 */ /* 0x000fc80000800000 */
[----:B------:R-:W-:-:S07]  /*19e0*/  @P0 PRMT R4, R5, 0x7610, R4 ;  /* 0x0000761005040816 */ /* 0x000fce0000000004 */
.L_x_3349:
[----:B------:R-:W-:Y:S05]  /*19f0*/  BSYNC B0 ;  /* 0x0000000000007941 */ /* 0x000fea0003800000 */
.L_x_3348:
        /* <DEDUP_REMOVED lines=9> */
[----:B------:R-:W-:-:S06]  /*1a90*/  LEA.HI.X.SX32 R5, R6, R19, 0x1, P0 ;  /* 0x0000001306057211 */ /* 0x000fcc00000f0eff */
[----:B------:R-:W2:Y:S02]  /*1aa0*/  LDG.E.U8 R5, desc[UR58][R4.64] ;  /* 0x0000003a04057981 */ /* 0x000ea4000c1e1100 */
[----:B--2---:R-:W-:-:S04]  /*1ab0*/  LOP3.LUT P0, RZ, R0, 0xff, R5, 0xc8, !PT ;  /* 0x000000ff00ff7812 */ /* 0x004fc8000780c805 */
[----:B------:R-:W-:-:S09]  /*1ac0*/  SEL R0, RZ, 0x1, !P0 ;  /* 0x00000001ff007807 */ /* 0x000fd20004000000 */
.L_x_3351:
[----:B------:R-:W-:Y:S05]  /*1ad0*/  BSYNC B0 ;  /* 0x0000000000007941 */ /* 0x000fea0003800000 */
.L_x_3350:
        /* <DEDUP_REMOVED lines=10> */
.L_x_3337:
        /* <DEDUP_REMOVED lines=48> */
.L_x_3361:
        /* <DEDUP_REMOVED lines=294> */
.L_x_3357:
[----:B------:R-:W-:Y:S01]  /*30e0*/  LOP3.LUT R27, R0, 0xfffffffc, RZ, 0xc0, !PT ;  /* 0xfffffffc001b7812 */ /* 0x000fe200078ec0ff */
[----:B------:R-:W-:-:S03]  /*30f0*/  ULDC UR36, c[0x0][0x220] ;  /* 0x0000880000247ab9 */ /* 0x000fc60000000800 */
[----:B------:R-:W-:-:S05]  /*3100*/  IADD3 R26, P1, R27, R16, RZ ;  /* 0x000000101b1a7210 */ /* 0x000fca0007f3e0ff */
[----:B------:R-:W-:-:S05]  /*3110*/  IMAD.X R27, RZ, RZ, R19, P1 ;  /* 0x000000ffff1b7224 */ /* 0x000fca00008e0613 */
[----:B------:R-:W2:Y:S01]  /*3120*/  LDG.E R26, desc[UR58][R26.64] ;  /* 0x0000003a1a1a7981 */ /* 0x000ea2000c1e1900 */
[----:B------:R-:W-:-:S05]  /*3130*/  MOV R0, UR36 ;  /* 0x0000002400007c02 */ /* 0x000fca0008000f00 */
[----:B------:R-:W-:Y:S01]  /*3140*/  IMAD.IADD R41, R41, 0x1, R0 ;  /* 0x0000000129297824 */ /* 0x000fe200078e0200 */
[C---:B--2---:R-:W-:Y:S02]  /*3150*/  PRMT R24, R26.reuse, 0x7770, RZ ;  /* 0x000077701a187816 */ /* 0x044fe400000000ff */
[C---:B------:R-:W-:Y:S02]  /*3160*/  PRMT R25, R26.reuse, 0x7771, RZ ;  /* 0x000077711a197816 */ /* 0x040fe400000000ff */
[C---:B------:R-:W-:Y:S02]  /*3170*/  PRMT R30, R26.reuse, 0x7772, RZ ;  /* 0x000077721a1e7816 */ /* 0x040fe400000000ff */
[----:B------:R-:W-:Y:S01]  /*3180*/  PRMT R31, R26, 0x7773, RZ ;  /* 0x000077731a1f7816 */ /* 0x000fe200000000ff */
        /* <DEDUP_REMOVED lines=243> */
.L_x_3358:
[----:B------:R-:W-:-:S04]  /*40c0*/  LOP3.LUT R27, R32, 0xfffffffc, RZ, 0xc0, !PT ;  /* 0xfffffffc201b7812 */ /* 0x000fc800078ec0ff */
[----:B------:R-:W-:-:S05]  /*40d0*/  IADD3 R26, P1, R27, R16, RZ ;  /* 0x000000101b1a7210 */ /* 0x000fca0007f3e0ff */
[----:B------:R-:W-:-:S05]  /*40e0*/  IMAD.X R27, RZ, RZ, R19, P1 ;  /* 0x000000ffff1b7224 */ /* 0x000fca00008e0613 */
[----:B------:R-:W2:Y:S01]  /*40f0*/  LDG.E R26, desc[UR58][R26.64] ;  /* 0x0000003a1a1a7981 */ /* 0x000ea2000c1e1900 */
[----:B------:R-:W-:Y:S01]  /*4100*/  IMAD.IADD R41, R41, 0x1, R0 ;  /* 0x0000000129297824 */ /* 0x000fe200078e0200 */
[----:B------:R-:W-:Y:S01]  /*4110*/  MOV R40, RZ ;  /* 0x000000ff00287202 */ /* 0x000fe20000000f00 */
[----:B------:R-:W-:Y:S01]  /*4120*/  IMAD.MOV.U32 R36, RZ, RZ, RZ ;  /* 0x000000ffff247224 */ /* 0x000fe200078e00ff */
[C---:B--2---:R-:W-:Y:S02]  /*4130*/  PRMT R33, R26.reuse, 0x7770, RZ ;  /* 0x000077701a217816 */ /* 0x044fe400000000ff */
[C---:B------:R-:W-:Y:S02]  /*4140*/  PRMT R32, R26.reuse, 0x7771, RZ ;  /* 0x000077711a207816 */ /* 0x040fe400000000ff */
[C---:B------:R-:W-:Y:S02]  /*4150*/  PRMT R35, R26.reuse, 0x7772, RZ ;  /* 0x000077721a237816 */ /* 0x040fe400000000ff */
[----:B------:R-:W-:Y:S01]  /*4160*/  PRMT R34, R26, 0x7773, RZ ;  /* 0x000077731a227816 */ /* 0x000fe200000000ff */
[----:B------:R-:W-:Y:S06]  /*4170*/  @!P0 BRA `(.L_x_3359) ;  /* 0x0000000c00cc8947 */ /* 0x000fec0003800000 */
        /* <DEDUP_REMOVED lines=243> */
.L_x_3359:
[----:B------:R-:W-:-:S04]  /*50b0*/  LOP3.LUT R27, R36, 0xfffffffc, RZ, 0xc0, !PT ;  /* 0xfffffffc241b7812 */ /* 0x000fc800078ec0ff */
[----:B------:R-:W-:-:S05]  /*50c0*/  IADD3 R26, P1, R27, R16, RZ ;  /* 0x000000101b1a7210 */ /* 0x000fca0007f3e0ff */
[----:B------:R-:W-:-:S05]  /*50d0*/  IMAD.X R27, RZ, RZ, R19, P1 ;  /* 0x000000ffff1b7224 */ /* 0x000fca00008e0613 */
[----:B------:R-:W2:Y:S01]  /*50e0*/  LDG.E R26, desc[UR58][R26.64] ;  /* 0x0000003a1a1a7981 */ /* 0x000ea2000c1e1900 */
[----:B------:R-:W-:Y:S02]  /*50f0*/  IADD3 R41, R41, R0, RZ ;  /* 0x0000000029297210 */ /* 0x000fe40007ffe0ff */
        /* <DEDUP_REMOVED lines=247> */
.L_x_3360:
[----:B------:R-:W-:Y:S02]  /*6070*/  LOP3.LUT R27, R40, 0xfffffffc, RZ, 0xc0, !PT ;  /* 0xfffffffc281b7812 */ /* 0x000fe400078ec0ff */
        /* <DEDUP_REMOVED lines=8> */
[----:B------:R-:W-:Y:S02]  /*6100*/  SEL R18, RZ, 0x1, !P3 ;  /* 0x00000001ff127807 */ /* 0x000fe40005800000 */
[----:B------:R-:W-:Y:S02]  /*6110*/  SEL R21, RZ, 0x1, !P5 ;  /* 0x00000001ff157807 */ /* 0x000fe40006800000 */
[----:B------:R-:W-:Y:S01]  /*6120*/  LOP3.LUT P3, RZ, R38, 0xff, R9, 0xc8, !PT ;  /* 0x000000ff26ff7812 */ /* 0x000fe2000786c809 */
[----:B------:R-:W-:Y:S01]  /*6130*/  IMAD R9, R0, 0x3, R41 ;  /* 0x0000000300097824 */ /* 0x000fe200078e0229 */
[----:B------:R-:W-:Y:S02]  /*6140*/  LOP3.LUT P5, RZ, R35, 0xff, R12, 0xc8, !PT ;  /* 0x000000ff23ff7812 */ /* 0x000fe400078ac80c */
[----:B------:R-:W-:-:S02]  /*6150*/  LOP3.LUT P1, RZ, R25, 0xff, R20, 0xc8, !PT ;  /* 0x000000ff19ff7812 */ /* 0x000fc4000782c814 */
[----:B------:R-:W-:Y:S02]  /*6160*/  SEL R12, RZ, 0x1, !P5 ;  /* 0x00000001ff0c7807 */ /* 0x000fe40006800000 */
[----:B------:R-:W-:Y:S02]  /*6170*/  ISETP.GE.U32.AND P5, PT, R9, R40, PT ;  /* 0x000000280900720c */ /* 0x000fe40003fa6070 */
[----:B------:R-:W-:Y:S02]  /*6180*/  LOP3.LUT P4, RZ, R30, 0xff, R15, 0xc8, !PT ;  /* 0x000000ff1eff7812 */ /* 0x000fe4000788c80f */
[----:B------:R-:W-:Y:S02]  /*6190*/  LOP3.LUT P2, RZ, R33, 0xff, R14, 0xc8, !PT ;  /* 0x000000ff21ff7812 */ /* 0x000fe4000784c80e */
        /* <DEDUP_REMOVED lines=12> */
[----:B------:R-:W-:-:S04]  /*6260*/  LOP3.LUT P6, RZ, R36, 0xff, R7, 0xc8, !PT ;  /* 0x000000ff24ff7812 */ /* 0x000fc800078cc807 */
[----:B------:R-:W-:Y:S02]  /*6270*/  SEL R7, RZ, 0x1, !P6 ;  /* 0x00000001ff077807 */ /* 0x000fe40007000000 */
        /* <DEDUP_REMOVED lines=13> */
[----:B------:R-:W-:Y:S05]  /*6350*/  BSYNC B1 ;  /* 0x0000000000017941 */ /* 0x000fea0003800000 */
.L_x_3356:
[----:B0-----:R-:W-:-:S07]  /*6360*/  PRMT R42, R26, 0x7610, R42 ;  /* 0x000076101a2a7816 */ /* 0x001fce000000002a */
.L_x_3355:
[----:B------:R-:W-:Y:S05]  /*6370*/  BSYNC B0 ;  /* 0x0000000000007941 */ /* 0x000fea0003800000 */
.L_x_3354:
        /* <DEDUP_REMOVED lines=276> */
[----:B-1----:R-:W-:-:S05]  /*74c0*/  @P2 SHF.R.U32.HI R25, RZ, R48, R25 ;  /* 0x00000030ff192219 */ /* 0x002fca0000011619 */
[----:B------:R-:W-:-:S04]  /*74d0*/  @P2 IMAD.MOV R25, RZ, RZ, -R25 ;  /* 0x000000ffff192224 */ /* 0x000fc800078e0a19 */
[----:B------:R-:W-:-:S04]  /*74e0*/  @P2 IMAD R27, R24, R25, R27 ;  /* 0x00000019181b2224 */ /* 0x000fc800078e021b */
[----:B--2---:R-:W-:-:S07]  /*74f0*/  @P2 IMAD R30, R27, R31, R30 ;  /* 0x0000001f1b1e2224 */ /* 0x004fce00078e021e */
.L_x_3364:
        /* <DEDUP_REMOVED lines=8> */
[C---:B------:R-:W-:Y:S02]  /*7580*/  PRMT R30, R28.reuse, 0x7772, RZ ;  /* 0x000077721c1e7816 */ /* 0x040fe400000000ff */
[----:B------:R-:W-:-:S05]  /*7590*/  PRMT R31, R28, 0x7773, RZ ;  /* 0x000077731c1f7816 */ /* 0x000fca00000000ff */
        /* <DEDUP_REMOVED lines=275> */
.L_x_3365:
[----:B------:R-:W-:-:S04]  /*86d0*/  LOP3.LUT R29, R47, 0xfffffffc, RZ, 0xc0, !PT ;  /* 0xfffffffc2f1d7812 */ /* 0x000fc800078ec0ff */
[----:B------:R-:W-:-:S05]  /*86e0*/  IADD3 R28, P2, R29, R16, RZ ;  /* 0x000000101d1c7210 */ /* 0x000fca0007f5e0ff */
[----:B------:R-:W-:-:S05]  /*86f0*/  IMAD.X R29, RZ, RZ, R19, P2 ;  /* 0x000000ffff1d7224 */ /* 0x000fca00010e0613 */
        /* <DEDUP_REMOVED lines=282> */
.L_x_3366:
        /* <DEDUP_REMOVED lines=285> */
.L_x_3367:
[----:B------:R-:W-:-:S04]  /*aa70*/  LOP3.LUT R27, R42, 0xfffffffc, RZ, 0xc0, !PT ;  /* 0xfffffffc2a1b7812 */ /* 0x000fc800078ec0ff */
[----:B------:R-:W-:-:S05]  /*aa80*/  IADD3 R26, P1, R27, R16, RZ ;  /* 0x000000101b1a7210 */ /* 0x000fca0007f3e0ff */
[----:B------:R-:W-:-:S05]  /*aa90*/  IMAD.X R27, RZ, RZ, R19, P1 ;  /* 0x000000ffff1b7224 */ /* 0x000fca00008e0613 */
[----:B------:R-:W2:Y:S02]  /*aaa0*/  LDG.E R26, desc[UR58][R26.64] ;  /* 0x0000003a1a1a7981 */ /* 0x000ea4000c1e1900 */
[C---:B--2---:R-:W-:Y:S02]  /*aab0*/  PRMT R43, R26.reuse, 0x7770, RZ ;  /* 0x000077701a2b7816 */ /* 0x044fe400000000ff */
[C---:B------:R-:W-:Y:S02]  /*aac0*/  PRMT R44, R26.reuse, 0x7771, RZ ;  /* 0x000077711a2c7816 */ /* 0x040fe400000000ff */
[C---:B------:R-:W-:Y:S02]  /*aad0*/  PRMT R45, R26.reuse, 0x7772, RZ ;  /* 0x000077721a2d7816 */ /* 0x040fe400000000ff */
[----:B------:R-:W-:-:S07]  /*aae0*/  PRMT R42, R26, 0x7773, RZ ;  /* 0x000077731a2a7816 */ /* 0x000fce00000000ff */
.L_x_3363:
[----:B------:R-:W-:Y:S05]  /*aaf0*/  BSYNC B0 ;  /* 0x0000000000007941 */ /* 0x000fea0003800000 */
.L_x_3362:
        /* <DEDUP_REMOVED lines=46> */
.L_x_3369:
[----:B------:R-:W-:Y:S05]  /*ade0*/  BSYNC B0 ;  /* 0x0000000000007941 */ /* 0x000fea0003800000 */
.L_x_3368:
        /* <DEDUP_REMOVED lines=25> */
.L_x_3353:
        /* <DEDUP_REMOVED lines=34> */
.L_x_3373:
[----:B------:R-:W-:Y:S02]  /*b1a0*/  IMAD R4, R6, R41, RZ ;  /* 0x0000002906047224 */ /* 0x000fe400078e02ff */
[----:B------:R-:W-:-:S03]  /*b1b0*/  IMAD.IADD R41, R0, 0x1, R41 ;  /* 0x0000000100297824 */ /* 0x000fc600078e0229 */
[----:B------:R-:W-:Y:S01]  /*b1c0*/  LOP3.LUT R5, R4, 0xfffffffc, RZ, 0xc0, !PT ;  /* 0xfffffffc04057812 */ /* 0x000fe200078ec0ff */
[C---:B------:R-:W-:Y:S01]  /*b1d0*/  IMAD R7, R41.reuse, R6, RZ ;  /* 0x0000000629077224 */ /* 0x040fe200078e02ff */
[----:B------:R-:W-:Y:S02]  /*b1e0*/  IADD3 R41, R41, R0, RZ ;  /* 0x0000000029297210 */ /* 0x000fe40007ffe0ff */
[----:B------:R-:W-:Y:S02]  /*b1f0*/  IADD3 R4, P0, R5, R16, RZ ;  /* 0x0000001005047210 */ /* 0x000fe40007f1e0ff */
[----:B------:R-:W-:Y:S01]  /*b200*/  LOP3.LUT R7, R7, 0xfffffffc, RZ, 0xc0, !PT ;  /* 0xfffffffc07077812 */ /* 0x000fe200078ec0ff */
[C---:B------:R-:W-:Y:S02]  /*b210*/  IMAD R30, R41.reuse, R6, RZ ;  /* 0x00000006291e7224 */ /* 0x040fe400078e02ff */
[----:B------:R-:W-:Y:S02]  /*b220*/  IMAD.IADD R41, R41, 0x1, R0 ;  /* 0x0000000129297824 */ /* 0x000fe400078e0200 */
[----:B------:R-:W-:Y:S01]  /*b230*/  IMAD.X R5, RZ, RZ, R19, P0 ;  /* 0x000000ffff057224 */ /* 0x000fe200000e0613 */
[----:B------:R-:W-:Y:S01]  /*b240*/  IADD3 R28, P0, R7, R16, RZ ;  /* 0x00000010071c7210 */ /* 0x000fe20007f1e0ff */
[----:B------:R-:W-:Y:S01]  /*b250*/  IMAD R7, R41, R6, RZ ;  /* 0x0000000629077224 */ /* 0x000fe200078e02ff */
[----:B------:R-:W-:-:S02]  /*b260*/  LOP3.LUT R31, R30, 0xfffffffc, RZ, 0xc0, !PT ;  /* 0xfffffffc1e1f7812 */ /* 0x000fc400078ec0ff */
[----:B------:R0:W2:Y:S01]  /*b270*/  LDG.E R4, desc[UR58][R4.64] ;  /* 0x0000003a04047981 */ /* 0x0000a2000c1e1900 */
[----:B------:R-:W-:Y:S01]  /*b280*/  IMAD.X R29, RZ, RZ, R19, P0 ;  /* 0x000000ffff1d7224 */ /* 0x000fe200000e0613 */
[-C--:B------:R-:W-:Y:S02]  /*b290*/  IADD3 R30, P0, R31, R16.reuse, RZ ;  /* 0x000000101f1e7210 */ /* 0x080fe40007f1e0ff */
[----:B------:R-:W-:Y:S02]  /*b2a0*/  LOP3.LUT R7, R7, 0xfffffffc, RZ, 0xc0, !PT ;  /* 0xfffffffc07077812 */ /* 0x000fe400078ec0ff */
[----:B------:R-:W-:Y:S01]  /*b2b0*/  IADD3.X R31, RZ, R19, RZ, P0, !PT ;  /* 0x00000013ff1f7210 */ /* 0x000fe200007fe4ff */
[----:B------:R2:W3:Y:S01]  /*b2c0*/  LDG.E R36, desc[UR58][R28.64] ;  /* 0x0000003a1c247981 */ /* 0x0004e2000c1e1900 */
[----:B------:R-:W-:-:S03]  /*b2d0*/  IADD3 R34, P0, R7, R16, RZ ;  /* 0x0000001007227210 */ /* 0x000fc60007f1e0ff */
[----:B------:R1:W4:Y:S02]  /*b2e0*/  LDG.E R30, desc[UR58][R30.64] ;  /* 0x0000003a1e1e7981 */ /* 0x000324000c1e1900 */
[----:B------:R-:W-:-:S05]  /*b2f0*/  IMAD.X R35, RZ, RZ, R19, P0 ;  /* 0x000000ffff237224 */ /* 0x000fca00000e0613 */
[----:B------:R5:W4:Y:S01]  /*b300*/  LDG.E R34, desc[UR58][R34.64] ;  /* 0x0000003a22227981 */ /* 0x000b22000c1e1900 */
[----:B------:R-:W-:-:S04]  /*b310*/  IMAD.IADD R41, R41, 0x1, R0 ;  /* 0x0000000129297824 */ /* 0x000fc800078e0200 */
[----:B0-----:R-:W-:-:S05]  /*b320*/  IMAD R5, R0, 0x3, R41 ;  /* 0x0000000300057824 */ /* 0x001fca00078e0229 */
[----:B------:R-:W-:Y:S02]  /*b330*/  ISETP.GE.U32.AND P0, PT, R5, R40, PT ;  /* 0x000000280500720c */ /* 0x000fe40003f06070 */
[C---:B--2---:R-:W-:Y:S02]  /*b340*/  PRMT R28, R4.reuse, 0x7770, RZ ;  /* 0x00007770041c7816 */ /* 0x044fe400000000ff */
[C---:B------:R-:W-:Y:S02]  /*b350*/  PRMT R29, R4.reuse, 0x7771, RZ ;  /* 0x00007771041d7816 */ /* 0x040fe400000000ff */
[C---:B------:R-:W-:Y:S02]  /*b360*/  PRMT R44, R4.reuse, 0x7772, RZ ;  /* 0x00007772042c7816 */ /* 0x040fe400000000ff */
[----:B-1----:R-:W-:Y:S02]  /*b370*/  PRMT R31, R4, 0x7773, RZ ;  /* 0x00007773041f7816 */ /* 0x002fe400000000ff */
[----:B------:R-:W-:-:S02]  /*b380*/  LOP3.LUT P2, RZ, R28, 0xff, R15, 0xc8, !PT ;  /* 0x000000ff1cff7812 */ /* 0x000fc4000784c80f */
[----:B------:R-:W-:Y:S02]  /*b390*/  LOP3.LUT P3, RZ, R29, 0xff, R18, 0xc8, !PT ;  /* 0x000000ff1dff7812 */ /* 0x000fe4000786c812 */
[----:B---3--:R-:W-:Y:S02]  /*b3a0*/  PRMT R33, R36, 0x7770, RZ ;  /* 0x0000777024217816 */ /* 0x008fe400000000ff */
[----:B------:R-:W-:Y:S02]  /*b3b0*/  LOP3.LUT P4, RZ, R44, 0xff, R13, 0xc8, !PT ;  /* 0x000000ff2cff7812 */ /* 0x000fe4000788c80d */
[C---:B------:R-:W-:Y:S02]  /*b3c0*/  PRMT R32, R36.reuse, 0x7771, RZ ;  /* 0x0000777124207816 */ /* 0x040fe400000000ff */
[----:B------:R-:W-:Y:S02]  /*b3d0*/  LOP3.LUT P5, RZ, R31, 0xff, R14, 0xc8, !PT ;  /* 0x000000ff1fff7812 */ /* 0x000fe400078ac80e */
[----:B-----5:R-:W-:-:S02]  /*b3e0*/  PRMT R35, R36, 0x7772, RZ ;  /* 0x0000777224237816 */ /* 0x020fc400000000ff */
[----:B------:R-:W-:Y:S02]  /*b3f0*/  PRMT R36, R36, 0x7773, RZ ;  /* 0x0000777324247816 */ /* 0x000fe400000000ff */
[C---:B----4-:R-:W-:Y:S02]  /*b400*/  PRMT R39, R30.reuse, 0x7770, RZ ;  /* 0x000077701e277816 */ /* 0x050fe400000000ff */
[----:B------:R-:W-:Y:S02]  /*b410*/  PRMT R37, R30, 0x7771, RZ ;  /* 0x000077711e257816 */ /* 0x000fe400000000ff */
        /* <DEDUP_REMOVED lines=10> */
[C---:B------:R-:W-:Y:S02]  /*b4c0*/  PRMT R38, R34.reuse, 0x7770, RZ ;  /* 0x0000777022267816 */ /* 0x040fe400000000ff */
[C---:B------:R-:W-:Y:S02]  /*b4d0*/  PRMT R5, R34.reuse, 0x7771, RZ ;  /* 0x0000777122057816 */ /* 0x040fe400000000ff */
[----:B------:R-:W-:Y:S02]  /*b4e0*/  PRMT R4, R34, 0x7772, RZ ;  /* 0x0000777222047816 */ /* 0x000fe400000000ff */
[C---:B------:R-:W-:Y:S02]  /*b4f0*/  PRMT R42, R30.reuse, 0x7772, RZ ;  /* 0x000077721e2a7816 */ /* 0x040fe400000000ff */
[----:B------:R-:W-:-:S02]  /*b500*/  PRMT R7, R30, 0x7773, RZ ;  /* 0x000077731e077816 */ /* 0x000fc400000000ff */
[----:B------:R-:W-:Y:S02]  /*b510*/  PRMT R34, R34, 0x7773, RZ ;  /* 0x0000777322227816 */ /* 0x000fe400000000ff */
[----:B------:R-:W-:Y:S02]  /*b520*/  SEL R12, RZ, 0x1, !P6 ;  /* 0x00000001ff0c7807 */ /* 0x000fe40007000000 */
[----:B------:R-:W-:Y:S02]  /*b530*/  SEL R11, RZ, 0x1, !P1 ;  /* 0x00000001ff0b7807 */ /* 0x000fe40004800000 */
        /* <DEDUP_REMOVED lines=18> */
.L_x_3372:
[----:B------:R-:W-:Y:S02]  /*b660*/  PRMT R30, R44, 0x7610, R30 ;  /* 0x000076102c1e7816 */ /* 0x000fe4000000001e */
[----:B------:R-:W-:Y:S02]  /*b670*/  PRMT R43, R37, 0x7610, R43 ;  /* 0x00007610252b7816 */ /* 0x000fe4000000002b */
[----:B------:R-:W-:Y:S02]  /*b680*/  PRMT R37, R5, 0x7610, R37 ;  /* 0x0000761005257816 */ /* 0x000fe40000000025 */
[----:B------:R-:W-:-:S07]  /*b690*/  PRMT R44, R4, 0x7610, R44 ;  /* 0x00007610042c7816 */ /* 0x000fce000000002c */
.L_x_3371:
[----:B------:R-:W-:Y:S05]  /*b6a0*/  BSYNC B0 ;  /* 0x0000000000007941 */ /* 0x000fea0003800000 */
.L_x_3370:
        /* <DEDUP_REMOVED lines=8> */
[----:B------:R-:W-:-:S04]  /*b730*/  IADD3 R45, R41, R0, RZ ;  /* 0x00000000292d7210 */ /* 0x000fc80007ffe0ff */
[----:B------:R-:W-:Y:S02]  /*b740*/  ISETP.GE.U32.AND P1, PT, R45, R40, PT ;  /* 0x000000282d00720c */ /* 0x000fe40003f26070 */
[C---:B--2---:R-:W-:Y:S02]  /*b750*/  PRMT R28, R4.reuse, 0x7770, RZ ;  /* 0x00007770041c7816 */ /* 0x044fe400000000ff */
[C---:B------:R-:W-:Y:S02]  /*b760*/  PRMT R29, R4.reuse, 0x7771, RZ ;  /* 0x00007771041d7816 */ /* 0x040fe400000000ff */
[C---:B------:R-:W-:Y:S02]  /*b770*/  PRMT R30, R4.reuse, 0x7772, RZ ;  /* 0x00007772041e7816 */ /* 0x040fe400000000ff */
[----:B------:R-:W-:-:S05]  /*b780*/  PRMT R31, R4, 0x7773, RZ ;  /* 0x00007773041f7816 */ /* 0x000fca00000000ff */
        /* <DEDUP_REMOVED lines=13> */
[----:B------:R-:W-:-:S05]  /*b860*/  IMAD.IADD R5, R45, 0x1, R0 ;  /* 0x000000012d057824 */ /* 0x000fca00078e0200 */
[----:B------:R-:W-:-:S13]  /*b870*/  ISETP.GE.U32.AND P1, PT, R5, R40, PT ;  /* 0x000000280500720c */ /* 0x000fda0003f26070 */
[-C--:B------:R-:W-:Y:S02]  /*b880*/  @!P1 IMAD R4, R5, R6.reuse, RZ ;  /* 0x0000000605049224 */ /* 0x080fe400078e02ff */
[----:B------:R-:W-:-:S03]  /*b890*/  IMAD R6, R45, R6, RZ ;  /* 0x000000062d067224 */ /* 0x000fc600078e02ff */
[----:B------:R-:W-:Y:S02]  /*b8a0*/  @!P1 LOP3.LUT R5, R4, 0xfffffffc, RZ, 0xc0, !PT ;  /* 0xfffffffc04059812 */ /* 0x000fe400078ec0ff */
[----:B------:R-:W-:Y:S02]  /*b8b0*/  LOP3.LUT R7, R6, 0xfffffffc, RZ, 0xc0, !PT ;  /* 0xfffffffc06077812 */ /* 0x000fe400078ec0ff */
[----:B------:R-:W-:-:S04]  /*b8c0*/  @!P1 IADD3 R4, P2, R5, R16, RZ ;  /* 0x0000001005049210 */ /* 0x000fc80007f5e0ff */
[----:B------:R-:W-:Y:S02]  /*b8d0*/  @!P1 IADD3.X R5, RZ, R19, RZ, P2, !PT ;  /* 0x00000013ff059210 */ /* 0x000fe400017fe4ff */
[----:B------:R-:W-:-:S03]  /*b8e0*/  IADD3 R6, P2, R7, R16, RZ ;  /* 0x0000001007067210 */ /* 0x000fc60007f5e0ff */
[----:B------:R-:W2:Y:S02]  /*b8f0*/  @!P1 LDG.E R4, desc[UR58][R4.64] ;  /* 0x0000003a04049981 */ /* 0x000ea4000c1e1900 */
[----:B------:R-:W-:-:S06]  /*b900*/  IMAD.X R7, RZ, RZ, R19, P2 ;  /* 0x000000ffff077224 */ /* 0x000fcc00010e0613 */
[----:B------:R-:W3:Y:S01]  /*b910*/  LDG.E R7, desc[UR58][R6.64] ;  /* 0x0000003a06077981 */ /* 0x000ee2000c1e1900 */
[C---:B--2---:R-:W-:Y:S02]  /*b920*/  @!P1 PRMT R39, R4.reuse, 0x7772, RZ ;  /* 0x0000777204279816 */ /* 0x044fe400000000ff */
[C---:B------:R-:W-:Y:S02]  /*b930*/  @!P1 PRMT R42, R4.reuse, 0x7773, RZ ;  /* 0x00007773042a9816 */ /* 0x040fe400000000ff */
[C---:B------:R-:W-:Y:S02]  /*b940*/  @!P1 PRMT R16, R4.reuse, 0x7770, RZ ;  /* 0x0000777004109816 */ /* 0x040fe400000000ff */
[----:B------:R-:W-:Y:S02]  /*b950*/  @!P1 PRMT R19, R4, 0x7771, RZ ;  /* 0x0000777104139816 */ /* 0x000fe400000000ff */
[----:B------:R-:W-:Y:S02]  /*b960*/  @!P1 PRMT R44, R39, 0x7610, R44 ;  /* 0x00007610272c9816 */ /* 0x000fe4000000002c */
[----:B------:R-:W-:-:S02]  /*b970*/  @!P1 PRMT R34, R42, 0x7610, R34 ;  /* 0x000076102a229816 */ /* 0x000fc40000000022 */
[C---:B---3--:R-:W-:Y:S02]  /*b980*/  PRMT R39, R7.reuse, 0x7770, RZ ;  /* 0x0000777007277816 */ /* 0x048fe400000000ff */
[C---:B------:R-:W-:Y:S02]  /*b990*/  PRMT R43, R7.reuse, 0x7771, RZ ;  /* 0x00007771072b7816 */ /* 0x040fe400000000ff */
[----:B------:R-:W-:Y:S02]  /*b9a0*/  PRMT R42, R7, 0x7772, RZ ;  /* 0x00007772072a7816 */ /* 0x000fe400000000ff */
[----:B------:R-:W-:Y:S02]  /*b9b0*/  @!P1 PRMT R38, R16, 0x7610, R38 ;  /* 0x0000761010269816 */ /* 0x000fe40000000026 */
[----:B------:R-:W-:Y:S02]  /*b9c0*/  @!P1 PRMT R37, R19, 0x7610, R37 ;  /* 0x0000761013259816 */ /* 0x000fe40000000025 */
[----:B------:R-:W-:-:S07]  /*b9d0*/  PRMT R7, R7, 0x7773, RZ ;  /* 0x0000777307077816 */ /* 0x000fce00000000ff */
.L_x_3375:
[----:B------:R-:W-:Y:S05]  /*b9e0*/  BSYNC B0 ;  /* 0x0000000000007941 */ /* 0x000fea0003800000 */
.L_x_3374:
        /* <DEDUP_REMOVED lines=29> */
[----:B------:R-:W-:-:S02]  /*bbc0*/  SEL R8, RZ, 0x1, !P2 ;  /* 0x00000001ff087807 */ /* 0x000fc40005000000 */
[----:B------:R-:W-:Y:S02]  /*bbd0*/  SEL R20, RZ, 0x1, !P1 ;  /* 0x00000001ff147807 */ /* 0x000fe40004800000 */
[----:B------:R-:W-:-:S03]  /*bbe0*/  SEL R21, RZ, 0x1, !P0 ;  /* 0x00000001ff157807 */ /* 0x000fc60004000000 */
        /* <DEDUP_REMOVED lines=14> */
.L_x_3377:
[----:B------:R-:W-:Y:S05]  /*bcd0*/  BSYNC B0 ;  /* 0x0000000000007941 */ /* 0x000fea0003800000 */
.L_x_3376:
        /* <DEDUP_REMOVED lines=25> */
.L_x_3352:
        /* <DEDUP_REMOVED lines=38> */
.L_x_3381:
[C---:B------:R-:W-:Y:S01]  /*c0d0*/  LOP3.LUT R5, R29.reuse, 0xfffffffc, RZ, 0xc0, !PT ;  /* 0xfffffffc1d057812 */ /* 0x040fe200078ec0ff */
[----:B------:R-:W-:-:S03]  /*c0e0*/  IMAD.IADD R29, R29, 0x1, R0 ;  /* 0x000000011d1d7824 */ /* 0x000fc600078e0200 */
[----:B------:R-:W-:Y:S02]  /*c0f0*/  IADD3 R4, P0, R5, R16, RZ ;  /* 0x0000001005047210 */ /* 0x000fe40007f1e0ff */
[C---:B------:R-:W-:Y:S02]  /*c100*/  LOP3.LUT R7, R29.reuse, 0xfffffffc, RZ, 0xc0, !PT ;  /* 0xfffffffc1d077812 */ /* 0x040fe400078ec0ff */
[----:B------:R-:W-:Y:S01]  /*c110*/  IADD3 R29, R29, R0, RZ ;  /* 0x000000001d1d7210 */ /* 0x000fe20007ffe0ff */
[--C-:B------:R-:W-:Y:S01]  /*c120*/  IMAD.X R5, RZ, RZ, R19.reuse, P0 ;  /* 0x000000ffff057224 */ /* 0x100fe200000e0613 */
[-C--:B------:R-:W-:Y:S02]  /*c130*/  IADD3 R6, P0, R7, R16.reuse, RZ ;  /* 0x0000001007067210 */ /* 0x080fe40007f1e0ff */
[C---:B------:R-:W-:Y:S01]  /*c140*/  LOP3.LUT R31, R29.reuse, 0xfffffffc, RZ, 0xc0, !PT ;  /* 0xfffffffc1d1f7812 */ /* 0x040fe200078ec0ff */
[----:B------:R-:W-:Y:S01]  /*c150*/  IMAD.IADD R29, R29, 0x1, R0 ;  /* 0x000000011d1d7824 */ /* 0x000fe200078e0200 */
[----:B------:R0:W2:Y:S01]  /*c160*/  LDG.E R33, desc[UR58][R4.64] ;  /* 0x0000003a04217981 */ /* 0x0000a2000c1e1900 */
[----:B------:R-:W-:Y:S01]  /*c170*/  IMAD.X R7, RZ, RZ, R19, P0 ;  /* 0x000000ffff077224 */ /* 0x000fe200000e0613 */
[----:B------:R-:W-:-:S02]  /*c180*/  IADD3 R30, P0, R31, R16, RZ ;  /* 0x000000101f1e7210 */ /* 0x000fc40007f1e0ff */
[----:B------:R-:W-:Y:S02]  /*c190*/  LOP3.LUT R37, R29, 0xfffffffc, RZ, 0xc0, !PT ;  /* 0xfffffffc1d257812 */ /* 0x000fe400078ec0ff */
[----:B------:R-:W-:Y:S01]  /*c1a0*/  IADD3.X R31, RZ, R19, RZ, P0, !PT ;  /* 0x00000013ff1f7210 */ /* 0x000fe200007fe4ff */
[----:B------:R-:W3:Y:S01]  /*c1b0*/  LDG.E R6, desc[UR58][R6.64] ;  /* 0x0000003a06067981 */ /* 0x000ee2000c1e1900 */
[----:B------:R-:W-:-:S03]  /*c1c0*/  IADD3 R36, P0, R37, R16, RZ ;  /* 0x0000001025247210 */ /* 0x000fc60007f1e0ff */
[----:B------:R-:W4:Y:S02]  /*c1d0*/  LDG.E R30, desc[UR58][R30.64] ;  /* 0x0000003a1e1e7981 */ /* 0x000f24000c1e1900 */
[----:B------:R-:W-:-:S05]  /*c1e0*/  IMAD.X R37, RZ, RZ, R19, P0 ;  /* 0x000000ffff257224 */ /* 0x000fca00000e0613 */
[----:B------:R1:W5:Y:S01]  /*c1f0*/  LDG.E R4, desc[UR58][R36.64] ;  /* 0x0000003a24047981 */ /* 0x000362000c1e1900 */
[----:B------:R-:W-:-:S04]  /*c200*/  IMAD.IADD R29, R29, 0x1, R0 ;  /* 0x000000011d1d7824 */ /* 0x000fc800078e0200 */
[----:B0-----:R-:W-:-:S05]  /*c210*/  IMAD R5, R0, 0x3, R29 ;  /* 0x0000000300057824 */ /* 0x001fca00078e021d */
        /* <DEDUP_REMOVED lines=9> */
[C---:B---3--:R-:W-:Y:S02]  /*c2b0*/  PRMT R35, R6.reuse, 0x7770, RZ ;  /* 0x0000777006237816 */ /* 0x048fe400000000ff */
[C---:B------:R-:W-:Y:S02]  /*c2c0*/  PRMT R32, R6.reuse, 0x7771, RZ ;  /* 0x0000777106207816 */ /* 0x040fe400000000ff */
[----:B-1----:R-:W-:-:S02]  /*c2d0*/  PRMT R37, R6, 0x7772, RZ ;  /* 0x0000777206257816 */ /* 0x002fc400000000ff */
        /* <DEDUP_REMOVED lines=13> */
[C---:B-----5:R-:W-:Y:S02]  /*c3b0*/  PRMT R7, R4.reuse, 0x7770, RZ ;  /* 0x0000777004077816 */ /* 0x060fe400000000ff */
        /* <DEDUP_REMOVED lines=25> */
.L_x_3380:
        /* <DEDUP_REMOVED lines=8> */
.L_x_3379:
[----:B------:R-:W-:Y:S05]  /*c5d0*/  BSYNC B0 ;  /* 0x0000000000007941 */ /* 0x000fea0003800000 */
.L_x_3378:
[----:B------:R-:W-:Y:S01]  /*c5e0*/  ISETP.GE.U32.AND P0, PT, R29, R40, PT ;  /* 0x000000281d00720c */ /* 0x000fe20003f06070 */
[----:B------:R-:W-:-:S12]  /*c5f0*/  BSSY B0, `(.L_x_3382) ;  /* 0x000002e000007945 */ /* 0x000fd80003800000 */
[----:B------:R-:W-:Y:S05]  /*c600*/  @P0 BRA `(.L_x_3383) ;  /* 0x0000000000b00947 */ /* 0x000fea0003800000 */
        /* <DEDUP_REMOVED lines=22> */
[C---:B------:R-:W-:Y:S01]  /*c770*/  IMAD.IADD R5, R7.reuse, 0x1, R0 ;  /* 0x0000000107057824 */ /* 0x040fe200078e0200 */
[----:B------:R-:W-:-:S04]  /*c780*/  LOP3.LUT R7, R7, 0xfffffffc, RZ, 0xc0, !PT ;  /* 0xfffffffc07077812 */ /* 0x000fc800078ec0ff */
[----:B------:R-:W-:-:S13]  /*c790*/  ISETP.GE.U32.AND P1, PT, R5, R40, PT ;  /* 0x000000280500720c */ /* 0x000fda0003f26070 */
[----:B------:R-:W-:-:S04]  /*c7a0*/  @!P1 LOP3.LUT R5, R5, 0xfffffffc, RZ, 0xc0, !PT ;  /* 0xfffffffc05059812 */ /* 0x000fc800078ec0ff */
[----:B------:R-:W-:-:S05]  /*c7b0*/  @!P1 IADD3 R4, P2, R5, R16, RZ ;  /* 0x0000001005049210 */ /* 0x000fca0007f5e0ff */
[----:B------:R-:W-:Y:S01]  /*c7c0*/  @!P1 IMAD.X R5, RZ, RZ, R19, P2 ;  /* 0x000000ffff059224 */ /* 0x000fe200010e0613 */
[----:B------:R-:W-:-:S04]  /*c7d0*/  IADD3 R6, P2, R7, R16, RZ ;  /* 0x0000001007067210 */ /* 0x000fc80007f5e0ff */
[----:B------:R-:W2:Y:S01]  /*c7e0*/  @!P1 LDG.E R4, desc[UR58][R4.64] ;  /* 0x0000003a04049981 */ /* 0x000ea2000c1e1900 */
[----:B------:R-:W-:-:S05]  /*c7f0*/  IADD3.X R7, RZ, R19, RZ, P2, !PT ;  /* 0x00000013ff077210 */ /* 0x000fca00017fe4ff */
[----:B------:R-:W3:Y:S01]  /*c800*/  LDG.E R6, desc[UR58][R6.64] ;  /* 0x0000003a06067981 */ /* 0x000ee2000c1e1900 */
[C---:B--2---:R-:W-:Y:S02]  /*c810*/  @!P1 PRMT R38, R4.reuse, 0x7772, RZ ;  /* 0x0000777204269816 */ /* 0x044fe400000000ff */
[C---:B------:R-:W-:Y:S02]  /*c820*/  @!P1 PRMT R41, R4.reuse, 0x7773, RZ ;  /* 0x0000777304299816 */ /* 0x040fe400000000ff */
[C---:B------:R-:W-:Y:S02]  /*c830*/  @!P1 PRMT R16, R4.reuse, 0x7770, RZ ;  /* 0x0000777004109816 */ /* 0x040fe400000000ff */
[----:B------:R-:W-:Y:S02]  /*c840*/  @!P1 PRMT R19, R4, 0x7771, RZ ;  /* 0x0000777104139816 */ /* 0x000fe400000000ff */
[----:B------:R-:W-:Y:S02]  /*c850*/  @!P1 PRMT R45, R38, 0x7610, R45 ;  /* 0x00007610262d9816 */ /* 0x000fe4000000002d */
[----:B------:R-:W-:-:S02]  /*c860*/  @!P1 PRMT R44, R41, 0x7610, R44 ;  /* 0x00007610292c9816 */ /* 0x000fc4000000002c */
[----:B------:R-:W-:Y:S02]  /*c870*/  @!P1 PRMT R39, R16, 0x7610, R39 ;  /* 0x0000761010279816 */ /* 0x000fe40000000027 */
[----:B------:R-:W-:Y:S02]  /*c880*/  @!P1 PRMT R36, R19, 0x7610, R36 ;  /* 0x0000761013249816 */ /* 0x000fe40000000024 */
[C---:B---3--:R-:W-:Y:S02]  /*c890*/  PRMT R38, R6.reuse, 0x7770, RZ ;  /* 0x0000777006267816 */ /* 0x048fe400000000ff */
[C---:B------:R-:W-:Y:S02]  /*c8a0*/  PRMT R41, R6.reuse, 0x7771, RZ ;  /* 0x0000777106297816 */ /* 0x040fe400000000ff */
[C---:B------:R-:W-:Y:S02]  /*c8b0*/  PRMT R43, R6.reuse, 0x7772, RZ ;  /* 0x00007772062b7816 */ /* 0x040fe400000000ff */
[----:B------:R-:W-:-:S07]  /*c8c0*/  PRMT R42, R6, 0x7773, RZ ;  /* 0x00007773062a7816 */ /* 0x000fce00000000ff */
.L_x_3383:
[----:B------:R-:W-:Y:S05]  /*c8d0*/  BSYNC B0 ;  /* 0x0000000000007941 */ /* 0x000fea0003800000 */
.L_x_3382:
        /* <DEDUP_REMOVED lines=46> */
.L_x_3385:
[----:B------:R-:W-:Y:S05]  /*cbc0*/  BSYNC B0 ;  /* 0x0000000000007941 */ /* 0x000fea0003800000 */
.L_x_3384:
        /* <DEDUP_REMOVED lines=24> */
.L_x_3336:
[----:B------:R-:W-:Y:S05]  /*cd50*/  BSYNC B6 ;  /* 0x0000000000067941 */ /* 0x000fea0003800000 */
.L_x_3335:
        /* <DEDUP_REMOVED lines=18> */
.L_x_3389:
        /* <DEDUP_REMOVED lines=28> */
.L_x_3388:
[----:B------:R-:W-:Y:S05]  /*d040*/  BSYNC B0 ;  /* 0x0000000000007941 */ /* 0x000fea0003800000 */
.L_x_3387:
[----:B------:R-:W-:Y:S01]  /*d050*/  IMAD.MOV.U32 R4, RZ, RZ, R7 ;  /* 0x000000ffff047224 */ /* 0x000fe200078e0007 */
[----:B------:R-:W-:Y:S06]  /*d060*/  @P3 BRA `(.L_x_3389) ;  /* 0xfffffffc00843947 */ /* 0x000fec000383ffff */
.L_x_3386:
        /* <DEDUP_REMOVED lines=22> */
.L_x_3394:
        /* <DEDUP_REMOVED lines=25> */
.L_x_3393:
[----:B------:R-:W-:Y:S05]  /*d360*/  BSYNC B0 ;  /* 0x0000000000007941 */ /* 0x000fea0003800000 */
.L_x_3392:
[----:B------:R-:W-:-:S04]  /*d370*/  SHF.R.S32.HI R4, RZ, 0x1, R4 ;  /* 0x00000001ff047819 */ /* 0x000fc80000011404 */
[----:B------:R-:W-:-:S13]  /*d380*/  ISETP.GE.AND P0, PT, R4, 0x20, PT ;  /* 0x000000200400780c */ /* 0x000fda0003f06270 */
[----:B------:R-:W-:Y:S05]  /*d390*/  @P0 BRA `(.L_x_3394) ;  /* 0xfffffffc008c0947 */ /* 0x000fea000383ffff */
[----:B0-----:R-:W-:-:S07]  /*d3a0*/  IMAD.MOV.U32 R0, RZ, RZ, 0x20 ;  /* 0x00000020ff007424 */ /* 0x001fce00078e00ff */
.L_x_3391:
[----:B------:R-:W-:Y:S01]  /*d3b0*/  ISETP.GE.AND P0, PT, R0, 0x2, PT ;  /* 0x000000020000780c */ /* 0x000fe20003f06270 */
[----:B------:R-:W-:Y:S05]  /*d3c0*/  WARPSYNC.ALL ;  /* 0x0000000000007948 */ /* 0x000fea0003800000 */
[----:B------:R-:W-:Y:S07]  /*d3d0*/  BAR.SYNC.DEFER_BLOCKING 0x0 ;  /* 0x0000000000007b1d */ /* 0x000fee0000010000 */
[----:B------:R-:W-:Y:S05]  /*d3e0*/  @!P0 BRA `(.L_x_3390) ;  /* 0x0000000000848947 */ /* 0x000fea0003800000 */
[----:B------:R-:W-:-:S07]  /*d3f0*/  IMAD.MOV.U32 R3, RZ, RZ, 0x1 ;  /* 0x00000001ff037424 */ /* 0x000fce00078e00ff */
.L_x_3395:
[----:B------:R-:W-:Y:S02]  /*d400*/  LOP3.LUT R4, R26, 0xffff, RZ, 0xc0, !PT ;  /* 0x0000ffff1a047812 */ /* 0x000fe400078ec0ff */
[----:B------:R-:W-:Y:S02]  /*d410*/  LOP3.LUT R5, R25, 0xffff, RZ, 0xc0, !PT ;  /* 0x0000ffff19057812 */ /* 0x000fe400078ec0ff */
[----:B------:R-:W-:Y:S02]  /*d420*/  PRMT R4, R4, 0x8880, RZ ;  /* 0x0000888004047816 */ /* 0x000fe400000000ff */
[----:B------:R-:W-:Y:S02]  /*d430*/  LOP3.LUT R6, R19, 0xffff, RZ, 0xc0, !PT ;  /* 0x0000ffff13067812 */ /* 0x000fe400078ec0ff */
[----:B------:R-:W-:Y:S02]  /*d440*/  LOP3.LUT R7, R16, 0xffff, RZ, 0xc0, !PT ;  /* 0x0000ffff10077812 */ /* 0x000fe400078ec0ff */
[----:B------:R-:W-:Y:S01]  /*d450*/  PRMT R5, R5, 0x8880, RZ ;  /* 0x0000888005057816 */ /* 0x000fe200000000ff */
[----:B------:R-:W0:Y:S01]  /*d460*/  SHFL.DOWN PT, R4, R4, R3, 0x1f ;  /* 0x08001f0304047589 */ /* 0x000e2200000e0000 */
[----:B------:R-:W-:-:S02]  /*d470*/  PRMT R8, R6, 0x8880, RZ ;  /* 0x0000888006087816 */ /* 0x000fc400000000ff */
[----:B------:R-:W-:Y:S02]  /*d480*/  PRMT R12, R7, 0x8880, RZ ;  /* 0x00008880070c7816 */ /* 0x000fe400000000ff */
[----:B------:R-:W-:Y:S02]  /*d490*/  MOV R6, R5 ;  /* 0x0000000500067202 */ /* 0x000fe40000000f00 */
        /* <DEDUP_REMOVED lines=22> */
.L_x_3390:
        /* <DEDUP_REMOVED lines=279> */
.L_x_3396:
        /* <DEDUP_REMOVED lines=275> */
.L_x_3397:
[----:B------:R-:W-:Y:S02]  /*f8a0*/  IMAD.MOV.U32 R18, RZ, RZ, RZ ;  /* 0x000000ffff127224 */ /* 0x000fe400078e00ff */
[----:B------:R-:W-:Y:S01]  /*f8b0*/  IMAD.MOV.U32 R24, RZ, RZ, RZ ;  /* 0x000000ffff187224 */ /* 0x000fe200078e00ff */
[----:B------:R-:W-:Y:S06]  /*f8c0*/  @!P1 BRA `(.L_x_3398) ;  /* 0x0000001000489947 */ /* 0x000fec0003800000 */
[----:B0-----:R-:W-:Y:S01]  /*f8d0*/  IADD3 R5, R23, 0x2, RZ ;  /* 0x0000000217057810 */ /* 0x001fe20007ffe0ff */
        /* <DEDUP_REMOVED lines=273> */
.L_x_3398:
[----:B------:R-:W-:Y:S05]  /*109f0*/  @!P1 BRA `(.L_x_3399) ;  /* 0x0000001000489947 */ /* 0x000fea0003800000 */
        /* <DEDUP_REMOVED lines=274> */
.L_x_3399:
        /* <DEDUP_REMOVED lines=294> */
.L_x_3401:
        /* <DEDUP_REMOVED lines=275> */
.L_x_3402:
        /* <DEDUP_REMOVED lines=277> */
.L_x_3403:
        /* <DEDUP_REMOVED lines=275> */
.L_x_3404:
        /* <DEDUP_REMOVED lines=14> */
.L_x_3406:
[----:B------:R-:W-:Y:S05]  /*16210*/  BSYNC B0 ;  /* 0x0000000000007941 */ /* 0x000fea0003800000 */
.L_x_3405:
        /* <DEDUP_REMOVED lines=17> */
.L_x_3408:
[----:B------:R-:W-:Y:S05]  /*16330*/  BSYNC B0 ;  /* 0x0000000000007941 */ /* 0x000fea0003800000 */
.L_x_3407:
        /* <DEDUP_REMOVED lines=35> */
.L_x_3410:
[----:B------:R-:W-:Y:S05]  /*16570*/  BSYNC B0 ;  /* 0x0000000000007941 */ /* 0x000fea0003800000 */
.L_x_3409:
        /* <DEDUP_REMOVED lines=38> */
.L_x_3415:
        /* <DEDUP_REMOVED lines=18> */
.L_x_3414:
[----:B------:R-:W-:Y:S05]  /*16900*/  BRA `(.L_x_3413) ;  /* 0x0000000000847947 */ /* 0x000fea0003800000 */
.L_x_3412:
        /* <DEDUP_REMOVED lines=15> */
.L_x_3416:
        /* <DEDUP_REMOVED lines=18> */
.L_x_3413:
[----:B------:R-:W-:Y:S05]  /*16b20*/  BSYNC B0 ;  /* 0x0000000000007941 */ /* 0x000fea0003800000 */
.L_x_3411:
        /* <DEDUP_REMOVED lines=14> */
.L_x_3420:
        /* <DEDUP_REMOVED lines=27> */
.L_x_3419:
[----:B------:R-:W-:Y:S05]  /*16dc0*/  BSYNC B0 ;  /* 0x0000000000007941 */ /* 0x000fea0003800000 */
.L_x_3418:
[----:B------:R-:W-:Y:S01]  /*16dd0*/  IMAD.MOV.U32 R6, RZ, RZ, R9 ;  /* 0x000000ffff067224 */ /* 0x000fe200078e0009 */
[----:B------:R-:W-:Y:S06]  /*16de0*/  @P4 BRA `(.L_x_3420) ;  /* 0xfffffffc00884947 */ /* 0x000fec000383ffff */
.L_x_3417:
[----:B------:R-:W-:Y:S02]  /*16df0*/  ULDC UR4, c[0x0][0x22c] ;  /* 0x00008b0000047ab9 */ /* 0x000fe40000000800 */
[----:B------:R-:W-:-:S13]  /*16e00*/  ISETP.NE.AND P0, PT, RZ, UR4, PT ;  /* 0x00000004ff007c0c */ /* 0x000fda000bf05270 */
[----:B------:R-:W-:Y:S05]  /*16e10*/  @!P0 BRA `(.L_x_3421) ;  /* 0x0000000400348947 */ /* 0x000fea0003800000 */
[----:B------:R-:W-:Y:S02]  /*16e20*/  ISETP.GT.AND P0, PT, R3, 0x20, PT ;  /* 0x000000200300780c */ /* 0x000fe40003f04270 */
[----:B------:R-:W-:-:S11]  /*16e30*/  MOV R6, R3 ;  /* 0x0000000300067202 */ /* 0x000fd60000000f00 */
[----:B------:R-:W-:Y:S05]  /*16e40*/  @!P0 BRA `(.L_x_3422) ;  /* 0x0000000000988947 */ /* 0x000fea0003800000 */
[----:B------:R-:W-:-:S04]  /*16e50*/  PRMT R6, R25, 0x7604, R26 ;  /* 0x0000760419067816 */ /* 0x000fc8000000001a */
[----:B0-----:R-:W-:Y:S02]  /*16e60*/  PRMT R7, R19, 0x7054, R6 ;  /* 0x0000705413077816 */ /* 0x001fe40000000006 */
[----:B------:R-:W-:Y:S02]  /*16e70*/  LEA.HI R6, R3, R3, RZ, 0x1 ;  /* 0x0000000303067211 */ /* 0x000fe400078f08ff */
[----:B------:R-:W-:Y:S02]  /*16e80*/  PRMT R9, R16, 0x654, R7 ;  /* 0x0000065410097816 */ /* 0x000fe40000000007 */
[----:B------:R-:W-:Y:S01]  /*16e90*/  SHF.R.S32.HI R7, RZ, 0x1, R6 ;  /* 0x00000001ff077819 */ /* 0x000fe20000011406 */
[----:B------:R-:W-:Y:S02]  /*16ea0*/  IMAD.MOV.U32 R6, RZ, RZ, 0x20 ;  /* 0x00000020ff067424 */ /* 0x000fe400078e00ff */
[----:B------:R1:W-:Y:S01]  /*16eb0*/  STS [R0], R9 ;  /* 0x0000000900007388 */ /* 0x0003e20000000800 */
[----:B------:R-:W-:-:S13]  /*16ec0*/  ISETP.GE.AND P0, PT, R7, 0x20, PT ;  /* 0x000000200700780c */ /* 0x000fda0003f06270 */
[----:B-1----:R-:W-:Y:S05]  /*16ed0*/  @!P0 BRA `(.L_x_3422) ;  /* 0x0000000000748947 */ /* 0x002fea0003800000 */
.L_x_3425:
        /* <DEDUP_REMOVED lines=24> */
.L_x_3424:
[----:B------:R-:W-:Y:S05]  /*17060*/  BSYNC B0 ;  /* 0x0000000000007941 */ /* 0x000fea0003800000 */
.L_x_3423:
[----:B------:R-:W-:-:S04]  /*17070*/  SHF.R.S32.HI R7, RZ, 0x1, R7 ;  /* 0x00000001ff077819 */ /* 0x000fc80000011407 */
[----:B------:R-:W-:-:S13]  /*17080*/  ISETP.GE.AND P0, PT, R7, 0x20, PT ;  /* 0x000000200700780c */ /* 0x000fda0003f06270 */
[----:B------:R-:W-:Y:S05]  /*17090*/  @P0 BRA `(.L_x_3425) ;  /* 0xfffffffc00900947 */ /* 0x000fea000383ffff */
[----:B------:R-:W-:-:S07]  /*170a0*/  IMAD.MOV.U32 R6, RZ, RZ, 0x20 ;  /* 0x00000020ff067424 */ /* 0x000fce00078e00ff */
.L_x_3422:
[----:B------:R-:W-:Y:S01]  /*170b0*/  BAR.SYNC.DEFER_BLOCKING 0x0 ;  /* 0x0000000000007b1d */ /* 0x000fe20000010000 */
[----:B------:R-:W-:-:S13]  /*170c0*/  ISETP.GE.AND P0, PT, R6, 0x2, PT ;  /* 0x000000020600780c */ /* 0x000fda0003f06270 */
[----:B------:R-:W-:Y:S05]  /*170d0*/  @!P0 BRA `(.L_x_3421) ;  /* 0x0000000000848947 */ /* 0x000fea0003800000 */
[----:B------:R-:W-:-:S07]  /*170e0*/  IMAD.MOV.U32 R3, RZ, RZ, 0x1 ;  /* 0x00000001ff037424 */ /* 0x000fce00078e00ff */
.L_x_3426:
[----:B0-----:R-:W-:Y:S02]  /*170f0*/  LOP3.LUT R0, R26, 0xffff, RZ, 0xc0, !PT ;  /* 0x0000ffff1a007812 */ /* 0x001fe400078ec0ff */
        /* <DEDUP_REMOVED lines=31> */
.L_x_3421:
        /* <DEDUP_REMOVED lines=21> */
.L_x_3428:
        /* <DEDUP_REMOVED lines=21> */
.L_x_3430:
        /* <DEDUP_REMOVED lines=24> */
.L_x_3431:
        /* <DEDUP_REMOVED lines=24> */
.L_x_3432:
        /* <DEDUP_REMOVED lines=24> */
.L_x_3433:
[----:B------:R-:W-:Y:S01]  /*17a10*/  ULDC.64 UR4, c[0x0][0x5e8] ;  /* 0x00017a0000047ab9 */ /* 0x000fe20000000a00 */
[----:B------:R-:W-:Y:S02]  /*17a20*/  LOP3.LUT P0, RZ, R16, 0xff, RZ, 0xc0, !PT ;  /* 0x000000ff10ff7812 */ /* 0x000fe4000780c0ff */
[----:B------:R-:W-:Y:S02]  /*17a30*/  IADD3 R18, P1, R18, UR4, RZ ;  /* 0x0000000412127c10 */ /* 0x000fe4000ff3e0ff */
[----:B0-----:R-:W-:-:S03]  /*17a40*/  SEL R3, RZ, 0x1, !P0 ;  /* 0x00000001ff037807 */ /* 0x001fc60004000000 */
[----:B------:R-:W-:-:S05]  /*17a50*/  IMAD.X R19, RZ, RZ, UR5, P1 ;  /* 0x00000005ff137e24 */ /* 0x000fca00088e06ff */
[----:B------:R-:W-:Y:S01]  /*17a60*/  STG.E.U8 desc[UR58][R18.64], R3 ;  /* 0x0000000312007986 */ /* 0x000fe2000c10113a */
[----:B------:R-:W-:Y:S05]  /*17a70*/  EXIT ;  /* 0x000000000000794d */ /* 0x000fea0003800000 */
.L_x_3429:
[----:B------:R-:W-:Y:S04]  /*17a80*/  STG.E.U8 desc[UR58][R4.64], R26 ;  /* 0x0000001a04007986 */ /* 0x000fe8000c10113a */
[----:B------:R-:W-:Y:S04]  /*17a90*/  STG.E.U8 desc[UR58][R4.64+0x1], R25 ;  /* 0x0000011904007986 */ /* 0x000fe8000c10113a */
[----:B------:R-:W-:Y:S04]  /*17aa0*/  STG.E.U8 desc[UR58][R4.64+0x2], R19 ;  /* 0x0000021304007986 */ /* 0x000fe8000c10113a */
[----:B------:R-:W-:Y:S01]  /*17ab0*/  STG.E.U8 desc[UR58][R4.64+0x3], R16 ;  /* 0x0000031004007986 */ /* 0x000fe2000c10113a */
[----:B------:R-:W-:Y:S05]  /*17ac0*/  EXIT ;  /* 0x000000000000794d */ /* 0x000fea0003800000 */
.L_x_3427:
[----:B------:R-:W-:Y:S01]  /*17ad0*/  ISETP.NE.AND P0, PT, RZ, UR36, PT ;  /* 0x00000024ff007c0c */ /* 0x000fe2000bf05270 */
[----:B------:R-:W-:Y:S02]  /*17ae0*/  ULDC.64 UR4, c[0x0][0x5e8] ;  /* 0x00017a0000047ab9 */ /* 0x000fe40000000a00 */
[----:B------:R-:W-:Y:S02]  /*17af0*/  IADD3 R4, P2, R23, UR4, RZ ;  /* 0x0000000417047c10 */ /* 0x000fe4000ff5e0ff */
[----:B------:R-:W-:Y:S02]  /*17b00*/  IADD3 R6, P3, R22, UR4, RZ ;  /* 0x0000000416067c10 */ /* 0x000fe4000ff7e0ff */
[----:B------:R-:W-:Y:S01]  /*17b10*/  IADD3 R2, P1, R24, UR4, RZ ;  /* 0x0000000418027c10 */ /* 0x000fe2000ff3e0ff */
[----:B------:R-:W-:Y:S01]  /*17b20*/  IMAD.X R5, RZ, RZ, UR5, P2 ;  /* 0x00000005ff057e24 */ /* 0x000fe200090e06ff */
[----:B------:R-:W-:Y:S01]  /*17b30*/  IADD3 R8, P4, R18, UR4, RZ ;  /* 0x0000000412087c10 */ /* 0x000fe2000ff9e0ff */
[----:B0-----:R-:W-:Y:S01]  /*17b40*/  IMAD.X R7, RZ, RZ, UR5, P3 ;  /* 0x00000005ff077e24 */ /* 0x001fe200098e06ff */
        /* <DEDUP_REMOVED lines=41> */
.L_x_3435:
        /* <DEDUP_REMOVED lines=24> */
.L_x_3436:
        /* <DEDUP_REMOVED lines=24> */
.L_x_3437:
        /* <DEDUP_REMOVED lines=24> */
.L_x_3438:
[----:B------:R-:W-:Y:S01]  /*18260*/  ULDC.64 UR4, c[0x0][0x5e8] ;  /* 0x00017a0000047ab9 */ /* 0x000fe20000000a00 */
[----:B------:R-:W-:Y:S02]  /*18270*/  LOP3.LUT P0, RZ, R16, 0xff, RZ, 0xc0, !PT ;  /* 0x000000ff10ff7812 */ /* 0x000fe4000780c0ff */
[----:B------:R-:W-:Y:S02]  /*18280*/  IADD3 R18, P1, R18, UR4, RZ ;  /* 0x0000000412127c10 */ /* 0x000fe4000ff3e0ff */
[----:B0-----:R-:W-:-:S03]  /*18290*/  SEL R3, RZ, 0x1, !P0 ;  /* 0x00000001ff037807 */ /* 0x001fc60004000000 */
[----:B------:R-:W-:-:S05]  /*182a0*/  IMAD.X R19, RZ, RZ, UR5, P1 ;  /* 0x00000005ff137e24 */ /* 0x000fca00088e06ff */
[----:B------:R-:W-:Y:S01]  /*182b0*/  STG.E.U8 desc[UR58][R18.64], R3 ;  /* 0x0000000312007986 */ /* 0x000fe2000c10113a */
[----:B------:R-:W-:Y:S05]  /*182c0*/  EXIT ;  /* 0x000000000000794d */ /* 0x000fea0003800000 */
.L_x_3434:
        /* <DEDUP_REMOVED lines=13> */
.L_x_3400:
        /* <DEDUP_REMOVED lines=31> */
.L_x_3440:
        /* <DEDUP_REMOVED lines=21> */
.L_x_3442:
        /* <DEDUP_REMOVED lines=24> */
.L_x_3443:
        /* <DEDUP_REMOVED lines=24> */
.L_x_3444:
        /* <DEDUP_REMOVED lines=24> */
.L_x_3445:
[----:B------:R-:W-:Y:S01]  /*18b60*/  ULDC.64 UR4, c[0x0][0x5e8] ;  /* 0x00017a0000047ab9 */ /* 0x000fe20000000a00 */
[----:B------:R-:W-:Y:S02]  /*18b70*/  LOP3.LUT P0, RZ, R16, 0xff, RZ, 0xc0, !PT ;  /* 0x000000ff10ff7812 */ /* 0x000fe4000780c0ff */
[----:B------:R-:W-:Y:S02]  /*18b80*/  IADD3 R18, P1, R18, UR4, RZ ;  /* 0x0000000412127c10 */ /* 0x000fe4000ff3e0ff */
[----:B0-----:R-:W-:-:S03]  /*18b90*/  SEL R3, RZ, 0x1, !P0 ;  /* 0x00000001ff037807 */ /* 0x001fc60004000000 */
[----:B------:R-:W-:-:S05]  /*18ba0*/  IMAD.X R19, RZ, RZ, UR5, P1 ;  /* 0x00000005ff137e24 */ /* 0x000fca00088e06ff */
[----:B------:R-:W-:Y:S01]  /*18bb0*/  STG.E.U8 desc[UR58][R18.64], R3 ;  /* 0x0000000312007986 */ /* 0x000fe2000c10113a */
[----:B------:R-:W-:Y:S05]  /*18bc0*/  EXIT ;  /* 0x000000000000794d */ /* 0x000fea0003800000 */
.L_x_3441:
[----:B------:R-:W-:Y:S04]  /*18bd0*/  STG.E.U8 desc[UR58][R4.64], R26 ;  /* 0x0000001a04007986 */ /* 0x000fe8000c10113a */
[----:B------:R-:W-:Y:S04]  /*18be0*/  STG.E.U8 desc[UR58][R4.64+0x1], R25 ;  /* 0x0000011904007986 */ /* 0x000fe8000c10113a */
[----:B------:R-:W-:Y:S04]  /*18bf0*/  STG.E.U8 desc[UR58][R4.64+0x2], R19 ;  /* 0x0000021304007986 */ /* 0x000fe8000c10113a */
[----:B------:R-:W-:Y:S01]  /*18c00*/  STG.E.U8 desc[UR58][R4.64+0x3], R16 ;  /* 0x0000031004007986 */ /* 0x000fe2000c10113a */
[----:B------:R-:W-:Y:S05]  /*18c10*/  EXIT ;  /* 0x000000000000794d */ /* 0x000fea0003800000 */
.L_x_3439:
[----:B0-----:R-:W-:Y:S01]  /*18c20*/  ISETP.NE.AND P0, PT, R0, RZ, PT ;  /* 0x000000ff0000720c */ /* 0x001fe20003f05270 */
        /* <DEDUP_REMOVED lines=48> */
.L_x_3447:
        /* <DEDUP_REMOVED lines=24> */
.L_x_3448:
        /* <DEDUP_REMOVED lines=24> */
.L_x_3449:
        /* <DEDUP_REMOVED lines=24> */
.L_x_3450:
[----:B------:R-:W-:Y:S01]  /*193b0*/  ULDC.64 UR4, c[0x0][0x5e8] ;  /* 0x00017a0000047ab9 */ /* 0x000fe20000000a00 */
[----:B------:R-:W-:Y:S02]  /*193c0*/  LOP3.LUT P0, RZ, R16, 0xff, RZ, 0xc0, !PT ;  /* 0x000000ff10ff7812 */ /* 0x000fe4000780c0ff */
[----:B------:R-:W-:Y:S02]  /*193d0*/  IADD3 R18, P1, R18, UR4, RZ ;  /* 0x0000000412127c10 */ /* 0x000fe4000ff3e0ff */
[----:B0-----:R-:W-:-:S03]  /*193e0*/  SEL R3, RZ, 0x1, !P0 ;  /* 0x00000001ff037807 */ /* 0x001fc60004000000 */
[----:B------:R-:W-:-:S05]  /*193f0*/  IMAD.X R19, RZ, RZ, UR5, P1 ;  /* 0x00000005ff137e24 */ /* 0x000fca00088e06ff */
[----:B------:R-:W-:Y:S01]  /*19400*/  STG.E.U8 desc[UR58][R18.64], R3 ;  /* 0x0000000312007986 */ /* 0x000fe2000c10113a */
[----:B------:R-:W-:Y:S05]  /*19410*/  EXIT ;  /* 0x000000000000794d */ /* 0x000fea0003800000 */
.L_x_3446:
        /* <DEDUP_REMOVED lines=13> */
.L_x_3451:
        /* <DEDUP_REMOVED lines=9> */
.L_x_7568:


//--------------------- .text._ZN2at6native13reduce_kernelILi512ELi1ENS0_8ReduceOpIhNS0_14func_wrapper_tIbZZZNS0_14or_kernel_cudaERNS_14TensorIteratorEENKUlvE_clEvENKUlvE_clEvEUlbhE_EEjbLi4ELi4EEEEEvT1_ --------------------------
	.section	.text._ZN2at6native13reduce_kernelILi512ELi1ENS0_8ReduceOpIhNS0_14func_wrapper_tIbZZZNS0_14or_kernel_cudaERNS_14TensorIteratorEENKUlvE_clEvENKUlvE_clEvEUlbhE_EEjbLi4ELi4EEEEEvT1_,"ax",@progbits
	.align	128
        .global         _ZN2at6native13reduce_kernelILi512ELi1ENS0_8ReduceOpIhNS0_14func_wrapper_tIbZZZNS0_14or_kernel_cudaERNS_14TensorIteratorEENKUlvE_clEvENKUlvE_clEvEUlbhE_EEjbLi4ELi4EEEEEvT1_
        .type           _ZN2at6native13reduce_kernelILi512ELi1ENS0_8ReduceOpIhNS0_14func_wrapper_tIbZZZNS0_14or_kernel_cudaERNS_14TensorIteratorEENKUlvE_clEvENKUlvE_clEvEUlbhE_EEjbLi4ELi4EEEEEvT1_,@function
        .size           _ZN2at6native13reduce_kernelILi512ELi1ENS0_8ReduceOpIhNS0_14func_wrapper_tIbZZZNS0_14or_kernel_cudaERNS_14TensorIteratorEENKUlvE_clEvENKUlvE_clEvEUlbhE_EEjbLi4ELi4EEEEEvT1_,(.L_x_7569 - _ZN2at6native13reduce_kernelILi512ELi1ENS0_8ReduceOpIhNS0_14func_wrapper_tIbZZZNS0_14or_kernel_cudaERNS_14TensorIteratorEENKUlvE_clEvENKUlvE_clEvEUlbhE_EEjbLi4ELi4EEEEEvT1_)
        .other          _ZN2at6native13reduce_kernelILi512ELi1ENS0_8ReduceOpIhNS0_14func_wrapper_tIbZZZNS0_14or_kernel_cudaERNS_14TensorIteratorEENKUlvE_clEvENKUlvE_clEvEUlbhE_EEjbLi4ELi4EEEEEvT1_,@"STO_CUDA_ENTRY STV_DEFAULT"
_ZN2at6native13reduce_kernelILi512ELi1ENS0_8ReduceOpIhNS0_14func_wrapper_tIbZZZNS0_14or_kernel_cudaERNS_14TensorIteratorEENKUlvE_clEvENKUlvE_clEvEUlbhE_EEjbLi4ELi4EEEEEvT1_:
.text._ZN2at6native13reduce_kernelILi512ELi1ENS0_8ReduceOpIhNS0_14func_wrapper_tIbZZZNS0_14or_kernel_cudaERNS_14TensorIteratorEENKUlvE_clEvENKUlvE_clEvEUlbhE_EEjbLi4ELi4EEEEEvT1_:
        /* <DEDUP_REMOVED lines=286> */
.L_x_3452:
        /* <DEDUP_REMOVED lines=49> */
.L_x_3461:
[----:B------:R-:W-:Y:S05]  /*14f0*/  BSYNC B3 ;  /* 0x0000000000037941 */ /* 0x000fea0003800000 */
.L_x_3460:
        /* <DEDUP_REMOVED lines=11> */
.L_x_3459:
[----:B------:R-:W-:Y:S05]  /*15b0*/  BSYNC B2 ;  /* 0x0000000000027941 */ /* 0x000fea0003800000 */
.L_x_3458:
[----:B------:R-:W-:Y:S02]  /*15c0*/  IADD3 R7, P0, P1, R7, 0x4, R12 ;  /* 0x0000000407077810 */ /* 0x000fe4000791e00c */
[----:B------:R-:W-:Y:S02]  /*15d0*/  IADD3 R5, R13, -0x4, R10 ;  /* 0xfffffffc0d057810 */ /* 0x000fe40007ffe00a */
[----:B------:R-:W-:-:S09]  /*15e0*/  IADD3.X R8, R8, RZ, R17, P0, P1 ;  /* 0x000000ff08087210 */ /* 0x000fd200007e2411 */
.L_x_3457:
[----:B------:R-:W-:Y:S05]  /*15f0*/  BSYNC B1 ;  /* 0x0000000000017941 */ /* 0x000fea0003800000 */
.L_x_3456:
        /* <DEDUP_REMOVED lines=14> */
.L_x_3464:
        /* <DEDUP_REMOVED lines=19> */
.L_x_3463:
[----:B------:R-:W-:Y:S05]  /*1810*/  BSYNC B1 ;  /* 0x0000000000017941 */ /* 0x000fea0003800000 */
.L_x_3462:
        /* <DEDUP_REMOVED lines=8> */
.L_x_3466:
[----:B------:R-:W-:Y:S05]  /*18a0*/  BSYNC B1 ;  /* 0x0000000000017941 */ /* 0x000fea0003800000 */
.L_x_3465:
        /* <DEDUP_REMOVED lines=13> */
.L_x_3468:
[----:B------:R-:W-:Y:S05]  /*1980*/  BSYNC B1 ;  /* 0x0000000000017941 */ /* 0x000fea0003800000 */
.L_x_3467:
[----:B------:R-:W-:-:S04]  /*1990*/  LOP3.LUT P0, RZ, R7, 0xff, R4, 0xc8, !PT ;  /* 0x000000ff07ff7812 */ /* 0x000fc8000780c804 */
[----:B------:R-:W-:-:S04]  /*19a0*/  SEL R3, RZ, 0x1, !P0 ;  /* 0x00000001ff037807 */ /* 0x000fc80004000000 */
[----:B------:R-:W-:-:S04]  /*19b0*/  LOP3.LUT P0, RZ, R6, 0xff, R3, 0xc8, !PT ;  /* 0x000000ff06ff7812 */ /* 0x000fc8000780c803 */
[----:B------:R-:W-:-:S04]  /*19c0*/  SEL R3, RZ, 0x1, !P0 ;  /* 0x00000001ff037807 */ /* 0x000fc80004000000 */
[----:B------:R-:W-:-:S04]  /*19d0*/  LOP3.LUT P0, RZ, R10, 0xff, R3, 0xc8, !PT ;  /* 0x000000ff0aff7812 */ /* 0x000fc8000780c803 */
[----:B------:R-:W-:Y:S01]  /*19e0*/  SEL R17, RZ, 0x1, !P0 ;  /* 0x00000001ff117807 */ /* 0x000fe20004000000 */
[----:B------:R-:W-:Y:S08]  /*19f0*/  BRA `(.L_x_3454) ;  /* 0x0000009800287947 */ /* 0x000ff00003800000 */
.L_x_3455:
        /* <DEDUP_REMOVED lines=24> */
.L_x_3478:
        /* <DEDUP_REMOVED lines=295> */
.L_x_3474:
        /* <DEDUP_REMOVED lines=251> */
.L_x_3475:
        /* <DEDUP_REMOVED lines=251> */
.L_x_3476:
        /* <DEDUP_REMOVED lines=249> */
.L_x_3477:
        /* <DEDUP_REMOVED lines=18> */
.L_x_3473:
[----:B--2---:R-:W-:-:S07]  /*5e00*/  PRMT R25, R19, 0x7610, R25 ;  /* 0x0000761013197816 */ /* 0x004fce0000000019 */
.L_x_3472:
[----:B------:R-:W-:Y:S05]  /*5e10*/  BSYNC B1 ;  /* 0x0000000000017941 */ /* 0x000fea0003800000 */
.L_x_3471:
        /* <DEDUP_REMOVED lines=280> */
.L_x_3481:
        /* <DEDUP_REMOVED lines=281> */
.L_x_3482:
        /* <DEDUP_REMOVED lines=280> */
.L_x_3483:
        /* <DEDUP_REMOVED lines=280> */
.L_x_3484:
[----:B------:R-:W-:-:S04]  /*a430*/  IADD3 R16, P1, P2, R24, R16, R7 ;  /* 0x0000001018107210 */ /* 0x000fc80007a3e007 */
[----:B------:R-:W-:-:S05]  /*a440*/  IADD3.X R17, RZ, R17, R8, P1, P2 ;  /* 0x00000011ff117210 */ /* 0x000fca0000fe4408 */
[----:B------:R1:W5:Y:S04]  /*a450*/  LDG.E.U8 R25, desc[UR36][R16.64] ;  /* 0x0000002410197981 */ /* 0x000368000c1e1100 */
.L_x_3480:
[----:B------:R-:W-:Y:S05]  /*a460*/  BSYNC B1 ;  /* 0x0000000000017941 */ /* 0x000fea0003800000 */
.L_x_3479:
        /* <DEDUP_REMOVED lines=19> */
.L_x_3486:
[----:B------:R-:W-:Y:S05]  /*a5a0*/  BSYNC B1 ;  /* 0x0000000000017941 */ /* 0x000fea0003800000 */
.L_x_3485:
[----:B------:R-:W-:-:S04]  /*a5b0*/  LOP3.LUT P0, RZ, R3, 0xff, R0, 0xc8, !PT ;  /* 0x000000ff03ff7812 */ /* 0x000fc8000780c800 */
[----:B------:R-:W-:-:S04]  /*a5c0*/  SEL R3, RZ, 0x1, !P0 ;  /* 0x00000001ff037807 */ /* 0x000fc80004000000 */
[----:B------:R-:W-:-:S04]  /*a5d0*/  LOP3.LUT P0, RZ, R2, 0xff, R3, 0xc8, !PT ;  /* 0x000000ff02ff7812 */ /* 0x000fc8000780c803 */
[----:B------:R-:W-:-:S04]  /*a5e0*/  SEL R3, RZ, 0x1, !P0 ;  /* 0x00000001ff037807 */ /* 0x000fc80004000000 */
[----:B------:R-:W-:-:S04]  /*a5f0*/  LOP3.LUT P0, RZ, R4, 0xff, R3, 0xc8, !PT ;  /* 0x000000ff04ff7812 */ /* 0x000fc8000780c803 */
[----:B-1----:R-:W-:Y:S01]  /*a600*/  SEL R17, RZ, 0x1, !P0 ;  /* 0x00000001ff117807 */ /* 0x002fe20004000000 */
[----:B------:R-:W-:Y:S08]  /*a610*/  BRA `(.L_x_3454) ;  /* 0x0000000c00207947 */ /* 0x000ff00003800000 */
.L_x_3470:
        /* <DEDUP_REMOVED lines=10> */
.L_x_3490:
        /* <DEDUP_REMOVED lines=33> */
.L_x_3489:
[----:B------:R-:W-:Y:S02]  /*a8d0*/  PRMT R17, R3, 0x7610, R17 ;  /* 0x0000761003117816 */ /* 0x000fe40000000011 */
[----:B------:R-:W-:-:S07]  /*a8e0*/  PRMT R16, R12, 0x7610, R16 ;  /* 0x000076100c107816 */ /* 0x000fce0000000010 */
.L_x_3488:
[----:B------:R-:W-:Y:S05]  /*a8f0*/  BSYNC B1 ;  /* 0x0000000000017941 */ /* 0x000fea0003800000 */
.L_x_3487:
        /* <DEDUP_REMOVED lines=28> */
.L_x_3492:
[----:B------:R-:W-:Y:S05]  /*aac0*/  BSYNC B1 ;  /* 0x0000000000017941 */ /* 0x000fea0003800000 */
.L_x_3491:
        /* <DEDUP_REMOVED lines=19> */
.L_x_3494:
[----:B------:R-:W-:Y:S05]  /*ac00*/  BSYNC B1 ;  /* 0x0000000000017941 */ /* 0x000fea0003800000 */
.L_x_3493:
[----:B------:R-:W-:-:S04]  /*ac10*/  LOP3.LUT P0, RZ, R11, 0xff, R22, 0xc8, !PT ;  /* 0x000000ff0bff7812 */ /* 0x000fc8000780c816 */
[----:B0-----:R-:W-:-:S04]  /*ac20*/  SEL R3, RZ, 0x1, !P0 ;  /* 0x00000001ff037807 */ /* 0x001fc80004000000 */
[----:B------:R-:W-:-:S04]  /*ac30*/  LOP3.LUT P0, RZ, R0, 0xff, R3, 0xc8, !PT ;  /* 0x000000ff00ff7812 */ /* 0x000fc8000780c803 */
[----:B------:R-:W-:-:S04]  /*ac40*/  SEL R3, RZ, 0x1, !P0 ;  /* 0x00000001ff037807 */ /* 0x000fc80004000000 */
[----:B------:R-:W-:-:S04]  /*ac50*/  LOP3.LUT P0, RZ, R4, 0xff, R3, 0xc8, !PT ;  /* 0x000000ff04ff7812 */ /* 0x000fc8000780c803 */
[----:B-----5:R-:W-:Y:S01]  /*ac60*/  SEL R17, RZ, 0x1, !P0 ;  /* 0x00000001ff117807 */ /* 0x020fe20004000000 */
[----:B------:R-:W-:Y:S08]  /*ac70*/  BRA `(.L_x_3454) ;  /* 0x0000000400887947 */ /* 0x000ff00003800000 */
.L_x_3469:
        /* <DEDUP_REMOVED lines=14> */
.L_x_3498:
        /* <DEDUP_REMOVED lines=29> */
.L_x_3497:
[----:B------:R-:W-:Y:S02]  /*af30*/  PRMT R16, R2, 0x7610, R16 ;  /* 0x0000761002107816 */ /* 0x000fe40000000010 */
[----:B------:R-:W-:Y:S02]  /*af40*/  PRMT R17, R5, 0x7610, R17 ;  /* 0x0000761005117816 */ /* 0x000fe40000000011 */
[----:B------:R-:W-:-:S07]  /*af50*/  PRMT R13, R23, 0x7610, R13 ;  /* 0x00007610170d7816 */ /* 0x000fce000000000d */
.L_x_3496:
[----:B------:R-:W-:Y:S05]  /*af60*/  BSYNC B1 ;  /* 0x0000000000017941 */ /* 0x000fea0003800000 */
.L_x_3495:
        /* <DEDUP_REMOVED lines=24> */
.L_x_3500:
[----:B------:R-:W-:Y:S05]  /*b0f0*/  BSYNC B1 ;  /* 0x0000000000017941 */ /* 0x000fea0003800000 */
.L_x_3499:
        /* <DEDUP_REMOVED lines=19> */
.L_x_3502:
[----:B------:R-:W-:Y:S05]  /*b230*/  BSYNC B1 ;  /* 0x0000000000017941 */ /* 0x000fea0003800000 */
.L_x_3501:
[----:B------:R-:W-:-:S04]  /*b240*/  LOP3.LUT P0, RZ, R18, 0xff, R19, 0xc8, !PT ;  /* 0x000000ff12ff7812 */ /* 0x000fc8000780c813 */
[----:B------:R-:W-:-:S04]  /*b250*/  SEL R0, RZ, 0x1, !P0 ;  /* 0x00000001ff007807 */ /* 0x000fc80004000000 */
[----:B------:R-:W-:-:S04]  /*b260*/  LOP3.LUT P0, RZ, R11, 0xff, R0, 0xc8, !PT ;  /* 0x000000ff0bff7812 */ /* 0x000fc8000780c800 */
[----:B0-----:R-:W-:-:S04]  /*b270*/  SEL R3, RZ, 0x1, !P0 ;  /* 0x00000001ff037807 */ /* 0x001fc80004000000 */
[----:B------:R-:W-:-:S04]  /*b280*/  LOP3.LUT P0, RZ, R6, 0xff, R3, 0xc8, !PT ;  /* 0x000000ff06ff7812 */ /* 0x000fc8000780c803 */
[----:B-----5:R-:W-:-:S09]  /*b290*/  SEL R17, RZ, 0x1, !P0 ;  /* 0x00000001ff117807 */ /* 0x020fd20004000000 */
.L_x_3454:
[----:B------:R-:W-:Y:S05]  /*b2a0*/  BSYNC B0 ;  /* 0x0000000000007941 */ /* 0x000fea0003800000 */
.L_x_3453:
        /* <DEDUP_REMOVED lines=15> */
.L_x_3504:
        /* <DEDUP_REMOVED lines=13> */
.L_x_3503:
        /* <DEDUP_REMOVED lines=19> */
.L_x_3507:
        /* <DEDUP_REMOVED lines=14> */
.L_x_3506:
[----:B------:R-:W-:Y:S01]  /*b680*/  BAR.SYNC.DEFER_BLOCKING 0x0 ;  /* 0x0000000000007b1d */ /* 0x000fe20000010000 */
[----:B------:R-:W-:-:S13]  /*b690*/  ISETP.GE.AND P0, PT, R0, 0x2, PT ;  /* 0x000000020000780c */ /* 0x000fda0003f06270 */
[----:B------:R-:W-:Y:S05]  /*b6a0*/  @!P0 BRA `(.L_x_3505) ;  /* 0x00000000002c8947 */ /* 0x000fea0003800000 */
[----:B------:R-:W-:-:S11]  /*b6b0*/  HFMA2.MMA R3, -RZ, RZ, 0, 5.9604644775390625e-08 ;  /* 0x00000001ff037435 */ /* 0x000fd600000001ff */
.L_x_3508:
        /* <DEDUP_REMOVED lines=10> */
.L_x_3505:
        /* <DEDUP_REMOVED lines=277> */
.L_x_3509:
        /* <DEDUP_REMOVED lines=292> */
.L_x_3511:
        /* <DEDUP_REMOVED lines=15> */
.L_x_3513:
[----:B0-----:R-:W-:Y:S05]  /*dbe0*/  BSYNC B0 ;  /* 0x0000000000007941 */ /* 0x001fea0003800000 */
.L_x_3512:
        /* <DEDUP_REMOVED lines=15> */
.L_x_3515:
[----:B------:R-:W-:Y:S05]  /*dce0*/  BSYNC B0 ;  /* 0x0000000000007941 */ /* 0x000fea0003800000 */
.L_x_3514:
        /* <DEDUP_REMOVED lines=35> */
.L_x_3517:
[----:B------:R-:W-:Y:S05]  /*df20*/  BSYNC B0 ;  /* 0x0000000000007941 */ /* 0x000fea0003800000 */
.L_x_3516:
        /* <DEDUP_REMOVED lines=31> */
.L_x_3522:
        /* <DEDUP_REMOVED lines=10> */
.L_x_3521:
[----:B------:R-:W-:Y:S05]  /*e1c0*/  BRA `(.L_x_3520) ;  /* 0x00000000004c7947 */ /* 0x000fea0003800000 */
.L_x_3519:
        /* <DEDUP_REMOVED lines=9> */
.L_x_3523:
        /* <DEDUP_REMOVED lines=10> */
.L_x_3520:
[----:B------:R-:W-:Y:S05]  /*e300*/  BSYNC B0 ;  /* 0x0000000000007941 */ /* 0x000fea0003800000 */
.L_x_3518:
        /* <DEDUP_REMOVED lines=12> */
.L_x_3525:
        /* <DEDUP_REMOVED lines=13> */
.L_x_3524:
        /* <DEDUP_REMOVED lines=11> */
.L_x_3528:
        /* <DEDUP_REMOVED lines=14> */
.L_x_3527:
[----:B------:R-:W-:Y:S01]  /*e630*/  BAR.SYNC.DEFER_BLOCKING 0x0 ;  /* 0x0000000000007b1d */ /* 0x000fe20000010000 */
[----:B------:R-:W-:-:S13]  /*e640*/  ISETP.GE.AND P0, PT, R5, 0x2, PT ;  /* 0x000000020500780c */ /* 0x000fda0003f06270 */
[----:B------:R-:W-:Y:S05]  /*e650*/  @!P0 BRA `(.L_x_3526) ;  /* 0x00000000002c8947 */ /* 0x000fea0003800000 */
[----:B0-----:R-:W-:-:S07]  /*e660*/  IMAD.MOV.U32 R0, RZ, RZ, 0x1 ;  /* 0x00000001ff007424 */ /* 0x001fce00078e00ff */
.L_x_3529:
        /* <DEDUP_REMOVED lines=10> */
.L_x_3526:
        /* <DEDUP_REMOVED lines=12> */
.L_x_3531:
        /* <DEDUP_REMOVED lines=20> */
.L_x_3533:
[----:B------:R-:W-:Y:S01]  /*e910*/  ULDC.64 UR4, c[0x0][0x5e8] ;  /* 0x00017a0000047ab9 */ /* 0x000fe20000000a00 */
[----:B------:R-:W-:Y:S02]  /*e920*/  LOP3.LUT P0, RZ, R17, 0xff, RZ, 0xc0, !PT ;  /* 0x000000ff11ff7812 */ /* 0x000fe4000780c0ff */
[----:B------:R-:W-:Y:S02]  /*e930*/  IADD3 R16, P1, R16, UR4, RZ ;  /* 0x0000000410107c10 */ /* 0x000fe4000ff3e0ff */
[----:B------:R-:W-:Y:S02]  /*e940*/  SEL R3, RZ, 0x1, !P0 ;  /* 0x00000001ff037807 */ /* 0x000fe40004000000 */
[----:B------:R-:W-:-:S05]  /*e950*/  IADD3.X R17, RZ, UR5, RZ, P1, !PT ;  /* 0x00000005ff117c10 */ /* 0x000fca0008ffe4ff */
[----:B------:R-:W-:Y:S01]  /*e960*/  STG.E.U8 desc[UR36][R16.64], R3 ;  /* 0x0000000310007986 */ /* 0x000fe2000c101124 */
[----:B------:R-:W-:Y:S05]  /*e970*/  EXIT ;  /* 0x000000000000794d */ /* 0x000fea0003800000 */
.L_x_3532:
[----:B------:R-:W-:Y:S01]  /*e980*/  STG.E.U8 desc[UR36][R2.64], R17 ;  /* 0x0000001102007986 */ /* 0x000fe2000c101124 */
[----:B------:R-:W-:Y:S05]  /*e990*/  EXIT ;  /* 0x000000000000794d */ /* 0x000fea0003800000 */
.L_x_3530:
        /* <DEDUP_REMOVED lines=10> */
.L_x_3534:
        /* <DEDUP_REMOVED lines=20> */
.L_x_3536:
[----:B------:R-:W-:Y:S01]  /*eb80*/  ULDC.64 UR4, c[0x0][0x5e8] ;  /* 0x00017a0000047ab9 */ /* 0x000fe20000000a00 */
[----:B------:R-:W-:Y:S02]  /*eb90*/  LOP3.LUT P0, RZ, R17, 0xff, RZ, 0xc0, !PT ;  /* 0x000000ff11ff7812 */ /* 0x000fe4000780c0ff */
[----:B------:R-:W-:Y:S02]  /*eba0*/  IADD3 R16, P1, R16, UR4, RZ ;  /* 0x0000000410107c10 */ /* 0x000fe4000ff3e0ff */
[----:B------:R-:W-:-:S03]  /*ebb0*/  SEL R3, RZ, 0x1, !P0 ;  /* 0x00000001ff037807 */ /* 0x000fc60004000000 */
[----:B------:R-:W-:-:S05]  /*ebc0*/  IMAD.X R17, RZ, RZ, UR5, P1 ;  /* 0x00000005ff117e24 */ /* 0x000fca00088e06ff */
[----:B------:R-:W-:Y:S01]  /*ebd0*/  STG.E.U8 desc[UR36][R16.64], R3 ;  /* 0x0000000310007986 */ /* 0x000fe2000c101124 */
[----:B------:R-:W-:Y:S05]  /*ebe0*/  EXIT ;  /* 0x000000000000794d */ /* 0x000fea0003800000 */
.L_x_3535:
[----:B------:R-:W-:-:S04]  /*ebf0*/  LOP3.LUT P0, RZ, R17, 0xff, RZ, 0xc0, !PT ;  /* 0x000000ff11ff7812 */ /* 0x000fc8000780c0ff */
[----:B------:R-:W-:-:S05]  /*ec00*/  SEL R5, RZ, 0x1, !P0 ;  /* 0x00000001ff057807 */ /* 0x000fca0004000000 */
[----:B------:R-:W-:Y:S01]  /*ec10*/  STG.E.U8 desc[UR36][R2.64], R5 ;  /* 0x0000000502007986 */ /* 0x000fe2000c101124 */
[----:B------:R-:W-:Y:S05]  /*ec20*/  EXIT ;  /* 0x000000000000794d */ /* 0x000fea0003800000 */
.L_x_3510:
        /* <DEDUP_REMOVED lines=22> */
.L_x_3538:
        /* <DEDUP_REMOVED lines=20> */
.L_x_3540:
[----:B------:R-:W-:Y:S01]  /*eed0*/  ULDC.64 UR4, c[0x0][0x5e8] ;  /* 0x00017a0000047ab9 */ /* 0x000fe20000000a00 */
[----:B------:R-:W-:Y:S02]  /*eee0*/  LOP3.LUT P0, RZ, R17, 0xff, RZ, 0xc0, !PT ;  /* 0x000000ff11ff7812 */ /* 0x000fe4000780c0ff */
[----:B------:R-:W-:Y:S02]  /*eef0*/  IADD3 R16, P1, R16, UR4, RZ ;  /* 0x0000000410107c10 */ /* 0x000fe4000ff3e0ff */
[----:B------:R-:W-:-:S03]  /*ef00*/  SEL R3, RZ, 0x1, !P0 ;  /* 0x00000001ff037807 */ /* 0x000fc60004000000 */
[----:B------:R-:W-:-:S05]  /*ef10*/  IMAD.X R17, RZ, RZ, UR5, P1 ;  /* 0x00000005ff117e24 */ /* 0x000fca00088e06ff */
[----:B------:R-:W-:Y:S01]  /*ef20*/  STG.E.U8 desc[UR36][R16.64], R3 ;  /* 0x0000000310007986 */ /* 0x000fe2000c101124 */
[----:B------:R-:W-:Y:S05]  /*ef30*/  EXIT ;  /* 0x000000000000794d */ /* 0x000fea0003800000 */
.L_x_3539:
[----:B------:R-:W-:Y:S01]  /*ef40*/  STG.E.U8 desc[UR36][R2.64], R17 ;  /* 0x0000001102007986 */ /* 0x000fe2000c101124 */
[----:B------:R-:W-:Y:S05]  /*ef50*/  EXIT ;  /* 0x000000000000794d */ /* 0x000fea0003800000 */
.L_x_3537:
        /* <DEDUP_REMOVED lines=10> */
.L_x_3541:
        /* <DEDUP_REMOVED lines=22> */
.L_x_3543:
[----:B------:R-:W-:Y:S02]  /*f160*/  ULDC.64 UR4, c[0x0][0x5e8] ;  /* 0x00017a0000047ab9 */ /* 0x000fe40000000a00 */
[----:B------:R-:W-:-:S04]  /*f170*/  IADD3 R16, P0, R16, UR4, RZ ;  /* 0x0000000410107c10 */ /* 0x000fc8000ff1e0ff */
[----:B------:R-:W-:-:S05]  /*f180*/  IADD3.X R17, RZ, UR5, RZ, P0, !PT ;  /* 0x00000005ff117c10 */ /* 0x000fca00087fe4ff */
[----:B------:R-:W-:Y:S01]  /*f190*/  STG.E.U8 desc[UR36][R16.64], R19 ;  /* 0x0000001310007986 */ /* 0x000fe2000c101124 */
[----:B------:R-:W-:Y:S05]  /*f1a0*/  EXIT ;  /* 0x000000000000794d */ /* 0x000fea0003800000 */
.L_x_3542:
[----:B------:R-:W-:Y:S01]  /*f1b0*/  STG.E.U8 desc[UR36][R2.64], R19 ;  /* 0x0000001302007986 */ /* 0x000fe2000c101124 */
[----:B------:R-:W-:Y:S05]  /*f1c0*/  EXIT ;  /* 0x000000000000794d */ /* 0x000fea0003800000 */
.L_x_3544:
        /* <DEDUP_REMOVED lines=11> */
.L_x_7569:


//--------------------- .text._ZN2at6native13reduce_kernelILi256ELi2ENS0_8ReduceOpIhNS0_14func_wrapper_tIbZZZNS0_14or_kernel_cudaERNS_14TensorIteratorEENKUlvE_clEvENKUlvE_clEvEUlbhE_EEjbLi4ELi4EEEEEvT1_ --------------------------
	.section	.text._ZN2at6native13reduce_kernelILi256ELi2ENS0_8ReduceOpIhNS0_14func_wrapper_tIbZZZNS0_14or_kernel_cudaERNS_14TensorIteratorEENKUlvE_clEvENKUlvE_clEvEUlbhE_EEjbLi4ELi4EEEEEvT1_,"ax",@progbits
	.align	128
        .global         _ZN2at6native13reduce_kernelILi256ELi2ENS0_8ReduceOpIhNS0_14func_wrapper_tIbZZZNS0_14or_kernel_cudaERNS_14TensorIteratorEENKUlvE_clEvENKUlvE_clEvEUlbhE_EEjbLi4ELi4EEEEEvT1_
        .type           _ZN2at6native13reduce_kernelILi256ELi2ENS0_8ReduceOpIhNS0_14func_wrapper_tIbZZZNS0_14or_kernel_cudaERNS_14TensorIteratorEENKUlvE_clEvENKUlvE_clEvEUlbhE_EEjbLi4ELi4EEEEEvT1_,@function
        .size           _ZN2at6native13reduce_kernelILi256ELi2ENS0_8ReduceOpIhNS0_14func_wrapper_tIbZZZNS0_14or_kernel_cudaERNS_14TensorIteratorEENKUlvE_clEvENKUlvE_clEvEUlbhE_EEjbLi4ELi4EEEEEvT1_,(.L_x_7570 - _ZN2at6native13reduce_kernelILi256ELi2ENS0_8ReduceOpIhNS0_14func_wrapper_tIbZZZNS0_14or_kernel_cudaERNS_14TensorIteratorEENKUlvE_clEvENKUlvE_clEvEUlbhE_EEjbLi4ELi4EEEEEvT1_)
        .other          _ZN2at6native13reduce_kernelILi256ELi2ENS0_8ReduceOpIhNS0_14func_wrapper_tIbZZZNS0_14or_kernel_cudaERNS_14TensorIteratorEENKUlvE_clEvENKUlvE_clEvEUlbhE_EEjbLi4ELi4EEEEEvT1_,@"STO_CUDA_ENTRY STV_DEFAULT"
_ZN2at6native13reduce_kernelILi256ELi2ENS0_8ReduceOpIhNS0_14func_wrapper_tIbZZZNS0_14or_kernel_cudaERNS_14TensorIteratorEENKUlvE_clEvENKUlvE_clEvEUlbhE_EEjbLi4ELi4EEEEEvT1_:
.text._ZN2at6native13reduce_kernelILi256ELi2ENS0_8ReduceOpIhNS0_14func_wrapper_tIbZZZNS0_14or_kernel_cudaERNS_14TensorIteratorEENKUlvE_clEvENKUlvE_clEvEUlbhE_EEjbLi4ELi4EEEEEvT1_:
        /* <DEDUP_REMOVED lines=287> */
.L_x_3545:
        /* <DEDUP_REMOVED lines=43> */
.L_x_3549:
        /* <DEDUP_REMOVED lines=27> */
.L_x_3555:
[----:B------:R-:W-:Y:S05]  /*1650*/  BSYNC B2 ;  /* 0x0000000000027941 */ /* 0x000fea0003800000 */
.L_x_3554:
        /* <DEDUP_REMOVED lines=11> */
.L_x_3553:
[----:B------:R-:W-:Y:S05]  /*1710*/  BSYNC B1 ;  /* 0x0000000000017941 */ /* 0x000fea0003800000 */
.L_x_3552:
[----:B------:R-:W0:Y:S01]  /*1720*/  LDC R4, c[0x0][0x218] ;  /* 0x00008600ff047b82 */ /* 0x000e220000000800 */
[----:B------:R-:W-:Y:S01]  /*1730*/  IADD3 R18, P0, P1, R25, R6, R18 ;  /* 0x0000000619127210 */ /* 0x000fe2000791e012 */
[----:B------:R-:W-:-:S03]  /*1740*/  ULDC UR4, c[0x0][0x5e4] ;  /* 0x0001790000047ab9 */ /* 0x000fc60000000800 */
[----:B------:R-:W-:Y:S02]  /*1750*/  IADD3 R18, P2, R18, 0x4, RZ ;  /* 0x0000000412127810 */ /* 0x000fe40007f5e0ff */
[----:B------:R-:W-:-:S04]  /*1760*/  IADD3.X R19, RZ, UR4, R19, P0, P1 ;  /* 0x00000004ff137c10 */ /* 0x000fc800087e2413 */
[----:B------:R-:W-:Y:S02]  /*1770*/  IADD3.X R19, RZ, R19, RZ, P2, !PT ;  /* 0x00000013ff137210 */ /* 0x000fe400017fe4ff */
[----:B0-----:R-:W-:-:S07]  /*1780*/  IADD3 R3, R9, -0x4, R4 ;  /* 0xfffffffc09037810 */ /* 0x001fce0007ffe004 */
.L_x_3551:
[----:B------:R-:W-:Y:S05]  /*1790*/  BSYNC B0 ;  /* 0x0000000000007941 */ /* 0x000fea0003800000 */
.L_x_3550:
        /* <DEDUP_REMOVED lines=15> */
.L_x_3558:
        /* <DEDUP_REMOVED lines=19> */
.L_x_3557:
[----:B------:R-:W-:Y:S05]  /*19c0*/  BSYNC B0 ;  /* 0x0000000000007941 */ /* 0x000fea0003800000 */
.L_x_3556:
        /* <DEDUP_REMOVED lines=8> */
.L_x_3560:
[----:B------:R-:W-:Y:S05]  /*1a50*/  BSYNC B0 ;  /* 0x0000000000007941 */ /* 0x000fea0003800000 */
.L_x_3559:
        /* <DEDUP_REMOVED lines=13> */
.L_x_3562:
[----:B------:R-:W-:Y:S05]  /*1b30*/  BSYNC B0 ;  /* 0x0000000000007941 */ /* 0x000fea0003800000 */
.L_x_3561:
        /* <DEDUP_REMOVED lines=8> */
.L_x_3548:
        /* <DEDUP_REMOVED lines=32> */
.L_x_3571:
        /* <DEDUP_REMOVED lines=284> */
.L_x_3567:
        /* <DEDUP_REMOVED lines=242> */
.L_x_3568:
        /* <DEDUP_REMOVED lines=253> */
.L_x_3569:
        /* <DEDUP_REMOVED lines=250> */
.L_x_3570:
        /* <DEDUP_REMOVED lines=29> */
.L_x_3566:
[----:B------:R-:W-:Y:S05]  /*5fe0*/  BSYNC B0 ;  /* 0x0000000000007941 */ /* 0x000fea0003800000 */
.L_x_3565:
        /* <DEDUP_REMOVED lines=280> */
.L_x_3574:
        /* <DEDUP_REMOVED lines=283> */
.L_x_3575:
        /* <DEDUP_REMOVED lines=283> */
.L_x_3576:
        /* <DEDUP_REMOVED lines=283> */
.L_x_3577:
[----:B------:R-:W-:-:S04]  /*a680*/  LOP3.LUT R29, R29, 0xfffffffe, RZ, 0xc0, !PT ;  /* 0xfffffffe1d1d7812 */ /* 0x000fc800078ec0ff */
[----:B------:R-:W-:-:S04]  /*a690*/  IADD3 R18, P1, R29, R18, RZ ;  /* 0x000000121d127210 */ /* 0x000fc80007f3e0ff */
[----:B------:R-:W-:-:S05]  /*a6a0*/  IADD3.X R19, RZ, R19, RZ, P1, !PT ;  /* 0x00000013ff137210 */ /* 0x000fca0000ffe4ff */
[----:B------:R-:W2:Y:S02]  /*a6b0*/  LDG.E.U16 R18, desc[UR58][R18.64] ;  /* 0x0000003a12127981 */ /* 0x000ea4000c1e1500 */
[C---:B--2---:R-:W-:Y:S02]  /*a6c0*/  PRMT R29, R18.reuse, 0x7770, RZ ;  /* 0x00007770121d7816 */ /* 0x044fe400000000ff */
[----:B------:R-:W-:-:S07]  /*a6d0*/  PRMT R30, R18, 0x7771, RZ ;  /* 0x00007771121e7816 */ /* 0x000fce00000000ff */
.L_x_3573:
[----:B------:R-:W-:Y:S05]  /*a6e0*/  BSYNC B0 ;  /* 0x0000000000007941 */ /* 0x000fea0003800000 */
.L_x_3572:
        /* <DEDUP_REMOVED lines=28> */
.L_x_3579:
[----:B------:R-:W-:Y:S05]  /*a8b0*/  BSYNC B0 ;  /* 0x0000000000007941 */ /* 0x000fea0003800000 */
.L_x_3578:
        /* <DEDUP_REMOVED lines=13> */
.L_x_3564:
        /* <DEDUP_REMOVED lines=18> */
.L_x_3583:
        /* <DEDUP_REMOVED lines=52> */
.L_x_3582:
        /* <DEDUP_REMOVED lines=8> */
.L_x_3581:
[----:B------:R-:W-:Y:S05]  /*ae70*/  BSYNC B0 ;  /* 0x0000000000007941 */ /* 0x000fea0003800000 */
.L_x_3580:
        /* <DEDUP_REMOVED lines=41> */
.L_x_3585:
[----:B------:R-:W-:Y:S05]  /*b110*/  BSYNC B0 ;  /* 0x0000000000007941 */ /* 0x000fea0003800000 */
.L_x_3584:
        /* <DEDUP_REMOVED lines=28> */
.L_x_3587:
[----:B------:R-:W-:Y:S05]  /*b2e0*/  BSYNC B0 ;  /* 0x0000000000007941 */ /* 0x000fea0003800000 */
.L_x_3586:
        /* <DEDUP_REMOVED lines=13> */
.L_x_3563:
        /* <DEDUP_REMOVED lines=22> */
.L_x_3591:
        /* <DEDUP_REMOVED lines=48> */
.L_x_3590:
[----:B------:R-:W-:Y:S02]  /*b820*/  PRMT R24, R20, 0x7610, R24 ;  /* 0x0000761014187816 */ /* 0x000fe40000000018 */
[----:B------:R-:W-:Y:S02]  /*b830*/  PRMT R6, R28, 0x7610, R6 ;  /* 0x000076101c067816 */ /* 0x000fe40000000006 */
[----:B------:R-:W-:Y:S02]  /*b840*/  PRMT R21, R31, 0x7610, R21 ;  /* 0x000076101f157816 */ /* 0x000fe40000000015 */
[----:B------:R-:W-:Y:S02]  /*b850*/  PRMT R7, R29, 0x7610, R7 ;  /* 0x000076101d077816 */ /* 0x000fe40000000007 */
[----:B------:R-:W-:Y:S02]  /*b860*/  PRMT R25, R5, 0x7610, R25 ;  /* 0x0000761005197816 */ /* 0x000fe40000000019 */
[----:B------:R-:W-:-:S07]  /*b870*/  PRMT R20, R4, 0x7610, R20 ;  /* 0x0000761004147816 */ /* 0x000fce0000000014 */
.L_x_3589:
[----:B------:R-:W-:Y:S05]  /*b880*/  BSYNC B0 ;  /* 0x0000000000007941 */ /* 0x000fea0003800000 */
.L_x_3588:
        /* <DEDUP_REMOVED lines=37> */
.L_x_3593:
[----:B------:R-:W-:Y:S05]  /*bae0*/  BSYNC B0 ;  /* 0x0000000000007941 */ /* 0x000fea0003800000 */
.L_x_3592:
        /* <DEDUP_REMOVED lines=28> */
.L_x_3595:
[----:B------:R-:W-:Y:S05]  /*bcb0*/  BSYNC B0 ;  /* 0x0000000000007941 */ /* 0x000fea0003800000 */
.L_x_3594:
        /* <DEDUP_REMOVED lines=12> */
.L_x_3547:
[----:B------:R-:W-:Y:S05]  /*bd80*/  BSYNC B6 ;  /* 0x0000000000067941 */ /* 0x000fea0003800000 */
.L_x_3546:
        /* <DEDUP_REMOVED lines=16> */
.L_x_3599:
        /* <DEDUP_REMOVED lines=20> */
.L_x_3598:
[----:B------:R-:W-:Y:S05]  /*bfd0*/  BSYNC B0 ;  /* 0x0000000000007941 */ /* 0x000fea0003800000 */
.L_x_3597:
[----:B------:R-:W-:Y:S01]  /*bfe0*/  IMAD.MOV.U32 R4, RZ, RZ, R7 ;  /* 0x000000ffff047224 */ /* 0x000fe200078e0007 */
[----:B------:R-:W-:Y:S06]  /*bff0*/  @P2 BRA `(.L_x_3599) ;  /* 0xfffffffc00a42947 */ /* 0x000fec000383ffff */
.L_x_3596:
        /* <DEDUP_REMOVED lines=20> */
.L_x_3604:
        /* <DEDUP_REMOVED lines=17> */
.L_x_3603:
[----:B------:R-:W-:Y:S05]  /*c250*/  BSYNC B0 ;  /* 0x0000000000007941 */ /* 0x000fea0003800000 */
.L_x_3602:
[----:B------:R-:W-:-:S04]  /*c260*/  SHF.R.S32.HI R4, RZ, 0x1, R4 ;  /* 0x00000001ff047819 */ /* 0x000fc80000011404 */
[----:B------:R-:W-:-:S13]  /*c270*/  ISETP.GE.AND P0, PT, R4, 0x20, PT ;  /* 0x000000200400780c */ /* 0x000fda0003f06270 */
[----:B------:R-:W-:Y:S05]  /*c280*/  @P0 BRA `(.L_x_3604) ;  /* 0xfffffffc00ac0947 */ /* 0x000fea000383ffff */
[----:B------:R-:W-:-:S07]  /*c290*/  MOV R0, 0x20 ;  /* 0x0000002000007802 */ /* 0x000fce0000000f00 */
.L_x_3601:
[----:B------:R-:W-:Y:S01]  /*c2a0*/  ISETP.GE.AND P0, PT, R0, 0x2, PT ;  /* 0x000000020000780c */ /* 0x000fe20003f06270 */
[----:B------:R-:W-:Y:S05]  /*c2b0*/  WARPSYNC.ALL ;  /* 0x0000000000007948 */ /* 0x000fea0003800000 */
[----:B------:R-:W-:Y:S07]  /*c2c0*/  BAR.SYNC.DEFER_BLOCKING 0x0 ;  /* 0x0000000000007b1d */ /* 0x000fee0000010000 */
[----:B------:R-:W-:Y:S05]  /*c2d0*/  @!P0 BRA `(.L_x_3600) ;  /* 0x0000000000488947 */ /* 0x000fea0003800000 */
[----:B-1----:R-:W-:-:S07]  /*c2e0*/  IMAD.MOV.U32 R3, RZ, RZ, 0x1 ;  /* 0x00000001ff037424 */ /* 0x002fce00078e00ff */
.L_x_3605:
        /* <DEDUP_REMOVED lines=17> */
.L_x_3600:
        /* <DEDUP_REMOVED lines=278> */
.L_x_3606:
        /* <DEDUP_REMOVED lines=275> */
.L_x_3607:
        /* <DEDUP_REMOVED lines=294> */
.L_x_3609:
        /* <DEDUP_REMOVED lines=275> */
.L_x_3610:
        /* <DEDUP_REMOVED lines=14> */
.L_x_3612:
[----:B------:R-:W-:Y:S05]  /*10b00*/  BSYNC B0 ;  /* 0x0000000000007941 */ /* 0x000fea0003800000 */
.L_x_3611:
        /* <DEDUP_REMOVED lines=15> */
.L_x_3614:
[----:B------:R-:W-:Y:S05]  /*10c00*/  BSYNC B0 ;  /* 0x0000000000007941 */ /* 0x000fea0003800000 */
.L_x_3613:
        /* <DEDUP_REMOVED lines=35> */
.L_x_3616:
[----:B------:R-:W-:Y:S05]  /*10e40*/  BSYNC B0 ;  /* 0x0000000000007941 */ /* 0x000fea0003800000 */
.L_x_3615:
        /* <DEDUP_REMOVED lines=35> */
.L_x_3621:
        /* <DEDUP_REMOVED lines=12> */
.L_x_3620:
[----:B------:R-:W-:Y:S05]  /*11140*/  BRA `(.L_x_3619) ;  /* 0x00000000005c7947 */ /* 0x000fea0003800000 */
.L_x_3618:
        /* <DEDUP_REMOVED lines=11> */
.L_x_3622:
        /* <DEDUP_REMOVED lines=12> */
.L_x_3619:
[----:B------:R-:W-:Y:S05]  /*112c0*/  BSYNC B0 ;  /* 0x0000000000007941 */ /* 0x000fea0003800000 */
.L_x_3617:
        /* <DEDUP_REMOVED lines=12> */
.L_x_3626:
        /* <DEDUP_REMOVED lines=19> */
.L_x_3625:
[----:B------:R-:W-:Y:S05]  /*114c0*/  BSYNC B0 ;  /* 0x0000000000007941 */ /* 0x000fea0003800000 */
.L_x_3624:
[----:B------:R-:W-:Y:S01]  /*114d0*/  IMAD.MOV.U32 R6, RZ, RZ, R10 ;  /* 0x000000ffff067224 */ /* 0x000fe200078e000a */
[----:B------:R-:W-:Y:S06]  /*114e0*/  @P3 BRA `(.L_x_3626) ;  /* 0xfffffffc00a83947 */ /* 0x000fec000383ffff */
.L_x_3623:
        /* <DEDUP_REMOVED lines=13> */
.L_x_3631:
        /* <DEDUP_REMOVED lines=16> */
.L_x_3630:
[----:B------:R-:W-:Y:S05]  /*116c0*/  BSYNC B0 ;  /* 0x0000000000007941 */ /* 0x000fea0003800000 */
.L_x_3629:
[----:B------:R-:W-:-:S04]  /*116d0*/  SHF.R.S32.HI R8, RZ, 0x1, R8 ;  /* 0x00000001ff087819 */ /* 0x000fc80000011408 */
[----:B------:R-:W-:-:S13]  /*116e0*/  ISETP.GE.AND P0, PT, R8, 0x20, PT ;  /* 0x000000200800780c */ /* 0x000fda0003f06270 */
[----:B------:R-:W-:Y:S05]  /*116f0*/  @P0 BRA `(.L_x_3631) ;  /* 0xfffffffc00b00947 */ /* 0x000fea000383ffff */
[----:B------:R-:W-:-:S11]  /*11700*/  HFMA2.MMA R6, -RZ, RZ, 0, 1.9073486328125e-06 ;  /* 0x00000020ff067435 */ /* 0x000fd600000001ff */
.L_x_3628:
[----:B------:R-:W-:Y:S01]  /*11710*/  BAR.SYNC.DEFER_BLOCKING 0x0 ;  /* 0x0000000000007b1d */ /* 0x000fe20000010000 */
[----:B------:R-:W-:-:S13]  /*11720*/  ISETP.GE.AND P0, PT, R6, 0x2, PT ;  /* 0x000000020600780c */ /* 0x000fda0003f06270 */
[----:B------:R-:W-:Y:S05]  /*11730*/  @!P0 BRA `(.L_x_3627) ;  /* 0x0000000000488947 */ /* 0x000fea0003800000 */
[----:B------:R-:W-:-:S07]  /*11740*/  IMAD.MOV.U32 R7, RZ, RZ, 0x1 ;  /* 0x00000001ff077424 */ /* 0x000fce00078e00ff */
.L_x_3632:
        /* <DEDUP_REMOVED lines=17> */
.L_x_3627:
        /* <DEDUP_REMOVED lines=15> */
.L_x_3634:
        /* <DEDUP_REMOVED lines=21> */
.L_x_3636:
        /* <DEDUP_REMOVED lines=24> */
.L_x_3637:
[----:B------:R-:W-:Y:S01]  /*11c20*/  ULDC.64 UR4, c[0x0][0x5e8] ;  /* 0x00017a0000047ab9 */ /* 0x000fe20000000a00 */
[----:B------:R-:W-:Y:S02]  /*11c30*/  LOP3.LUT P0, RZ, R17, 0xff, RZ, 0xc0, !PT ;  /* 0x000000ff11ff7812 */ /* 0x000fe4000780c0ff */
[----:B------:R-:W-:Y:S02]  /*11c40*/  IADD3 R16, P1, R16, UR4, RZ ;  /* 0x0000000410107c10 */ /* 0x000fe4000ff3e0ff */
[----:B-1----:R-:W-:Y:S02]  /*11c50*/  SEL R3, RZ, 0x1, !P0 ;  /* 0x00000001ff037807 */ /* 0x002fe40004000000 */
[----:B------:R-:W-:-:S05]  /*11c60*/  IADD3.X R17, RZ, UR5, RZ, P1, !PT ;  /* 0x00000005ff117c10 */ /* 0x000fca0008ffe4ff */
[----:B------:R-:W-:Y:S01]  /*11c70*/  STG.E.U8 desc[UR58][R16.64], R3 ;  /* 0x0000000310007986 */ /* 0x000fe2000c10113a */
[----:B------:R-:W-:Y:S05]  /*11c80*/  EXIT ;  /* 0x000000000000794d */ /* 0x000fea0003800000 */
.L_x_3635:
[----:B------:R-:W-:Y:S04]  /*11c90*/  STG.E.U8 desc[UR58][R4.64], R18 ;  /* 0x0000001204007986 */ /* 0x000fe8000c10113a */
[----:B------:R-:W-:Y:S01]  /*11ca0*/  STG.E.U8 desc[UR58][R4.64+0x1], R17 ;  /* 0x0000011104007986 */ /* 0x000fe2000c10113a */
[----:B------:R-:W-:Y:S05]  /*11cb0*/  EXIT ;  /* 0x000000000000794d */ /* 0x000fea0003800000 */
.L_x_3633:
        /* <DEDUP_REMOVED lines=37> */
.L_x_3639:
        /* <DEDUP_REMOVED lines=24> */
.L_x_3640:
[----:B------:R-:W-:Y:S01]  /*12090*/  ULDC.64 UR4, c[0x0][0x5e8] ;  /* 0x00017a0000047ab9 */ /* 0x000fe20000000a00 */
[----:B------:R-:W-:Y:S02]  /*120a0*/  LOP3.LUT P0, RZ, R17, 0xff, RZ, 0xc0, !PT ;  /* 0x000000ff11ff7812 */ /* 0x000fe4000780c0ff */
[----:B------:R-:W-:Y:S02]  /*120b0*/  IADD3 R16, P1, R16, UR4, RZ ;  /* 0x0000000410107c10 */ /* 0x000fe4000ff3e0ff */
[----:B-1----:R-:W-:Y:S02]  /*120c0*/  SEL R3, RZ, 0x1, !P0 ;  /* 0x00000001ff037807 */ /* 0x002fe40004000000 */
[----:B------:R-:W-:-:S05]  /*120d0*/  IADD3.X R17, RZ, UR5, RZ, P1, !PT ;  /* 0x00000005ff117c10 */ /* 0x000fca0008ffe4ff */
[----:B------:R-:W-:Y:S01]  /*120e0*/  STG.E.U8 desc[UR58][R16.64], R3 ;  /* 0x0000000310007986 */ /* 0x000fe2000c10113a */
[----:B------:R-:W-:Y:S05]  /*120f0*/  EXIT ;  /* 0x000000000000794d */ /* 0x000fea0003800000 */
.L_x_3638:
[----:B------:R-:W-:Y:S02]  /*12100*/  LOP3.LUT P0, RZ, R18, 0xff, RZ, 0xc0, !PT ;  /* 0x000000ff12ff7812 */ /* 0x000fe4000780c0ff */
[----:B------:R-:W-:Y:S02]  /*12110*/  LOP3.LUT P1, RZ, R17, 0xff, RZ, 0xc0, !PT ;  /* 0x000000ff11ff7812 */ /* 0x000fe4000782c0ff */
[----:B------:R-:W-:Y:S02]  /*12120*/  SEL R7, RZ, 0x1, !P0 ;  /* 0x00000001ff077807 */ /* 0x000fe40004000000 */
[----:B------:R-:W-:-:S03]  /*12130*/  SEL R9, RZ, 0x1, !P1 ;  /* 0x00000001ff097807 */ /* 0x000fc60004800000 */
[----:B------:R-:W-:Y:S04]  /*12140*/  STG.E.U8 desc[UR58][R2.64], R7 ;  /* 0x0000000702007986 */ /* 0x000fe8000c10113a */
[----:B------:R-:W-:Y:S01]  /*12150*/  STG.E.U8 desc[UR58][R4.64], R9 ;  /* 0x0000000904007986 */ /* 0x000fe2000c10113a */
[----:B------:R-:W-:Y:S05]  /*12160*/  EXIT ;  /* 0x000000000000794d */ /* 0x000fea0003800000 */
.L_x_3608:
        /* <DEDUP_REMOVED lines=25> */
.L_x_3642:
        /* <DEDUP_REMOVED lines=21> */
.L_x_3644:
        /* <DEDUP_REMOVED lines=24> */
.L_x_3645:
[----:B------:R-:W-:Y:S01]  /*125d0*/  ULDC.64 UR4, c[0x0][0x5e8] ;  /* 0x00017a0000047ab9 */ /* 0x000fe20000000a00 */
[----:B------:R-:W-:Y:S02]  /*125e0*/  LOP3.LUT P0, RZ, R18, 0xff, RZ, 0xc0, !PT ;  /* 0x000000ff12ff7812 */ /* 0x000fe4000780c0ff */
[----:B------:R-:W-:Y:S02]  /*125f0*/  IADD3 R2, P1, R19, UR4, RZ ;  /* 0x0000000413027c10 */ /* 0x000fe4000ff3e0ff */
[----:B------:R-:W-:Y:S02]  /*12600*/  SEL R5, RZ, 0x1, !P0 ;  /* 0x00000001ff057807 */ /* 0x000fe40004000000 */
[----:B-1----:R-:W-:-:S05]  /*12610*/  IADD3.X R3, RZ, UR5, RZ, P1, !PT ;  /* 0x00000005ff037c10 */ /* 0x002fca0008ffe4ff */
[----:B------:R-:W-:Y:S01]  /*12620*/  STG.E.U8 desc[UR58][R2.64], R5 ;  /* 0x0000000502007986 */ /* 0x000fe2000c10113a */
[----:B------:R-:W-:Y:S05]  /*12630*/  EXIT ;  /* 0x000000000000794d */ /* 0x000fea0003800000 */
.L_x_3643:
[----:B------:R-:W-:Y:S04]  /*12640*/  STG.E.U8 desc[UR58][R4.64], R25 ;  /* 0x0000001904007986 */ /* 0x000fe8000c10113a */
[----:B------:R-:W-:Y:S01]  /*12650*/  STG.E.U8 desc[UR58][R4.64+0x1], R18 ;  /* 0x0000011204007986 */ /* 0x000fe2000c10113a */
[----:B------:R-:W-:Y:S05]  /*12660*/  EXIT ;  /* 0x000000000000794d */ /* 0x000fea0003800000 */
.L_x_3641:
        /* <DEDUP_REMOVED lines=37> */
.L_x_3647:
        /* <DEDUP_REMOVED lines=24> */
.L_x_3648:
[----:B------:R-:W-:Y:S01]  /*12a40*/  ULDC.64 UR4, c[0x0][0x5e8] ;  /* 0x00017a0000047ab9 */ /* 0x000fe20000000a00 */
[----:B------:R-:W-:Y:S02]  /*12a50*/  LOP3.LUT P0, RZ, R18, 0xff, RZ, 0xc0, !PT ;  /* 0x000000ff12ff7812 */ /* 0x000fe4000780c0ff */
[----:B------:R-:W-:Y:S02]  /*12a60*/  IADD3 R2, P1, R19, UR4, RZ ;  /* 0x0000000413027c10 */ /* 0x000fe4000ff3e0ff */
[----:B------:R-:W-:Y:S02]  /*12a70*/  SEL R5, RZ, 0x1, !P0 ;  /* 0x00000001ff057807 */ /* 0x000fe40004000000 */
[----:B-1----:R-:W-:-:S05]  /*12a80*/  IADD3.X R3, RZ, UR5, RZ, P1, !PT ;  /* 0x00000005ff037c10 */ /* 0x002fca0008ffe4ff */
[----:B------:R-:W-:Y:S01]  /*12a90*/  STG.E.U8 desc[UR58][R2.64], R5 ;  /* 0x0000000502007986 */ /* 0x000fe2000c10113a */
[----:B------:R-:W-:Y:S05]  /*12aa0*/  EXIT ;  /* 0x000000000000794d */ /* 0x000fea0003800000 */
.L_x_3646:
[----:B------:R-:W-:Y:S02]  /*12ab0*/  LOP3.LUT P0, RZ, R25, 0xff, RZ, 0xc0, !PT ;  /* 0x000000ff19ff7812 */ /* 0x000fe4000780c0ff */
[----:B------:R-:W-:Y:S02]  /*12ac0*/  LOP3.LUT P1, RZ, R18, 0xff, RZ, 0xc0, !PT ;  /* 0x000000ff12ff7812 */ /* 0x000fe4000782c0ff */
[----:B------:R-:W-:Y:S02]  /*12ad0*/  SEL R7, RZ, 0x1, !P0 ;  /* 0x00000001ff077807 */ /* 0x000fe40004000000 */
[----:B------:R-:W-:-:S03]  /*12ae0*/  SEL R9, RZ, 0x1, !P1 ;  /* 0x00000001ff097807 */ /* 0x000fc60004800000 */
[----:B------:R-:W-:Y:S04]  /*12af0*/  STG.E.U8 desc[UR58][R2.64], R7 ;  /* 0x0000000702007986 */ /* 0x000fe8000c10113a */
[----:B------:R-:W-:Y:S01]  /*12b00*/  STG.E.U8 desc[UR58][R4.64], R9 ;  /* 0x0000000904007986 */ /* 0x000fe2000c10113a */
[----:B------:R-:W-:Y:S05]  /*12b10*/  EXIT ;  /* 0x000000000000794d */ /* 0x000fea0003800000 */
.L_x_3649:
        /* <DEDUP_REMOVED lines=14> */
.L_x_7570:


//--------------------- .text._ZN2at6native13reduce_kernelILi128ELi4ENS0_8ReduceOpIhNS0_14func_wrapper_tIbZZZNS0_14or_kernel_cudaERNS_14TensorIteratorEENKUlvE_clEvENKUlvE_clEvEUlbhE_EEjbLi4ELi4EEEEEvT1_ --------------------------
	.section	.text._ZN2at6native13reduce_kernelILi128ELi4ENS0_8ReduceOpIhNS0_14func_wrapper_tIbZZZNS0_14or_kernel_cudaERNS_14TensorIteratorEENKUlvE_clEvENKUlvE_clEvEUlbhE_EEjbLi4ELi4EEEEEvT1_,"ax",@progbits
	.align	128
        .global         _ZN2at6native13reduce_kernelILi128ELi4ENS0_8ReduceOpIhNS0_14func_wrapper_tIbZZZNS0_14or_kernel_cudaERNS_14TensorIteratorEENKUlvE_clEvENKUlvE_clEvEUlbhE_EEjbLi4ELi4EEEEEvT1_
        .type           _ZN2at6native13reduce_kernelILi128ELi4ENS0_8ReduceOpIhNS0_14func_wrapper_tIbZZZNS0_14or_kernel_cudaERNS_14TensorIteratorEENKUlvE_clEvENKUlvE_clEvEUlbhE_EEjbLi4ELi4EEEEEvT1_,@function
        .size           _ZN2at6native13reduce_kernelILi128ELi4ENS0_8ReduceOpIhNS0_14func_wrapper_tIbZZZNS0_14or_kernel_cudaERNS_14TensorIteratorEENKUlvE_clEvENKUlvE_clEvEUlbhE_EEjbLi4ELi4EEEEEvT1_,(.L_x_7571 - _ZN2at6native13reduce_kernelILi128ELi4ENS0_8ReduceOpIhNS0_14func_wrapper_tIbZZZNS0_14or_kernel_cudaERNS_14TensorIteratorEENKUlvE_clEvENKUlvE_clEvEUlbhE_EEjbLi4ELi4EEEEEvT1_)
        .other          _ZN2at6native13reduce_kernelILi128ELi4ENS0_8ReduceOpIhNS0_14func_wrapper_tIbZZZNS0_14or_kernel_cudaERNS_14TensorIteratorEENKUlvE_clEvENKUlvE_clEvEUlbhE_EEjbLi4ELi4EEEEEvT1_,@"STO_CUDA_ENTRY STV_DEFAULT"
_ZN2at6native13reduce_kernelILi128ELi4ENS0_8ReduceOpIhNS0_14func_wrapper_tIbZZZNS0_14or_kernel_cudaERNS_14TensorIteratorEENKUlvE_clEvENKUlvE_clEvEUlbhE_EEjbLi4ELi4EEEEEvT1_:
.text._ZN2at6native13reduce_kernelILi128ELi4ENS0_8ReduceOpIhNS0_14func_wrapper_tIbZZZNS0_14or_kernel_cudaERNS_14TensorIteratorEENKUlvE_clEvENKUlvE_clEvEUlbhE_EEjbLi4ELi4EEEEEvT1_:
        /* <DEDUP_REMOVED lines=293> */
.L_x_3650:
        /* <DEDUP_REMOVED lines=29> */
.L_x_3654:
        /* <DEDUP_REMOVED lines=27> */
.L_x_3660:
[----:B------:R-:W-:Y:S05]  /*15d0*/  BSYNC B2 ;  /* 0x0000000000027941 */ /* 0x000fea0003800000 */
.L_x_3659:
        /* <DEDUP_REMOVED lines=11> */
.L_x_3658:
[----:B------:R-:W-:Y:S05]  /*1690*/  BSYNC B1 ;  /* 0x0000000000017941 */ /* 0x000fea0003800000 */
.L_x_3657:
[----:B------:R-:W0:Y:S01]  /*16a0*/  LDC R4, c[0x0][0x218] ;  /* 0x00008600ff047b82 */ /* 0x000e220000000800 */
[----:B------:R-:W-:Y:S01]  /*16b0*/  IADD3 R16, P0, P1, R25, R6, R16 ;  /* 0x0000000619107210 */ /* 0x000fe2000791e010 */
[----:B------:R-:W-:-:S03]  /*16c0*/  ULDC UR4, c[0x0][0x5e4] ;  /* 0x0001790000047ab9 */ /* 0x000fc60000000800 */
[----:B------:R-:W-:Y:S02]  /*16d0*/  IADD3 R16, P2, R16, 0x4, RZ ;  /* 0x0000000410107810 */ /* 0x000fe40007f5e0ff */
[----:B------:R-:W-:-:S04]  /*16e0*/  IADD3.X R19, RZ, UR4, R19, P0, P1 ;  /* 0x00000004ff137c10 */ /* 0x000fc800087e2413 */
[----:B------:R-:W-:Y:S02]  /*16f0*/  IADD3.X R19, RZ, R19, RZ, P2, !PT ;  /* 0x00000013ff137210 */ /* 0x000fe400017fe4ff */
[----:B0-----:R-:W-:-:S07]  /*1700*/  IADD3 R3, R7, -0x4, R4 ;  /* 0xfffffffc07037810 */ /* 0x001fce0007ffe004 */
.L_x_3656:
[----:B------:R-:W-:Y:S05]  /*1710*/  BSYNC B0 ;  /* 0x0000000000007941 */ /* 0x000fea0003800000 */
.L_x_3655:
        /* <DEDUP_REMOVED lines=15> */
.L_x_3663:
        /* <DEDUP_REMOVED lines=21> */
.L_x_3662:
[----:B------:R-:W-:Y:S05]  /*1960*/  BSYNC B0 ;  /* 0x0000000000007941 */ /* 0x000fea0003800000 */
.L_x_3661:
        /* <DEDUP_REMOVED lines=8> */
.L_x_3665:
[----:B------:R-:W-:Y:S05]  /*19f0*/  BSYNC B0 ;  /* 0x0000000000007941 */ /* 0x000fea0003800000 */
.L_x_3664:
        /* <DEDUP_REMOVED lines=13> */
.L_x_3667:
[----:B------:R-:W-:Y:S05]  /*1ad0*/  BSYNC B0 ;  /* 0x0000000000007941 */ /* 0x000fea0003800000 */
.L_x_3666:
        /* <DEDUP_REMOVED lines=10> */
.L_x_3653:
        /* <DEDUP_REMOVED lines=48> */
.L_x_3677:
        /* <DEDUP_REMOVED lines=294> */
.L_x_3673:
        /* <DEDUP_REMOVED lines=254> */
.L_x_3674:
        /* <DEDUP_REMOVED lines=255> */
.L_x_3675:
        /* <DEDUP_REMOVED lines=252> */
.L_x_3676:
        /* <DEDUP_REMOVED lines=47> */
.L_x_3672:
[----:B0-----:R-:W-:-:S07]  /*6360*/  PRMT R42, R26, 0x7610, R42 ;  /* 0x000076101a2a7816 */ /* 0x001fce000000002a */
.L_x_3671:
[----:B------:R-:W-:Y:S05]  /*6370*/  BSYNC B0 ;  /* 0x0000000000007941 */ /* 0x000fea0003800000 */
.L_x_3670:
        /* <DEDUP_REMOVED lines=280> */
.L_x_3680:
        /* <DEDUP_REMOVED lines=285> */
.L_x_3681:
        /* <DEDUP_REMOVED lines=285> */
.L_x_3682:
        /* <DEDUP_REMOVED lines=285> */
.L_x_3683:
        /* <DEDUP_REMOVED lines=8> */
.L_x_3679:
[----:B------:R-:W-:Y:S05]  /*aaf0*/  BSYNC B0 ;  /* 0x0000000000007941 */ /* 0x000fea0003800000 */
.L_x_3678:
        /* <DEDUP_REMOVED lines=46> */
.L_x_3685:
[----:B------:R-:W-:Y:S05]  /*ade0*/  BSYNC B0 ;  /* 0x0000000000007941 */ /* 0x000fea0003800000 */
.L_x_3684:
        /* <DEDUP_REMOVED lines=25> */
.L_x_3669:
        /* <DEDUP_REMOVED lines=34> */
.L_x_3689:
        /* <DEDUP_REMOVED lines=76> */
.L_x_3688:
[----:B------:R-:W-:Y:S02]  /*b660*/  PRMT R30, R44, 0x7610, R30 ;  /* 0x000076102c1e7816 */ /* 0x000fe4000000001e */
[----:B------:R-:W-:Y:S02]  /*b670*/  PRMT R43, R37, 0x7610, R43 ;  /* 0x00007610252b7816 */ /* 0x000fe4000000002b */
[----:B------:R-:W-:Y:S02]  /*b680*/  PRMT R37, R5, 0x7610, R37 ;  /* 0x0000761005257816 */ /* 0x000fe40000000025 */
[----:B------:R-:W-:-:S07]  /*b690*/  PRMT R44, R4, 0x7610, R44 ;  /* 0x00007610042c7816 */ /* 0x000fce000000002c */
.L_x_3687:
[----:B------:R-:W-:Y:S05]  /*b6a0*/  BSYNC B0 ;  /* 0x0000000000007941 */ /* 0x000fea0003800000 */
.L_x_3686:
        /* <DEDUP_REMOVED lines=51> */
.L_x_3691:
[----:B------:R-:W-:Y:S05]  /*b9e0*/  BSYNC B0 ;  /* 0x0000000000007941 */ /* 0x000fea0003800000 */
.L_x_3690:
        /* <DEDUP_REMOVED lines=46> */
.L_x_3693:
[----:B------:R-:W-:Y:S05]  /*bcd0*/  BSYNC B0 ;  /* 0x0000000000007941 */ /* 0x000fea0003800000 */
.L_x_3692:
        /* <DEDUP_REMOVED lines=25> */
.L_x_3668:
        /* <DEDUP_REMOVED lines=38> */
.L_x_3697:
        /* <DEDUP_REMOVED lines=72> */
.L_x_3696:
        /* <DEDUP_REMOVED lines=8> */
.L_x_3695:
[----:B------:R-:W-:Y:S05]  /*c5d0*/  BSYNC B0 ;  /* 0x0000000000007941 */ /* 0x000fea0003800000 */
.L_x_3694:
        /* <DEDUP_REMOVED lines=47> */
.L_x_3699:
[----:B------:R-:W-:Y:S05]  /*c8d0*/  BSYNC B0 ;  /* 0x0000000000007941 */ /* 0x000fea0003800000 */
.L_x_3698:
        /* <DEDUP_REMOVED lines=46> */
.L_x_3701:
[----:B------:R-:W-:Y:S05]  /*cbc0*/  BSYNC B0 ;  /* 0x0000000000007941 */ /* 0x000fea0003800000 */
.L_x_3700:
        /* <DEDUP_REMOVED lines=24> */
.L_x_3652:
[----:B------:R-:W-:Y:S05]  /*cd50*/  BSYNC B6 ;  /* 0x0000000000067941 */ /* 0x000fea0003800000 */
.L_x_3651:
        /* <DEDUP_REMOVED lines=18> */
.L_x_3705:
        /* <DEDUP_REMOVED lines=28> */
.L_x_3704:
[----:B------:R-:W-:Y:S05]  /*d040*/  BSYNC B0 ;  /* 0x0000000000007941 */ /* 0x000fea0003800000 */
.L_x_3703:
[----:B------:R-:W-:Y:S01]  /*d050*/  IMAD.MOV.U32 R4, RZ, RZ, R7 ;  /* 0x000000ffff047224 */ /* 0x000fe200078e0007 */
[----:B------:R-:W-:Y:S06]  /*d060*/  @P3 BRA `(.L_x_3705) ;  /* 0xfffffffc00843947 */ /* 0x000fec000383ffff */
.L_x_3702:
        /* <DEDUP_REMOVED lines=22> */
.L_x_3710:
        /* <DEDUP_REMOVED lines=25> */
.L_x_3709:
[----:B------:R-:W-:Y:S05]  /*d360*/  BSYNC B0 ;  /* 0x0000000000007941 */ /* 0x000fea0003800000 */
.L_x_3708:
[----:B------:R-:W-:-:S04]  /*d370*/  SHF.R.S32.HI R4, RZ, 0x1, R4 ;  /* 0x00000001ff047819 */ /* 0x000fc80000011404 */
[----:B------:R-:W-:-:S13]  /*d380*/  ISETP.GE.AND P0, PT, R4, 0x20, PT ;  /* 0x000000200400780c */ /* 0x000fda0003f06270 */
[----:B------:R-:W-:Y:S05]  /*d390*/  @P0 BRA `(.L_x_3710) ;  /* 0xfffffffc008c0947 */ /* 0x000fea000383ffff */
[----:B0-----:R-:W-:-:S07]  /*d3a0*/  IMAD.MOV.U32 R0, RZ, RZ, 0x20 ;  /* 0x00000020ff007424 */ /* 0x001fce00078e00ff */
.L_x_3707:
[----:B------:R-:W-:Y:S01]  /*d3b0*/  ISETP.GE.AND P0, PT, R0, 0x2, PT ;  /* 0x000000020000780c */ /* 0x000fe20003f06270 */
[----:B------:R-:W-:Y:S05]  /*d3c0*/  WARPSYNC.ALL ;  /* 0x0000000000007948 */ /* 0x000fea0003800000 */
[----:B------:R-:W-:Y:S07]  /*d3d0*/  BAR.SYNC.DEFER_BLOCKING 0x0 ;  /* 0x0000000000007b1d */ /* 0x000fee0000010000 */
[----:B------:R-:W-:Y:S05]  /*d3e0*/  @!P0 BRA `(.L_x_3706) ;  /* 0x0000000000848947 */ /* 0x000fea0003800000 */
[----:B------:R-:W-:-:S07]  /*d3f0*/  IMAD.MOV.U32 R3, RZ, RZ, 0x1 ;  /* 0x00000001ff037424 */ /* 0x000fce00078e00ff */
.L_x_3711:
        /* <DEDUP_REMOVED lines=32> */
.L_x_3706:
        /* <DEDUP_REMOVED lines=279> */
.L_x_3712:
        /* <DEDUP_REMOVED lines=275> */
.L_x_3713:
        /* <DEDUP_REMOVED lines=277> */
.L_x_3714:
        /* <DEDUP_REMOVED lines=275> */
.L_x_3715:
        /* <DEDUP_REMOVED lines=294> */
.L_x_3717:
        /* <DEDUP_REMOVED lines=275> */
.L_x_3718:
        /* <DEDUP_REMOVED lines=277> */
.L_x_3719:
        /* <DEDUP_REMOVED lines=275> */
.L_x_3720:
        /* <DEDUP_REMOVED lines=14> */
.L_x_3722:
[----:B------:R-:W-:Y:S05]  /*16210*/  BSYNC B0 ;  /* 0x0000000000007941 */ /* 0x000fea0003800000 */
.L_x_3721:
        /* <DEDUP_REMOVED lines=17> */
.L_x_3724:
[----:B------:R-:W-:Y:S05]  /*16330*/  BSYNC B0 ;  /* 0x0000000000007941 */ /* 0x000fea0003800000 */
.L_x_3723:
        /* <DEDUP_REMOVED lines=35> */
.L_x_3726:
[----:B------:R-:W-:Y:S05]  /*16570*/  BSYNC B0 ;  /* 0x0000000000007941 */ /* 0x000fea0003800000 */
.L_x_3725:
        /* <DEDUP_REMOVED lines=38> */
.L_x_3731:
        /* <DEDUP_REMOVED lines=18> */
.L_x_3730:
[----:B------:R-:W-:Y:S05]  /*16900*/  BRA `(.L_x_3729) ;  /* 0x0000000000847947 */ /* 0x000fea0003800000 */
.L_x_3728:
        /* <DEDUP_REMOVED lines=15> */
.L_x_3732:
        /* <DEDUP_REMOVED lines=18> */
.L_x_3729:
[----:B------:R-:W-:Y:S05]  /*16b20*/  BSYNC B0 ;  /* 0x0000000000007941 */ /* 0x000fea0003800000 */
.L_x_3727:
        /* <DEDUP_REMOVED lines=14> */
.L_x_3736:
        /* <DEDUP_REMOVED lines=27> */
.L_x_3735:
[----:B------:R-:W-:Y:S05]  /*16dc0*/  BSYNC B0 ;  /* 0x0000000000007941 */ /* 0x000fea0003800000 */
.L_x_3734:
[----:B------:R-:W-:Y:S01]  /*16dd0*/  IMAD.MOV.U32 R6, RZ, RZ, R9 ;  /* 0x000000ffff067224 */ /* 0x000fe200078e0009 */
[----:B------:R-:W-:Y:S06]  /*16de0*/  @P4 BRA `(.L_x_3736) ;  /* 0xfffffffc00884947 */ /* 0x000fec000383ffff */
.L_x_3733:
        /* <DEDUP_REMOVED lines=15> */
.L_x_3741:
        /* <DEDUP_REMOVED lines=24> */
.L_x_3740:
[----:B------:R-:W-:Y:S05]  /*17060*/  BSYNC B0 ;  /* 0x0000000000007941 */ /* 0x000fea0003800000 */
.L_x_3739:
[----:B------:R-:W-:-:S04]  /*17070*/  SHF.R.S32.HI R7, RZ, 0x1, R7 ;  /* 0x00000001ff077819 */ /* 0x000fc80000011407 */
[----:B------:R-:W-:-:S13]  /*17080*/  ISETP.GE.AND P0, PT, R7, 0x20, PT ;  /* 0x000000200700780c */ /* 0x000fda0003f06270 */
[----:B------:R-:W-:Y:S05]  /*17090*/  @P0 BRA `(.L_x_3741) ;  /* 0xfffffffc00900947 */ /* 0x000fea000383ffff */
[----:B------:R-:W-:-:S07]  /*170a0*/  IMAD.MOV.U32 R6, RZ, RZ, 0x20 ;  /* 0x00000020ff067424 */ /* 0x000fce00078e00ff */
.L_x_3738:
[----:B------:R-:W-:Y:S01]  /*170b0*/  BAR.SYNC.DEFER_BLOCKING 0x0 ;  /* 0x0000000000007b1d */ /* 0x000fe20000010000 */
[----:B------:R-:W-:-:S13]  /*170c0*/  ISETP.GE.AND P0, PT, R6, 0x2, PT ;  /* 0x000000020600780c */ /* 0x000fda0003f06270 */
[----:B------:R-:W-:Y:S05]  /*170d0*/  @!P0 BRA `(.L_x_3737) ;  /* 0x0000000000848947 */ /* 0x000fea0003800000 */
[----:B------:R-:W-:-:S07]  /*170e0*/  IMAD.MOV.U32 R3, RZ, RZ, 0x1 ;  /* 0x00000001ff037424 */ /* 0x000fce00078e00ff */
.L_x_3742:
        /* <DEDUP_REMOVED lines=32> */
.L_x_3737:
        /* <DEDUP_REMOVED lines=21> */
.L_x_3744:
        /* <DEDUP_REMOVED lines=21> */
.L_x_3746:
        /* <DEDUP_REMOVED lines=24> */
.L_x_3747:
        /* <DEDUP_REMOVED lines=24> */
.L_x_3748:
        /* <DEDUP_REMOVED lines=24> */
.L_x_3749:
[----:B------:R-:W-:Y:S01]  /*17a10*/  ULDC.64 UR4, c[0x0][0x5e8] ;  /* 0x00017a0000047ab9 */ /* 0x000fe20000000a00 */
[----:B------:R-:W-:Y:S02]  /*17a20*/  LOP3.LUT P0, RZ, R16, 0xff, RZ, 0xc0, !PT ;  /* 0x000000ff10ff7812 */ /* 0x000fe4000780c0ff */
[----:B------:R-:W-:Y:S02]  /*17a30*/  IADD3 R18, P1, R18, UR4, RZ ;  /* 0x0000000412127c10 */ /* 0x000fe4000ff3e0ff */
[----:B0-----:R-:W-:-:S03]  /*17a40*/  SEL R3, RZ, 0x1, !P0 ;  /* 0x00000001ff037807 */ /* 0x001fc60004000000 */
[----:B------:R-:W-:-:S05]  /*17a50*/  IMAD.X R19, RZ, RZ, UR5, P1 ;  /* 0x00000005ff137e24 */ /* 0x000fca00088e06ff */
[----:B------:R-:W-:Y:S01]  /*17a60*/  STG.E.U8 desc[UR58][R18.64], R3 ;  /* 0x0000000312007986 */ /* 0x000fe2000c10113a */
[----:B------:R-:W-:Y:S05]  /*17a70*/  EXIT ;  /* 0x000000000000794d */ /* 0x000fea0003800000 */
.L_x_3745:
[----:B------:R-:W-:Y:S04]  /*17a80*/  STG.E.U8 desc[UR58][R4.64], R26 ;  /* 0x0000001a04007986 */ /* 0x000fe8000c10113a */
[----:B------:R-:W-:Y:S04]  /*17a90*/  STG.E.U8 desc[UR58][R4.64+0x1], R25 ;  /* 0x0000011904007986 */ /* 0x000fe8000c10113a */
[----:B------:R-:W-:Y:S04]  /*17aa0*/  STG.E.U8 desc[UR58][R4.64+0x2], R19 ;  /* 0x0000021304007986 */ /* 0x000fe8000c10113a */
[----:B------:R-:W-:Y:S01]  /*17ab0*/  STG.E.U8 desc[UR58][R4.64+0x3], R16 ;  /* 0x0000031004007986 */ /* 0x000fe2000c10113a */
[----:B------:R-:W-:Y:S05]  /*17ac0*/  EXIT ;  /* 0x000000000000794d */ /* 0x000fea0003800000 */
.L_x_3743:
        /* <DEDUP_REMOVED lines=49> */
.L_x_3751:
        /* <DEDUP_REMOVED lines=24> */
.L_x_3752:
        /* <DEDUP_REMOVED lines=24> */
.L_x_3753:
        /* <DEDUP_REMOVED lines=24> */
.L_x_3754:
[----:B------:R-:W-:Y:S01]  /*18260*/  ULDC.64 UR4, c[0x0][0x5e8] ;  /* 0x00017a0000047ab9 */ /* 0x000fe20000000a00 */
[----:B------:R-:W-:Y:S02]  /*18270*/  LOP3.LUT P0, RZ, R16, 0xff, RZ, 0xc0, !PT ;  /* 0x000000ff10ff7812 */ /* 0x000fe4000780c0ff */
[----:B------:R-:W-:Y:S02]  /*18280*/  IADD3 R18, P1, R18, UR4, RZ ;  /* 0x0000000412127c10 */ /* 0x000fe4000ff3e0ff */
[----:B0-----:R-:W-:-:S03]  /*18290*/  SEL R3, RZ, 0x1, !P0 ;  /* 0x00000001ff037807 */ /* 0x001fc60004000000 */
[----:B------:R-:W-:-:S05]  /*182a0*/  IMAD.X R19, RZ, RZ, UR5, P1 ;  /* 0x00000005ff137e24 */ /* 0x000fca00088e06ff */
[----:B------:R-:W-:Y:S01]  /*182b0*/  STG.E.U8 desc[UR58][R18.64], R3 ;  /* 0x0000000312007986 */ /* 0x000fe2000c10113a */
[----:B------:R-:W-:Y:S05]  /*182c0*/  EXIT ;  /* 0x000000000000794d */ /* 0x000fea0003800000 */
.L_x_3750:
        /* <DEDUP_REMOVED lines=13> */
.L_x_3716:
        /* <DEDUP_REMOVED lines=31> */
.L_x_3756:
        /* <DEDUP_REMOVED lines=21> */
.L_x_3758:
        /* <DEDUP_REMOVED lines=24> */
.L_x_3759:
        /* <DEDUP_REMOVED lines=24> */
.L_x_3760:
        /* <DEDUP_REMOVED lines=24> */
.L_x_3761:
[----:B------:R-:W-:Y:S01]  /*18b60*/  ULDC.64 UR4, c[0x0][0x5e8] ;  /* 0x00017a0000047ab9 */ /* 0x000fe20000000a00 */
[----:B------:R-:W-:Y:S02]  /*18b70*/  LOP3.LUT P0, RZ, R16, 0xff, RZ, 0xc0, !PT ;  /* 0x000000ff10ff7812 */ /* 0x000fe4000780c0ff */
[----:B------:R-:W-:Y:S02]  /*18b80*/  IADD3 R18, P1, R18, UR4, RZ ;  /* 0x0000000412127c10 */ /* 0x000fe4000ff3e0ff */
[----:B0-----:R-:W-:-:S03]  /*18b90*/  SEL R3, RZ, 0x1, !P0 ;  /* 0x00000001ff037807 */ /* 0x001fc60004000000 */
[----:B------:R-:W-:-:S05]  /*18ba0*/  IMAD.X R19, RZ, RZ, UR5, P1 ;  /* 0x00000005ff137e24 */ /* 0x000fca00088e06ff */
[----:B------:R-:W-:Y:S01]  /*18bb0*/  STG.E.U8 desc[UR58][R18.64], R3 ;  /* 0x0000000312007986 */ /* 0x000fe2000c10113a */
[----:B------:R-:W-:Y:S05]  /*18bc0*/  EXIT ;  /* 0x000000000000794d */ /* 0x000fea0003800000 */
.L_x_3757:
[----:B------:R-:W-:Y:S04]  /*18bd0*/  STG.E.U8 desc[UR58][R4.64], R26 ;  /* 0x0000001a04007986 */ /* 0x000fe8000c10113a */
[----:B------:R-:W-:Y:S04]  /*18be0*/  STG.E.U8 desc[UR58][R4.64+0x1], R25 ;  /* 0x0000011904007986 */ /* 0x000fe8000c10113a */
[----:B------:R-:W-:Y:S04]  /*18bf0*/  STG.E.U8 desc[UR58][R4.64+0x2], R19 ;  /* 0x0000021304007986 */ /* 0x000fe8000c10113a */
[----:B------:R-:W-:Y:S01]  /*18c00*/  STG.E.U8 desc[UR58][R4.64+0x3], R16 ;  /* 0x0000031004007986 */ /* 0x000fe2000c10113a */
[----:B------:R-:W-:Y:S05]  /*18c10*/  EXIT ;  /* 0x000000000000794d */ /* 0x000fea0003800000 */
.L_x_3755:
        /* <DEDUP_REMOVED lines=49> */
.L_x_3763:
        /* <DEDUP_REMOVED lines=24> */
.L_x_3764:
        /* <DEDUP_REMOVED lines=24> */
.L_x_3765:
        /* <DEDUP_REMOVED lines=24> */
.L_x_3766:
[----:B------:R-:W-:Y:S01]  /*193b0*/  ULDC.64 UR4, c[0x0][0x5e8] ;  /* 0x00017a0000047ab9 */ /* 0x000fe20000000a00 */
[----:B------:R-:W-:Y:S02]  /*193c0*/  LOP3.LUT P0, RZ, R16, 0xff, RZ, 0xc0, !PT ;  /* 0x000000ff10ff7812 */ /* 0x000fe4000780c0ff */
[----:B------:R-:W-:Y:S02]  /*193d0*/  IADD3 R18, P1, R18, UR4, RZ ;  /* 0x0000000412127c10 */ /* 0x000fe4000ff3e0ff */
[----:B0-----:R-:W-:-:S03]  /*193e0*/  SEL R3, RZ, 0x1, !P0 ;  /* 0x00000001ff037807 */ /* 0x001fc60004000000 */
[----:B------:R-:W-:-:S05]  /*193f0*/  IMAD.X R19, RZ, RZ, UR5, P1 ;  /* 0x00000005ff137e24 */ /* 0x000fca00088e06ff */
[----:B------:R-:W-:Y:S01]  /*19400*/  STG.E.U8 desc[UR58][R18.64], R3 ;  /* 0x0000000312007986 */ /* 0x000fe2000c10113a */
[----:B------:R-:W-:Y:S05]  /*19410*/  EXIT ;  /* 0x000000000000794d */ /* 0x000fea0003800000 */
.L_x_3762:
        /* <DEDUP_REMOVED lines=13> */
.L_x_3767:
        /* <DEDUP_REMOVED lines=9> */
.L_x_7571:


//--------------------- .text._ZN2at6native13reduce_kernelILi512ELi1ENS0_8ReduceOpIbNS0_14func_wrapper_tIbZZZNS0_15and_kernel_cudaERNS_14TensorIteratorEENKUlvE_clEvENKUlvE10_clEvEUlbbE_EEjbLi4ELi4EEEEEvT1_ --------------------------
	.section	.text._ZN2at6native13reduce_kernelILi512ELi1ENS0_8ReduceOpIbNS0_14func_wrapper_tIbZZZNS0_15and_kernel_cudaERNS_14TensorIteratorEENKUlvE_clEvENKUlvE10_clEvEUlbbE_EEjbLi4ELi4EEEEEvT1_,"ax",@progbits
	.align	128
        .global         _ZN2at6native13reduce_kernelILi512ELi1ENS0_8ReduceOpIbNS0_14func_wrapper_tIbZZZNS0_15and_kernel_cudaERNS_14TensorIteratorEENKUlvE_clEvENKUlvE10_clEvEUlbbE_EEjbLi4ELi4EEEEEvT1_
        .type           _ZN2at6native13reduce_kernelILi512ELi1ENS0_8ReduceOpIbNS0_14func_wrapper_tIbZZZNS0_15and_kernel_cudaERNS_14TensorIteratorEENKUlvE_clEvENKUlvE10_clEvEUlbbE_EEjbLi4ELi4EEEEEvT1_,@function
        .size           _ZN2at6native13reduce_kernelILi512ELi1ENS0_8ReduceOpIbNS0_14func_wrapper_tIbZZZNS0_15and_kernel_cudaERNS_14TensorIteratorEENKUlvE_clEvENKUlvE10_clEvEUlbbE_EEjbLi4ELi4EEEEEvT1_,(.L_x_7572 - _ZN2at6native13reduce_kernelILi512ELi1ENS0_8ReduceOpIbNS0_14func_wrapper_tIbZZZNS0_15and_kernel_cudaERNS_14TensorIteratorEENKUlvE_clEvENKUlvE10_clEvEUlbbE_EEjbLi4ELi4EEEEEvT1_)
        .other          _ZN2at6native13reduce_kernelILi512ELi1ENS0_8ReduceOpIbNS0_14func_wrapper_tIbZZZNS0_15and_kernel_cudaERNS_14TensorIteratorEENKUlvE_clEvENKUlvE10_clEvEUlbbE_EEjbLi4ELi4EEEEEvT1_,@"STO_CUDA_ENTRY STV_DEFAULT"
_ZN2at6native13reduce_kernelILi512ELi1ENS0_8ReduceOpIbNS0_14func_wrapper_tIbZZZNS0_15and_kernel_cudaERNS_14TensorIteratorEENKUlvE_clEvENKUlvE10_clEvEUlbbE_EEjbLi4ELi4EEEEEvT1_:
.text._ZN2at6native13reduce_kernelILi512ELi1ENS0_8ReduceOpIbNS0_14func_wrapper_tIbZZZNS0_15and_kernel_cudaERNS_14TensorIteratorEENKUlvE_clEvENKUlvE10_clEvEUlbbE_EEjbLi4ELi4EEEEEvT1_:
        /* <DEDUP_REMOVED lines=286> */
.L_x_3768:
        /* <DEDUP_REMOVED lines=49> */
.L_x_3777:
[----:B------:R-:W-:Y:S05]  /*14f0*/  BSYNC B3 ;  /* 0x0000000000037941 */ /* 0x000fea0003800000 */
.L_x_3776:
        /* <DEDUP_REMOVED lines=8> */
[----:B------:R-:W2:Y:S01]  /*1580*/  LDG.E.U8 R10, desc[UR36][R10.64] ;  /* 0x000000240a0a7981 */ /* 0x000ea2000c1e1100 */
[----:B------:R-:W-:Y:S02]  /*1590*/  PRMT R7, R7, 0x9910, RZ ;  /* 0x0000991007077816 */ /* 0x000fe400000000ff */
[----:B--2---:R-:W-:-:S04]  /*15a0*/  ISETP.NE.AND P0, PT, R10, RZ, PT ;  /* 0x000000ff0a00720c */ /* 0x004fc80003f05270 */
[----:B------:R-:W-:-:S04]  /*15b0*/  ISETP.NE.AND P0, PT, R7, RZ, P0 ;  /* 0x000000ff0700720c */ /* 0x000fc80000705270 */
[----:B------:R-:W-:-:S09]  /*15c0*/  SEL R7, RZ, 0x1, !P0 ;  /* 0x00000001ff077807 */ /* 0x000fd20004000000 */
.L_x_3775:
[----:B------:R-:W-:Y:S05]  /*15d0*/  BSYNC B2 ;  /* 0x0000000000027941 */ /* 0x000fea0003800000 */
.L_x_3774:
[----:B------:R-:W-:Y:S02]  /*15e0*/  IADD3 R5, P0, P1, R5, 0x4, R16 ;  /* 0x0000000405057810 */ /* 0x000fe4000791e010 */
[----:B------:R-:W-:Y:S02]  /*15f0*/  IADD3 R8, R13, -0x4, R4 ;  /* 0xfffffffc0d087810 */ /* 0x000fe40007ffe004 */
[----:B------:R-:W-:-:S09]  /*1600*/  IADD3.X R6, R6, RZ, R17, P0, P1 ;  /* 0x000000ff06067210 */ /* 0x000fd200007e2411 */
.L_x_3773:
[----:B------:R-:W-:Y:S05]  /*1610*/  BSYNC B1 ;  /* 0x0000000000017941 */ /* 0x000fea0003800000 */
.L_x_3772:
[----:B------:R-:W-:Y:S01]  /*1620*/  LEA R11, R21, 0x3, 0x2 ;  /* 0x00000003150b7811 */ /* 0x000fe200078e10ff */
[----:B------:R-:W-:Y:S01]  /*1630*/  ULDC UR4, c[0x0][0x5e4] ;  /* 0x0001790000047ab9 */ /* 0x000fe20000000800 */
[----:B------:R-:W-:Y:S01]  /*1640*/  IADD3 R4, P1, R5, R12, RZ ;  /* 0x0000000c05047210 */ /* 0x000fe20007f3e0ff */
[----:B------:R-:W-:Y:S01]  /*1650*/  BSSY B1, `(.L_x_3778) ;  /* 0x0000021000017945 */ /* 0x000fe20003800000 */
[----:B------:R-:W-:Y:S02]  /*1660*/  ISETP.GE.U32.AND P0, PT, R11, R8, PT ;  /* 0x000000080b00720c */ /* 0x000fe40003f06070 */
[----:B------:R-:W-:Y:S02]  /*1670*/  IADD3.X R5, R6, UR4, RZ, P1, !PT ;  /* 0x0000000406057c10 */ /* 0x000fe40008ffe4ff */
[----:B------:R-:W-:Y:S02]  /*1680*/  ISETP.NE.AND P4, PT, RZ, UR28, PT ;  /* 0x0000001cff007c0c */ /* 0x000fe4000bf85270 */
[----:B------:R-:W-:-:S02]  /*1690*/  ISETP.NE.AND P5, PT, R3, RZ, PT ;  /* 0x000000ff0300720c */ /* 0x000fc40003fa5270 */
[C---:B------:R-:W-:Y:S02]  /*16a0*/  PRMT R11, R9.reuse, 0x7610, R11 ;  /* 0x00007610090b7816 */ /* 0x040fe4000000000b */
[----:B------:R-:W-:-:S03]  /*16b0*/  PRMT R10, R9, 0x7610, R10 ;  /* 0x00007610090a7816 */ /* 0x000fc6000000000a */
[----:B------:R-:W-:Y:S06]  /*16c0*/  @P0 BRA `(.L_x_3779) ;  /* 0x0000000000640947 */ /* 0x000fec0003800000 */
[C---:B------:R-:W-:Y:S02]  /*16d0*/  PRMT R10, R11.reuse, 0x7610, R10 ;  /* 0x000076100b0a7816 */ /* 0x040fe4000000000a */
[----:B------:R-:W-:-:S07]  /*16e0*/  PRMT R9, R11, 0x7610, R9 ;  /* 0x000076100b097816 */ /* 0x000fce0000000009 */
.L_x_3780:
[----:B------:R-:W-:Y:S01]  /*16f0*/  IMAD.WIDE.U32 R12, R21, 0x4, R4 ;  /* 0x00000004150c7825 */ /* 0x000fe200078e0004 */
[----:B------:R-:W-:-:S05]  /*1700*/  ULDC UR4, c[0x0][0x220] ;  /* 0x0000880000047ab9 */ /* 0x000fca0000000800 */
[----:B------:R-:W2:Y:S01]  /*1710*/  LDG.E R12, desc[UR36][R12.64] ;  /* 0x000000240c0c7981 */ /* 0x000ea2000c1e1900 */
[----:B------:R-:W-:Y:S01]  /*1720*/  VIADD R21, R21, UR4 ;  /* 0x0000000415157c36 */ /* 0x000fe20008000000 */
[----:B------:R-:W-:Y:S02]  /*1730*/  LOP3.LUT P2, RZ, R7, 0xff, RZ, 0xc0, !PT ;  /* 0x000000ff07ff7812 */ /* 0x000fe4000784c0ff */
[----:B------:R-:W-:Y:S02]  /*1740*/  LOP3.LUT P3, RZ, R9, 0xff, RZ, 0xc0, !PT ;  /* 0x000000ff09ff7812 */ /* 0x000fe4000786c0ff */
[----:B------:R-:W-:Y:S02]  /*1750*/  LEA R7, R21, 0x3, 0x2 ;  /* 0x0000000315077811 */ /* 0x000fe400078e10ff */
[----:B------:R-:W-:Y:S02]  /*1760*/  LOP3.LUT P0, RZ, R10, 0xff, RZ, 0xc0, !PT ;  /* 0x000000ff0aff7812 */ /* 0x000fe4000780c0ff */
[----:B------:R-:W-:-:S02]  /*1770*/  ISETP.GE.U32.AND P6, PT, R7, R8, PT ;  /* 0x000000080700720c */ /* 0x000fc40003fc6070 */
[----:B------:R-:W-:Y:S02]  /*1780*/  LOP3.LUT P1, RZ, R11, 0xff, RZ, 0xc0, !PT ;  /* 0x000000ff0bff7812 */ /* 0x000fe4000782c0ff */
[C---:B--2---:R-:W-:Y:S02]  /*1790*/  PRMT R6, R12.reuse, 0x7770, RZ ;  /* 0x000077700c067816 */ /* 0x044fe400000000ff */
[C---:B------:R-:W-:Y:S02]  /*17a0*/  PRMT R7, R12.reuse, 0x7771, RZ ;  /* 0x000077710c077816 */ /* 0x040fe400000000ff */
[C---:B------:R-:W-:Y:S02]  /*17b0*/  PRMT R9, R12.reuse, 0x7772, RZ ;  /* 0x000077720c097816 */ /* 0x040fe400000000ff */
[----:B------:R-:W-:Y:S02]  /*17c0*/  PRMT R10, R12, 0x7773, RZ ;  /* 0x000077730c0a7816 */ /* 0x000fe400000000ff */
[----:B------:R-:W-:-:S02]  /*17d0*/  ISETP.NE.AND P2, PT, R6, RZ, P2 ;  /* 0x000000ff0600720c */ /* 0x000fc40001745270 */
[----:B------:R-:W-:Y:S02]  /*17e0*/  ISETP.NE.AND P3, PT, R7, RZ, P3 ;  /* 0x000000ff0700720c */ /* 0x000fe40001f65270 */
[----:B------:R-:W-:Y:S02]  /*17f0*/  ISETP.NE.AND P0, PT, R9, RZ, P0 ;  /* 0x000000ff0900720c */ /* 0x000fe40000705270 */
[----:B------:R-:W-:Y:S02]  /*1800*/  ISETP.NE.AND P1, PT, R10, RZ, P1 ;  /* 0x000000ff0a00720c */ /* 0x000fe40000f25270 */
[----:B------:R-:W-:Y:S02]  /*1810*/  SEL R7, RZ, 0x1, !P2 ;  /* 0x00000001ff077807 */ /* 0x000fe40005000000 */
[----:B------:R-:W-:Y:S02]  /*1820*/  SEL R9, RZ, 0x1, !P3 ;  /* 0x00000001ff097807 */ /* 0x000fe40005800000 */
[----:B------:R-:W-:-:S02]  /*1830*/  SEL R10, RZ, 0x1, !P0 ;  /* 0x00000001ff0a7807 */ /* 0x000fc40004000000 */
[----:B------:R-:W-:Y:S01]  /*1840*/  SEL R11, RZ, 0x1, !P1 ;  /* 0x00000001ff0b7807 */ /* 0x000fe20004800000 */
[----:B------:R-:W-:Y:S06]  /*1850*/  @!P6 BRA `(.L_x_3780) ;  /* 0xfffffffc00a4e947 */ /* 0x000fec000383ffff */
.L_x_3779:
[----:B------:R-:W-:Y:S05]  /*1860*/  BSYNC B1 ;  /* 0x0000000000017941 */ /* 0x000fea0003800000 */
.L_x_3778:
        /* <DEDUP_REMOVED lines=8> */
.L_x_3782:
[----:B------:R-:W-:Y:S05]  /*18f0*/  BSYNC B1 ;  /* 0x0000000000017941 */ /* 0x000fea0003800000 */
.L_x_3781:
        /* <DEDUP_REMOVED lines=10> */
[----:B------:R-:W2:Y:S01]  /*19a0*/  LDG.E.U8 R4, desc[UR36][R4.64] ;  /* 0x0000002404047981 */ /* 0x000ea2000c1e1100 */
[----:B------:R-:W-:-:S04]  /*19b0*/  LOP3.LUT P0, RZ, R7, 0xff, RZ, 0xc0, !PT ;  /* 0x000000ff07ff7812 */ /* 0x000fc8000780c0ff */
[----:B--2---:R-:W-:-:S04]  /*19c0*/  ISETP.NE.AND P0, PT, R4, RZ, P0 ;  /* 0x000000ff0400720c */ /* 0x004fc80000705270 */
[----:B------:R-:W-:-:S09]  /*19d0*/  SEL R7, RZ, 0x1, !P0 ;  /* 0x00000001ff077807 */ /* 0x000fd20004000000 */
.L_x_3784:
[----:B------:R-:W-:Y:S05]  /*19e0*/  BSYNC B1 ;  /* 0x0000000000017941 */ /* 0x000fea0003800000 */
.L_x_3783:
[----:B------:R-:W-:Y:S02]  /*19f0*/  LOP3.LUT P0, RZ, R9, 0xff, RZ, 0xc0, !PT ;  /* 0x000000ff09ff7812 */ /* 0x000fe4000780c0ff */
[----:B------:R-:W-:Y:S02]  /*1a00*/  LOP3.LUT P3, RZ, R7, 0xff, RZ, 0xc0, !PT ;  /* 0x000000ff07ff7812 */ /* 0x000fe4000786c0ff */
[----:B------:R-:W-:Y:S02]  /*1a10*/  LOP3.LUT P1, RZ, R10, 0xff, RZ, 0xc0, !PT ;  /* 0x000000ff0aff7812 */ /* 0x000fe4000782c0ff */
[----:B------:R-:W-:Y:S02]  /*1a20*/  LOP3.LUT P2, RZ, R11, 0xff, RZ, 0xc0, !PT ;  /* 0x000000ff0bff7812 */ /* 0x000fe4000784c0ff */
[----:B------:R-:W-:-:S04]  /*1a30*/  PLOP3.LUT P0, PT, P1, P3, P0, 0x80, 0x0 ;  /* 0x000000000000781c */ /* 0x000fc80000f07000 */
[----:B------:R-:W-:-:S04]  /*1a40*/  PLOP3.LUT P0, PT, P0, P2, PT, 0x80, 0x0 ;  /* 0x000000000000781c */ /* 0x000fc80000705070 */
[----:B------:R-:W-:Y:S01]  /*1a50*/  SEL R17, RZ, 0x1, !P0 ;  /* 0x00000001ff117807 */ /* 0x000fe20004000000 */
[----:B------:R-:W-:Y:S08]  /*1a60*/  BRA `(.L_x_3770) ;  /* 0x0000009c00007947 */ /* 0x000ff00003800000 */
.L_x_3771:
        /* <DEDUP_REMOVED lines=24> */
.L_x_3794:
        /* <DEDUP_REMOVED lines=285> */
.L_x_3790:
[----:B------:R-:W-:Y:S02]  /*2dc0*/  ULDC UR38, c[0x0][0x220] ;  /* 0x0000880000267ab9 */ /* 0x000fe40000000800 */
[----:B------:R-:W-:Y:S01]  /*2dd0*/  MOV R7, UR38 ;  /* 0x0000002600077c02 */ /* 0x000fe20008000f00 */
[----:B------:R-:W-:Y:S02]  /*2de0*/  ULDC.64 UR38, c[0x0][0x5e0] ;  /* 0x0001780000267ab9 */ /* 0x000fe40000000a00 */
[----:B------:R-:W-:-:S04]  /*2df0*/  IADD3 R16, P0, P1, R4, UR38, R5 ;  /* 0x0000002604107c10 */ /* 0x000fc8000f91e005 */
[----:B------:R-:W-:-:S05]  /*2e00*/  IADD3.X R17, RZ, UR39, R6, P0, P1 ;  /* 0x00000027ff117c10 */ /* 0x000fca00087e2406 */
[----:B------:R1:W5:Y:S01]  /*2e10*/  LDG.E.U8 R4, desc[UR36][R16.64] ;  /* 0x0000002410047981 */ /* 0x000362000c1e1100 */
[----:B------:R-:W-:Y:S01]  /*2e20*/  IMAD.IADD R8, R8, 0x1, R7 ;  /* 0x0000000108087824 */ /* 0x000fe200078e0207 */
[----:B------:R-:W-:Y:S06]  /*2e30*/  @!P6 BRA `(.L_x_3791) ;  /* 0x0000000c00a4e947 */ /* 0x000fec0003800000 */
[----:B-1----:R-:W-:Y:S01]  /*2e40*/  MOV R17, R8 ;  /* 0x0000000800117202 */ /* 0x002fe20000000f00 */
        /* <DEDUP_REMOVED lines=232> */
.L_x_3791:
[----:B-1----:R-:W-:-:S04]  /*3cd0*/  IADD3 R16, P0, P1, R20, UR38, R5 ;  /* 0x0000002614107c10 */ /* 0x002fc8000f91e005 */
[----:B------:R-:W-:-:S05]  /*3ce0*/  IADD3.X R17, RZ, UR39, R6, P0, P1 ;  /* 0x00000027ff117c10 */ /* 0x000fca00087e2406 */
[----:B------:R1:W5:Y:S01]  /*3cf0*/  LDG.E.U8 R20, desc[UR36][R16.64] ;  /* 0x0000002410147981 */ /* 0x000362000c1e1100 */
[----:B------:R-:W-:Y:S01]  /*3d00*/  IMAD.IADD R21, R8, 0x1, R7 ;  /* 0x0000000108157824 */ /* 0x000fe200078e0207 */
[----:B------:R-:W-:Y:S01]  /*3d10*/  MOV R8, RZ ;  /* 0x000000ff00087202 */ /* 0x000fe20000000f00 */
[----:B------:R-:W-:Y:S01]  /*3d20*/  IMAD.MOV.U32 R22, RZ, RZ, RZ ;  /* 0x000000ffff167224 */ /* 0x000fe200078e00ff */
        /* <DEDUP_REMOVED lines=235> */
.L_x_3792:
[----:B------:R-:W-:-:S04]  /*4be0*/  IADD3 R22, P0, P1, R22, UR38, R5 ;  /* 0x0000002616167c10 */ /* 0x000fc8000f91e005 */
[----:B------:R-:W-:-:S05]  /*4bf0*/  IADD3.X R23, RZ, UR39, R6, P0, P1 ;  /* 0x00000027ff177c10 */ /* 0x000fca00087e2406 */
[----:B------:R2:W5:Y:S01]  /*4c00*/  LDG.E.U8 R13, desc[UR36][R22.64] ;  /* 0x00000024160d7981 */ /* 0x000562000c1e1100 */
        /* <DEDUP_REMOVED lines=222> */
[----:B--2---:R-:W-:-:S05]  /*59f0*/  IMAD.HI.U32 R23, R19, UR5, R16 ;  /* 0x0000000513177c27 */ /* 0x004fca000f8e0010 */
        /* <DEDUP_REMOVED lines=23> */
.L_x_3793:
[----:B-1----:R-:W-:Y:S01]  /*5b70*/  IADD3 R16, P0, P1, R8, UR38, R5 ;  /* 0x0000002608107c10 */ /* 0x002fe2000f91e005 */
[----:B------:R-:W-:-:S03]  /*5b80*/  ULDC UR4, c[0x0][0x218] ;  /* 0x0000860000047ab9 */ /* 0x000fc60000000800 */
[----:B------:R-:W-:-:S05]  /*5b90*/  IADD3.X R17, RZ, UR39, R6, P0, P1 ;  /* 0x00000027ff117c10 */ /* 0x000fca00087e2406 */
[----:B------:R-:W3:Y:S01]  /*5ba0*/  LDG.E.U8 R16, desc[UR36][R16.64] ;  /* 0x0000002410107981 */ /* 0x000ee2000c1e1100 */
[----:B------:R-:W-:Y:S01]  /*5bb0*/  LOP3.LUT P2, RZ, R0, 0xff, RZ, 0xc0, !PT ;  /* 0x000000ff00ff7812 */ /* 0x000fe2000784c0ff */
[----:B------:R-:W-:Y:S01]  /*5bc0*/  IMAD.IADD R8, R21, 0x1, R7 ;  /* 0x0000000115087824 */ /* 0x000fe200078e0207 */
[----:B------:R-:W-:Y:S02]  /*5bd0*/  LOP3.LUT P3, RZ, R9, 0xff, RZ, 0xc0, !PT ;  /* 0x000000ff09ff7812 */ /* 0x000fe4000786c0ff */
[C---:B-----5:R-:W-:Y:S01]  /*5be0*/  ISETP.NE.AND P5, PT, R4.reuse, RZ, PT ;  /* 0x000000ff0400720c */ /* 0x060fe20003fa5270 */
[----:B------:R-:W-:Y:S01]  /*5bf0*/  IMAD R9, R7, 0x3, R8 ;  /* 0x0000000307097824 */ /* 0x000fe200078e0208 */
[----:B------:R-:W-:Y:S01]  /*5c00*/  ISETP.NE.AND P2, PT, R4, RZ, P2 ;  /* 0x000000ff0400720c */ /* 0x000fe20001745270 */
[----:B------:R-:W-:Y:S01]  /*5c10*/  IMAD.U32 R4, RZ, RZ, UR4 ;  /* 0x00000004ff047e24 */ /* 0x000fe2000f8e00ff */
[----:B------:R-:W-:Y:S02]  /*5c20*/  LOP3.LUT P1, RZ, R11, 0xff, RZ, 0xc0, !PT ;  /* 0x000000ff0bff7812 */ /* 0x000fe4000782c0ff */
[----:B------:R-:W-:-:S02]  /*5c30*/  SEL R0, RZ, 0x1, !P2 ;  /* 0x00000001ff007807 */ /* 0x000fc40005000000 */
[----:B------:R-:W-:Y:S02]  /*5c40*/  ISETP.GE.U32.AND P2, PT, R9, R4, PT ;  /* 0x000000040900720c */ /* 0x000fe40003f46070 */
[----:B------:R-:W-:Y:S02]  /*5c50*/  LOP3.LUT P0, RZ, R10, 0xff, RZ, 0xc0, !PT ;  /* 0x000000ff0aff7812 */ /* 0x000fe4000780c0ff */
[C---:B------:R-:W-:Y:S02]  /*5c60*/  ISETP.NE.AND P3, PT, R20.reuse, RZ, P3 ;  /* 0x000000ff1400720c */ /* 0x040fe40001f65270 */
[----:B------:R-:W-:Y:S02]  /*5c70*/  ISETP.NE.AND P0, PT, R13, RZ, P0 ;  /* 0x000000ff0d00720c */ /* 0x000fe40000705270 */
[----:B------:R-:W-:Y:S02]  /*5c80*/  SEL R9, RZ, 0x1, !P3 ;  /* 0x00000001ff097807 */ /* 0x000fe40005800000 */
[----:B------:R-:W-:-:S02]  /*5c90*/  ISETP.NE.AND P4, PT, R20, RZ, PT ;  /* 0x000000ff1400720c */ /* 0x000fc40003f85270 */
[----:B------:R-:W-:Y:S02]  /*5ca0*/  SEL R10, RZ, 0x1, !P0 ;  /* 0x00000001ff0a7807 */ /* 0x000fe40004000000 */
[C---:B---3--:R-:W-:Y:S02]  /*5cb0*/  ISETP.NE.AND P1, PT, R16.reuse, RZ, P1 ;  /* 0x000000ff1000720c */ /* 0x048fe40000f25270 */
[----:B------:R-:W-:Y:S02]  /*5cc0*/  ISETP.NE.AND P3, PT, R16, RZ, PT ;  /* 0x000000ff1000720c */ /* 0x000fe40003f65270 */
[----:B------:R-:W-:Y:S02]  /*5cd0*/  SEL R11, RZ, 0x1, !P1 ;  /* 0x00000001ff0b7807 */ /* 0x000fe40004800000 */
[----:B------:R-:W-:Y:S01]  /*5ce0*/  ISETP.NE.AND P1, PT, R13, RZ, PT ;  /* 0x000000ff0d00720c */ /* 0x000fe20003f25270 */
[----:B------:R-:W-:-:S12]  /*5cf0*/  @!P2 BRA `(.L_x_3794) ;  /* 0xffffffbc00bca947 */ /* 0x000fd8000383ffff */
[----:B------:R-:W-:Y:S05]  /*5d00*/  BSYNC B2 ;  /* 0x0000000000027941 */ /* 0x000fea0003800000 */
.L_x_3789:
[----:B--2---:R-:W-:Y:S02]  /*5d10*/  SEL R23, RZ, 0x1, !P5 ;  /* 0x00000001ff177807 */ /* 0x004fe40006800000 */
[----:B------:R-:W-:Y:S02]  /*5d20*/  SEL R22, RZ, 0x1, !P4 ;  /* 0x00000001ff167807 */ /* 0x000fe40006000000 */
[----:B------:R-:W-:Y:S02]  /*5d30*/  SEL R21, RZ, 0x1, !P1 ;  /* 0x00000001ff157807 */ /* 0x000fe40004800000 */
[----:B------:R-:W-:-:S07]  /*5d40*/  SEL R18, RZ, 0x1, !P3 ;  /* 0x00000001ff127807 */ /* 0x000fce0005800000 */
.L_x_3788:
[----:B------:R-:W-:Y:S05]  /*5d50*/  BSYNC B1 ;  /* 0x0000000000017941 */ /* 0x000fea0003800000 */
.L_x_3787:
[----:B------:R-:W-:Y:S01]  /*5d60*/  ISETP.GE.U32.AND P0, PT, R8, R4, PT ;  /* 0x000000040800720c */ /* 0x000fe20003f06070 */
[----:B------:R-:W-:-:S12]  /*5d70*/  BSSY B1, `(.L_x_3795) ;  /* 0x000046b000017945 */ /* 0x000fd80003800000 */
[----:B------:R-:W-:Y:S05]  /*5d80*/  @P0 BRA `(.L_x_3796) ;  /* 0x0000004400a40947 */ /* 0x000fea0003800000 */
[----:B------:R-:W1:Y:S01]  /*5d90*/  LDC R20, c[0x0][0x254] ;  /* 0x00009500ff147b82 */ /* 0x000e620000000800 */
[----:B------:R-:W-:Y:S01]  /*5da0*/  HFMA2.MMA R19, -RZ, RZ, 0, 0 ;  /* 0x00000000ff137435 */ /* 0x000fe200000001ff */
[----:B-1----:R-:W-:-:S13]  /*5db0*/  ISETP.NE.AND P1, PT, R20, RZ, PT ;  /* 0x000000ff1400720c */ /* 0x002fda0003f25270 */
[----:B------:R-:W-:Y:S05]  /*5dc0*/  @!P1 BRA `(.L_x_3797) ;  /* 0x0000001000449947 */ /* 0x000fea0003800000 */
[----:B0-----:R-:W-:Y:S01]  /*5dd0*/  IMAD.MOV.U32 R12, RZ, RZ, RZ ;  /* 0x000000ffff0c7224 */ /* 0x001fe200078e00ff */
        /* <DEDUP_REMOVED lines=272> */
.L_x_3797:
[----:B------:R-:W0:Y:S02]  /*6ee0*/  LDC.64 R16, c[0x0][0x5e0] ;  /* 0x00017800ff107b82 */ /* 0x000e240000000a00 */
        /* <DEDUP_REMOVED lines=275> */
[----:B------:R-:W-:Y:S02]  /*8020*/  IMAD R19, R28, UR4, R19 ;  /* 0x000000041c137c24 */ /* 0x000fe4000f8e0213 */
[----:B0-----:R-:W-:-:S04]  /*8030*/  @P2 IMAD.HI.U32 R13, R27, R13, R26 ;  /* 0x0000000d1b0d2227 */ /* 0x001fc800078e001a */
[----:B------:R-:W0:Y:S02]  /*8040*/  @P2 LDC R26, c[0x0][0x380] ;  /* 0x0000e000ff1a2b82 */ /* 0x000e240000000800 */
[----:B0-----:R-:W-:-:S05]  /*8050*/  @P2 SHF.R.U32.HI R13, RZ, R26, R13 ;  /* 0x0000001aff0d2219 */ /* 0x001fca000001160d */
[----:B------:R-:W-:-:S04]  /*8060*/  @P2 IMAD.MOV R13, RZ, RZ, -R13 ;  /* 0x000000ffff0d2224 */ /* 0x000fc800078e0a0d */
[----:B------:R-:W-:-:S04]  /*8070*/  @P2 IMAD R12, R12, R13, R27 ;  /* 0x0000000d0c0c2224 */ /* 0x000fc800078e021b */
[----:B-1----:R-:W-:-:S07]  /*8080*/  @P2 IMAD R19, R12, R22, R19 ;  /* 0x000000160c132224 */ /* 0x002fce00078e0213 */
.L_x_3798:
        /* <DEDUP_REMOVED lines=282> */
.L_x_3799:
        /* <DEDUP_REMOVED lines=282> */
.L_x_3800:
[----:B------:R-:W-:-:S04]  /*a3d0*/  IADD3 R16, P1, P2, R24, R16, R5 ;  /* 0x0000001018107210 */ /* 0x000fc80007a3e005 */
[----:B------:R-:W-:-:S05]  /*a3e0*/  IADD3.X R17, RZ, R17, R6, P1, P2 ;  /* 0x00000011ff117210 */ /* 0x000fca0000fe4406 */
[----:B------:R-:W2:Y:S02]  /*a3f0*/  LDG.E.U8 R16, desc[UR36][R16.64] ;  /* 0x0000002410107981 */ /* 0x000ea4000c1e1100 */
[----:B--2---:R-:W-:-:S04]  /*a400*/  ISETP.NE.AND P1, PT, R16, RZ, PT ;  /* 0x000000ff1000720c */ /* 0x004fc80003f25270 */
[----:B------:R-:W-:-:S09]  /*a410*/  SEL R18, RZ, 0x1, !P1 ;  /* 0x00000001ff127807 */ /* 0x000fd20004800000 */
.L_x_3796:
[----:B------:R-:W-:Y:S05]  /*a420*/  BSYNC B1 ;  /* 0x0000000000017941 */ /* 0x000fea0003800000 */
.L_x_3795:
[----:B------:R-:W-:Y:S04]  /*a430*/  BSSY B1, `(.L_x_3801) ;  /* 0x000001b000017945 */ /* 0x000fe80003800000 */
[----:B------:R-:W-:Y:S05]  /*a440*/  @P0 BRA `(.L_x_3802) ;  /* 0x0000000000640947 */ /* 0x000fea0003800000 */
[----:B------:R-:W-:Y:S01]  /*a450*/  LOP3.LUT P0, RZ, R0, 0xff, RZ, 0xc0, !PT ;  /* 0x000000ff00ff7812 */ /* 0x000fe2000780c0ff */
[----:B------:R-:W-:Y:S01]  /*a460*/  IMAD.IADD R5, R8, 0x1, R7 ;  /* 0x0000000108057824 */ /* 0x000fe200078e0207 */
[----:B------:R-:W-:-:S04]  /*a470*/  LOP3.LUT P1, RZ, R23, 0xff, RZ, 0xc0, !PT ;  /* 0x000000ff17ff7812 */ /* 0x000fc8000782c0ff */
[----:B------:R-:W-:Y:S02]  /*a480*/  PLOP3.LUT P0, PT, P0, P1, PT, 0x80, 0x0 ;  /* 0x000000000000781c */ /* 0x000fe40000703070 */
[----:B------:R-:W-:Y:S02]  /*a490*/  ISETP.GE.U32.AND P1, PT, R5, R4, PT ;  /* 0x000000040500720c */ /* 0x000fe40003f26070 */
[----:B------:R-:W-:-:S11]  /*a4a0*/  SEL R0, RZ, 0x1, !P0 ;  /* 0x00000001ff007807 */ /* 0x000fd60004000000 */
[----:B------:R-:W-:Y:S05]  /*a4b0*/  @P1 BRA `(.L_x_3802) ;  /* 0x0000000000481947 */ /* 0x000fea0003800000 */
[----:B------:R-:W-:Y:S02]  /*a4c0*/  LOP3.LUT P0, RZ, R9, 0xff, RZ, 0xc0, !PT ;  /* 0x000000ff09ff7812 */ /* 0x000fe4000780c0ff */
[----:B------:R-:W-:Y:S02]  /*a4d0*/  LOP3.LUT P1, RZ, R22, 0xff, RZ, 0xc0, !PT ;  /* 0x000000ff16ff7812 */ /* 0x000fe4000782c0ff */
[----:B------:R-:W-:Y:S02]  /*a4e0*/  IADD3 R5, R5, R7, RZ ;  /* 0x0000000705057210 */ /* 0x000fe40007ffe0ff */
[----:B------:R-:W-:Y:S02]  /*a4f0*/  PLOP3.LUT P0, PT, P0, P1, PT, 0x80, 0x0 ;  /* 0x000000000000781c */ /* 0x000fe40000703070 */
[----:B------:R-:W-:Y:S02]  /*a500*/  ISETP.GE.U32.AND P1, PT, R5, R4, PT ;  /* 0x000000040500720c */ /* 0x000fe40003f26070 */
[----:B------:R-:W-:-:S11]  /*a510*/  SEL R9, RZ, 0x1, !P0 ;  /* 0x00000001ff097807 */ /* 0x000fd60004000000 */
[----:B------:R-:W-:Y:S05]  /*a520*/  @P1 BRA `(.L_x_3802) ;  /* 0x00000000002c1947 */ /* 0x000fea0003800000 */
[----:B------:R-:W-:Y:S01]  /*a530*/  IMAD.IADD R7, R5, 0x1, R7 ;  /* 0x0000000105077824 */ /* 0x000fe200078e0207 */
[----:B------:R-:W-:Y:S02]  /*a540*/  LOP3.LUT P0, RZ, R10, 0xff, RZ, 0xc0, !PT ;  /* 0x000000ff0aff7812 */ /* 0x000fe4000780c0ff */
[----:B------:R-:W-:Y:S02]  /*a550*/  LOP3.LUT P1, RZ, R21, 0xff, RZ, 0xc0, !PT ;  /* 0x000000ff15ff7812 */ /* 0x000fe4000782c0ff */
[----:B------:R-:W-:Y:S02]  /*a560*/  ISETP.GE.U32.AND P4, PT, R7, R4, PT ;  /* 0x000000040700720c */ /* 0x000fe40003f86070 */
[----:B------:R-:W-:-:S04]  /*a570*/  PLOP3.LUT P0, PT, P0, P1, PT, 0x80, 0x0 ;  /* 0x000000000000781c */ /* 0x000fc80000703070 */
[----:B------:R-:W-:-:S07]  /*a580*/  SEL R10, RZ, 0x1, !P0 ;  /* 0x00000001ff0a7807 */ /* 0x000fce0004000000 */
[----:B------:R-:W-:Y:S02]  /*a590*/  @!P4 LOP3.LUT P3, RZ, R18, 0xff, RZ, 0xc0, !PT ;  /* 0x000000ff12ffc812 */ /* 0x000fe4000786c0ff */
[----:B------:R-:W-:-:S04]  /*a5a0*/  @!P4 LOP3.LUT P2, RZ, R11, 0xff, RZ, 0xc0, !PT ;  /* 0x000000ff0bffc812 */ /* 0x000fc8000784c0ff */
[----:B------:R-:W-:-:S04]  /*a5b0*/  @!P4 PLOP3.LUT P2, PT, P2, P3, PT, 0x80, 0x0 ;  /* 0x000000000000c81c */ /* 0x000fc80001747070 */
[----:B------:R-:W-:-:S04]  /*a5c0*/  @!P4 SEL R4, RZ, 0x1, !P2 ;  /* 0x00000001ff04c807 */ /* 0x000fc80005000000 */
[----:B------:R-:W-:-:S07]  /*a5d0*/  @!P4 PRMT R11, R4, 0x7610, R11 ;  /* 0x00007610040bc816 */ /* 0x000fce000000000b */
.L_x_3802:
[----:B------:R-:W-:Y:S05]  /*a5e0*/  BSYNC B1 ;  /* 0x0000000000017941 */ /* 0x000fea0003800000 */
.L_x_3801:
        /* <DEDUP_REMOVED lines=8> */
.L_x_3786:
        /* <DEDUP_REMOVED lines=10> */
.L_x_3806:
[-C--:B------:R-:W-:Y:S01]  /*a710*/  IADD3 R12, R7, R8.reuse, RZ ;  /* 0x00000008070c7210 */ /* 0x080fe20007ffe0ff */
[----:B------:R-:W-:Y:S01]  /*a720*/  IMAD R10, R23, R8, RZ ;  /* 0x00000008170a7224 */ /* 0x000fe200078e02ff */
[----:B------:R-:W-:-:S03]  /*a730*/  ULDC.64 UR4, c[0x0][0x5e0] ;  /* 0x0001780000047ab9 */ /* 0x000fc60000000a00 */
[----:B------:R-:W-:Y:S01]  /*a740*/  IMAD.IADD R16, R12, 0x1, R7 ;  /* 0x000000010c107824 */ /* 0x000fe200078e0207 */
[----:B------:R-:W-:Y:S01]  /*a750*/  IADD3 R10, P0, P1, R10, UR4, R5 ;  /* 0x000000040a0a7c10 */ /* 0x000fe2000f91e005 */
[----:B------:R-:W-:-:S03]  /*a760*/  IMAD R12, R12, R23, RZ ;  /* 0x000000170c0c7224 */ /* 0x000fc600078e02ff */
[C---:B------:R-:W-:Y:S01]  /*a770*/  IADD3 R8, R16.reuse, R7, RZ ;  /* 0x0000000710087210 */ /* 0x040fe20007ffe0ff */
[-C--:B------:R-:W-:Y:S01]  /*a780*/  IMAD R16, R16, R23.reuse, RZ ;  /* 0x0000001710107224 */ /* 0x080fe200078e02ff */
[--C-:B------:R-:W-:Y:S02]  /*a790*/  IADD3 R12, P2, P3, R12, UR4, R5.reuse ;  /* 0x000000040c0c7c10 */ /* 0x100fe4000fb5e005 */
[--C-:B------:R-:W-:Y:S01]  /*a7a0*/  IADD3.X R11, RZ, UR5, R6.reuse, P0, P1 ;  /* 0x00000005ff0b7c10 */ /* 0x100fe200087e2406 */
[----:B------:R-:W-:Y:S01]  /*a7b0*/  IMAD R18, R8, R23, RZ ;  /* 0x0000001708127224 */ /* 0x000fe200078e02ff */
[----:B------:R-:W-:Y:S02]  /*a7c0*/  IADD3.X R13, RZ, UR5, R6, P2, P3 ;  /* 0x00000005ff0d7c10 */ /* 0x000fe400097e6406 */
[--C-:B------:R-:W-:Y:S01]  /*a7d0*/  IADD3 R16, P0, P1, R16, UR4, R5.reuse ;  /* 0x0000000410107c10 */ /* 0x100fe2000f91e005 */
[----:B------:R-:W2:Y:S01]  /*a7e0*/  LDG.E.U8 R10, desc[UR36][R10.64] ;  /* 0x000000240a0a7981 */ /* 0x000ea2000c1e1100 */
[----:B------:R-:W-:-:S02]  /*a7f0*/  IADD3 R18, P2, P3, R18, UR4, R5 ;  /* 0x0000000412127c10 */ /* 0x000fc4000fb5e005 */
        /* <DEDUP_REMOVED lines=8> */
[----:B------:R-:W-:Y:S02]  /*a880*/  LOP3.LUT P3, RZ, R0, 0xff, RZ, 0xc0, !PT ;  /* 0x000000ff00ff7812 */ /* 0x000fe4000786c0ff */
[----:B------:R-:W-:Y:S02]  /*a890*/  LOP3.LUT P2, RZ, R9, 0xff, RZ, 0xc0, !PT ;  /* 0x000000ff09ff7812 */ /* 0x000fe4000784c0ff */
[----:B------:R-:W-:Y:S02]  /*a8a0*/  LOP3.LUT P0, RZ, R20, 0xff, RZ, 0xc0, !PT ;  /* 0x000000ff14ff7812 */ /* 0x000fe4000780c0ff */
[----:B------:R-:W-:Y:S02]  /*a8b0*/  LOP3.LUT P1, RZ, R21, 0xff, RZ, 0xc0, !PT ;  /* 0x000000ff15ff7812 */ /* 0x000fe4000782c0ff */
[----:B--2---:R-:W-:-:S02]  /*a8c0*/  ISETP.NE.AND P3, PT, R10, RZ, P3 ;  /* 0x000000ff0a00720c */ /* 0x004fc40001f65270 */
[----:B---3--:R-:W-:Y:S02]  /*a8d0*/  ISETP.NE.AND P2, PT, R12, RZ, P2 ;  /* 0x000000ff0c00720c */ /* 0x008fe40001745270 */
[----:B----4-:R-:W-:Y:S02]  /*a8e0*/  ISETP.NE.AND P0, PT, R16, RZ, P0 ;  /* 0x000000ff1000720c */ /* 0x010fe40000705270 */
[----:B-----5:R-:W-:Y:S02]  /*a8f0*/  ISETP.NE.AND P1, PT, R18, RZ, P1 ;  /* 0x000000ff1200720c */ /* 0x020fe40000f25270 */
        /* <DEDUP_REMOVED lines=10> */
.L_x_3805:
[----:B------:R-:W-:Y:S02]  /*a9a0*/  SEL R18, RZ, 0x1, !P5 ;  /* 0x00000001ff127807 */ /* 0x000fe40006800000 */
[----:B------:R-:W-:Y:S02]  /*a9b0*/  SEL R16, RZ, 0x1, !P4 ;  /* 0x00000001ff107807 */ /* 0x000fe40006000000 */
[----:B------:R-:W-:Y:S02]  /*a9c0*/  SEL R19, RZ, 0x1, !P3 ;  /* 0x00000001ff137807 */ /* 0x000fe40005800000 */
[----:B------:R-:W-:-:S07]  /*a9d0*/  SEL R17, RZ, 0x1, !P2 ;  /* 0x00000001ff117807 */ /* 0x000fce0005000000 */
.L_x_3804:
[----:B------:R-:W-:Y:S05]  /*a9e0*/  BSYNC B1 ;  /* 0x0000000000017941 */ /* 0x000fea0003800000 */
.L_x_3803:
        /* <DEDUP_REMOVED lines=37> */
.L_x_3808:
[----:B------:R-:W-:Y:S05]  /*ac40*/  BSYNC B1 ;  /* 0x0000000000017941 */ /* 0x000fea0003800000 */
.L_x_3807:
        /* <DEDUP_REMOVED lines=27> */
.L_x_3810:
[----:B------:R-:W-:Y:S05]  /*ae00*/  BSYNC B1 ;  /* 0x0000000000017941 */ /* 0x000fea0003800000 */
.L_x_3809:
        /* <DEDUP_REMOVED lines=8> */
.L_x_3785:
        /* <DEDUP_REMOVED lines=15> */
.L_x_3814:
        /* <DEDUP_REMOVED lines=25> */
[----:B------:R-:W-:Y:S02]  /*b110*/  SEL R7, RZ, 0x1, !P3 ;  /* 0x00000001ff077807 */ /* 0x000fe40005800000 */
[----:B----4-:R-:W-:Y:S02]  /*b120*/  ISETP.NE.AND P0, PT, R12, RZ, P0 ;  /* 0x000000ff0c00720c */ /* 0x010fe40000705270 */
[----:B-----5:R-:W-:Y:S02]  /*b130*/  ISETP.NE.AND P1, PT, R16, RZ, P1 ;  /* 0x000000ff1000720c */ /* 0x020fe40000f25270 */
        /* <DEDUP_REMOVED lines=9> */
.L_x_3813:
[----:B------:R-:W-:Y:S02]  /*b1d0*/  SEL R13, RZ, 0x1, !P5 ;  /* 0x00000001ff0d7807 */ /* 0x000fe40006800000 */
[----:B------:R-:W-:Y:S02]  /*b1e0*/  SEL R16, RZ, 0x1, !P4 ;  /* 0x00000001ff107807 */ /* 0x000fe40006000000 */
[----:B------:R-:W-:Y:S02]  /*b1f0*/  SEL R17, RZ, 0x1, !P3 ;  /* 0x00000001ff117807 */ /* 0x000fe40005800000 */
[----:B------:R-:W-:-:S07]  /*b200*/  SEL R12, RZ, 0x1, !P2 ;  /* 0x00000001ff0c7807 */ /* 0x000fce0005000000 */
.L_x_3812:
[----:B------:R-:W-:Y:S05]  /*b210*/  BSYNC B1 ;  /* 0x0000000000017941 */ /* 0x000fea0003800000 */
.L_x_3811:
        /* <DEDUP_REMOVED lines=33> */
.L_x_3816:
[----:B------:R-:W-:Y:S05]  /*b430*/  BSYNC B1 ;  /* 0x0000000000017941 */ /* 0x000fea0003800000 */
.L_x_3815:
        /* <DEDUP_REMOVED lines=27> */
.L_x_3818:
[----:B------:R-:W-:Y:S05]  /*b5f0*/  BSYNC B1 ;  /* 0x0000000000017941 */ /* 0x000fea0003800000 */
.L_x_3817:
[----:B------:R-:W-:Y:S02]  /*b600*/  LOP3.LUT P0, RZ, R18, 0xff, RZ, 0xc0, !PT ;  /* 0x000000ff12ff7812 */ /* 0x000fe4000780c0ff */
[----:B------:R-:W-:Y:S02]  /*b610*/  LOP3.LUT P1, RZ, R7, 0xff, RZ, 0xc0, !PT ;  /* 0x000000ff07ff7812 */ /* 0x000fe4000782c0ff */
[----:B------:R-:W-:Y:S02]  /*b620*/  LOP3.LUT P2, RZ, R19, 0xff, RZ, 0xc0, !PT ;  /* 0x000000ff13ff7812 */ /* 0x000fe4000784c0ff */
[----:B------:R-:W-:Y:S02]  /*b630*/  LOP3.LUT P3, RZ, R20, 0xff, RZ, 0xc0, !PT ;  /* 0x000000ff14ff7812 */ /* 0x000fe4000786c0ff */
[----:B------:R-:W-:-:S04]  /*b640*/  PLOP3.LUT P0, PT, P2, P1, P0, 0x80, 0x0 ;  /* 0x000000000000781c */ /* 0x000fc80001703000 */
[----:B------:R-:W-:-:S04]  /*b650*/  PLOP3.LUT P0, PT, P0, P3, PT, 0x80, 0x0 ;  /* 0x000000000000781c */ /* 0x000fc80000707070 */
[----:B------:R-:W-:-:S09]  /*b660*/  SEL R17, RZ, 0x1, !P0 ;  /* 0x00000001ff117807 */ /* 0x000fd20004000000 */
.L_x_3770:
[----:B------:R-:W-:Y:S05]  /*b670*/  BSYNC B0 ;  /* 0x0000000000007941 */ /* 0x000fea0003800000 */
.L_x_3769:
        /* <DEDUP_REMOVED lines=15> */
.L_x_3820:
[----:B------:R-:W-:Y:S01]  /*b770*/  IMAD.IADD R5, R3, 0x1, R4 ;  /* 0x0000000103057824 */ /* 0x000fe200078e0204 */
[----:B------:R-:W-:Y:S04]  /*b780*/  BAR.SYNC.DEFER_BLOCKING 0x0 ;  /* 0x0000000000007b1d */ /* 0x000fe80000010000 */
[----:B------:R-:W-:-:S04]  /*b790*/  ISETP.GE.U32.AND P0, PT, R5, UR7, PT ;  /* 0x0000000705007c0c */ /* 0x000fc8000bf06070 */
[----:B------:R-:W-:-:S13]  /*b7a0*/  ISETP.GE.U32.OR P0, PT, R3, R4, P0 ;  /* 0x000000040300720c */ /* 0x000fda0000706470 */
[----:B------:R-:W-:Y:S01]  /*b7b0*/  @!P0 IMAD R5, R5, UR6, R2 ;  /* 0x0000000605058c24 */ /* 0x000fe2000f8e0202 */
[----:B------:R-:W-:-:S05]  /*b7c0*/  @!P0 LOP3.LUT P1, RZ, R17, 0xff, RZ, 0xc0, !PT ;  /* 0x000000ff11ff8812 */ /* 0x000fca000782c0ff */
[----:B------:R-:W1:Y:S02]  /*b7d0*/  @!P0 LDS.U8 R5, [R5+UR4] ;  /* 0x0000000405058984 */ /* 0x000e640008000000 */
[----:B-1----:R-:W-:-:S04]  /*b7e0*/  @!P0 ISETP.NE.AND P1, PT, R5, RZ, P1 ;  /* 0x000000ff0500820c */ /* 0x002fc80000f25270 */
[----:B------:R-:W-:Y:S02]  /*b7f0*/  @!P0 SEL R7, RZ, 0x1, !P1 ;  /* 0x00000001ff078807 */ /* 0x000fe40004800000 */
[----:B------:R-:W-:Y:S02]  /*b800*/  ISETP.GT.AND P1, PT, R4, 0x1, PT ;  /* 0x000000010400780c */ /* 0x000fe40003f24270 */
[----:B------:R-:W-:Y:S01]  /*b810*/  SHF.R.S32.HI R4, RZ, 0x1, R4 ;  /* 0x00000001ff047819 */ /* 0x000fe20000011404 */
[----:B------:R1:W-:Y:S01]  /*b820*/  @!P0 STS.U8 [R0+UR4], R7 ;  /* 0x0000000700008988 */ /* 0x0003e20008000004 */
[----:B------:R-:W-:-:S09]  /*b830*/  @!P0 PRMT R17, R7, 0x7610, R17 ;  /* 0x0000761007118816 */ /* 0x000fd20000000011 */
[----:B-1----:R-:W-:Y:S05]  /*b840*/  @P1 BRA `(.L_x_3820) ;  /* 0xfffffffc00c81947 */ /* 0x002fea000383ffff */
.L_x_3819:
        /* <DEDUP_REMOVED lines=19> */
.L_x_3823:
[----:B------:R-:W-:Y:S01]  /*b980*/  IMAD.IADD R0, R2, 0x1, R6 ;  /* 0x0000000102007824 */ /* 0x000fe200078e0206 */
[----:B------:R-:W-:Y:S04]  /*b990*/  BAR.SYNC.DEFER_BLOCKING 0x0 ;  /* 0x0000000000007b1d */ /* 0x000fe80000010000 */
[----:B------:R-:W-:-:S04]  /*b9a0*/  ISETP.GE.U32.AND P0, PT, R0, R9, PT ;  /* 0x000000090000720c */ /* 0x000fc80003f06070 */
[----:B------:R-:W-:-:S13]  /*b9b0*/  ISETP.GE.U32.OR P0, PT, R2, R6, P0 ;  /* 0x000000060200720c */ /* 0x000fda0000706470 */
[----:B------:R-:W-:Y:S02]  /*b9c0*/  @!P0 IADD3 R0, R5, R6, RZ ;  /* 0x0000000605008210 */ /* 0x000fe40007ffe0ff */
[----:B------:R-:W-:Y:S02]  /*b9d0*/  @!P0 LOP3.LUT P1, RZ, R17, 0xff, RZ, 0xc0, !PT ;  /* 0x000000ff11ff8812 */ /* 0x000fe4000782c0ff */
[----:B------:R-:W-:Y:S02]  /*b9e0*/  SHF.R.S32.HI R6, RZ, 0x1, R6 ;  /* 0x00000001ff067819 */ /* 0x000fe40000011406 */
[----:B------:R-:W2:Y:S02]  /*b9f0*/  @!P0 LDS.U8 R0, [R0] ;  /* 0x0000000000008984 */ /* 0x000ea40000000000 */
[----:B--2---:R-:W-:-:S04]  /*ba00*/  @!P0 ISETP.NE.AND P1, PT, R0, RZ, P1 ;  /* 0x000000ff0000820c */ /* 0x004fc80000f25270 */
[----:B------:R-:W-:Y:S02]  /*ba10*/  @!P0 SEL R7, RZ, 0x1, !P1 ;  /* 0x00000001ff078807 */ /* 0x000fe40004800000 */
[----:B------:R-:W-:Y:S02]  /*ba20*/  ISETP.GE.AND P1, PT, R6, 0x20, PT ;  /* 0x000000200600780c */ /* 0x000fe40003f26270 */
[----:B-1----:R-:W-:Y:S01]  /*ba30*/  @!P0 PRMT R17, R7, 0x7610, R17 ;  /* 0x0000761007118816 */ /* 0x002fe20000000011 */
[----:B------:R2:W-:Y:S10]  /*ba40*/  @!P0 STS.U8 [R4+UR4], R7 ;  /* 0x0000000704008988 */ /* 0x0005f40008000004 */
[----:B--2---:R-:W-:Y:S05]  /*ba50*/  @P1 BRA `(.L_x_3823) ;  /* 0xfffffffc00c81947 */ /* 0x004fea000383ffff */
[----:B------:R-:W-:-:S07]  /*ba60*/  IMAD.MOV.U32 R0, RZ, RZ, 0x20 ;  /* 0x00000020ff007424 */ /* 0x000fce00078e00ff */
.L_x_3822:
[----:B------:R-:W-:Y:S01]  /*ba70*/  BAR.SYNC.DEFER_BLOCKING 0x0 ;  /* 0x0000000000007b1d */ /* 0x000fe20000010000 */
[----:B------:R-:W-:-:S13]  /*ba80*/  ISETP.GE.AND P0, PT, R0, 0x2, PT ;  /* 0x000000020000780c */ /* 0x000fda0003f06270 */
[----:B------:R-:W-:Y:S05]  /*ba90*/  @!P0 BRA `(.L_x_3821) ;  /* 0x0000000000288947 */ /* 0x000fea0003800000 */
[----:B------:R-:W-:-:S11]  /*baa0*/  HFMA2.MMA R5, -RZ, RZ, 0, 5.9604644775390625e-08 ;  /* 0x00000001ff057435 */ /* 0x000fd600000001ff */
.L_x_3824:
[C---:B-1----:R-:W-:Y:S02]  /*bab0*/  LOP3.LUT R4, R17.reuse, 0xffff, RZ, 0xc0, !PT ;  /* 0x0000ffff11047812 */ /* 0x042fe400078ec0ff */
[----:B------:R-:W-:Y:S02]  /*bac0*/  LOP3.LUT P0, RZ, R17, 0xff, RZ, 0xc0, !PT ;  /* 0x000000ff11ff7812 */ /* 0x000fe4000780c0ff */
[----:B------:R-:W-:-:S06]  /*bad0*/  PRMT R4, R4, 0x8880, RZ ;  /* 0x0000888004047816 */ /* 0x000fcc00000000ff */
[----:B------:R1:W2:Y:S02]  /*bae0*/  SHFL.DOWN PT, R4, R4, R5, 0x1f ;  /* 0x08001f0504047589 */ /* 0x0002a400000e0000 */
[----:B-1----:R-:W-:-:S05]  /*baf0*/  IMAD.SHL.U32 R5, R5, 0x2, RZ ;  /* 0x0000000205057824 */ /* 0x002fca00078e00ff */
[----:B------:R-:W-:Y:S02]  /*bb00*/  ISETP.GE.AND P1, PT, R5, R0, PT ;  /* 0x000000000500720c */ /* 0x000fe40003f26270 */
[----:B--2---:R-:W-:-:S04]  /*bb10*/  ISETP.NE.AND P0, PT, R4, RZ, P0 ;  /* 0x000000ff0400720c */ /* 0x004fc80000705270 */
[----:B------:R-:W-:-:S07]  /*bb20*/  SEL R17, RZ, 0x1, !P0 ;  /* 0x00000001ff117807 */ /* 0x000fce0004000000 */
[----:B------:R-:W-:Y:S05]  /*bb30*/  @!P1 BRA `(.L_x_3824) ;  /* 0xfffffffc00dc9947 */ /* 0x000fea000383ffff */
.L_x_3821:
        /* <DEDUP_REMOVED lines=277> */
.L_x_3825:
[----:B------:R-:W-:Y:S01]  /*cc90*/  ULDC.64 UR4, c[0x0][0x5f8] ;  /* 0x00017e0000047ab9 */ /* 0x000fe20000000a00 */
[----:B------:R-:W-:Y:S01]  /*cca0*/  ULDC UR6, c[0x0][0x234] ;  /* 0x00008d0000067ab9 */ /* 0x000fe20000000800 */
[----:B------:R-:W-:Y:S02]  /*ccb0*/  ISETP.NE.U32.AND P0, PT, RZ, UR4, PT ;  /* 0x00000004ff007c0c */ /* 0x000fe4000bf05070 */
[----:B-1----:R-:W-:Y:S02]  /*ccc0*/  CS2R R4, SRZ ;  /* 0x0000000000047805 */ /* 0x002fe4000001ff00 */
[----:B------:R-:W-:Y:S01]  /*ccd0*/  ISETP.NE.AND P3, PT, RZ, UR6, PT ;  /* 0x00000006ff007c0c */ /* 0x000fe2000bf65270 */
[----:B0-----:R-:W-:Y:S01]  /*cce0*/  IMAD.MOV.U32 R12, RZ, RZ, RZ ;  /* 0x000000ffff0c7224 */ /* 0x001fe200078e00ff */
        /* <DEDUP_REMOVED lines=286> */
.L_x_3827:
        /* <DEDUP_REMOVED lines=15> */
.L_x_3829:
[----:B0-----:R-:W-:Y:S05]  /*dfc0*/  BSYNC B0 ;  /* 0x0000000000007941 */ /* 0x001fea0003800000 */
.L_x_3828:
        /* <DEDUP_REMOVED lines=15> */
.L_x_3831:
[----:B------:R-:W-:Y:S05]  /*e0c0*/  BSYNC B0 ;  /* 0x0000000000007941 */ /* 0x000fea0003800000 */
.L_x_3830:
        /* <DEDUP_REMOVED lines=35> */
.L_x_3833:
[----:B------:R-:W-:Y:S05]  /*e300*/  BSYNC B0 ;  /* 0x0000000000007941 */ /* 0x000fea0003800000 */
.L_x_3832:
        /* <DEDUP_REMOVED lines=31> */
.L_x_3838:
[----:B------:R-:W-:-:S04]  /*e500*/  IADD3 R6, R9, R8, RZ ;  /* 0x0000000809067210 */ /* 0x000fc80007ffe0ff */
[----:B------:R-:W-:-:S05]  /*e510*/  IADD3 R6, P0, R6, UR10, RZ ;  /* 0x0000000a06067c10 */ /* 0x000fca000ff1e0ff */
[----:B------:R-:W-:-:S05]  /*e520*/  IMAD.X R7, RZ, RZ, UR11, P0 ;  /* 0x0000000bff077e24 */ /* 0x000fca00080e06ff */
[----:B------:R-:W2:Y:S01]  /*e530*/  LDG.E.U8 R6, desc[UR36][R6.64] ;  /* 0x0000002406067981 */ /* 0x000ea2000c1e1100 */
[----:B------:R-:W-:Y:S02]  /*e540*/  IADD3 R8, R11, R8, RZ ;  /* 0x000000080b087210 */ /* 0x000fe40007ffe0ff */
[----:B------:R-:W-:Y:S02]  /*e550*/  LOP3.LUT P0, RZ, R17, 0xff, RZ, 0xc0, !PT ;  /* 0x000000ff11ff7812 */ /* 0x000fe4000780c0ff */
[----:B------:R-:W-:Y:S02]  /*e560*/  ISETP.GE.U32.AND P1, PT, R8, UR6, PT ;  /* 0x0000000608007c0c */ /* 0x000fe4000bf26070 */
[----:B--2---:R-:W-:-:S04]  /*e570*/  ISETP.NE.AND P0, PT, R6, RZ, P0 ;  /* 0x000000ff0600720c */ /* 0x004fc80000705270 */
[----:B------:R-:W-:-:S07]  /*e580*/  SEL R17, RZ, 0x1, !P0 ;  /* 0x00000001ff117807 */ /* 0x000fce0004000000 */
[----:B------:R-:W-:Y:S05]  /*e590*/  @!P1 BRA `(.L_x_3838) ;  /* 0xfffffffc00d89947 */ /* 0x000fea000383ffff */
[----:B------:R-:W-:Y:S05]  /*e5a0*/  BSYNC B1 ;  /* 0x0000000000017941 */ /* 0x000fea0003800000 */
.L_x_3837:
[----:B------:R-:W-:Y:S05]  /*e5b0*/  BRA `(.L_x_3836) ;  /* 0x0000000000507947 */ /* 0x000fea0003800000 */
.L_x_3835:
        /* <DEDUP_REMOVED lines=9> */
.L_x_3839:
[----:B------:R-:W-:-:S05]  /*e650*/  IADD3 R7, R0, R9, RZ ;  /* 0x0000000900077210 */ /* 0x000fca0007ffe0ff */
[----:B0-----:R-:W-:-:S05]  /*e660*/  IMAD R7, R7, R8, R2 ;  /* 0x0000000807077224 */ /* 0x001fca00078e0202 */
[----:B------:R-:W-:-:S05]  /*e670*/  IADD3 R6, P0, R7, UR10, RZ ;  /* 0x0000000a07067c10 */ /* 0x000fca000ff1e0ff */
[----:B------:R-:W-:-:S05]  /*e680*/  IMAD.X R7, RZ, RZ, UR11, P0 ;  /* 0x0000000bff077e24 */ /* 0x000fca00080e06ff */
[----:B------:R-:W2:Y:S01]  /*e690*/  LDG.E.U8 R6, desc[UR36][R6.64] ;  /* 0x0000002406067981 */ /* 0x000ea2000c1e1100 */
[----:B------:R-:W-:Y:S02]  /*e6a0*/  LOP3.LUT P0, RZ, R17, 0xff, RZ, 0xc0, !PT ;  /* 0x000000ff11ff7812 */ /* 0x000fe4000780c0ff */
[----:B-1----:R-:W-:Y:S02]  /*e6b0*/  IADD3 R9, R10, R9, RZ ;  /* 0x000000090a097210 */ /* 0x002fe40007ffe0ff */
[----:B--2---:R-:W-:-:S04]  /*e6c0*/  ISETP.NE.AND P0, PT, R6, RZ, P0 ;  /* 0x000000ff0600720c */ /* 0x004fc80000705270 */
[----:B------:R-:W-:Y:S02]  /*e6d0*/  SEL R17, RZ, 0x1, !P0 ;  /* 0x00000001ff117807 */ /* 0x000fe40004000000 */
[----:B------:R-:W-:-:S13]  /*e6e0*/  ISETP.GE.U32.AND P0, PT, R9, UR5, PT ;  /* 0x0000000509007c0c */ /* 0x000fda000bf06070 */
[----:B------:R-:W-:Y:S05]  /*e6f0*/  @!P0 BRA `(.L_x_3839) ;  /* 0xfffffffc00d48947 */ /* 0x000fea000383ffff */
.L_x_3836:
[----:B------:R-:W-:Y:S05]  /*e700*/  BSYNC B0 ;  /* 0x0000000000007941 */ /* 0x000fea0003800000 */
.L_x_3834:
        /* <DEDUP_REMOVED lines=12> */
.L_x_3841:
[----:B------:R-:W-:Y:S01]  /*e7d0*/  IADD3 R7, R3, R6, RZ ;  /* 0x0000000603077210 */ /* 0x000fe20007ffe0ff */
[----:B------:R-:W-:Y:S03]  /*e7e0*/  BAR.SYNC.DEFER_BLOCKING 0x0 ;  /* 0x0000000000007b1d */ /* 0x000fe60000010000 */
[----:B------:R-:W-:-:S04]  /*e7f0*/  ISETP.GE.U32.AND P0, PT, R7, UR5, PT ;  /* 0x0000000507007c0c */ /* 0x000fc8000bf06070 */
[----:B------:R-:W-:-:S13]  /*e800*/  ISETP.GE.U32.OR P0, PT, R3, R6, P0 ;  /* 0x000000060300720c */ /* 0x000fda0000706470 */
[----:B------:R-:W-:Y:S01]  /*e810*/  @!P0 IMAD R7, R7, R11, R2 ;  /* 0x0000000b07078224 */ /* 0x000fe200078e0202 */
[----:B------:R-:W-:-:S05]  /*e820*/  @!P0 LOP3.LUT P1, RZ, R17, 0xff, RZ, 0xc0, !PT ;  /* 0x000000ff11ff8812 */ /* 0x000fca000782c0ff */
[----:B------:R-:W1:Y:S02]  /*e830*/  @!P0 LDS.U8 R7, [R7+UR7] ;  /* 0x0000000707078984 */ /* 0x000e640008000000 */
[----:B-1----:R-:W-:-:S04]  /*e840*/  @!P0 ISETP.NE.AND P1, PT, R7, RZ, P1 ;  /* 0x000000ff0700820c */ /* 0x002fc80000f25270 */
[----:B------:R-:W-:Y:S02]  /*e850*/  @!P0 SEL R9, RZ, 0x1, !P1 ;  /* 0x00000001ff098807 */ /* 0x000fe40004800000 */
[----:B------:R-:W-:Y:S02]  /*e860*/  ISETP.GT.AND P1, PT, R6, 0x1, PT ;  /* 0x000000010600780c */ /* 0x000fe40003f24270 */
[----:B------:R-:W-:Y:S01]  /*e870*/  SHF.R.S32.HI R6, RZ, 0x1, R6 ;  /* 0x00000001ff067819 */ /* 0x000fe20000011406 */
[----:B------:R1:W-:Y:S01]  /*e880*/  @!P0 STS.U8 [R0+UR7], R9 ;  /* 0x0000000900008988 */ /* 0x0003e20008000007 */
[----:B0-----:R-:W-:-:S09]  /*e890*/  @!P0 PRMT R17, R9, 0x7610, R17 ;  /* 0x0000761009118816 */ /* 0x001fd20000000011 */
[----:B-1----:R-:W-:Y:S05]  /*e8a0*/  @P1 BRA `(.L_x_3841) ;  /* 0xfffffffc00c81947 */ /* 0x002fea000383ffff */
.L_x_3840:
        /* <DEDUP_REMOVED lines=11> */
.L_x_3844:
[----:B------:R-:W-:Y:S01]  /*e960*/  IADD3 R6, R2, R7, RZ ;  /* 0x0000000702067210 */ /* 0x000fe20007ffe0ff */
[----:B------:R-:W-:Y:S03]  /*e970*/  BAR.SYNC.DEFER_BLOCKING 0x0 ;  /* 0x0000000000007b1d */ /* 0x000fe60000010000 */
[----:B------:R-:W-:-:S04]  /*e980*/  ISETP.GE.U32.AND P0, PT, R6, R11, PT ;  /* 0x0000000b0600720c */ /* 0x000fc80003f06070 */
[----:B------:R-:W-:-:S13]  /*e990*/  ISETP.GE.U32.OR P0, PT, R2, R7, P0 ;  /* 0x000000070200720c */ /* 0x000fda0000706470 */
[--C-:B------:R-:W-:Y:S01]  /*e9a0*/  @!P0 IMAD.IADD R6, R3, 0x1, R7.reuse ;  /* 0x0000000103068824 */ /* 0x100fe200078e0207 */
[----:B------:R-:W-:Y:S02]  /*e9b0*/  @!P0 LOP3.LUT P1, RZ, R17, 0xff, RZ, 0xc0, !PT ;  /* 0x000000ff11ff8812 */ /* 0x000fe4000782c0ff */
[----:B------:R-:W-:-:S03]  /*e9c0*/  SHF.R.S32.HI R7, RZ, 0x1, R7 ;  /* 0x00000001ff077819 */ /* 0x000fc60000011407 */
[----:B------:R-:W1:Y:S02]  /*e9d0*/  @!P0 LDS.U8 R6, [R6] ;  /* 0x0000000006068984 */ /* 0x000e640000000000 */
[----:B-1----:R-:W-:-:S04]  /*e9e0*/  @!P0 ISETP.NE.AND P1, PT, R6, RZ, P1 ;  /* 0x000000ff0600820c */ /* 0x002fc80000f25270 */
[----:B------:R-:W-:Y:S02]  /*e9f0*/  @!P0 SEL R9, RZ, 0x1, !P1 ;  /* 0x00000001ff098807 */ /* 0x000fe40004800000 */
[----:B------:R-:W-:Y:S02]  /*ea00*/  ISETP.GE.AND P1, PT, R7, 0x20, PT ;  /* 0x000000200700780c */ /* 0x000fe40003f26270 */
[----:B0-----:R-:W-:Y:S01]  /*ea10*/  @!P0 PRMT R17, R9, 0x7610, R17 ;  /* 0x0000761009118816 */ /* 0x001fe20000000011 */
[----:B------:R1:W-:Y:S10]  /*ea20*/  @!P0 STS.U8 [R0+UR7], R9 ;  /* 0x0000000900008988 */ /* 0x0003f40008000007 */
[----:B-1----:R-:W-:Y:S05]  /*ea30*/  @P1 BRA `(.L_x_3844) ;  /* 0xfffffffc00c81947 */ /* 0x002fea000383ffff */
[----:B------:R-:W-:-:S11]  /*ea40*/  HFMA2.MMA R6, -RZ, RZ, 0, 1.9073486328125e-06 ;  /* 0x00000020ff067435 */ /* 0x000fd600000001ff */
.L_x_3843:
[----:B------:R-:W-:Y:S01]  /*ea50*/  BAR.SYNC.DEFER_BLOCKING 0x0 ;  /* 0x0000000000007b1d */ /* 0x000fe20000010000 */
[----:B------:R-:W-:-:S13]  /*ea60*/  ISETP.GE.AND P0, PT, R6, 0x2, PT ;  /* 0x000000020600780c */ /* 0x000fda0003f06270 */
[----:B------:R-:W-:Y:S05]  /*ea70*/  @!P0 BRA `(.L_x_3842) ;  /* 0x0000000000288947 */ /* 0x000fea0003800000 */
[----:B------:R-:W-:-:S07]  /*ea80*/  IMAD.MOV.U32 R3, RZ, RZ, 0x1 ;  /* 0x00000001ff037424 */ /* 0x000fce00078e00ff */
.L_x_3845:
[C---:B0-----:R-:W-:Y:S02]  /*ea90*/  LOP3.LUT R0, R17.reuse, 0xffff, RZ, 0xc0, !PT ;  /* 0x0000ffff11007812 */ /* 0x041fe400078ec0ff */
[----:B------:R-:W-:Y:S02]  /*eaa0*/  LOP3.LUT P0, RZ, R17, 0xff, RZ, 0xc0, !PT ;  /* 0x000000ff11ff7812 */ /* 0x000fe4000780c0ff */
[----:B------:R-:W-:-:S06]  /*eab0*/  PRMT R0, R0, 0x8880, RZ ;  /* 0x0000888000007816 */ /* 0x000fcc00000000ff */
[----:B------:R0:W1:Y:S02]  /*eac0*/  SHFL.DOWN PT, R0, R0, R3, 0x1f ;  /* 0x08001f0300007589 */ /* 0x00006400000e0000 */
[----:B0-----:R-:W-:-:S04]  /*ead0*/  SHF.L.U32 R3, R3, 0x1, RZ ;  /* 0x0000000103037819 */ /* 0x001fc800000006ff */
[----:B------:R-:W-:Y:S02]  /*eae0*/  ISETP.GE.AND P1, PT, R3, R6, PT ;  /* 0x000000060300720c */ /* 0x000fe40003f26270 */
[----:B-1----:R-:W-:-:S04]  /*eaf0*/  ISETP.NE.AND P0, PT, R0, RZ, P0 ;  /* 0x000000ff0000720c */ /* 0x002fc80000705270 */
[----:B------:R-:W-:-:S07]  /*eb00*/  SEL R17, RZ, 0x1, !P0 ;  /* 0x00000001ff117807 */ /* 0x000fce0004000000 */
[----:B------:R-:W-:Y:S05]  /*eb10*/  @!P1 BRA `(.L_x_3845) ;  /* 0xfffffffc00dc9947 */ /* 0x000fea000383ffff */
.L_x_3842:
        /* <DEDUP_REMOVED lines=9> */
[----:B0-----:R-:W2:Y:S01]  /*ebb0*/  LDG.E.U8 R0, desc[UR36][R4.64] ;  /* 0x0000002404007981 */ /* 0x001ea2000c1e1100 */
[----:B------:R-:W-:-:S04]  /*ebc0*/  LOP3.LUT P0, RZ, R17, 0xff, RZ, 0xc0, !PT ;  /* 0x000000ff11ff7812 */ /* 0x000fc8000780c0ff */
[----:B--2---:R-:W-:-:S04]  /*ebd0*/  ISETP.NE.AND P0, PT, R0, RZ, P0 ;  /* 0x000000ff0000720c */ /* 0x004fc80000705270 */
[----:B------:R-:W-:-:S09]  /*ebe0*/  SEL R17, RZ, 0x1, !P0 ;  /* 0x00000001ff117807 */ /* 0x000fd20004000000 */
.L_x_3847:
        /* <DEDUP_REMOVED lines=20> */
.L_x_3849:
[----:B------:R-:W-:Y:S01]  /*ed30*/  ULDC.64 UR4, c[0x0][0x5e8] ;  /* 0x00017a0000047ab9 */ /* 0x000fe20000000a00 */
[----:B------:R-:W-:Y:S02]  /*ed40*/  LOP3.LUT P0, RZ, R17, 0xff, RZ, 0xc0, !PT ;  /* 0x000000ff11ff7812 */ /* 0x000fe4000780c0ff */
[----:B------:R-:W-:Y:S02]  /*ed50*/  IADD3 R16, P1, R16, UR4, RZ ;  /* 0x0000000410107c10 */ /* 0x000fe4000ff3e0ff */
[----:B------:R-:W-:Y:S02]  /*ed60*/  SEL R3, RZ, 0x1, !P0 ;  /* 0x00000001ff037807 */ /* 0x000fe40004000000 */
[----:B------:R-:W-:-:S05]  /*ed70*/  IADD3.X R17, RZ, UR5, RZ, P1, !PT ;  /* 0x00000005ff117c10 */ /* 0x000fca0008ffe4ff */
[----:B------:R-:W-:Y:S01]  /*ed80*/  STG.E.U8 desc[UR36][R16.64], R3 ;  /* 0x0000000310007986 */ /* 0x000fe2000c101124 */
[----:B------:R-:W-:Y:S05]  /*ed90*/  EXIT ;  /* 0x000000000000794d */ /* 0x000fea0003800000 */
.L_x_3848:
[----:B------:R-:W-:Y:S01]  /*eda0*/  STG.E.U8 desc[UR36][R4.64], R17 ;  /* 0x0000001104007986 */ /* 0x000fe2000c101124 */
[----:B------:R-:W-:Y:S05]  /*edb0*/  EXIT ;  /* 0x000000000000794d */ /* 0x000fea0003800000 */
.L_x_3846:
[----:B------:R-:W-:Y:S01]  /*edc0*/  ISETP.NE.AND P1, PT, RZ, UR38, PT ;  /* 0x00000026ff007c0c */ /* 0x000fe2000bf25270 */
[----:B------:R-:W-:Y:S01]  /*edd0*/  ULDC.64 UR4, c[0x0][0x5e8] ;  /* 0x00017a0000047ab9 */ /* 0x000fe20000000a00 */
[----:B------:R-:W-:Y:S01]  /*ede0*/  ULDC.U8 UR6, c[0x0][0x619] ;  /* 0x0001864000067ab9 */ /* 0x000fe20000000000 */
[----:B------:R-:W-:Y:S02]  /*edf0*/  IADD3 R2, P0, R16, UR4, RZ ;  /* 0x0000000410027c10 */ /* 0x000fe4000ff1e0ff */
[----:B------:R-:W-:-:S03]  /*ee00*/  ISETP.NE.AND P2, PT, RZ, UR6, PT ;  /* 0x00000006ff007c0c */ /* 0x000fc6000bf45270 */
[----:B------:R-:W-:-:S05]  /*ee10*/  IMAD.X R3, RZ, RZ, UR5, P0 ;  /* 0x00000005ff037e24 */ /* 0x000fca00080e06ff */
[----:B------:R-:W-:Y:S05]  /*ee20*/  @!P1 BRA `(.L_x_3850) ;  /* 0x0000000000109947 */ /* 0x000fea0003800000 */
[----:B0-----:R-:W2:Y:S01]  /*ee30*/  LDG.E.U8 R0, desc[UR36][R2.64] ;  /* 0x0000002402007981 */ /* 0x001ea2000c1e1100 */
[----:B------:R-:W-:-:S04]  /*ee40*/  LOP3.LUT P0, RZ, R17, 0xff, RZ, 0xc0, !PT ;  /* 0x000000ff11ff7812 */ /* 0x000fc8000780c0ff */
[----:B--2---:R-:W-:-:S04]  /*ee50*/  ISETP.NE.AND P0, PT, R0, RZ, P0 ;  /* 0x000000ff0000720c */ /* 0x004fc80000705270 */
[----:B------:R-:W-:-:S09]  /*ee60*/  SEL R17, RZ, 0x1, !P0 ;  /* 0x00000001ff117807 */ /* 0x000fd20004000000 */
.L_x_3850:
        /* <DEDUP_REMOVED lines=20> */
.L_x_3852:
[----:B------:R-:W-:Y:S01]  /*efb0*/  ULDC.64 UR4, c[0x0][0x5e8] ;  /* 0x00017a0000047ab9 */ /* 0x000fe20000000a00 */
[----:B------:R-:W-:Y:S02]  /*efc0*/  LOP3.LUT P0, RZ, R17, 0xff, RZ, 0xc0, !PT ;  /* 0x000000ff11ff7812 */ /* 0x000fe4000780c0ff */
[----:B------:R-:W-:Y:S02]  /*efd0*/  IADD3 R16, P1, R16, UR4, RZ ;  /* 0x0000000410107c10 */ /* 0x000fe4000ff3e0ff */
[----:B------:R-:W-:-:S03]  /*efe0*/  SEL R3, RZ, 0x1, !P0 ;  /* 0x00000001ff037807 */ /* 0x000fc60004000000 */
[----:B------:R-:W-:-:S05]  /*eff0*/  IMAD.X R17, RZ, RZ, UR5, P1 ;  /* 0x00000005ff117e24 */ /* 0x000fca00088e06ff */
[----:B------:R-:W-:Y:S01]  /*f000*/  STG.E.U8 desc[UR36][R16.64], R3 ;  /* 0x0000000310007986 */ /* 0x000fe2000c101124 */
[----:B------:R-:W-:Y:S05]  /*f010*/  EXIT ;  /* 0x000000000000794d */ /* 0x000fea0003800000 */
.L_x_3851:
[----:B------:R-:W-:-:S04]  /*f020*/  LOP3.LUT P0, RZ, R17, 0xff, RZ, 0xc0, !PT ;  /* 0x000000ff11ff7812 */ /* 0x000fc8000780c0ff */
[----:B------:R-:W-:-:S05]  /*f030*/  SEL R5, RZ, 0x1, !P0 ;  /* 0x00000001ff057807 */ /* 0x000fca0004000000 */
[----:B------:R-:W-:Y:S01]  /*f040*/  STG.E.U8 desc[UR36][R2.64], R5 ;  /* 0x0000000502007986 */ /* 0x000fe2000c101124 */
[----:B------:R-:W-:Y:S05]  /*f050*/  EXIT ;  /* 0x000000000000794d */ /* 0x000fea0003800000 */
.L_x_3826:
        /* <DEDUP_REMOVED lines=20> */
[----:B------:R-:W-:-:S04]  /*f1a0*/  LOP3.LUT P0, RZ, R17, 0xff, RZ, 0xc0, !PT ;  /* 0x000000ff11ff7812 */ /* 0x000fc8000780c0ff */
[----:B--2---:R-:W-:-:S04]  /*f1b0*/  ISETP.NE.AND P0, PT, R0, RZ, P0 ;  /* 0x000000ff0000720c */ /* 0x004fc80000705270 */
[----:B------:R-:W-:-:S09]  /*f1c0*/  SEL R17, RZ, 0x1, !P0 ;  /* 0x00000001ff117807 */ /* 0x000fd20004000000 */
.L_x_3854:
        /* <DEDUP_REMOVED lines=20> */
.L_x_3856:
[----:B------:R-:W-:Y:S01]  /*f310*/  ULDC.64 UR4, c[0x0][0x5e8] ;  /* 0x00017a0000047ab9 */ /* 0x000fe20000000a00 */
[----:B------:R-:W-:Y:S02]  /*f320*/  LOP3.LUT P0, RZ, R17, 0xff, RZ, 0xc0, !PT ;  /* 0x000000ff11ff7812 */ /* 0x000fe4000780c0ff */
[----:B------:R-:W-:Y:S02]  /*f330*/  IADD3 R16, P1, R16, UR4, RZ ;  /* 0x0000000410107c10 */ /* 0x000fe4000ff3e0ff */
[----:B------:R-:W-:-:S03]  /*f340*/  SEL R3, RZ, 0x1, !P0 ;  /* 0x00000001ff037807 */ /* 0x000fc60004000000 */
[----:B------:R-:W-:-:S05]  /*f350*/  IMAD.X R17, RZ, RZ, UR5, P1 ;  /* 0x00000005ff117e24 */ /* 0x000fca00088e06ff */
[----:B------:R-:W-:Y:S01]  /*f360*/  STG.E.U8 desc[UR36][R16.64], R3 ;  /* 0x0000000310007986 */ /* 0x000fe2000c101124 */
[----:B------:R-:W-:Y:S05]  /*f370*/  EXIT ;  /* 0x000000000000794d */ /* 0x000fea0003800000 */
.L_x_3855:
[----:B------:R-:W-:Y:S01]  /*f380*/  STG.E.U8 desc[UR36][R4.64], R17 ;  /* 0x0000001104007986 */ /* 0x000fe2000c101124 */
[----:B------:R-:W-:Y:S05]  /*f390*/  EXIT ;  /* 0x000000000000794d */ /* 0x000fea0003800000 */
.L_x_3853:
        /* <DEDUP_REMOVED lines=8> */
[----:B------:R-:W-:-:S04]  /*f420*/  LOP3.LUT P0, RZ, R17, 0xff, RZ, 0xc0, !PT ;  /* 0x000000ff11ff7812 */ /* 0x000fc8000780c0ff */
[----:B--2---:R-:W-:-:S04]  /*f430*/  ISETP.NE.AND P0, PT, R0, RZ, P0 ;  /* 0x000000ff0000720c */ /* 0x004fc80000705270 */
[----:B------:R-:W-:-:S09]  /*f440*/  SEL R17, RZ, 0x1, !P0 ;  /* 0x00000001ff117807 */ /* 0x000fd20004000000 */
.L_x_3857:
        /* <DEDUP_REMOVED lines=22> */
.L_x_3859:
[----:B------:R-:W-:Y:S02]  /*f5b0*/  ULDC.64 UR4, c[0x0][0x5e8] ;  /* 0x00017a0000047ab9 */ /* 0x000fe40000000a00 */
[----:B------:R-:W-:-:S04]  /*f5c0*/  IADD3 R16, P0, R16, UR4, RZ ;  /* 0x0000000410107c10 */ /* 0x000fc8000ff1e0ff */
[----:B------:R-:W-:-:S05]  /*f5d0*/  IADD3.X R17, RZ, UR5, RZ, P0, !PT ;  /* 0x00000005ff117c10 */ /* 0x000fca00087fe4ff */
[----:B------:R-:W-:Y:S01]  /*f5e0*/  STG.E.U8 desc[UR36][R16.64], R19 ;  /* 0x0000001310007986 */ /* 0x000fe2000c101124 */
[----:B------:R-:W-:Y:S05]  /*f5f0*/  EXIT ;  /* 0x000000000000794d */ /* 0x000fea0003800000 */
.L_x_3858:
[----:B------:R-:W-:Y:S01]  /*f600*/  STG.E.U8 desc[UR36][R2.64], R19 ;  /* 0x0000001302007986 */ /* 0x000fe2000c101124 */
[----:B------:R-:W-:Y:S05]  /*f610*/  EXIT ;  /* 0x000000000000794d */ /* 0x000fea0003800000 */
.L_x_3860:
        /* <DEDUP_REMOVED lines=14> */
.L_x_7572:


//--------------------- .text._ZN2at6native13reduce_kernelILi256ELi2ENS0_8ReduceOpIbNS0_14func_wrapper_tIbZZZNS0_15and_kernel_cudaERNS_14TensorIteratorEENKUlvE_clEvENKUlvE10_clEvEUlbbE_EEjbLi4ELi4EEEEEvT1_ --------------------------
	.section	.text._ZN2at6native13reduce_kernelILi256ELi2ENS0_8ReduceOpIbNS0_14func_wrapper_tIbZZZNS0_15and_kernel_cudaERNS_14TensorIteratorEENKUlvE_clEvENKUlvE10_clEvEUlbbE_EEjbLi4ELi4EEEEEvT1_,"ax",@progbits
	.align	128
        .global         _ZN2at6native13reduce_kernelILi256ELi2ENS0_8ReduceOpIbNS0_14func_wrapper_tIbZZZNS0_15and_kernel_cudaERNS_14TensorIteratorEENKUlvE_clEvENKUlvE10_clEvEUlbbE_EEjbLi4ELi4EEEEEvT1_
        .type           _ZN2at6native13reduce_kernelILi256ELi2ENS0_8ReduceOpIbNS0_14func_wrapper_tIbZZZNS0_15and_kernel_cudaERNS_14TensorIteratorEENKUlvE_clEvENKUlvE10_clEvEUlbbE_EEjbLi4ELi4EEEEEvT1_,@function
        .size           _ZN2at6native13reduce_kernelILi256ELi2ENS0_8ReduceOpIbNS0_14func_wrapper_tIbZZZNS0_15and_kernel_cudaERNS_14TensorIteratorEENKUlvE_clEvENKUlvE10_clEvEUlbbE_EEjbLi4ELi4EEEEEvT1_,(.L_x_7573 - _ZN2at6native13reduce_kernelILi256ELi2ENS0_8ReduceOpIbNS0_14func_wrapper_tIbZZZNS0_15and_kernel_cudaERNS_14TensorIteratorEENKUlvE_clEvENKUlvE10_clEvEUlbbE_EEjbLi4ELi4EEEEEvT1_)
        .other          _ZN2at6native13reduce_kernelILi256ELi2ENS0_8ReduceOpIbNS0_14func_wrapper_tIbZZZNS0_15and_kernel_cudaERNS_14TensorIteratorEENKUlvE_clEvENKUlvE10_clEvEUlbbE_EEjbLi4ELi4EEEEEvT1_,@"STO_CUDA_ENTRY STV_DEFAULT"
_ZN2at6native13reduce_kernelILi256ELi2ENS0_8ReduceOpIbNS0_14func_wrapper_tIbZZZNS0_15and_kernel_cudaERNS_14TensorIteratorEENKUlvE_clEvENKUlvE10_clEvEUlbbE_EEjbLi4ELi4EEEEEvT1_:
.text._ZN2at6native13reduce_kernelILi256ELi2ENS0_8ReduceOpIbNS0_14func_wrapper_tIbZZZNS0_15and_kernel_cudaERNS_14TensorIteratorEENKUlvE_clEvENKUlvE10_clEvEUlbbE_EEjbLi4ELi4EEEEEvT1_:
        /* <DEDUP_REMOVED lines=287> */
.L_x_3861:
        /* <DEDUP_REMOVED lines=43> */
.L_x_3865:
        /* <DEDUP_REMOVED lines=27> */
.L_x_3871:
[----:B------:R-:W-:Y:S05]  /*1650*/  BSYNC B2 ;  /* 0x0000000000027941 */ /* 0x000fea0003800000 */
.L_x_3870:
        /* <DEDUP_REMOVED lines=8> */
[----:B------:R-:W2:Y:S01]  /*16e0*/  LDG.E.U8 R4, desc[UR58][R4.64] ;  /* 0x0000003a04047981 */ /* 0x000ea2000c1e1100 */
[----:B------:R-:W-:Y:S02]  /*16f0*/  PRMT R0, R0, 0x9910, RZ ;  /* 0x0000991000007816 */ /* 0x000fe400000000ff */
[----:B--2---:R-:W-:-:S04]  /*1700*/  ISETP.NE.AND P0, PT, R4, RZ, PT ;  /* 0x000000ff0400720c */ /* 0x004fc80003f05270 */
[----:B------:R-:W-:-:S04]  /*1710*/  ISETP.NE.AND P0, PT, R0, RZ, P0 ;  /* 0x000000ff0000720c */ /* 0x000fc80000705270 */
[----:B------:R-:W-:-:S09]  /*1720*/  SEL R0, RZ, 0x1, !P0 ;  /* 0x00000001ff007807 */ /* 0x000fd20004000000 */
.L_x_3869:
[----:B------:R-:W-:Y:S05]  /*1730*/  BSYNC B1 ;  /* 0x0000000000017941 */ /* 0x000fea0003800000 */
.L_x_3868:
[----:B------:R-:W0:Y:S01]  /*1740*/  LDC R4, c[0x0][0x218] ;  /* 0x00008600ff047b82 */ /* 0x000e220000000800 */
[----:B------:R-:W-:Y:S01]  /*1750*/  IADD3 R18, P0, P1, R25, R8, R18 ;  /* 0x0000000819127210 */ /* 0x000fe2000791e012 */
[----:B------:R-:W-:-:S03]  /*1760*/  ULDC UR4, c[0x0][0x5e4] ;  /* 0x0001790000047ab9 */ /* 0x000fc60000000800 */
[----:B------:R-:W-:Y:S02]  /*1770*/  IADD3 R18, P2, R18, 0x4, RZ ;  /* 0x0000000412127810 */ /* 0x000fe40007f5e0ff */
[----:B------:R-:W-:-:S05]  /*1780*/  IADD3.X R19, RZ, UR4, R19, P0, P1 ;  /* 0x00000004ff137c10 */ /* 0x000fca00087e2413 */
[----:B------:R-:W-:Y:S01]  /*1790*/  IMAD.X R19, RZ, RZ, R19, P2 ;  /* 0x000000ffff137224 */ /* 0x000fe200010e0613 */
[----:B0-----:R-:W-:-:S07]  /*17a0*/  IADD3 R3, R7, -0x4, R4 ;  /* 0xfffffffc07037810 */ /* 0x001fce0007ffe004 */
.L_x_3867:
[----:B------:R-:W-:Y:S05]  /*17b0*/  BSYNC B0 ;  /* 0x0000000000007941 */ /* 0x000fea0003800000 */
.L_x_3866:
        /* <DEDUP_REMOVED lines=16> */
.L_x_3874:
        /* <DEDUP_REMOVED lines=23> */
.L_x_3873:
[----:B------:R-:W-:Y:S05]  /*1a30*/  BSYNC B0 ;  /* 0x0000000000007941 */ /* 0x000fea0003800000 */
.L_x_3872:
        /* <DEDUP_REMOVED lines=8> */
.L_x_3876:
[----:B------:R-:W-:Y:S05]  /*1ac0*/  BSYNC B0 ;  /* 0x0000000000007941 */ /* 0x000fea0003800000 */
.L_x_3875:
        /* <DEDUP_REMOVED lines=14> */
.L_x_3878:
[----:B------:R-:W-:Y:S05]  /*1bb0*/  BSYNC B0 ;  /* 0x0000000000007941 */ /* 0x000fea0003800000 */
.L_x_3877:
[----:B------:R-:W-:Y:S02]  /*1bc0*/  LOP3.LUT P0, RZ, R10, 0xff, RZ, 0xc0, !PT ;  /* 0x000000ff0aff7812 */ /* 0x000fe4000780c0ff */
[----:B------:R-:W-:Y:S02]  /*1bd0*/  LOP3.LUT P3, RZ, R0, 0xff, RZ, 0xc0, !PT ;  /* 0x000000ff00ff7812 */ /* 0x000fe4000786c0ff */
[----:B------:R-:W-:Y:S02]  /*1be0*/  LOP3.LUT P1, RZ, R8, 0xff, RZ, 0xc0, !PT ;  /* 0x000000ff08ff7812 */ /* 0x000fe4000782c0ff */
[----:B------:R-:W-:Y:S02]  /*1bf0*/  LOP3.LUT P2, RZ, R4, 0xff, RZ, 0xc0, !PT ;  /* 0x000000ff04ff7812 */ /* 0x000fe4000784c0ff */
[----:B------:R-:W-:Y:S02]  /*1c00*/  PLOP3.LUT P0, PT, P1, P3, P0, 0x80, 0x0 ;  /* 0x000000000000781c */ /* 0x000fe40000f07000 */
[----:B------:R-:W-:-:S02]  /*1c10*/  PRMT R18, RZ, 0x7610, R18 ;  /* 0x00007610ff127816 */ /* 0x000fc40000000012 */
[----:B------:R-:W-:-:S04]  /*1c20*/  PLOP3.LUT P0, PT, P0, P2, PT, 0x80, 0x0 ;  /* 0x000000000000781c */ /* 0x000fc80000705070 */
[----:B------:R-:W-:Y:S01]  /*1c30*/  SEL R25, RZ, 0x1, !P0 ;  /* 0x00000001ff197807 */ /* 0x000fe20004000000 */
[----:B------:R-:W-:Y:S08]  /*1c40*/  BRA `(.L_x_3863) ;  /* 0x000000ac008c7947 */ /* 0x000ff00003800000 */
.L_x_3864:
        /* <DEDUP_REMOVED lines=32> */
.L_x_3888:
        /* <DEDUP_REMOVED lines=285> */
.L_x_3884:
        /* <DEDUP_REMOVED lines=253> */
.L_x_3885:
        /* <DEDUP_REMOVED lines=253> */
.L_x_3886:
[----:B------:R-:W-:-:S04]  /*4fc0*/  LOP3.LUT R21, R28, 0xfffffffe, RZ, 0xc0, !PT ;  /* 0xfffffffe1c157812 */ /* 0x000fc800078ec0ff */
[----:B------:R-:W-:-:S05]  /*4fd0*/  IADD3 R20, P1, R21, R18, RZ ;  /* 0x0000001215147210 */ /* 0x000fca0007f3e0ff */
[----:B------:R-:W-:-:S05]  /*4fe0*/  IMAD.X R21, RZ, RZ, R19, P1 ;  /* 0x000000ffff157224 */ /* 0x000fca00008e0613 */
[----:B------:R-:W2:Y:S01]  /*4ff0*/  LDG.E.U16 R20, desc[UR58][R20.64] ;  /* 0x0000003a14147981 */ /* 0x000ea2000c1e1500 */
[----:B------:R-:W-:Y:S01]  /*5000*/  IMAD.IADD R27, R27, 0x1, R3 ;  /* 0x000000011b1b7824 */ /* 0x000fe200078e0203 */
[C---:B--2---:R-:W-:Y:S02]  /*5010*/  PRMT R28, R20.reuse, 0x7770, RZ ;  /* 0x00007770141c7816 */ /* 0x044fe400000000ff */
[----:B------:R-:W-:Y:S01]  /*5020*/  PRMT R29, R20, 0x7771, RZ ;  /* 0x00007771141d7816 */ /* 0x000fe200000000ff */
        /* <DEDUP_REMOVED lines=243> */
.L_x_3887:
        /* <DEDUP_REMOVED lines=8> */
[----:B------:R-:W-:Y:S02]  /*5fe0*/  ISETP.NE.AND P2, PT, R29, RZ, P2 ;  /* 0x000000ff1d00720c */ /* 0x000fe40001745270 */
[----:B------:R-:W-:Y:S02]  /*5ff0*/  ISETP.NE.AND P3, PT, R28, RZ, P3 ;  /* 0x000000ff1c00720c */ /* 0x000fe40001f65270 */
[----:B------:R-:W-:-:S02]  /*6000*/  ISETP.NE.AND P6, PT, R4, RZ, P6 ;  /* 0x000000ff0400720c */ /* 0x000fc400037c5270 */
[----:B------:R-:W-:Y:S02]  /*6010*/  LOP3.LUT P4, RZ, R11, 0xff, RZ, 0xc0, !PT ;  /* 0x000000ff0bff7812 */ /* 0x000fe4000788c0ff */
[----:B------:R-:W-:Y:S02]  /*6020*/  LOP3.LUT P5, RZ, R10, 0xff, RZ, 0xc0, !PT ;  /* 0x000000ff0aff7812 */ /* 0x000fe400078ac0ff */
[----:B------:R-:W-:Y:S02]  /*6030*/  SEL R7, RZ, 0x1, !P2 ;  /* 0x00000001ff077807 */ /* 0x000fe40005000000 */
[----:B------:R-:W-:Y:S02]  /*6040*/  SEL R8, RZ, 0x1, !P3 ;  /* 0x00000001ff087807 */ /* 0x000fe40005800000 */
[----:B------:R-:W-:Y:S02]  /*6050*/  SEL R9, RZ, 0x1, !P6 ;  /* 0x00000001ff097807 */ /* 0x000fe40007000000 */
[----:B------:R-:W-:-:S02]  /*6060*/  LOP3.LUT P2, RZ, R6, 0xff, RZ, 0xc0, !PT ;  /* 0x000000ff06ff7812 */ /* 0x000fc4000784c0ff */
[----:B------:R-:W-:Y:S02]  /*6070*/  LOP3.LUT P3, RZ, R5, 0xff, RZ, 0xc0, !PT ;  /* 0x000000ff05ff7812 */ /* 0x000fe4000786c0ff */
[----:B------:R-:W-:Y:S02]  /*6080*/  ISETP.NE.AND P6, PT, R29, RZ, PT ;  /* 0x000000ff1d00720c */ /* 0x000fe40003fc5270 */
[----:B------:R-:W-:Y:S02]  /*6090*/  ISETP.NE.AND P4, PT, R0, RZ, P4 ;  /* 0x000000ff0000720c */ /* 0x000fe40002785270 */
[----:B------:R-:W-:Y:S02]  /*60a0*/  ISETP.NE.AND P5, PT, R22, RZ, P5 ;  /* 0x000000ff1600720c */ /* 0x000fe40002fa5270 */
[----:B------:R-:W-:Y:S02]  /*60b0*/  SEL R11, RZ, 0x1, !P4 ;  /* 0x00000001ff0b7807 */ /* 0x000fe40006000000 */
[----:B------:R-:W-:-:S02]  /*60c0*/  LOP3.LUT P1, RZ, R12, 0xff, RZ, 0xc0, !PT ;  /* 0x000000ff0cff7812 */ /* 0x000fc4000782c0ff */
[----:B------:R-:W-:Y:S01]  /*60d0*/  ISETP.NE.AND P4, PT, R4, RZ, PT ;  /* 0x000000ff0400720c */ /* 0x000fe20003f85270 */
[----:B------:R-:W-:Y:S01]  /*60e0*/  IMAD.IADD R4, R27, 0x1, R3 ;  /* 0x000000011b047824 */ /* 0x000fe200078e0203 */
[----:B------:R-:W-:Y:S02]  /*60f0*/  SEL R10, RZ, 0x1, !P5 ;  /* 0x00000001ff0a7807 */ /* 0x000fe40006800000 */
[----:B------:R-:W-:Y:S02]  /*6100*/  ISETP.NE.AND P5, PT, R28, RZ, PT ;  /* 0x000000ff1c00720c */ /* 0x000fe40003fa5270 */
[----:B------:R-:W-:Y:S02]  /*6110*/  LOP3.LUT R14, R14, 0xfffffffb, RZ, 0xc0, !PT ;  /* 0xfffffffb0e0e7812 */ /* 0x000fe400078ec0ff */
[----:B------:R-:W-:Y:S02]  /*6120*/  ISETP.NE.AND P1, PT, R15, RZ, P1 ;  /* 0x000000ff0f00720c */ /* 0x000fe40000f25270 */
[----:B------:R-:W-:-:S02]  /*6130*/  @P6 LOP3.LUT R14, R14, 0x4, RZ, 0xfc, !PT ;  /* 0x000000040e0e6812 */ /* 0x000fc400078efcff */
[----:B------:R-:W-:Y:S02]  /*6140*/  SEL R12, RZ, 0x1, !P1 ;  /* 0x00000001ff0c7807 */ /* 0x000fe40004800000 */
[----:B------:R-:W-:Y:S02]  /*6150*/  LOP3.LUT R14, R14, 0xfffffffd, RZ, 0xc0, !PT ;  /* 0xfffffffd0e0e7812 */ /* 0x000fe400078ec0ff */
[----:B------:R-:W-:Y:S02]  /*6160*/  ISETP.NE.AND P1, PT, R22, RZ, PT ;  /* 0x000000ff1600720c */ /* 0x000fe40003f25270 */
[----:B------:R-:W-:-:S04]  /*6170*/  @P5 LOP3.LUT R14, R14, 0x2, RZ, 0xfc, !PT ;  /* 0x000000020e0e5812 */ /* 0x000fc800078efcff */
[----:B------:R-:W-:-:S04]  /*6180*/  LOP3.LUT R14, R14, 0xfffffffe, RZ, 0xc0, !PT ;  /* 0xfffffffe0e0e7812 */ /* 0x000fc800078ec0ff */
[----:B------:R-:W-:Y:S02]  /*6190*/  @P4 LOP3.LUT R14, R14, 0x1, RZ, 0xfc, !PT ;  /* 0x000000010e0e4812 */ /* 0x000fe400078efcff */
[C---:B--2---:R-:W-:Y:S02]  /*61a0*/  PRMT R21, R20.reuse, 0x7770, RZ ;  /* 0x0000777014157816 */ /* 0x044fe400000000ff */
[----:B------:R-:W-:Y:S02]  /*61b0*/  PRMT R20, R20, 0x7771, RZ ;  /* 0x0000777114147816 */ /* 0x000fe400000000ff */
[----:B------:R-:W-:Y:S02]  /*61c0*/  ISETP.NE.AND P2, PT, R21, RZ, P2 ;  /* 0x000000ff1500720c */ /* 0x000fe40001745270 */
[----:B------:R-:W-:Y:S02]  /*61d0*/  ISETP.NE.AND P3, PT, R20, RZ, P3 ;  /* 0x000000ff1400720c */ /* 0x000fe40001f65270 */
[----:B------:R-:W-:-:S02]  /*61e0*/  SEL R6, RZ, 0x1, !P2 ;  /* 0x00000001ff067807 */ /* 0x000fc40005000000 */
[----:B------:R-:W-:Y:S02]  /*61f0*/  SEL R5, RZ, 0x1, !P3 ;  /* 0x00000001ff057807 */ /* 0x000fe40005800000 */
[----:B------:R-:W-:Y:S01]  /*6200*/  ISETP.NE.AND P2, PT, R0, RZ, PT ;  /* 0x000000ff0000720c */ /* 0x000fe20003f45270 */
[----:B------:R-:W-:Y:S01]  /*6210*/  IMAD.U32 R0, RZ, RZ, UR4 ;  /* 0x00000004ff007e24 */ /* 0x000fe2000f8e00ff */
[----:B------:R-:W-:Y:S01]  /*6220*/  ISETP.NE.AND P3, PT, R15, RZ, PT ;  /* 0x000000ff0f00720c */ /* 0x000fe20003f65270 */
[----:B------:R-:W-:Y:S01]  /*6230*/  IMAD R15, R3, 0x3, R4 ;  /* 0x00000003030f7824 */ /* 0x000fe200078e0204 */
[----:B------:R-:W-:Y:S02]  /*6240*/  ISETP.NE.AND P4, PT, R21, RZ, PT ;  /* 0x000000ff1500720c */ /* 0x000fe40003f85270 */
[----:B------:R-:W-:Y:S02]  /*6250*/  ISETP.NE.AND P5, PT, R20, RZ, PT ;  /* 0x000000ff1400720c */ /* 0x000fe40003fa5270 */
[----:B------:R-:W-:-:S13]  /*6260*/  ISETP.GE.U32.AND P6, PT, R15, R0, PT ;  /* 0x000000000f00720c */ /* 0x000fda0003fc6070 */
[----:B------:R-:W-:Y:S05]  /*6270*/  @!P6 BRA `(.L_x_3888) ;  /* 0xffffffb800f4e947 */ /* 0x000fea000383ffff */
[----:B------:R-:W-:Y:S05]  /*6280*/  BSYNC B1 ;  /* 0x0000000000017941 */ /* 0x000fea0003800000 */
.L_x_3883:
[----:B------:R-:W-:Y:S02]  /*6290*/  SEL R28, RZ, 0x1, !P3 ;  /* 0x00000001ff1c7807 */ /* 0x000fe40005800000 */
[C---:B------:R-:W-:Y:S02]  /*62a0*/  LOP3.LUT P0, RZ, R14.reuse, 0x2, RZ, 0xc0, !PT ;  /* 0x000000020eff7812 */ /* 0x040fe4000780c0ff */
[C---:B------:R-:W-:Y:S02]  /*62b0*/  LOP3.LUT P6, RZ, R14.reuse, 0x4, RZ, 0xc0, !PT ;  /* 0x000000040eff7812 */ /* 0x040fe400078cc0ff */
[----:B------:R-:W-:Y:S02]  /*62c0*/  LOP3.LUT P3, RZ, R14, 0x1, RZ, 0xc0, !PT ;  /* 0x000000010eff7812 */ /* 0x000fe4000786c0ff */
[----:B------:R-:W-:Y:S02]  /*62d0*/  SEL R27, RZ, 0x1, !P2 ;  /* 0x00000001ff1b7807 */ /* 0x000fe40005000000 */
[----:B------:R-:W-:-:S02]  /*62e0*/  SEL R26, RZ, 0x1, !P1 ;  /* 0x00000001ff1a7807 */ /* 0x000fc40004800000 */
[----:B------:R-:W-:Y:S02]  /*62f0*/  SEL R25, RZ, 0x1, !P3 ;  /* 0x00000001ff197807 */ /* 0x000fe40005800000 */
[----:B------:R-:W-:Y:S02]  /*6300*/  SEL R22, RZ, 0x1, !P0 ;  /* 0x00000001ff167807 */ /* 0x000fe40004000000 */
[----:B0-----:R-:W-:Y:S02]  /*6310*/  SEL R13, RZ, 0x1, !P6 ;  /* 0x00000001ff0d7807 */ /* 0x001fe40007000000 */
[----:B------:R-:W-:Y:S02]  /*6320*/  SEL R29, RZ, 0x1, !P4 ;  /* 0x00000001ff1d7807 */ /* 0x000fe40006000000 */
[----:B------:R-:W-:-:S07]  /*6330*/  SEL R30, RZ, 0x1, !P5 ;  /* 0x00000001ff1e7807 */ /* 0x000fce0006800000 */
.L_x_3882:
[----:B------:R-:W-:Y:S05]  /*6340*/  BSYNC B0 ;  /* 0x0000000000007941 */ /* 0x000fea0003800000 */
.L_x_3881:
        /* <DEDUP_REMOVED lines=280> */
.L_x_3891:
        /* <DEDUP_REMOVED lines=287> */
.L_x_3892:
        /* <DEDUP_REMOVED lines=287> */
.L_x_3893:
        /* <DEDUP_REMOVED lines=287> */
.L_x_3894:
        /* <DEDUP_REMOVED lines=10> */
.L_x_3890:
[----:B------:R-:W-:Y:S05]  /*ab40*/  BSYNC B0 ;  /* 0x0000000000007941 */ /* 0x000fea0003800000 */
.L_x_3889:
[----:B------:R-:W-:Y:S04]  /*ab50*/  BSSY B0, `(.L_x_3895) ;  /* 0x000002c000007945 */ /* 0x000fe80003800000 */
[----:B------:R-:W-:Y:S05]  /*ab60*/  @P0 BRA `(.L_x_3896) ;  /* 0x0000000000a80947 */ /* 0x000fea0003800000 */
[----:B------:R-:W-:Y:S01]  /*ab70*/  LOP3.LUT P0, RZ, R12, 0xff, RZ, 0xc0, !PT ;  /* 0x000000ff0cff7812 */ /* 0x000fe2000780c0ff */
[----:B------:R-:W-:Y:S01]  /*ab80*/  IMAD.IADD R4, R4, 0x1, R3 ;  /* 0x0000000104047824 */ /* 0x000fe200078e0203 */
[----:B------:R-:W-:Y:S02]  /*ab90*/  LOP3.LUT P1, RZ, R28, 0xff, RZ, 0xc0, !PT ;  /* 0x000000ff1cff7812 */ /* 0x000fe4000782c0ff */
[----:B------:R-:W-:Y:S02]  /*aba0*/  LOP3.LUT P2, RZ, R27, 0xff, RZ, 0xc0, !PT ;  /* 0x000000ff1bff7812 */ /* 0x000fe4000784c0ff */
        /* <DEDUP_REMOVED lines=8> */
[----:B------:R-:W-:Y:S02]  /*ac30*/  LOP3.LUT P1, RZ, R26, 0xff, RZ, 0xc0, !PT ;  /* 0x000000ff1aff7812 */ /* 0x000fe4000782c0ff */
[----:B------:R-:W-:Y:S02]  /*ac40*/  IADD3 R4, R4, R3, RZ ;  /* 0x0000000304047210 */ /* 0x000fe40007ffe0ff */
[----:B------:R-:W-:Y:S02]  /*ac50*/  PLOP3.LUT P0, PT, P0, P1, PT, 0x80, 0x0 ;  /* 0x000000000000781c */ /* 0x000fe40000703070 */
[----:B------:R-:W-:Y:S02]  /*ac60*/  ISETP.GE.U32.AND P1, PT, R4, R0, PT ;  /* 0x000000000400720c */ /* 0x000fe40003f26070 */
[----:B------:R-:W-:-:S02]  /*ac70*/  LOP3.LUT P2, RZ, R25, 0xff, RZ, 0xc0, !PT ;  /* 0x000000ff19ff7812 */ /* 0x000fc4000784c0ff */
[----:B------:R-:W-:Y:S02]  /*ac80*/  LOP3.LUT P3, RZ, R9, 0xff, RZ, 0xc0, !PT ;  /* 0x000000ff09ff7812 */ /* 0x000fe4000786c0ff */
[----:B------:R-:W-:Y:S02]  /*ac90*/  SEL R10, RZ, 0x1, !P0 ;  /* 0x00000001ff0a7807 */ /* 0x000fe40004000000 */
[----:B------:R-:W-:-:S04]  /*aca0*/  PLOP3.LUT P2, PT, P3, P2, PT, 0x80, 0x0 ;  /* 0x000000000000781c */ /* 0x000fc80001f45070 */
[----:B------:R-:W-:Y:S01]  /*acb0*/  SEL R9, RZ, 0x1, !P2 ;  /* 0x00000001ff097807 */ /* 0x000fe20005000000 */
[----:B------:R-:W-:Y:S08]  /*acc0*/  @P1 BRA `(.L_x_3896) ;  /* 0x0000000000501947 */ /* 0x000ff00003800000 */
[----:B------:R-:W-:Y:S01]  /*acd0*/  IMAD.IADD R3, R4, 0x1, R3 ;  /* 0x0000000104037824 */ /* 0x000fe200078e0203 */
[----:B------:R-:W-:Y:S02]  /*ace0*/  LOP3.LUT P0, RZ, R8, 0xff, RZ, 0xc0, !PT ;  /* 0x000000ff08ff7812 */ /* 0x000fe4000780c0ff */
[----:B------:R-:W-:Y:S02]  /*acf0*/  LOP3.LUT P3, RZ, R22, 0xff, RZ, 0xc0, !PT ;  /* 0x000000ff16ff7812 */ /* 0x000fe4000786c0ff */
[----:B------:R-:W-:Y:S02]  /*ad00*/  ISETP.GE.U32.AND P6, PT, R3, R0, PT ;  /* 0x000000000300720c */ /* 0x000fe40003fc6070 */
[----:B------:R-:W-:Y:S02]  /*ad10*/  PLOP3.LUT P0, PT, P0, P3, PT, 0x80, 0x0 ;  /* 0x000000000000781c */ /* 0x000fe40000707070 */
[----:B------:R-:W-:Y:S02]  /*ad20*/  LOP3.LUT P1, RZ, R13, 0xff, RZ, 0xc0, !PT ;  /* 0x000000ff0dff7812 */ /* 0x000fe4000782c0ff */
[----:B------:R-:W-:-:S07]  /*ad30*/  SEL R8, RZ, 0x1, !P0 ;  /* 0x00000001ff087807 */ /* 0x000fce0004000000 */
[----:B------:R-:W-:Y:S02]  /*ad40*/  @!P6 LOP3.LUT P4, RZ, R29, 0xff, RZ, 0xc0, !PT ;  /* 0x000000ff1dffe812 */ /* 0x000fe4000788c0ff */
[----:B------:R-:W-:Y:S02]  /*ad50*/  @!P6 LOP3.LUT P5, RZ, R6, 0xff, RZ, 0xc0, !PT ;  /* 0x000000ff06ffe812 */ /* 0x000fe400078ac0ff */
[----:B------:R-:W-:Y:S02]  /*ad60*/  @!P6 LOP3.LUT P2, RZ, R30, 0xff, RZ, 0xc0, !PT ;  /* 0x000000ff1effe812 */ /* 0x000fe4000784c0ff */
        /* <DEDUP_REMOVED lines=10> */
.L_x_3896:
[----:B------:R-:W-:Y:S05]  /*ae10*/  BSYNC B0 ;  /* 0x0000000000007941 */ /* 0x000fea0003800000 */
.L_x_3895:
[----:B------:R-:W-:Y:S02]  /*ae20*/  LOP3.LUT P4, RZ, R9, 0xff, RZ, 0xc0, !PT ;  /* 0x000000ff09ff7812 */ /* 0x000fe4000788c0ff */
[----:B------:R-:W-:Y:S02]  /*ae30*/  LOP3.LUT P5, RZ, R11, 0xff, RZ, 0xc0, !PT ;  /* 0x000000ff0bff7812 */ /* 0x000fe400078ac0ff */
[----:B------:R-:W-:Y:S02]  /*ae40*/  LOP3.LUT P6, RZ, R7, 0xff, RZ, 0xc0, !PT ;  /* 0x000000ff07ff7812 */ /* 0x000fe400078cc0ff */
[----:B------:R-:W-:Y:S02]  /*ae50*/  LOP3.LUT P1, RZ, R10, 0xff, RZ, 0xc0, !PT ;  /* 0x000000ff0aff7812 */ /* 0x000fe4000782c0ff */
[----:B------:R-:W-:Y:S02]  /*ae60*/  LOP3.LUT P3, RZ, R12, 0xff, RZ, 0xc0, !PT ;  /* 0x000000ff0cff7812 */ /* 0x000fe4000786c0ff */
[----:B------:R-:W-:-:S02]  /*ae70*/  LOP3.LUT P2, RZ, R8, 0xff, RZ, 0xc0, !PT ;  /* 0x000000ff08ff7812 */ /* 0x000fc4000784c0ff */
[----:B------:R-:W-:Y:S02]  /*ae80*/  PLOP3.LUT P4, PT, P6, P5, P4, 0x80, 0x0 ;  /* 0x000000000000781c */ /* 0x000fe4000378b040 */
[----:B------:R-:W-:Y:S02]  /*ae90*/  LOP3.LUT P0, RZ, R6, 0xff, RZ, 0xc0, !PT ;  /* 0x000000ff06ff7812 */ /* 0x000fe4000780c0ff */
[----:B------:R-:W-:Y:S02]  /*aea0*/  LOP3.LUT P5, RZ, R5, 0xff, RZ, 0xc0, !PT ;  /* 0x000000ff05ff7812 */ /* 0x000fe400078ac0ff */
[----:B------:R-:W-:Y:S02]  /*aeb0*/  PLOP3.LUT P1, PT, P2, P3, P1, 0x80, 0x0 ;  /* 0x000000000000781c */ /* 0x000fe40001727010 */
[----:B------:R-:W-:Y:S02]  /*aec0*/  PLOP3.LUT P4, PT, P4, P5, PT, 0x80, 0x0 ;  /* 0x000000000000781c */ /* 0x000fe4000278b070 */
[----:B------:R-:W-:-:S02]  /*aed0*/  PLOP3.LUT P0, PT, P1, P0, PT, 0x80, 0x0 ;  /* 0x000000000000781c */ /* 0x000fc40000f01070 */
[----:B------:R-:W-:Y:S02]  /*aee0*/  SEL R18, RZ, 0x1, !P4 ;  /* 0x00000001ff127807 */ /* 0x000fe40006000000 */
[----:B------:R-:W-:Y:S01]  /*aef0*/  SEL R25, RZ, 0x1, !P0 ;  /* 0x00000001ff197807 */ /* 0x000fe20004000000 */
[----:B------:R-:W-:Y:S08]  /*af00*/  BRA `(.L_x_3863) ;  /* 0x0000001800dc7947 */ /* 0x000ff00003800000 */
.L_x_3880:
        /* <DEDUP_REMOVED lines=18> */
.L_x_3900:
[----:B------:R-:W-:Y:S02]  /*b030*/  IMAD R6, R27, R4, RZ ;  /* 0x000000041b067224 */ /* 0x000fe400078e02ff */
[----:B------:R-:W-:-:S03]  /*b040*/  IMAD.IADD R4, R3, 0x1, R4 ;  /* 0x0000000103047824 */ /* 0x000fc600078e0204 */
[----:B------:R-:W-:Y:S01]  /*b050*/  LOP3.LUT R11, R6, 0xfffffffe, RZ, 0xc0, !PT ;  /* 0xfffffffe060b7812 */ /* 0x000fe200078ec0ff */
[CC--:B------:R-:W-:Y:S02]  /*b060*/  IMAD R6, R4.reuse, R27.reuse, RZ ;  /* 0x0000001b04067224 */ /* 0x0c0fe400078e02ff */
[--C-:B------:R-:W-:Y:S01]  /*b070*/  IMAD.IADD R4, R4, 0x1, R3.reuse ;  /* 0x0000000104047824 */ /* 0x100fe200078e0203 */
[-C--:B------:R-:W-:Y:S02]  /*b080*/  IADD3 R10, P0, R11, R18.reuse, RZ ;  /* 0x000000120b0a7210 */ /* 0x080fe40007f1e0ff */
[----:B------:R-:W-:Y:S01]  /*b090*/  LOP3.LUT R7, R6, 0xfffffffe, RZ, 0xc0, !PT ;  /* 0xfffffffe06077812 */ /* 0x000fe200078ec0ff */
[C---:B------:R-:W-:Y:S01]  /*b0a0*/  IMAD R8, R4.reuse, R27, RZ ;  /* 0x0000001b04087224 */ /* 0x040fe200078e02ff */
[----:B------:R-:W-:Y:S02]  /*b0b0*/  IADD3.X R11, RZ, R19, RZ, P0, !PT ;  /* 0x00000013ff0b7210 */ /* 0x000fe400007fe4ff */
[----:B------:R-:W-:Y:S01]  /*b0c0*/  IADD3 R6, P0, R7, R18, RZ ;  /* 0x0000001207067210 */ /* 0x000fe20007f1e0ff */
[----:B------:R-:W-:-:S02]  /*b0d0*/  IMAD.IADD R4, R4, 0x1, R3 ;  /* 0x0000000104047824 */ /* 0x000fc400078e0203 */
[----:B------:R-:W2:Y:S01]  /*b0e0*/  LDG.E.U16 R10, desc[UR58][R10.64] ;  /* 0x0000003a0a0a7981 */ /* 0x000ea2000c1e1500 */
[----:B------:R-:W-:Y:S01]  /*b0f0*/  LOP3.LUT R9, R8, 0xfffffffe, RZ, 0xc0, !PT ;  /* 0xfffffffe08097812 */ /* 0x000fe200078ec0ff */
[--C-:B------:R-:W-:Y:S02]  /*b100*/  IMAD.X R7, RZ, RZ, R19.reuse, P0 ;  /* 0x000000ffff077224 */ /* 0x100fe400000e0613 */
[----:B------:R-:W-:Y:S01]  /*b110*/  IMAD R12, R4, R27, RZ ;  /* 0x0000001b040c7224 */ /* 0x000fe200078e02ff */
[----:B------:R-:W-:Y:S02]  /*b120*/  IADD3 R8, P0, R9, R18, RZ ;  /* 0x0000001209087210 */ /* 0x000fe40007f1e0ff */
[----:B------:R-:W3:Y:S02]  /*b130*/  LDG.E.U16 R28, desc[UR58][R6.64] ;  /* 0x0000003a061c7981 */ /* 0x000ee4000c1e1500 */
[----:B------:R-:W-:Y:S01]  /*b140*/  LOP3.LUT R13, R12, 0xfffffffe, RZ, 0xc0, !PT ;  /* 0xfffffffe0c0d7812 */ /* 0x000fe200078ec0ff */
[----:B------:R-:W-:-:S03]  /*b150*/  IMAD.X R9, RZ, RZ, R19, P0 ;  /* 0x000000ffff097224 */ /* 0x000fc600000e0613 */
[----:B------:R-:W-:Y:S02]  /*b160*/  IADD3 R12, P0, R13, R18, RZ ;  /* 0x000000120d0c7210 */ /* 0x000fe40007f1e0ff */
[----:B------:R0:W4:Y:S02]  /*b170*/  LDG.E.U16 R8, desc[UR58][R8.64] ;  /* 0x0000003a08087981 */ /* 0x000124000c1e1500 */
[----:B------:R-:W-:-:S05]  /*b180*/  IADD3.X R13, RZ, R19, RZ, P0, !PT ;  /* 0x00000013ff0d7210 */ /* 0x000fca00007fe4ff */
[----:B------:R-:W5:Y:S01]  /*b190*/  LDG.E.U16 R12, desc[UR58][R12.64] ;  /* 0x0000003a0c0c7981 */ /* 0x000f62000c1e1500 */
[----:B------:R-:W-:Y:S01]  /*b1a0*/  LOP3.LUT P3, RZ, R20, 0xff, RZ, 0xc0, !PT ;  /* 0x000000ff14ff7812 */ /* 0x000fe2000786c0ff */
[----:B------:R-:W-:Y:S01]  /*b1b0*/  IMAD.IADD R4, R4, 0x1, R3 ;  /* 0x0000000104047824 */ /* 0x000fe200078e0203 */
[----:B------:R-:W-:Y:S02]  /*b1c0*/  LOP3.LUT P5, RZ, R26, 0xff, RZ, 0xc0, !PT ;  /* 0x000000ff1aff7812 */ /* 0x000fe400078ac0ff */
[----:B------:R-:W-:Y:S01]  /*b1d0*/  LOP3.LUT P6, RZ, R15, 0xff, RZ, 0xc0, !PT ;  /* 0x000000ff0fff7812 */ /* 0x000fe200078cc0ff */
[----:B0-----:R-:W-:Y:S01]  /*b1e0*/  IMAD R9, R3, 0x3, R4 ;  /* 0x0000000303097824 */ /* 0x001fe200078e0204 */
[----:B------:R-:W-:Y:S02]  /*b1f0*/  LOP3.LUT P4, RZ, R25, 0xff, RZ, 0xc0, !PT ;  /* 0x000000ff19ff7812 */ /* 0x000fe4000788c0ff */
[----:B------:R-:W-:Y:S02]  /*b200*/  LOP3.LUT R14, R14, 0xfffffffd, RZ, 0xc0, !PT ;  /* 0xfffffffd0e0e7812 */ /* 0x000fe400078ec0ff */
[----:B------:R-:W-:-:S02]  /*b210*/  LOP3.LUT P1, RZ, R22, 0xff, RZ, 0xc0, !PT ;  /* 0x000000ff16ff7812 */ /* 0x000fc4000782c0ff */
[----:B------:R-:W-:Y:S02]  /*b220*/  LOP3.LUT P0, RZ, R24, 0xff, RZ, 0xc0, !PT ;  /* 0x000000ff18ff7812 */ /* 0x000fe4000780c0ff */
[----:B------:R-:W-:Y:S02]  /*b230*/  LOP3.LUT P2, RZ, R21, 0xff, RZ, 0xc0, !PT ;  /* 0x000000ff15ff7812 */ /* 0x000fe4000784c0ff */
[C---:B--2---:R-:W-:Y:S02]  /*b240*/  PRMT R6, R10.reuse, 0x7770, RZ ;  /* 0x000077700a067816 */ /* 0x044fe400000000ff */
[----:B------:R-:W-:Y:S02]  /*b250*/  PRMT R7, R10, 0x7771, RZ ;  /* 0x000077710a077816 */ /* 0x000fe400000000ff */
[----:B------:R-:W-:Y:S02]  /*b260*/  ISETP.NE.AND P3, PT, R6, RZ, P3 ;  /* 0x000000ff0600720c */ /* 0x000fe40001f65270 */
[----:B------:R-:W-:-:S02]  /*b270*/  ISETP.NE.AND P6, PT, R7, RZ, P6 ;  /* 0x000000ff0700720c */ /* 0x000fc400037c5270 */
[----:B---3--:R-:W-:Y:S02]  /*b280*/  PRMT R10, R28, 0x7770, RZ ;  /* 0x000077701c0a7816 */ /* 0x008fe400000000ff */
[----:B------:R-:W-:Y:S02]  /*b290*/  SEL R20, RZ, 0x1, !P3 ;  /* 0x00000001ff147807 */ /* 0x000fe40005800000 */
[----:B------:R-:W-:Y:S02]  /*b2a0*/  ISETP.NE.AND P5, PT, R10, RZ, P5 ;  /* 0x000000ff0a00720c */ /* 0x000fe40002fa5270 */
[----:B------:R-:W-:Y:S02]  /*b2b0*/  LOP3.LUT P3, RZ, R5, 0xff, RZ, 0xc0, !PT ;  /* 0x000000ff05ff7812 */ /* 0x000fe4000786c0ff */
[----:B------:R-:W-:Y:S02]  /*b2c0*/  PRMT R5, R28, 0x7771, RZ ;  /* 0x000077711c057816 */ /* 0x000fe400000000ff */
[----:B------:R-:W-:-:S02]  /*b2d0*/  SEL R26, RZ, 0x1, !P5 ;  /* 0x00000001ff1a7807 */ /* 0x000fc40006800000 */
[----:B------:R-:W-:Y:S02]  /*b2e0*/  ISETP.NE.AND P5, PT, R6, RZ, PT ;  /* 0x000000ff0600720c */ /* 0x000fe40003fa5270 */
[----:B------:R-:W-:Y:S02]  /*b2f0*/  ISETP.NE.AND P4, PT, R5, RZ, P4 ;  /* 0x000000ff0500720c */ /* 0x000fe40002785270 */
[----:B------:R-:W-:Y:S02]  /*b300*/  SEL R15, RZ, 0x1, !P6 ;  /* 0x00000001ff0f7807 */ /* 0x000fe40007000000 */
[----:B------:R-:W-:Y:S02]  /*b310*/  ISETP.GE.U32.AND P6, PT, R9, R0, PT ;  /* 0x000000000900720c */ /* 0x000fe40003fc6070 */
[----:B------:R-:W-:Y:S02]  /*b320*/  SEL R25, RZ, 0x1, !P4 ;  /* 0x00000001ff197807 */ /* 0x000fe40006000000 */
[----:B------:R-:W-:-:S02]  /*b330*/  ISETP.NE.AND P4, PT, R7, RZ, PT ;  /* 0x000000ff0700720c */ /* 0x000fc40003f85270 */
[C---:B----4-:R-:W-:Y:S02]  /*b340*/  PRMT R11, R8.reuse, 0x7770, RZ ;  /* 0x00007770080b7816 */ /* 0x050fe400000000ff */
[----:B------:R-:W-:Y:S02]  /*b350*/  PRMT R8, R8, 0x7771, RZ ;  /* 0x0000777108087816 */ /* 0x000fe400000000ff */
[----:B------:R-:W-:Y:S02]  /*b360*/  @P5 LOP3.LUT R14, R14, 0x2, RZ, 0xfc, !PT ;  /* 0x000000020e0e5812 */ /* 0x000fe400078efcff */
[C---:B-----5:R-:W-:Y:S02]  /*b370*/  PRMT R13, R12.reuse, 0x7770, RZ ;  /* 0x000077700c0d7816 */ /* 0x060fe400000000ff */
[----:B------:R-:W-:Y:S02]  /*b380*/  PRMT R9, R12, 0x7771, RZ ;  /* 0x000077710c097816 */ /* 0x000fe400000000ff */
[----:B------:R-:W-:-:S02]  /*b390*/  ISETP.NE.AND P1, PT, R8, RZ, P1 ;  /* 0x000000ff0800720c */ /* 0x000fc40000f25270 */
[----:B------:R-:W-:Y:S02]  /*b3a0*/  ISETP.NE.AND P0, PT, R11, RZ, P0 ;  /* 0x000000ff0b00720c */ /* 0x000fe40000705270 */
[----:B------:R-:W-:Y:S02]  /*b3b0*/  LOP3.LUT R14, R14, 0xfffffffe, RZ, 0xc0, !PT ;  /* 0xfffffffe0e0e7812 */ /* 0x000fe400078ec0ff */
[----:B------:R-:W-:Y:S02]  /*b3c0*/  ISETP.NE.AND P2, PT, R13, RZ, P2 ;  /* 0x000000ff0d00720c */ /* 0x000fe40001745270 */
[----:B------:R-:W-:Y:S02]  /*b3d0*/  ISETP.NE.AND P3, PT, R9, RZ, P3 ;  /* 0x000000ff0900720c */ /* 0x000fe40001f65270 */
[----:B------:R-:W-:Y:S02]  /*b3e0*/  SEL R22, RZ, 0x1, !P1 ;  /* 0x00000001ff167807 */ /* 0x000fe40004800000 */
[----:B------:R-:W-:-:S02]  /*b3f0*/  ISETP.NE.AND P1, PT, R5, RZ, PT ;  /* 0x000000ff0500720c */ /* 0x000fc40003f25270 */
        /* <DEDUP_REMOVED lines=8> */
[----:B------:R-:W-:Y:S01]  /*b480*/  ISETP.NE.AND P5, PT, R9, RZ, PT ;  /* 0x000000ff0900720c */ /* 0x000fe20003fa5270 */
[----:B------:R-:W-:-:S12]  /*b490*/  @!P6 BRA `(.L_x_3900) ;  /* 0xfffffff800e4e947 */ /* 0x000fd8000383ffff */
[----:B------:R-:W-:Y:S05]  /*b4a0*/  BSYNC B1 ;  /* 0x0000000000017941 */ /* 0x000fea0003800000 */
.L_x_3899:
[----:B------:R-:W-:Y:S02]  /*b4b0*/  P2R R9, PR, RZ, 0x20 ;  /* 0x00000020ff097803 */ /* 0x000fe40000000000 */
[----:B------:R-:W-:Y:S02]  /*b4c0*/  ISETP.NE.AND P5, PT, R6, RZ, PT ;  /* 0x000000ff0600720c */ /* 0x000fe40003fa5270 */
[----:B------:R-:W-:Y:S02]  /*b4d0*/  ISETP.NE.AND P6, PT, R7, RZ, PT ;  /* 0x000000ff0700720c */ /* 0x000fe40003fc5270 */
[----:B------:R-:W-:Y:S02]  /*b4e0*/  SEL R8, RZ, 0x1, !P5 ;  /* 0x00000001ff087807 */ /* 0x000fe40006800000 */
[----:B------:R-:W-:Y:S02]  /*b4f0*/  ISETP.NE.AND P5, PT, R9, RZ, PT ;  /* 0x000000ff0900720c */ /* 0x000fe40003fa5270 */
[----:B------:R-:W-:-:S02]  /*b500*/  SEL R9, RZ, 0x1, !P6 ;  /* 0x00000001ff097807 */ /* 0x000fc40007000000 */
[----:B------:R-:W-:Y:S02]  /*b510*/  SEL R10, RZ, 0x1, !P0 ;  /* 0x00000001ff0a7807 */ /* 0x000fe40004000000 */
[----:B------:R-:W-:Y:S02]  /*b520*/  SEL R11, RZ, 0x1, !P1 ;  /* 0x00000001ff0b7807 */ /* 0x000fe40004800000 */
[----:B------:R-:W-:Y:S02]  /*b530*/  SEL R14, RZ, 0x1, !P2 ;  /* 0x00000001ff0e7807 */ /* 0x000fe40005000000 */
[----:B------:R-:W-:Y:S02]  /*b540*/  SEL R28, RZ, 0x1, !P3 ;  /* 0x00000001ff1c7807 */ /* 0x000fe40005800000 */
[----:B------:R-:W-:Y:S02]  /*b550*/  SEL R12, RZ, 0x1, !P4 ;  /* 0x00000001ff0c7807 */ /* 0x000fe40006000000 */
[----:B------:R-:W-:-:S07]  /*b560*/  SEL R13, RZ, 0x1, !P5 ;  /* 0x00000001ff0d7807 */ /* 0x000fce0006800000 */
.L_x_3898:
[----:B------:R-:W-:Y:S05]  /*b570*/  BSYNC B0 ;  /* 0x0000000000007941 */ /* 0x000fea0003800000 */
.L_x_3897:
        /* <DEDUP_REMOVED lines=57> */
.L_x_3902:
[----:B------:R-:W-:Y:S05]  /*b910*/  BSYNC B0 ;  /* 0x0000000000007941 */ /* 0x000fea0003800000 */
.L_x_3901:
        /* <DEDUP_REMOVED lines=44> */
.L_x_3904:
[----:B------:R-:W-:Y:S05]  /*bbe0*/  BSYNC B0 ;  /* 0x0000000000007941 */ /* 0x000fea0003800000 */
.L_x_3903:
        /* <DEDUP_REMOVED lines=15> */
.L_x_3879:
[----:B------:R-:W0:Y:S01]  /*bce0*/  LDC R11, c[0x0][0x220] ;  /* 0x00008800ff0b7b82 */ /* 0x000e220000000800 */
[----:B------:R-:W-:Y:S01]  /*bcf0*/  ULDC.U8 UR4, c[0x0][0x211] ;  /* 0x0000844000047ab9 */ /* 0x000fe20000000000 */
[----:B------:R-:W-:Y:S01]  /*bd00*/  BSSY B0, `(.L_x_3905) ;  /* 0x0000066000007945 */ /* 0x000fe20003800000 */
[----:B------:R-:W-:Y:S01]  /*bd10*/  MOV R12, UR4 ;  /* 0x00000004000c7c02 */ /* 0x000fe20008000f00 */
[----:B------:R-:W-:Y:S02]  /*bd20*/  IMAD.U32 R13, RZ, RZ, UR4 ;  /* 0x00000004ff0d7e24 */ /* 0x000fe4000f8e00ff */
[----:B------:R-:W-:Y:S02]  /*bd30*/  IMAD.U32 R15, RZ, RZ, UR4 ;  /* 0x00000004ff0f7e24 */ /* 0x000fe4000f8e00ff */
[----:B------:R-:W-:Y:S02]  /*bd40*/  IMAD.U32 R20, RZ, RZ, UR4 ;  /* 0x00000004ff147e24 */ /* 0x000fe4000f8e00ff */
[----:B------:R-:W-:-:S02]  /*bd50*/  IMAD.U32 R8, RZ, RZ, UR4 ;  /* 0x00000004ff087e24 */ /* 0x000fc4000f8e00ff */
[----:B------:R-:W-:Y:S02]  /*bd60*/  IMAD.U32 R9, RZ, RZ, UR4 ;  /* 0x00000004ff097e24 */ /* 0x000fe4000f8e00ff */
[----:B------:R-:W-:Y:S02]  /*bd70*/  IMAD.U32 R10, RZ, RZ, UR4 ;  /* 0x00000004ff0a7e24 */ /* 0x000fe4000f8e00ff */
        /* <DEDUP_REMOVED lines=12> */
.L_x_3908:
[C---:B------:R-:W-:Y:S02]  /*be40*/  LOP3.LUT R25, R22.reuse, 0xfffffffe, RZ, 0xc0, !PT ;  /* 0xfffffffe16197812 */ /* 0x040fe400078ec0ff */
[----:B------:R-:W-:Y:S02]  /*be50*/  IADD3 R22, R22, R11, RZ ;  /* 0x0000000b16167210 */ /* 0x000fe40007ffe0ff */
[-C--:B------:R-:W-:Y:S02]  /*be60*/  IADD3 R24, P0, R25, R18.reuse, RZ ;  /* 0x0000001219187210 */ /* 0x080fe40007f1e0ff */
[C---:B------:R-:W-:Y:S01]  /*be70*/  LOP3.LUT R5, R22.reuse, 0xfffffffe, RZ, 0xc0, !PT ;  /* 0xfffffffe16057812 */ /* 0x040fe200078ec0ff */
[----:B------:R-:W-:Y:S02]  /*be80*/  IMAD.IADD R22, R22, 0x1, R11 ;  /* 0x0000000116167824 */ /* 0x000fe400078e020b */
[----:B------:R-:W-:Y:S01]  /*be90*/  IMAD.X R25, RZ, RZ, R19, P0 ;  /* 0x000000ffff197224 */ /* 0x000fe200000e0613 */
[----:B------:R-:W-:-:S02]  /*bea0*/  IADD3 R4, P0, R5, R18, RZ ;  /* 0x0000001205047210 */ /* 0x000fc40007f1e0ff */
[C---:B------:R-:W-:Y:S02]  /*beb0*/  LOP3.LUT R7, R22.reuse, 0xfffffffe, RZ, 0xc0, !PT ;  /* 0xfffffffe16077812 */ /* 0x040fe400078ec0ff */
[----:B------:R-:W2:Y:S01]  /*bec0*/  LDG.E.U16 R24, desc[UR58][R24.64] ;  /* 0x0000003a18187981 */ /* 0x000ea2000c1e1500 */
[--C-:B------:R-:W-:Y:S01]  /*bed0*/  IMAD.X R5, RZ, RZ, R19.reuse, P0 ;  /* 0x000000ffff057224 */ /* 0x100fe200000e0613 */
[----:B------:R-:W-:Y:S02]  /*bee0*/  IADD3 R22, R22, R11, RZ ;  /* 0x0000000b16167210 */ /* 0x000fe40007ffe0ff */
[----:B------:R-:W-:Y:S02]  /*bef0*/  IADD3 R6, P0, R7, R18, RZ ;  /* 0x0000001207067210 */ /* 0x000fe40007f1e0ff */
[----:B------:R-:W3:Y:S01]  /*bf00*/  LDG.E.U16 R21, desc[UR58][R4.64] ;  /* 0x0000003a04157981 */ /* 0x000ee2000c1e1500 */
[----:B------:R-:W-:Y:S02]  /*bf10*/  LOP3.LUT R27, R22, 0xfffffffe, RZ, 0xc0, !PT ;  /* 0xfffffffe161b7812 */ /* 0x000fe400078ec0ff */
[----:B------:R-:W-:-:S02]  /*bf20*/  IMAD.X R7, RZ, RZ, R19, P0 ;  /* 0x000000ffff077224 */ /* 0x000fc400000e0613 */
[----:B------:R-:W-:-:S03]  /*bf30*/  IADD3 R26, P0, R27, R18, RZ ;  /* 0x000000121b1a7210 */ /* 0x000fc60007f1e0ff */
[----:B------:R0:W4:Y:S02]  /*bf40*/  LDG.E.U16 R6, desc[UR58][R6.64] ;  /* 0x0000003a06067981 */ /* 0x000124000c1e1500 */
[----:B------:R-:W-:-:S05]  /*bf50*/  IMAD.X R27, RZ, RZ, R19, P0 ;  /* 0x000000ffff1b7224 */ /* 0x000fca00000e0613 */
[----:B------:R-:W5:Y:S01]  /*bf60*/  LDG.E.U16 R26, desc[UR58][R26.64] ;  /* 0x0000003a1a1a7981 */ /* 0x000f62000c1e1500 */
[----:B------:R-:W-:Y:S01]  /*bf70*/  LOP3.LUT P2, RZ, R13, 0xff, RZ, 0xc0, !PT ;  /* 0x000000ff0dff7812 */ /* 0x000fe2000784c0ff */
[----:B------:R-:W-:Y:S01]  /*bf80*/  IMAD.IADD R22, R22, 0x1, R11 ;  /* 0x0000000116167824 */ /* 0x000fe200078e020b */
[----:B------:R-:W-:Y:S02]  /*bf90*/  LOP3.LUT P5, RZ, R8, 0xff, RZ, 0xc0, !PT ;  /* 0x000000ff08ff7812 */ /* 0x000fe400078ac0ff */
[----:B------:R-:W-:Y:S01]  /*bfa0*/  LOP3.LUT P3, RZ, R10, 0xff, RZ, 0xc0, !PT ;  /* 0x000000ff0aff7812 */ /* 0x000fe2000786c0ff */
[----:B0-----:R-:W-:Y:S01]  /*bfb0*/  IMAD R7, R11, 0x3, R22 ;  /* 0x000000030b077824 */ /* 0x001fe200078e0216 */
[----:B------:R-:W-:Y:S02]  /*bfc0*/  LOP3.LUT P6, RZ, R9, 0xff, RZ, 0xc0, !PT ;  /* 0x000000ff09ff7812 */ /* 0x000fe400078cc0ff */
[----:B------:R-:W-:Y:S02]  /*bfd0*/  LOP3.LUT P4, RZ, R3, 0xff, RZ, 0xc0, !PT ;  /* 0x000000ff03ff7812 */ /* 0x000fe4000788c0ff */
[----:B------:R-:W-:-:S02]  /*bfe0*/  LOP3.LUT P0, RZ, R20, 0xff, RZ, 0xc0, !PT ;  /* 0x000000ff14ff7812 */ /* 0x000fc4000780c0ff */
[----:B------:R-:W-:Y:S02]  /*bff0*/  LOP3.LUT R14, R14, 0xfffffffd, RZ, 0xc0, !PT ;  /* 0xfffffffd0e0e7812 */ /* 0x000fe400078ec0ff */
[----:B------:R-:W-:Y:S02]  /*c000*/  LOP3.LUT P1, RZ, R15, 0xff, RZ, 0xc0, !PT ;  /* 0x000000ff0fff7812 */ /* 0x000fe4000782c0ff */
[C---:B--2---:R-:W-:Y:S02]  /*c010*/  PRMT R4, R24.reuse, 0x7770, RZ ;  /* 0x0000777018047816 */ /* 0x044fe400000000ff */
[----:B------:R-:W-:Y:S02]  /*c020*/  PRMT R5, R24, 0x7771, RZ ;  /* 0x0000777118057816 */ /* 0x000fe400000000ff */
[----:B------:R-:W-:Y:S02]  /*c030*/  ISETP.NE.AND P3, PT, R4, RZ, P3 ;  /* 0x000000ff0400720c */ /* 0x000fe40001f65270 */
[----:B---3--:R-:W-:-:S02]  /*c040*/  PRMT R13, R21, 0x7770, RZ ;  /* 0x00007770150d7816 */ /* 0x008fc400000000ff */
[----:B------:R-:W-:Y:S02]  /*c050*/  PRMT R3, R21, 0x7771, RZ ;  /* 0x0000777115037816 */ /* 0x000fe400000000ff */
[----:B------:R-:W-:Y:S02]  /*c060*/  ISETP.NE.AND P5, PT, R13, RZ, P5 ;  /* 0x000000ff0d00720c */ /* 0x000fe40002fa5270 */
[----:B------:R-:W-:Y:S02]  /*c070*/  ISETP.NE.AND P6, PT, R5, RZ, P6 ;  /* 0x000000ff0500720c */ /* 0x000fe400037c5270 */
[----:B------:R-:W-:Y:S02]  /*c080*/  SEL R8, RZ, 0x1, !P5 ;  /* 0x00000001ff087807 */ /* 0x000fe40006800000 */
[----:B------:R-:W-:Y:S02]  /*c090*/  ISETP.NE.AND P5, PT, R4, RZ, PT ;  /* 0x000000ff0400720c */ /* 0x000fe40003fa5270 */
[----:B------:R-:W-:-:S02]  /*c0a0*/  ISETP.NE.AND P4, PT, R3, RZ, P4 ;  /* 0x000000ff0300720c */ /* 0x000fc40002785270 */
[----:B------:R-:W-:Y:S02]  /*c0b0*/  SEL R10, RZ, 0x1, !P3 ;  /* 0x00000001ff0a7807 */ /* 0x000fe40005800000 */
[----:B------:R-:W-:Y:S02]  /*c0c0*/  LOP3.LUT P3, RZ, R12, 0xff, RZ, 0xc0, !PT ;  /* 0x000000ff0cff7812 */ /* 0x000fe4000786c0ff */
[----:B------:R-:W-:Y:S02]  /*c0d0*/  SEL R9, RZ, 0x1, !P6 ;  /* 0x00000001ff097807 */ /* 0x000fe40007000000 */
[----:B----4-:R-:W-:Y:S02]  /*c0e0*/  PRMT R21, R6, 0x7770, RZ ;  /* 0x0000777006157816 */ /* 0x010fe400000000ff */
[----:B------:R-:W-:Y:S02]  /*c0f0*/  ISETP.GE.U32.AND P6, PT, R7, R0, PT ;  /* 0x000000000700720c */ /* 0x000fe40003fc6070 */
[----:B------:R-:W-:-:S02]  /*c100*/  SEL R12, RZ, 0x1, !P4 ;  /* 0x00000001ff0c7807 */ /* 0x000fc40006000000 */
[----:B------:R-:W-:Y:S02]  /*c110*/  ISETP.NE.AND P4, PT, R5, RZ, PT ;  /* 0x000000ff0500720c */ /* 0x000fe40003f85270 */
[C---:B-----5:R-:W-:Y:S02]  /*c120*/  PRMT R24, R26.reuse, 0x7770, RZ ;  /* 0x000077701a187816 */ /* 0x060fe400000000ff */
[----:B------:R-:W-:Y:S02]  /*c130*/  ISETP.NE.AND P0, PT, R21, RZ, P0 ;  /* 0x000000ff1500720c */ /* 0x000fe40000705270 */
[----:B------:R-:W-:Y:S02]  /*c140*/  PRMT R7, R26, 0x7771, RZ ;  /* 0x000077711a077816 */ /* 0x000fe400000000ff */
[----:B------:R-:W-:Y:S02]  /*c150*/  PRMT R6, R6, 0x7771, RZ ;  /* 0x0000777106067816 */ /* 0x000fe400000000ff */
[----:B------:R-:W-:-:S02]  /*c160*/  ISETP.NE.AND P2, PT, R24, RZ, P2 ;  /* 0x000000ff1800720c */ /* 0x000fc40001745270 */
[----:B------:R-:W-:Y:S02]  /*c170*/  @P5 LOP3.LUT R14, R14, 0x2, RZ, 0xfc, !PT ;  /* 0x000000020e0e5812 */ /* 0x000fe400078efcff */
[----:B------:R-:W-:Y:S02]  /*c180*/  SEL R20, RZ, 0x1, !P0 ;  /* 0x00000001ff147807 */ /* 0x000fe40004000000 */
[----:B------:R-:W-:Y:S02]  /*c190*/  ISETP.NE.AND P3, PT, R7, RZ, P3 ;  /* 0x000000ff0700720c */ /* 0x000fe40001f65270 */
[----:B------:R-:W-:Y:S02]  /*c1a0*/  ISETP.NE.AND P1, PT, R6, RZ, P1 ;  /* 0x000000ff0600720c */ /* 0x000fe40000f25270 */
[----:B------:R-:W-:Y:S02]  /*c1b0*/  ISETP.NE.AND P0, PT, R13, RZ, PT ;  /* 0x000000ff0d00720c */ /* 0x000fe40003f05270 */
[----:B------:R-:W-:-:S02]  /*c1c0*/  SEL R13, RZ, 0x1, !P2 ;  /* 0x00000001ff0d7807 */ /* 0x000fc40005000000 */
[----:B------:R-:W-:Y:S02]  /*c1d0*/  LOP3.LUT R14, R14, 0xfffffffe, RZ, 0xc0, !PT ;  /* 0xfffffffe0e0e7812 */ /* 0x000fe400078ec0ff */
[----:B------:R-:W-:Y:S02]  /*c1e0*/  ISETP.NE.AND P2, PT, R21, RZ, PT ;  /* 0x000000ff1500720c */ /* 0x000fe40003f45270 */
[----:B------:R-:W-:Y:S02]  /*c1f0*/  SEL R21, RZ, 0x1, !P3 ;  /* 0x00000001ff157807 */ /* 0x000fe40005800000 */
[----:B------:R-:W-:Y:S02]  /*c200*/  SEL R15, RZ, 0x1, !P1 ;  /* 0x00000001ff0f7807 */ /* 0x000fe40004800000 */
[----:B------:R-:W-:Y:S02]  /*c210*/  ISETP.NE.AND P1, PT, R3, RZ, PT ;  /* 0x000000ff0300720c */ /* 0x000fe40003f25270 */
[----:B------:R-:W-:-:S02]  /*c220*/  @P4 LOP3.LUT R14, R14, 0x1, RZ, 0xfc, !PT ;  /* 0x000000010e0e4812 */ /* 0x000fc400078efcff */
[----:B------:R-:W-:Y:S02]  /*c230*/  PRMT R3, R12, 0x7610, R3 ;  /* 0x000076100c037816 */ /* 0x000fe40000000003 */
[----:B------:R-:W-:Y:S02]  /*c240*/  ISETP.NE.AND P3, PT, R6, RZ, PT ;  /* 0x000000ff0600720c */ /* 0x000fe40003f65270 */
[----:B------:R-:W-:Y:S02]  /*c250*/  PRMT R12, R21, 0x7610, R12 ;  /* 0x00007610150c7816 */ /* 0x000fe4000000000c */
[----:B------:R-:W-:Y:S02]  /*c260*/  ISETP.NE.AND P4, PT, R24, RZ, PT ;  /* 0x000000ff1800720c */ /* 0x000fe40003f85270 */
[----:B------:R-:W-:Y:S01]  /*c270*/  ISETP.NE.AND P5, PT, R7, RZ, PT ;  /* 0x000000ff0700720c */ /* 0x000fe20003fa5270 */
[----:B------:R-:W-:-:S12]  /*c280*/  @!P6 BRA `(.L_x_3908) ;  /* 0xfffffff800ece947 */ /* 0x000fd8000383ffff */
[----:B------:R-:W-:Y:S05]  /*c290*/  BSYNC B1 ;  /* 0x0000000000017941 */ /* 0x000fea0003800000 */
.L_x_3907:
        /* <DEDUP_REMOVED lines=12> */
.L_x_3906:
[----:B------:R-:W-:Y:S05]  /*c360*/  BSYNC B0 ;  /* 0x0000000000007941 */ /* 0x000fea0003800000 */
.L_x_3905:
        /* <DEDUP_REMOVED lines=53> */
.L_x_3910:
[----:B------:R-:W-:Y:S05]  /*c6c0*/  BSYNC B0 ;  /* 0x0000000000007941 */ /* 0x000fea0003800000 */
.L_x_3909:
        /* <DEDUP_REMOVED lines=44> */
.L_x_3912:
[----:B------:R-:W-:Y:S05]  /*c990*/  BSYNC B0 ;  /* 0x0000000000007941 */ /* 0x000fea0003800000 */
.L_x_3911:
        /* <DEDUP_REMOVED lines=13> */
[----:B------:R-:W-:-:S09]  /*ca70*/  SEL R25, RZ, 0x1, !P0 ;  /* 0x00000001ff197807 */ /* 0x000fd20004000000 */
.L_x_3863:
[----:B------:R-:W-:Y:S05]  /*ca80*/  BSYNC B6 ;  /* 0x0000000000067941 */ /* 0x000fea0003800000 */
.L_x_3862:
        /* <DEDUP_REMOVED lines=16> */
.L_x_3916:
        /* <DEDUP_REMOVED lines=10> */
[----:B------:R-:W-:Y:S02]  /*cc30*/  LOP3.LUT P0, RZ, R25, 0xff, RZ, 0xc0, !PT ;  /* 0x000000ff19ff7812 */ /* 0x000fe4000780c0ff */
[----:B------:R-:W-:Y:S01]  /*cc40*/  LOP3.LUT P1, RZ, R18, 0xff, RZ, 0xc0, !PT ;  /* 0x000000ff12ff7812 */ /* 0x000fe2000782c0ff */
[----:B------:R-:W-:-:S06]  /*cc50*/  IMAD R4, R4, 0x2, R3 ;  /* 0x0000000204047824 */ /* 0x000fcc00078e0203 */
[----:B------:R-:W0:Y:S02]  /*cc60*/  LDS.U16 R4, [R4] ;  /* 0x0000000004047984 */ /* 0x000e240000000400 */
[C---:B0-----:R-:W-:Y:S02]  /*cc70*/  PRMT R5, R4.reuse, 0x7770, RZ ;  /* 0x0000777004057816 */ /* 0x041fe400000000ff */
[----:B------:R-:W-:Y:S02]  /*cc80*/  PRMT R6, R4, 0x7771, RZ ;  /* 0x0000777104067816 */ /* 0x000fe400000000ff */
[----:B------:R-:W-:Y:S02]  /*cc90*/  ISETP.NE.AND P0, PT, R5, RZ, P0 ;  /* 0x000000ff0500720c */ /* 0x000fe40000705270 */
[----:B------:R-:W-:Y:S02]  /*cca0*/  ISETP.NE.AND P1, PT, R6, RZ, P1 ;  /* 0x000000ff0600720c */ /* 0x000fe40000f25270 */
[----:B------:R-:W-:-:S02]  /*ccb0*/  SEL R25, RZ, 0x1, !P0 ;  /* 0x00000001ff197807 */ /* 0x000fc40004000000 */
[----:B------:R-:W-:-:S04]  /*ccc0*/  SEL R18, RZ, 0x1, !P1 ;  /* 0x00000001ff127807 */ /* 0x000fc80004800000 */
[----:B------:R-:W-:-:S05]  /*ccd0*/  PRMT R5, R18, 0x7604, R25 ;  /* 0x0000760412057816 */ /* 0x000fca0000000019 */
[----:B------:R0:W-:Y:S02]  /*cce0*/  STS.U16 [R0], R5 ;  /* 0x0000000500007388 */ /* 0x0001e40000000400 */
.L_x_3915:
[----:B------:R-:W-:Y:S05]  /*ccf0*/  BSYNC B0 ;  /* 0x0000000000007941 */ /* 0x000fea0003800000 */
.L_x_3914:
[----:B------:R-:W-:Y:S01]  /*cd00*/  IMAD.MOV.U32 R4, RZ, RZ, R7 ;  /* 0x000000ffff047224 */ /* 0x000fe200078e0007 */
[----:B------:R-:W-:Y:S06]  /*cd10*/  @P2 BRA `(.L_x_3916) ;  /* 0xfffffffc009c2947 */ /* 0x000fec000383ffff */
.L_x_3913:
        /* <DEDUP_REMOVED lines=20> */
.L_x_3921:
[----:B------:R-:W-:Y:S01]  /*ce60*/  IMAD.IADD R0, R2, 0x1, R4 ;  /* 0x0000000102007824 */ /* 0x000fe200078e0204 */
[----:B------:R-:W-:Y:S05]  /*ce70*/  WARPSYNC.ALL ;  /* 0x0000000000007948 */ /* 0x000fea0003800000 */
[----:B------:R-:W-:Y:S01]  /*ce80*/  BAR.SYNC.DEFER_BLOCKING 0x0 ;  /* 0x0000000000007b1d */ /* 0x000fe20000010000 */
[----:B------:R-:W-:-:S04]  /*ce90*/  ISETP.GE.U32.AND P0, PT, R0, R7, PT ;  /* 0x000000070000720c */ /* 0x000fc80003f06070 */
[----:B------:R-:W-:Y:S01]  /*cea0*/  ISETP.GE.U32.OR P0, PT, R2, R4, P0 ;  /* 0x000000040200720c */ /* 0x000fe20000706470 */
[----:B------:R-:W-:-:S12]  /*ceb0*/  BSSY B0, `(.L_x_3919) ;  /* 0x000000e000007945 */ /* 0x000fd80003800000 */
[----:B0-----:R-:W-:Y:S05]  /*cec0*/  @P0 BRA `(.L_x_3920) ;  /* 0x0000000000300947 */ /* 0x001fea0003800000 */
[----:B------:R-:W-:Y:S01]  /*ced0*/  IMAD R0, R4, 0x2, R3 ;  /* 0x0000000204007824 */ /* 0x000fe200078e0203 */
[----:B------:R-:W-:Y:S02]  /*cee0*/  LOP3.LUT P0, RZ, R25, 0xff, RZ, 0xc0, !PT ;  /* 0x000000ff19ff7812 */ /* 0x000fe4000780c0ff */
[----:B------:R-:W-:-:S03]  /*cef0*/  LOP3.LUT P1, RZ, R18, 0xff, RZ, 0xc0, !PT ;  /* 0x000000ff12ff7812 */ /* 0x000fc6000782c0ff */
        /* <DEDUP_REMOVED lines=9> */
.L_x_3920:
[----:B------:R-:W-:Y:S05]  /*cf90*/  BSYNC B0 ;  /* 0x0000000000007941 */ /* 0x000fea0003800000 */
.L_x_3919:
[----:B------:R-:W-:-:S04]  /*cfa0*/  SHF.R.S32.HI R4, RZ, 0x1, R4 ;  /* 0x00000001ff047819 */ /* 0x000fc80000011404 */
[----:B------:R-:W-:-:S13]  /*cfb0*/  ISETP.GE.AND P0, PT, R4, 0x20, PT ;  /* 0x000000200400780c */ /* 0x000fda0003f06270 */
[----:B------:R-:W-:Y:S05]  /*cfc0*/  @P0 BRA `(.L_x_3921) ;  /* 0xfffffffc00a40947 */ /* 0x000fea000383ffff */
[----:B------:R-:W-:-:S07]  /*cfd0*/  IMAD.MOV.U32 R0, RZ, RZ, 0x20 ;  /* 0x00000020ff007424 */ /* 0x000fce00078e00ff */
.L_x_3918:
[----:B------:R-:W-:Y:S01]  /*cfe0*/  ISETP.GE.AND P0, PT, R0, 0x2, PT ;  /* 0x000000020000780c */ /* 0x000fe20003f06270 */
[----:B------:R-:W-:Y:S05]  /*cff0*/  WARPSYNC.ALL ;  /* 0x0000000000007948 */ /* 0x000fea0003800000 */
[----:B------:R-:W-:Y:S07]  /*d000*/  BAR.SYNC.DEFER_BLOCKING 0x0 ;  /* 0x0000000000007b1d */ /* 0x000fee0000010000 */
[----:B------:R-:W-:Y:S05]  /*d010*/  @!P0 BRA `(.L_x_3917) ;  /* 0x0000000000408947 */ /* 0x000fea0003800000 */
[----:B0-----:R-:W-:-:S07]  /*d020*/  MOV R3, 0x1 ;  /* 0x0000000100037802 */ /* 0x001fce0000000f00 */
.L_x_3922:
[----:B------:R-:W-:Y:S02]  /*d030*/  LOP3.LUT R4, R25, 0xffff, RZ, 0xc0, !PT ;  /* 0x0000ffff19047812 */ /* 0x000fe400078ec0ff */
[----:B------:R-:W-:Y:S02]  /*d040*/  LOP3.LUT R5, R18, 0xffff, RZ, 0xc0, !PT ;  /* 0x0000ffff12057812 */ /* 0x000fe400078ec0ff */
[----:B------:R-:W-:Y:S02]  /*d050*/  PRMT R4, R4, 0x8880, RZ ;  /* 0x0000888004047816 */ /* 0x000fe400000000ff */
[----:B------:R-:W-:Y:S02]  /*d060*/  PRMT R6, R5, 0x8880, RZ ;  /* 0x0000888005067816 */ /* 0x000fe400000000ff */
[----:B------:R-:W-:Y:S02]  /*d070*/  LOP3.LUT P0, RZ, R25, 0xff, RZ, 0xc0, !PT ;  /* 0x000000ff19ff7812 */ /* 0x000fe4000780c0ff */
[----:B------:R-:W0:Y:S01]  /*d080*/  SHFL.DOWN PT, R4, R4, R3, 0x1f ;  /* 0x08001f0304047589 */ /* 0x000e2200000e0000 */
[----:B------:R-:W-:-:S03]  /*d090*/  LOP3.LUT P1, RZ, R18, 0xff, RZ, 0xc0, !PT ;  /* 0x000000ff12ff7812 */ /* 0x000fc6000782c0ff */
[----:B------:R1:W2:Y:S02]  /*d0a0*/  SHFL.DOWN PT, R6, R6, R3, 0x1f ;  /* 0x08001f0306067589 */ /* 0x0002a400000e0000 */
[----:B-1----:R-:W-:-:S05]  /*d0b0*/  IMAD.SHL.U32 R3, R3, 0x2, RZ ;  /* 0x0000000203037824 */ /* 0x002fca00078e00ff */
[----:B------:R-:W-:Y:S02]  /*d0c0*/  ISETP.GE.AND P2, PT, R3, R0, PT ;  /* 0x000000000300720c */ /* 0x000fe40003f46270 */
[----:B0-----:R-:W-:Y:S02]  /*d0d0*/  ISETP.NE.AND P0, PT, R4, RZ, P0 ;  /* 0x000000ff0400720c */ /* 0x001fe40000705270 */
[----:B--2---:R-:W-:Y:S02]  /*d0e0*/  ISETP.NE.AND P1, PT, R6, RZ, P1 ;  /* 0x000000ff0600720c */ /* 0x004fe40000f25270 */
[----:B------:R-:W-:Y:S02]  /*d0f0*/  SEL R25, RZ, 0x1, !P0 ;  /* 0x00000001ff197807 */ /* 0x000fe40004000000 */
[----:B------:R-:W-:-:S05]  /*d100*/  SEL R18, RZ, 0x1, !P1 ;  /* 0x00000001ff127807 */ /* 0x000fca0004800000 */
[----:B------:R-:W-:Y:S05]  /*d110*/  @!P2 BRA `(.L_x_3922) ;  /* 0xfffffffc00c4a947 */ /* 0x000fea000383ffff */
.L_x_3917:
        /* <DEDUP_REMOVED lines=278> */
.L_x_3923:
        /* <DEDUP_REMOVED lines=275> */
.L_x_3924:
        /* <DEDUP_REMOVED lines=294> */
.L_x_3926:
        /* <DEDUP_REMOVED lines=275> */
.L_x_3927:
        /* <DEDUP_REMOVED lines=14> */
.L_x_3929:
[----:B------:R-:W-:Y:S05]  /*11820*/  BSYNC B0 ;  /* 0x0000000000007941 */ /* 0x000fea0003800000 */
.L_x_3928:
        /* <DEDUP_REMOVED lines=15> */
.L_x_3931:
[----:B------:R-:W-:Y:S05]  /*11920*/  BSYNC B0 ;  /* 0x0000000000007941 */ /* 0x000fea0003800000 */
.L_x_3930:
        /* <DEDUP_REMOVED lines=35> */
.L_x_3933:
[----:B------:R-:W-:Y:S05]  /*11b60*/  BSYNC B0 ;  /* 0x0000000000007941 */ /* 0x000fea0003800000 */
.L_x_3932:
        /* <DEDUP_REMOVED lines=35> */
.L_x_3938:
[----:B------:R-:W-:-:S04]  /*11da0*/  IMAD.IADD R9, R11, 0x1, R10 ;  /* 0x000000010b097824 */ /* 0x000fc800078e020a */
[----:B-1----:R-:W-:-:S05]  /*11db0*/  IMAD.WIDE.U32 R8, R9, 0x2, R6 ;  /* 0x0000000209087825 */ /* 0x002fca00078e0006 */
[----:B------:R-:W2:Y:S04]  /*11dc0*/  LDG.E.U8 R12, desc[UR58][R8.64] ;  /* 0x0000003a080c7981 */ /* 0x000ea8000c1e1100 */
[----:B------:R-:W3:Y:S01]  /*11dd0*/  LDG.E.U8 R0, desc[UR58][R8.64+0x1] ;  /* 0x0000013a08007981 */ /* 0x000ee2000c1e1100 */
[----:B------:R-:W-:Y:S02]  /*11de0*/  IADD3 R10, R13, R10, RZ ;  /* 0x0000000a0d0a7210 */ /* 0x000fe40007ffe0ff */
[----:B------:R-:W-:Y:S02]  /*11df0*/  LOP3.LUT P0, RZ, R18, 0xff, RZ, 0xc0, !PT ;  /* 0x000000ff12ff7812 */ /* 0x000fe4000780c0ff */
[----:B------:R-:W-:Y:S02]  /*11e00*/  ISETP.GE.U32.AND P3, PT, R10, UR8, PT ;  /* 0x000000080a007c0c */ /* 0x000fe4000bf66070 */
[----:B------:R-:W-:-:S02]  /*11e10*/  LOP3.LUT P1, RZ, R17, 0xff, RZ, 0xc0, !PT ;  /* 0x000000ff11ff7812 */ /* 0x000fc4000782c0ff */
[----:B--2---:R-:W-:Y:S02]  /*11e20*/  ISETP.NE.AND P0, PT, R12, RZ, P0 ;  /* 0x000000ff0c00720c */ /* 0x004fe40000705270 */
[----:B---3--:R-:W-:Y:S02]  /*11e30*/  ISETP.NE.AND P1, PT, R0, RZ, P1 ;  /* 0x000000ff0000720c */ /* 0x008fe40000f25270 */
[----:B------:R-:W-:Y:S02]  /*11e40*/  SEL R18, RZ, 0x1, !P0 ;  /* 0x00000001ff127807 */ /* 0x000fe40004000000 */
[----:B------:R-:W-:-:S03]  /*11e50*/  SEL R17, RZ, 0x1, !P1 ;  /* 0x00000001ff117807 */ /* 0x000fc60004800000 */
[----:B------:R-:W-:Y:S06]  /*11e60*/  @!P3 BRA `(.L_x_3938) ;  /* 0xfffffffc00ccb947 */ /* 0x000fec000383ffff */
[----:B------:R-:W-:Y:S05]  /*11e70*/  BSYNC B1 ;  /* 0x0000000000017941 */ /* 0x000fea0003800000 */
.L_x_3937:
[----:B------:R-:W-:Y:S05]  /*11e80*/  BRA `(.L_x_3936) ;  /* 0x0000000000647947 */ /* 0x000fea0003800000 */
.L_x_3935:
        /* <DEDUP_REMOVED lines=11> */
.L_x_3939:
[----:B------:R-:W-:-:S04]  /*11f40*/  IMAD.IADD R9, R0, 0x1, R11 ;  /* 0x0000000100097824 */ /* 0x000fc800078e020b */
[----:B0-----:R-:W-:-:S04]  /*11f50*/  IMAD R9, R9, R12, R2 ;  /* 0x0000000c09097224 */ /* 0x001fc800078e0202 */
[----:B-1----:R-:W-:-:S05]  /*11f60*/  IMAD.WIDE.U32 R8, R9, 0x2, R6 ;  /* 0x0000000209087825 */ /* 0x002fca00078e0006 */
[----:B------:R-:W3:Y:S04]  /*11f70*/  LDG.E.U8 R13, desc[UR58][R8.64] ;  /* 0x0000003a080d7981 */ /* 0x000ee8000c1e1100 */
[----:B------:R-:W4:Y:S01]  /*11f80*/  LDG.E.U8 R10, desc[UR58][R8.64+0x1] ;  /* 0x0000013a080a7981 */ /* 0x000f22000c1e1100 */
[----:B--2---:R-:W-:Y:S02]  /*11f90*/  IADD3 R11, R14, R11, RZ ;  /* 0x0000000b0e0b7210 */ /* 0x004fe40007ffe0ff */
[----:B------:R-:W-:Y:S02]  /*11fa0*/  LOP3.LUT P0, RZ, R18, 0xff, RZ, 0xc0, !PT ;  /* 0x000000ff12ff7812 */ /* 0x000fe4000780c0ff */
[----:B------:R-:W-:Y:S02]  /*11fb0*/  ISETP.GE.U32.AND P3, PT, R11, UR7, PT ;  /* 0x000000070b007c0c */ /* 0x000fe4000bf66070 */
[----:B------:R-:W-:-:S02]  /*11fc0*/  LOP3.LUT P1, RZ, R17, 0xff, RZ, 0xc0, !PT ;  /* 0x000000ff11ff7812 */ /* 0x000fc4000782c0ff */
[----:B---3--:R-:W-:Y:S02]  /*11fd0*/  ISETP.NE.AND P0, PT, R13, RZ, P0 ;  /* 0x000000ff0d00720c */ /* 0x008fe40000705270 */
[----:B----4-:R-:W-:Y:S02]  /*11fe0*/  ISETP.NE.AND P1, PT, R10, RZ, P1 ;  /* 0x000000ff0a00720c */ /* 0x010fe40000f25270 */
[----:B------:R-:W-:Y:S02]  /*11ff0*/  SEL R18, RZ, 0x1, !P0 ;  /* 0x00000001ff127807 */ /* 0x000fe40004000000 */
[----:B------:R-:W-:-:S03]  /*12000*/  SEL R17, RZ, 0x1, !P1 ;  /* 0x00000001ff117807 */ /* 0x000fc60004800000 */
[----:B------:R-:W-:Y:S06]  /*12010*/  @!P3 BRA `(.L_x_3939) ;  /* 0xfffffffc00c8b947 */ /* 0x000fec000383ffff */
.L_x_3936:
[----:B------:R-:W-:Y:S05]  /*12020*/  BSYNC B0 ;  /* 0x0000000000007941 */ /* 0x000fea0003800000 */
.L_x_3934:
        /* <DEDUP_REMOVED lines=12> */
.L_x_3943:
        /* <DEDUP_REMOVED lines=8> */
[----:B------:R-:W-:Y:S01]  /*12170*/  IMAD R6, R8, R7, R2 ;  /* 0x0000000708067224 */ /* 0x000fe200078e0202 */
[----:B------:R-:W-:Y:S02]  /*12180*/  LOP3.LUT P0, RZ, R18, 0xff, RZ, 0xc0, !PT ;  /* 0x000000ff12ff7812 */ /* 0x000fe4000780c0ff */
[----:B------:R-:W-:Y:S02]  /*12190*/  LOP3.LUT P1, RZ, R17, 0xff, RZ, 0xc0, !PT ;  /* 0x000000ff11ff7812 */ /* 0x000fe4000782c0ff */
[----:B------:R-:W-:-:S06]  /*121a0*/  LEA R6, R6, UR4, 0x1 ;  /* 0x0000000406067c11 */ /* 0x000fcc000f8e08ff */
[----:B------:R-:W1:Y:S02]  /*121b0*/  LDS.U16 R6, [R6] ;  /* 0x0000000006067984 */ /* 0x000e640000000400 */
[C---:B-1----:R-:W-:Y:S02]  /*121c0*/  PRMT R8, R6.reuse, 0x7770, RZ ;  /* 0x0000777006087816 */ /* 0x042fe400000000ff */
[----:B0-----:R-:W-:Y:S02]  /*121d0*/  PRMT R9, R6, 0x7771, RZ ;  /* 0x0000777106097816 */ /* 0x001fe400000000ff */
[----:B------:R-:W-:Y:S02]  /*121e0*/  ISETP.NE.AND P0, PT, R8, RZ, P0 ;  /* 0x000000ff0800720c */ /* 0x000fe40000705270 */
[----:B------:R-:W-:Y:S02]  /*121f0*/  ISETP.NE.AND P1, PT, R9, RZ, P1 ;  /* 0x000000ff0900720c */ /* 0x000fe40000f25270 */
[----:B------:R-:W-:-:S02]  /*12200*/  SEL R18, RZ, 0x1, !P0 ;  /* 0x00000001ff127807 */ /* 0x000fc40004000000 */
[----:B------:R-:W-:-:S04]  /*12210*/  SEL R17, RZ, 0x1, !P1 ;  /* 0x00000001ff117807 */ /* 0x000fc80004800000 */
[----:B------:R-:W-:-:S05]  /*12220*/  PRMT R9, R17, 0x7604, R18 ;  /* 0x0000760411097816 */ /* 0x000fca0000000012 */
[----:B------:R1:W-:Y:S02]  /*12230*/  STS.U16 [R0], R9 ;  /* 0x0000000900007388 */ /* 0x0003e40000000400 */
.L_x_3942:
[----:B------:R-:W-:Y:S05]  /*12240*/  BSYNC B0 ;  /* 0x0000000000007941 */ /* 0x000fea0003800000 */
.L_x_3941:
[----:B------:R-:W-:Y:S01]  /*12250*/  MOV R6, R10 ;  /* 0x0000000a00067202 */ /* 0x000fe20000000f00 */
[----:B------:R-:W-:Y:S06]  /*12260*/  @P3 BRA `(.L_x_3943) ;  /* 0xfffffffc00a03947 */ /* 0x000fec000383ffff */
.L_x_3940:
        /* <DEDUP_REMOVED lines=13> */
.L_x_3948:
[----:B------:R-:W-:Y:S01]  /*12340*/  IADD3 R6, R2, R8, RZ ;  /* 0x0000000802067210 */ /* 0x000fe20007ffe0ff */
[----:B------:R-:W-:Y:S03]  /*12350*/  BAR.SYNC.DEFER_BLOCKING 0x0 ;  /* 0x0000000000007b1d */ /* 0x000fe60000010000 */
[----:B------:R-:W-:-:S03]  /*12360*/  ISETP.GE.U32.AND P0, PT, R6, R7, PT ;  /* 0x000000070600720c */ /* 0x000fc60003f06070 */
[----:B------:R-:W-:Y:S01]  /*12370*/  BSSY B0, `(.L_x_3946) ;  /* 0x000000f000007945 */ /* 0x000fe20003800000 */
[----:B------:R-:W-:-:S13]  /*12380*/  ISETP.GE.U32.OR P0, PT, R2, R8, P0 ;  /* 0x000000080200720c */ /* 0x000fda0000706470 */
        /* <DEDUP_REMOVED lines=13> */
.L_x_3947:
[----:B------:R-:W-:Y:S05]  /*12460*/  BSYNC B0 ;  /* 0x0000000000007941 */ /* 0x000fea0003800000 */
.L_x_3946:
[----:B------:R-:W-:-:S04]  /*12470*/  SHF.R.S32.HI R8, RZ, 0x1, R8 ;  /* 0x00000001ff087819 */ /* 0x000fc80000011408 */
[----:B------:R-:W-:-:S13]  /*12480*/  ISETP.GE.AND P0, PT, R8, 0x20, PT ;  /* 0x000000200800780c */ /* 0x000fda0003f06270 */
[----:B------:R-:W-:Y:S05]  /*12490*/  @P0 BRA `(.L_x_3948) ;  /* 0xfffffffc00a80947 */ /* 0x000fea000383ffff */
[----:B------:R-:W-:-:S07]  /*124a0*/  IMAD.MOV.U32 R6, RZ, RZ, 0x20 ;  /* 0x00000020ff067424 */ /* 0x000fce00078e00ff */
.L_x_3945:
[----:B------:R-:W-:Y:S01]  /*124b0*/  BAR.SYNC.DEFER_BLOCKING 0x0 ;  /* 0x0000000000007b1d */ /* 0x000fe20000010000 */
[----:B------:R-:W-:-:S13]  /*124c0*/  ISETP.GE.AND P0, PT, R6, 0x2, PT ;  /* 0x000000020600780c */ /* 0x000fda0003f06270 */
[----:B------:R-:W-:Y:S05]  /*124d0*/  @!P0 BRA `(.L_x_3944) ;  /* 0x0000000000408947 */ /* 0x000fea0003800000 */
[----:B------:R-:W-:-:S11]  /*124e0*/  HFMA2.MMA R7, -RZ, RZ, 0, 5.9604644775390625e-08 ;  /* 0x00000001ff077435 */ /* 0x000fd600000001ff */
.L_x_3949:
[----:B01----:R-:W-:Y:S02]  /*124f0*/  LOP3.LUT R0, R18, 0xffff, RZ, 0xc0, !PT ;  /* 0x0000ffff12007812 */ /* 0x003fe400078ec0ff */
[C---:B------:R-:W-:Y:S02]  /*12500*/  LOP3.LUT R2, R17.reuse, 0xffff, RZ, 0xc0, !PT ;  /* 0x0000ffff11027812 */ /* 0x040fe400078ec0ff */
        /* <DEDUP_REMOVED lines=13> */
.L_x_3944:
        /* <DEDUP_REMOVED lines=11> */
[----:B------:R-:W-:Y:S02]  /*12690*/  LOP3.LUT P0, RZ, R18, 0xff, RZ, 0xc0, !PT ;  /* 0x000000ff12ff7812 */ /* 0x000fe4000780c0ff */
[----:B------:R-:W-:Y:S02]  /*126a0*/  LOP3.LUT P1, RZ, R17, 0xff, RZ, 0xc0, !PT ;  /* 0x000000ff11ff7812 */ /* 0x000fe4000782c0ff */
[----:B--2---:R-:W-:Y:S02]  /*126b0*/  ISETP.NE.AND P0, PT, R2, RZ, P0 ;  /* 0x000000ff0200720c */ /* 0x004fe40000705270 */
[----:B---3--:R-:W-:-:S02]  /*126c0*/  ISETP.NE.AND P1, PT, R0, RZ, P1 ;  /* 0x000000ff0000720c */ /* 0x008fc40000f25270 */
[----:B------:R-:W-:Y:S02]  /*126d0*/  SEL R18, RZ, 0x1, !P0 ;  /* 0x00000001ff127807 */ /* 0x000fe40004000000 */
[----:B------:R-:W-:-:S09]  /*126e0*/  SEL R17, RZ, 0x1, !P1 ;  /* 0x00000001ff117807 */ /* 0x000fd20004800000 */
.L_x_3951:
        /* <DEDUP_REMOVED lines=21> */
.L_x_3953:
        /* <DEDUP_REMOVED lines=24> */
.L_x_3954:
[----:B------:R-:W-:Y:S01]  /*129c0*/  ULDC.64 UR4, c[0x0][0x5e8] ;  /* 0x00017a0000047ab9 */ /* 0x000fe20000000a00 */
[----:B------:R-:W-:Y:S02]  /*129d0*/  LOP3.LUT P0, RZ, R17, 0xff, RZ, 0xc0, !PT ;  /* 0x000000ff11ff7812 */ /* 0x000fe4000780c0ff */
[----:B------:R-:W-:Y:S02]  /*129e0*/  IADD3 R16, P1, R16, UR4, RZ ;  /* 0x0000000410107c10 */ /* 0x000fe4000ff3e0ff */
[----:B0-----:R-:W-:Y:S02]  /*129f0*/  SEL R3, RZ, 0x1, !P0 ;  /* 0x00000001ff037807 */ /* 0x001fe40004000000 */
[----:B------:R-:W-:-:S05]  /*12a00*/  IADD3.X R17, RZ, UR5, RZ, P1, !PT ;  /* 0x00000005ff117c10 */ /* 0x000fca0008ffe4ff */
[----:B------:R-:W-:Y:S01]  /*12a10*/  STG.E.U8 desc[UR58][R16.64], R3 ;  /* 0x0000000310007986 */ /* 0x000fe2000c10113a */
[----:B------:R-:W-:Y:S05]  /*12a20*/  EXIT ;  /* 0x000000000000794d */ /* 0x000fea0003800000 */
.L_x_3952:
[----:B------:R-:W-:Y:S04]  /*12a30*/  STG.E.U8 desc[UR58][R4.64], R18 ;  /* 0x0000001204007986 */ /* 0x000fe8000c10113a */
[----:B------:R-:W-:Y:S01]  /*12a40*/  STG.E.U8 desc[UR58][R4.64+0x1], R17 ;  /* 0x0000011104007986 */ /* 0x000fe2000c10113a */
[----:B------:R-:W-:Y:S05]  /*12a50*/  EXIT ;  /* 0x000000000000794d */ /* 0x000fea0003800000 */
.L_x_3950:
        /* <DEDUP_REMOVED lines=8> */
[----:B------:R-:W-:Y:S01]  /*12ae0*/  ULDC.U8 UR4, c[0x0][0x619] ;  /* 0x0001864000047ab9 */ /* 0x000fe20000000000 */
[----:B------:R-:W-:Y:S02]  /*12af0*/  @P2 LOP3.LUT P0, RZ, R18, 0xff, RZ, 0xc0, !PT ;  /* 0x000000ff12ff2812 */ /* 0x000fe4000780c0ff */
[----:B------:R-:W-:Y:S02]  /*12b00*/  ISETP.NE.AND P3, PT, RZ, UR4, PT ;  /* 0x00000004ff007c0c */ /* 0x000fe4000bf65270 */
[----:B------:R-:W-:-:S02]  /*12b10*/  @P2 LOP3.LUT P1, RZ, R17, 0xff, RZ, 0xc0, !PT ;  /* 0x000000ff11ff2812 */ /* 0x000fc4000782c0ff */
[----:B--2---:R-:W-:Y:S02]  /*12b20*/  @P2 ISETP.NE.AND P0, PT, R6, RZ, P0 ;  /* 0x000000ff0600220c */ /* 0x004fe40000705270 */
[----:B---3--:R-:W-:Y:S02]  /*12b30*/  @P2 ISETP.NE.AND P1, PT, R0, RZ, P1 ;  /* 0x000000ff0000220c */ /* 0x008fe40000f25270 */
        /* <DEDUP_REMOVED lines=25> */
.L_x_3956:
        /* <DEDUP_REMOVED lines=24> */
.L_x_3957:
[----:B------:R-:W-:Y:S01]  /*12e50*/  ULDC.64 UR4, c[0x0][0x5e8] ;  /* 0x00017a0000047ab9 */ /* 0x000fe20000000a00 */
[----:B------:R-:W-:Y:S02]  /*12e60*/  LOP3.LUT P0, RZ, R17, 0xff, RZ, 0xc0, !PT ;  /* 0x000000ff11ff7812 */ /* 0x000fe4000780c0ff */
[----:B------:R-:W-:Y:S02]  /*12e70*/  IADD3 R16, P1, R16, UR4, RZ ;  /* 0x0000000410107c10 */ /* 0x000fe4000ff3e0ff */
[----:B0-----:R-:W-:-:S03]  /*12e80*/  SEL R3, RZ, 0x1, !P0 ;  /* 0x00000001ff037807 */ /* 0x001fc60004000000 */
[----:B------:R-:W-:-:S05]  /*12e90*/  IMAD.X R17, RZ, RZ, UR5, P1 ;  /* 0x00000005ff117e24 */ /* 0x000fca00088e06ff */
[----:B------:R-:W-:Y:S01]  /*12ea0*/  STG.E.U8 desc[UR58][R16.64], R3 ;  /* 0x0000000310007986 */ /* 0x000fe2000c10113a */
[----:B------:R-:W-:Y:S05]  /*12eb0*/  EXIT ;  /* 0x000000000000794d */ /* 0x000fea0003800000 */
.L_x_3955:
[----:B------:R-:W-:Y:S02]  /*12ec0*/  LOP3.LUT P0, RZ, R18, 0xff, RZ, 0xc0, !PT ;  /* 0x000000ff12ff7812 */ /* 0x000fe4000780c0ff */
[----:B------:R-:W-:Y:S02]  /*12ed0*/  LOP3.LUT P1, RZ, R17, 0xff, RZ, 0xc0, !PT ;  /* 0x000000ff11ff7812 */ /* 0x000fe4000782c0ff */
[----:B------:R-:W-:Y:S02]  /*12ee0*/  SEL R7, RZ, 0x1, !P0 ;  /* 0x00000001ff077807 */ /* 0x000fe40004000000 */
[----:B------:R-:W-:-:S03]  /*12ef0*/  SEL R9, RZ, 0x1, !P1 ;  /* 0x00000001ff097807 */ /* 0x000fc60004800000 */
[----:B------:R-:W-:Y:S04]  /*12f00*/  STG.E.U8 desc[UR58][R2.64], R7 ;  /* 0x0000000702007986 */ /* 0x000fe8000c10113a */
[----:B------:R-:W-:Y:S01]  /*12f10*/  STG.E.U8 desc[UR58][R4.64], R9 ;  /* 0x0000000904007986 */ /* 0x000fe2000c10113a */
[----:B------:R-:W-:Y:S05]  /*12f20*/  EXIT ;  /* 0x000000000000794d */ /* 0x000fea0003800000 */
.L_x_3925:
        /* <DEDUP_REMOVED lines=21> */
[----:B------:R-:W-:Y:S02]  /*13080*/  LOP3.LUT P0, RZ, R25, 0xff, RZ, 0xc0, !PT ;  /* 0x000000ff19ff7812 */ /* 0x000fe4000780c0ff */
[----:B------:R-:W-:Y:S02]  /*13090*/  LOP3.LUT P1, RZ, R18, 0xff, RZ, 0xc0, !PT ;  /* 0x000000ff12ff7812 */ /* 0x000fe4000782c0ff */
[----:B--2---:R-:W-:Y:S02]  /*130a0*/  ISETP.NE.AND P0, PT, R2, RZ, P0 ;  /* 0x000000ff0200720c */ /* 0x004fe40000705270 */
[----:B---3--:R-:W-:-:S02]  /*130b0*/  ISETP.NE.AND P1, PT, R0, RZ, P1 ;  /* 0x000000ff0000720c */ /* 0x008fc40000f25270 */
[----:B------:R-:W-:Y:S02]  /*130c0*/  SEL R25, RZ, 0x1, !P0 ;  /* 0x00000001ff197807 */ /* 0x000fe40004000000 */
[----:B------:R-:W-:-:S09]  /*130d0*/  SEL R18, RZ, 0x1, !P1 ;  /* 0x00000001ff127807 */ /* 0x000fd20004800000 */
.L_x_3959:
        /* <DEDUP_REMOVED lines=21> */
.L_x_3961:
        /* <DEDUP_REMOVED lines=24> */
.L_x_3962:
[----:B------:R-:W-:Y:S01]  /*133b0*/  ULDC.64 UR4, c[0x0][0x5e8] ;  /* 0x00017a0000047ab9 */ /* 0x000fe20000000a00 */
[----:B------:R-:W-:Y:S02]  /*133c0*/  LOP3.LUT P0, RZ, R18, 0xff, RZ, 0xc0, !PT ;  /* 0x000000ff12ff7812 */ /* 0x000fe4000780c0ff */
[----:B------:R-:W-:Y:S02]  /*133d0*/  IADD3 R2, P1, R19, UR4, RZ ;  /* 0x0000000413027c10 */ /* 0x000fe4000ff3e0ff */
[----:B------:R-:W-:Y:S02]  /*133e0*/  SEL R5, RZ, 0x1, !P0 ;  /* 0x00000001ff057807 */ /* 0x000fe40004000000 */
[----:B0-----:R-:W-:-:S05]  /*133f0*/  IADD3.X R3, RZ, UR5, RZ, P1, !PT ;  /* 0x00000005ff037c10 */ /* 0x001fca0008ffe4ff */
[----:B------:R-:W-:Y:S01]  /*13400*/  STG.E.U8 desc[UR58][R2.64], R5 ;  /* 0x0000000502007986 */ /* 0x000fe2000c10113a */
[----:B------:R-:W-:Y:S05]  /*13410*/  EXIT ;  /* 0x000000000000794d */ /* 0x000fea0003800000 */
.L_x_3960:
[----:B------:R-:W-:Y:S04]  /*13420*/  STG.E.U8 desc[UR58][R4.64], R25 ;  /* 0x0000001904007986 */ /* 0x000fe8000c10113a */
[----:B------:R-:W-:Y:S01]  /*13430*/  STG.E.U8 desc[UR58][R4.64+0x1], R18 ;  /* 0x0000011204007986 */ /* 0x000fe2000c10113a */
[----:B------:R-:W-:Y:S05]  /*13440*/  EXIT ;  /* 0x000000000000794d */ /* 0x000fea0003800000 */
.L_x_3958:
        /* <DEDUP_REMOVED lines=39> */
.L_x_3964:
        /* <DEDUP_REMOVED lines=24> */
.L_x_3965:
[----:B------:R-:W-:Y:S01]  /*13840*/  ULDC.64 UR4, c[0x0][0x5e8] ;  /* 0x00017a0000047ab9 */ /* 0x000fe20000000a00 */
[----:B------:R-:W-:Y:S02]  /*13850*/  LOP3.LUT P0, RZ, R18, 0xff, RZ, 0xc0, !PT ;  /* 0x000000ff12ff7812 */ /* 0x000fe4000780c0ff */
[----:B------:R-:W-:Y:S02]  /*13860*/  IADD3 R2, P1, R19, UR4, RZ ;  /* 0x0000000413027c10 */ /* 0x000fe4000ff3e0ff */
[----:B------:R-:W-:-:S03]  /*13870*/  SEL R5, RZ, 0x1, !P0 ;  /* 0x00000001ff057807 */ /* 0x000fc60004000000 */
[----:B0-----:R-:W-:-:S05]  /*13880*/  IMAD.X R3, RZ, RZ, UR5, P1 ;  /* 0x00000005ff037e24 */ /* 0x001fca00088e06ff */
[----:B------:R-:W-:Y:S01]  /*13890*/  STG.E.U8 desc[UR58][R2.64], R5 ;  /* 0x0000000502007986 */ /* 0x000fe2000c10113a */
[----:B------:R-:W-:Y:S05]  /*138a0*/  EXIT ;  /* 0x000000000000794d */ /* 0x000fea0003800000 */
.L_x_3963:
[----:B------:R-:W-:Y:S02]  /*138b0*/  LOP3.LUT P0, RZ, R25, 0xff, RZ, 0xc0, !PT ;  /* 0x000000ff19ff7812 */ /* 0x000fe4000780c0ff */
[----:B------:R-:W-:Y:S02]  /*138c0*/  LOP3.LUT P1, RZ, R18, 0xff, RZ, 0xc0, !PT ;  /* 0x000000ff12ff7812 */ /* 0x000fe4000782c0ff */
[----:B------:R-:W-:Y:S02]  /*138d0*/  SEL R7, RZ, 0x1, !P0 ;  /* 0x00000001ff077807 */ /* 0x000fe40004000000 */
[----:B------:R-:W-:-:S03]  /*138e0*/  SEL R9, RZ, 0x1, !P1 ;  /* 0x00000001ff097807 */ /* 0x000fc60004800000 */
[----:B------:R-:W-:Y:S04]  /*138f0*/  STG.E.U8 desc[UR58][R2.64], R7 ;  /* 0x0000000702007986 */ /* 0x000fe8000c10113a */
[----:B------:R-:W-:Y:S01]  /*13900*/  STG.E.U8 desc[UR58][R4.64], R9 ;  /* 0x0000000904007986 */ /* 0x000fe2000c10113a */
[----:B------:R-:W-:Y:S05]  /*13910*/  EXIT ;  /* 0x000000000000794d */ /* 0x000fea0003800000 */
.L_x_3966:
        /* <DEDUP_REMOVED lines=14> */
.L_x_7573:


//--------------------- .text._ZN2at6native13reduce_kernelILi128ELi4ENS0_8ReduceOpIbNS0_14func_wrapper_tIbZZZNS0_15and_kernel_cudaERNS_14TensorIteratorEENKUlvE_clEvENKUlvE10_clEvEUlbbE_EEjbLi4ELi4EEEEEvT1_ --------------------------
	.section	.text._ZN2at6native13reduce_kernelILi128ELi4ENS0_8ReduceOpIbNS0_14func_wrapper_tIbZZZNS0_15and_kernel_cudaERNS_14TensorIteratorEENKUlvE_clEvENKUlvE10_clEvEUlbbE_EEjbLi4ELi4EEEEEvT1_,"ax",@progbits
	.align	128
        .global         _ZN2at6native13reduce_kernelILi128ELi4ENS0_8ReduceOpIbNS0_14func_wrapper_tIbZZZNS0_15and_kernel_cudaERNS_14TensorIteratorEENKUlvE_clEvENKUlvE10_clEvEUlbbE_EEjbLi4ELi4EEEEEvT1_
        .type           _ZN2at6native13reduce_kernelILi128ELi4ENS0_8ReduceOpIbNS0_14func_wrapper_tIbZZZNS0_15and_kernel_cudaERNS_14TensorIteratorEENKUlvE_clEvENKUlvE10_clEvEUlbbE_EEjbLi4ELi4EEEEEvT1_,@function
        .size           _ZN2at6native13reduce_kernelILi128ELi4ENS0_8ReduceOpIbNS0_14func_wrapper_tIbZZZNS0_15and_kernel_cudaERNS_14TensorIteratorEENKUlvE_clEvENKUlvE10_clEvEUlbbE_EEjbLi4ELi4EEEEEvT1_,(.L_x_7574 - _ZN2at6native13reduce_kernelILi128ELi4ENS0_8ReduceOpIbNS0_14func_wrapper_tIbZZZNS0_15and_kernel_cudaERNS_14TensorIteratorEENKUlvE_clEvENKUlvE10_clEvEUlbbE_EEjbLi4ELi4EEEEEvT1_)
        .other          _ZN2at6native13reduce_kernelILi128ELi4ENS0_8ReduceOpIbNS0_14func_wrapper_tIbZZZNS0_15and_kernel_cudaERNS_14TensorIteratorEENKUlvE_clEvENKUlvE10_clEvEUlbbE_EEjbLi4ELi4EEEEEvT1_,@"STO_CUDA_ENTRY STV_DEFAULT"
_ZN2at6native13reduce_kernelILi128ELi4ENS0_8ReduceOpIbNS0_14func_wrapper_tIbZZZNS0_15and_kernel_cudaERNS_14TensorIteratorEENKUlvE_clEvENKUlvE10_clEvEUlbbE_EEjbLi4ELi4EEEEEvT1_:
.text._ZN2at6native13reduce_kernelILi128ELi4ENS0_8ReduceOpIbNS0_14func_wrapper_tIbZZZNS0_15and_kernel_cudaERNS_14TensorIteratorEENKUlvE_clEvENKUlvE10_clEvEUlbbE_EEjbLi4ELi4EEEEEvT1_:
        /* <DEDUP_REMOVED lines=293> */
.L_x_3967:
        /* <DEDUP_REMOVED lines=29> */
.L_x_3971:
        /* <DEDUP_REMOVED lines=27> */
.L_x_3977:
[----:B------:R-:W-:Y:S05]  /*15d0*/  BSYNC B2 ;  /* 0x0000000000027941 */ /* 0x000fea0003800000 */
.L_x_3976:
        /* <DEDUP_REMOVED lines=13> */
.L_x_3975:
[----:B------:R-:W-:Y:S05]  /*16b0*/  BSYNC B1 ;  /* 0x0000000000017941 */ /* 0x000fea0003800000 */
.L_x_3974:
[----:B------:R-:W0:Y:S01]  /*16c0*/  LDC R4, c[0x0][0x218] ;  /* 0x00008600ff047b82 */ /* 0x000e220000000800 */
[----:B------:R-:W-:Y:S01]  /*16d0*/  IADD3 R16, P0, P1, R25, R6, R16 ;  /* 0x0000000619107210 */ /* 0x000fe2000791e010 */
[----:B------:R-:W-:-:S03]  /*16e0*/  ULDC UR4, c[0x0][0x5e4] ;  /* 0x0001790000047ab9 */ /* 0x000fc60000000800 */
[----:B------:R-:W-:Y:S02]  /*16f0*/  IADD3 R16, P2, R16, 0x4, RZ ;  /* 0x0000000410107810 */ /* 0x000fe40007f5e0ff */
[----:B------:R-:W-:-:S05]  /*1700*/  IADD3.X R19, RZ, UR4, R19, P0, P1 ;  /* 0x00000004ff137c10 */ /* 0x000fca00087e2413 */
[----:B------:R-:W-:Y:S01]  /*1710*/  IMAD.X R19, RZ, RZ, R19, P2 ;  /* 0x000000ffff137224 */ /* 0x000fe200010e0613 */
[----:B0-----:R-:W-:-:S07]  /*1720*/  IADD3 R3, R7, -0x4, R4 ;  /* 0xfffffffc07037810 */ /* 0x001fce0007ffe004 */
.L_x_3973:
[----:B------:R-:W-:Y:S05]  /*1730*/  BSYNC B0 ;  /* 0x0000000000007941 */ /* 0x000fea0003800000 */
.L_x_3972:
        /* <DEDUP_REMOVED lines=15> */
.L_x_3980:
[----:B------:R-:W-:Y:S01]  /*1830*/  IMAD.MOV.U32 R6, RZ, RZ, R16 ;  /* 0x000000ffff067224 */ /* 0x000fe200078e0010 */
[----:B------:R-:W-:Y:S01]  /*1840*/  ULDC UR4, c[0x0][0x220] ;  /* 0x0000880000047ab9 */ /* 0x000fe20000000800 */
[----:B------:R-:W-:Y:S02]  /*1850*/  IMAD.MOV.U32 R7, RZ, RZ, R19 ;  /* 0x000000ffff077224 */ /* 0x000fe400078e0013 */
[----:B------:R-:W-:-:S06]  /*1860*/  IMAD.WIDE.U32 R6, R9, 0x4, R6 ;  /* 0x0000000409067825 */ /* 0x000fcc00078e0006 */
        /* <DEDUP_REMOVED lines=21> */
.L_x_3979:
[----:B------:R-:W-:Y:S05]  /*19c0*/  BSYNC B0 ;  /* 0x0000000000007941 */ /* 0x000fea0003800000 */
.L_x_3978:
        /* <DEDUP_REMOVED lines=8> */
.L_x_3982:
[----:B------:R-:W-:Y:S05]  /*1a50*/  BSYNC B0 ;  /* 0x0000000000007941 */ /* 0x000fea0003800000 */
.L_x_3981:
        /* <DEDUP_REMOVED lines=14> */
.L_x_3984:
[----:B------:R-:W-:Y:S05]  /*1b40*/  BSYNC B0 ;  /* 0x0000000000007941 */ /* 0x000fea0003800000 */
.L_x_3983:
[----:B------:R-:W-:Y:S02]  /*1b50*/  LOP3.LUT P0, RZ, R11, 0xff, RZ, 0xc0, !PT ;  /* 0x000000ff0bff7812 */ /* 0x000fe4000780c0ff */
[----:B------:R-:W-:Y:S02]  /*1b60*/  LOP3.LUT P3, RZ, R0, 0xff, RZ, 0xc0, !PT ;  /* 0x000000ff00ff7812 */ /* 0x000fe4000786c0ff */
[----:B------:R-:W-:Y:S02]  /*1b70*/  LOP3.LUT P1, RZ, R10, 0xff, RZ, 0xc0, !PT ;  /* 0x000000ff0aff7812 */ /* 0x000fe4000782c0ff */
[----:B------:R-:W-:Y:S02]  /*1b80*/  LOP3.LUT P2, RZ, R8, 0xff, RZ, 0xc0, !PT ;  /* 0x000000ff08ff7812 */ /* 0x000fe4000784c0ff */
[----:B------:R-:W-:Y:S02]  /*1b90*/  PLOP3.LUT P0, PT, P1, P3, P0, 0x80, 0x0 ;  /* 0x000000000000781c */ /* 0x000fe40000f07000 */
[----:B------:R-:W-:-:S02]  /*1ba0*/  PRMT R25, RZ, 0x7610, R25 ;  /* 0x00007610ff197816 */ /* 0x000fc40000000019 */
[----:B------:R-:W-:Y:S02]  /*1bb0*/  PLOP3.LUT P0, PT, P0, P2, PT, 0x80, 0x0 ;  /* 0x000000000000781c */ /* 0x000fe40000705070 */
[----:B------:R-:W-:Y:S02]  /*1bc0*/  PRMT R19, RZ, 0x7610, R19 ;  /* 0x00007610ff137816 */ /* 0x000fe40000000013 */
[----:B------:R-:W-:Y:S02]  /*1bd0*/  SEL R26, RZ, 0x1, !P0 ;  /* 0x00000001ff1a7807 */ /* 0x000fe40004000000 */
[----:B------:R-:W-:Y:S01]  /*1be0*/  PRMT R16, RZ, 0x7610, R16 ;  /* 0x00007610ff107816 */ /* 0x000fe20000000010 */
[----:B------:R-:W-:Y:S06]  /*1bf0*/  BRA `(.L_x_3969) ;  /* 0x000000cc00987947 */ /* 0x000fec0003800000 */
.L_x_3970:
        /* <DEDUP_REMOVED lines=47> */
.L_x_3994:
        /* <DEDUP_REMOVED lines=285> */
.L_x_3990:
[----:B------:R-:W-:Y:S01]  /*30c0*/  LOP3.LUT R3, R3, 0xfffffffc, RZ, 0xc0, !PT ;  /* 0xfffffffc03037812 */ /* 0x000fe200078ec0ff */
[----:B------:R-:W-:-:S03]  /*30d0*/  ULDC UR36, c[0x0][0x220] ;  /* 0x0000880000247ab9 */ /* 0x000fc60000000800 */
[----:B------:R-:W-:-:S05]  /*30e0*/  IADD3 R30, P1, R3, R16, RZ ;  /* 0x00000010031e7210 */ /* 0x000fca0007f3e0ff */
[----:B------:R-:W-:-:S05]  /*30f0*/  IMAD.X R31, RZ, RZ, R19, P1 ;  /* 0x000000ffff1f7224 */ /* 0x000fca00008e0613 */
[----:B------:R-:W2:Y:S01]  /*3100*/  LDG.E R30, desc[UR58][R30.64] ;  /* 0x0000003a1e1e7981 */ /* 0x000ea2000c1e1900 */
[----:B------:R-:W-:-:S04]  /*3110*/  IMAD.U32 R3, RZ, RZ, UR36 ;  /* 0x00000024ff037e24 */ /* 0x000fc8000f8e00ff */
[----:B------:R-:W-:Y:S01]  /*3120*/  IMAD.IADD R4, R4, 0x1, R3 ;  /* 0x0000000104047824 */ /* 0x000fe200078e0203 */
[C---:B--2---:R-:W-:Y:S02]  /*3130*/  PRMT R32, R30.reuse, 0x7770, RZ ;  /* 0x000077701e207816 */ /* 0x044fe400000000ff */
[C---:B------:R-:W-:Y:S02]  /*3140*/  PRMT R33, R30.reuse, 0x7771, RZ ;  /* 0x000077711e217816 */ /* 0x040fe400000000ff */
[C---:B------:R-:W-:Y:S02]  /*3150*/  PRMT R27, R30.reuse, 0x7772, RZ ;  /* 0x000077721e1b7816 */ /* 0x040fe400000000ff */
        /* <DEDUP_REMOVED lines=245> */
.L_x_3991:
        /* <DEDUP_REMOVED lines=245> */
.L_x_3992:
        /* <DEDUP_REMOVED lines=248> */
[----:B------:R-:W-:Y:S01]  /*5f80*/  ULDC UR4, c[0x0][0x380] ;  /* 0x0000e00000047ab9 */ /* 0x000fe20000000800 */
[----:B------:R-:W-:-:S05]  /*5f90*/  IMAD.HI.U32 R30, R45, UR7, R30 ;  /* 0x000000072d1e7c27 */ /* 0x000fca000f8e001e */
[----:B------:R-:W-:Y:S01]  /*5fa0*/  SHF.R.U32.HI R30, RZ, UR4, R30 ;  /* 0x00000004ff1e7c19 */ /* 0x000fe2000801161e */
[----:B------:R-:W-:-:S04]  /*5fb0*/  ULDC UR4, c[0x0][0x3e4] ;  /* 0x0000f90000047ab9 */ /* 0x000fc80000000800 */
[----:B------:R-:W-:-:S04]  /*5fc0*/  IMAD.MOV R30, RZ, RZ, -R30 ;  /* 0x000000ffff1e7224 */ /* 0x000fc800078e0a1e */
[----:B------:R-:W-:-:S04]  /*5fd0*/  IMAD R31, R30, UR6, R45 ;  /* 0x000000061e1f7c24 */ /* 0x000fc8000f8e022d */
[----:B------:R-:W-:-:S07]  /*5fe0*/  IMAD R40, R31, UR4, R40 ;  /* 0x000000041f287c24 */ /* 0x000fce000f8e0228 */
.L_x_3993:
[----:B------:R-:W-:Y:S01]  /*5ff0*/  LOP3.LUT R31, R40, 0xfffffffc, RZ, 0xc0, !PT ;  /* 0xfffffffc281f7812 */ /* 0x000fe200078ec0ff */
[----:B------:R-:W-:-:S03]  /*6000*/  ULDC UR4, c[0x0][0x218] ;  /* 0x0000860000047ab9 */ /* 0x000fc60000000800 */
[----:B------:R-:W-:-:S04]  /*6010*/  IADD3 R30, P1, R31, R16, RZ ;  /* 0x000000101f1e7210 */ /* 0x000fc80007f3e0ff */
[----:B------:R-:W-:-:S05]  /*6020*/  IADD3.X R31, RZ, R19, RZ, P1, !PT ;  /* 0x00000013ff1f7210 */ /* 0x000fca0000ffe4ff */
[----:B------:R-:W2:Y:S01]  /*6030*/  LDG.E R40, desc[UR58][R30.64] ;  /* 0x0000003a1e287981 */ /* 0x000ea2000c1e1900 */
[----:B------:R-:W-:Y:S02]  /*6040*/  LOP3.LUT P4, RZ, R9, 0xff, RZ, 0xc0, !PT ;  /* 0x000000ff09ff7812 */ /* 0x000fe4000788c0ff */
[----:B------:R-:W-:Y:S02]  /*6050*/  LOP3.LUT P3, RZ, R10, 0xff, RZ, 0xc0, !PT ;  /* 0x000000ff0aff7812 */ /* 0x000fe4000786c0ff */
[----:B------:R-:W-:Y:S02]  /*6060*/  ISETP.NE.AND P4, PT, R41, RZ, P4 ;  /* 0x000000ff2900720c */ /* 0x000fe40002785270 */
[----:B------:R-:W-:Y:S02]  /*6070*/  LOP3.LUT P6, RZ, R24, 0xff, RZ, 0xc0, !PT ;  /* 0x000000ff18ff7812 */ /* 0x000fe400078cc0ff */
[----:B------:R-:W-:Y:S02]  /*6080*/  SEL R9, RZ, 0x1, !P4 ;  /* 0x00000001ff097807 */ /* 0x000fe40006000000 */
[----:B------:R-:W-:-:S02]  /*6090*/  LOP3.LUT P4, RZ, R12, 0xff, RZ, 0xc0, !PT ;  /* 0x000000ff0cff7812 */ /* 0x000fc4000788c0ff */
[----:B------:R-:W-:Y:S02]  /*60a0*/  ISETP.NE.AND P3, PT, R37, RZ, P3 ;  /* 0x000000ff2500720c */ /* 0x000fe40001f65270 */
[----:B------:R-:W-:Y:S02]  /*60b0*/  ISETP.NE.AND P4, PT, R4, RZ, P4 ;  /* 0x000000ff0400720c */ /* 0x000fe40002785270 */
[----:B------:R-:W-:Y:S02]  /*60c0*/  ISETP.NE.AND P6, PT, R33, RZ, P6 ;  /* 0x000000ff2100720c */ /* 0x000fe400037c5270 */
[----:B------:R-:W-:Y:S02]  /*60d0*/  LOP3.LUT P2, RZ, R11, 0xff, RZ, 0xc0, !PT ;  /* 0x000000ff0bff7812 */ /* 0x000fe4000784c0ff */
[----:B------:R-:W-:Y:S02]  /*60e0*/  SEL R10, RZ, 0x1, !P3 ;  /* 0x00000001ff0a7807 */ /* 0x000fe40005800000 */
[----:B------:R-:W-:-:S02]  /*60f0*/  LOP3.LUT P3, RZ, R13, 0xff, RZ, 0xc0, !PT ;  /* 0x000000ff0dff7812 */ /* 0x000fc4000786c0ff */
[----:B------:R-:W-:Y:S02]  /*6100*/  SEL R12, RZ, 0x1, !P4 ;  /* 0x00000001ff0c7807 */ /* 0x000fe40006000000 */
[----:B------:R-:W-:Y:S02]  /*6110*/  LOP3.LUT P4, RZ, R15, 0xff, RZ, 0xc0, !PT ;  /* 0x000000ff0fff7812 */ /* 0x000fe4000788c0ff */
[----:B------:R-:W-:Y:S02]  /*6120*/  LOP3.LUT P5, RZ, R25, 0xff, RZ, 0xc0, !PT ;  /* 0x000000ff19ff7812 */ /* 0x000fe400078ac0ff */
[----:B------:R-:W-:Y:S02]  /*6130*/  SEL R24, RZ, 0x1, !P6 ;  /* 0x00000001ff187807 */ /* 0x000fe40007000000 */
[----:B------:R-:W-:Y:S02]  /*6140*/  ISETP.NE.AND P2, PT, R38, RZ, P2 ;  /* 0x000000ff2600720c */ /* 0x000fe40001745270 */
[----:B------:R-:W-:-:S02]  /*6150*/  ISETP.NE.AND P6, PT, R41, RZ, PT ;  /* 0x000000ff2900720c */ /* 0x000fc40003fc5270 */
[----:B------:R-:W-:Y:S02]  /*6160*/  ISETP.NE.AND P3, PT, R36, RZ, P3 ;  /* 0x000000ff2400720c */ /* 0x000fe40001f65270 */
[----:B------:R-:W-:Y:S02]  /*6170*/  ISETP.NE.AND P4, PT, R34, RZ, P4 ;  /* 0x000000ff2200720c */ /* 0x000fe40002785270 */
[----:B------:R-:W-:Y:S02]  /*6180*/  ISETP.NE.AND P5, PT, R32, RZ, P5 ;  /* 0x000000ff2000720c */ /* 0x000fe40002fa5270 */
[----:B------:R-:W-:Y:S02]  /*6190*/  SEL R11, RZ, 0x1, !P2 ;  /* 0x00000001ff0b7807 */ /* 0x000fe40005000000 */
[----:B------:R-:W-:Y:S02]  /*61a0*/  LOP3.LUT P2, RZ, R14, 0xff, RZ, 0xc0, !PT ;  /* 0x000000ff0eff7812 */ /* 0x000fe4000784c0ff */
[----:B------:R-:W-:-:S02]  /*61b0*/  SEL R13, RZ, 0x1, !P3 ;  /* 0x00000001ff0d7807 */ /* 0x000fc40005800000 */
[----:B------:R-:W-:Y:S02]  /*61c0*/  LOP3.LUT P3, RZ, R18, 0xff, RZ, 0xc0, !PT ;  /* 0x000000ff12ff7812 */ /* 0x000fe4000786c0ff */
[----:B------:R-:W-:Y:S02]  /*61d0*/  SEL R15, RZ, 0x1, !P4 ;  /* 0x00000001ff0f7807 */ /* 0x000fe40006000000 */
[----:B------:R-:W-:Y:S02]  /*61e0*/  LOP3.LUT P4, RZ, R8, 0xff, RZ, 0xc0, !PT ;  /* 0x000000ff08ff7812 */ /* 0x000fe4000788c0ff */
[----:B------:R-:W-:Y:S02]  /*61f0*/  SEL R25, RZ, 0x1, !P5 ;  /* 0x00000001ff197807 */ /* 0x000fe40006800000 */
[----:B------:R-:W-:Y:S02]  /*6200*/  ISETP.NE.AND P5, PT, R37, RZ, PT ;  /* 0x000000ff2500720c */ /* 0x000fe40003fa5270 */
[----:B------:R-:W-:-:S02]  /*6210*/  ISETP.NE.AND P2, PT, R0, RZ, P2 ;  /* 0x000000ff0000720c */ /* 0x000fc40001745270 */
[----:B------:R-:W-:Y:S02]  /*6220*/  LOP3.LUT R26, R26, 0xfffffbff, RZ, 0xc0, !PT ;  /* 0xfffffbff1a1a7812 */ /* 0x000fe400078ec0ff */
[----:B------:R-:W-:Y:S02]  /*6230*/  ISETP.NE.AND P3, PT, R35, RZ, P3 ;  /* 0x000000ff2300720c */ /* 0x000fe40001f65270 */
[----:B------:R-:W-:Y:S02]  /*6240*/  SEL R14, RZ, 0x1, !P2 ;  /* 0x00000001ff0e7807 */ /* 0x000fe40005000000 */
[----:B------:R-:W-:Y:S02]  /*6250*/  @P6 LOP3.LUT R26, R26, 0x400, RZ, 0xfc, !PT ;  /* 0x000004001a1a6812 */ /* 0x000fe400078efcff */
[----:B------:R-:W-:Y:S02]  /*6260*/  LOP3.LUT P2, RZ, R20, 0xff, RZ, 0xc0, !PT ;  /* 0x000000ff14ff7812 */ /* 0x000fe4000784c0ff */
[----:B------:R-:W-:-:S02]  /*6270*/  SEL R18, RZ, 0x1, !P3 ;  /* 0x00000001ff127807 */ /* 0x000fc40005800000 */
[----:B------:R-:W-:Y:S02]  /*6280*/  LOP3.LUT P3, RZ, R7, 0xff, RZ, 0xc0, !PT ;  /* 0x000000ff07ff7812 */ /* 0x000fe4000786c0ff */
[----:B------:R-:W-:Y:S02]  /*6290*/  LOP3.LUT R26, R26, 0xfffffdff, RZ, 0xc0, !PT ;  /* 0xfffffdff1a1a7812 */ /* 0x000fe400078ec0ff */
[----:B------:R-:W-:Y:S02]  /*62a0*/  ISETP.NE.AND P2, PT, R29, RZ, P2 ;  /* 0x000000ff1d00720c */ /* 0x000fe40001745270 */
[----:B------:R-:W-:Y:S02]  /*62b0*/  @P5 LOP3.LUT R26, R26, 0x200, RZ, 0xfc, !PT ;  /* 0x000002001a1a5812 */ /* 0x000fe400078efcff */
[----:B------:R-:W-:Y:S02]  /*62c0*/  LOP3.LUT P1, RZ, R21, 0xff, RZ, 0xc0, !PT ;  /* 0x000000ff15ff7812 */ /* 0x000fe4000782c0ff */
[----:B------:R-:W-:-:S02]  /*62d0*/  SEL R20, RZ, 0x1, !P2 ;  /* 0x00000001ff147807 */ /* 0x000fc40005000000 */
[----:B------:R-:W-:Y:S02]  /*62e0*/  LOP3.LUT P2, RZ, R6, 0xff, RZ, 0xc0, !PT ;  /* 0x000000ff06ff7812 */ /* 0x000fe4000784c0ff */
[----:B------:R-:W-:Y:S02]  /*62f0*/  LOP3.LUT R26, R26, 0xfffffeff, RZ, 0xc0, !PT ;  /* 0xfffffeff1a1a7812 */ /* 0x000fe400078ec0ff */
[----:B------:R-:W-:-:S04]  /*6300*/  ISETP.NE.AND P1, PT, R27, RZ, P1 ;  /* 0x000000ff1b00720c */ /* 0x000fc80000f25270 */
[----:B------:R-:W-:Y:S02]  /*6310*/  SEL R21, RZ, 0x1, !P1 ;  /* 0x00000001ff157807 */ /* 0x000fe40004800000 */
[----:B------:R-:W-:Y:S02]  /*6320*/  LOP3.LUT P1, RZ, R5, 0xff, RZ, 0xc0, !PT ;  /* 0x000000ff05ff7812 */ /* 0x000fe4000782c0ff */
[C---:B--2---:R-:W-:Y:S02]  /*6330*/  PRMT R30, R40.reuse, 0x7770, RZ ;  /* 0x00007770281e7816 */ /* 0x044fe400000000ff */
[----:B------:R-:W-:Y:S02]  /*6340*/  PRMT R31, R40, 0x7771, RZ ;  /* 0x00007771281f7816 */ /* 0x000fe400000000ff */
[----:B------:R-:W-:Y:S02]  /*6350*/  ISETP.NE.AND P4, PT, R30, RZ, P4 ;  /* 0x000000ff1e00720c */ /* 0x000fe40002785270 */
[----:B------:R-:W-:-:S02]  /*6360*/  ISETP.NE.AND P3, PT, R31, RZ, P3 ;  /* 0x000000ff1f00720c */ /* 0x000fc40001f65270 */
[----:B------:R-:W-:Y:S02]  /*6370*/  SEL R8, RZ, 0x1, !P4 ;  /* 0x00000001ff087807 */ /* 0x000fe40006000000 */
[----:B------:R-:W-:Y:S02]  /*6380*/  ISETP.NE.AND P4, PT, R38, RZ, PT ;  /* 0x000000ff2600720c */ /* 0x000fe40003f85270 */
[----:B------:R-:W-:Y:S02]  /*6390*/  PRMT R37, R40, 0x7772, RZ ;  /* 0x0000777228257816 */ /* 0x000fe400000000ff */
[----:B------:R-:W-:Y:S02]  /*63a0*/  SEL R7, RZ, 0x1, !P3 ;  /* 0x00000001ff077807 */ /* 0x000fe40005800000 */
[----:B------:R-:W-:Y:S01]  /*63b0*/  ISETP.NE.AND P3, PT, R4, RZ, PT ;  /* 0x000000ff0400720c */ /* 0x000fe20003f65270 */
[----:B------:R-:W-:Y:S01]  /*63c0*/  IMAD.IADD R4, R39, 0x1, R3 ;  /* 0x0000000127047824 */ /* 0x000fe200078e0203 */
[----:B------:R-:W-:-:S02]  /*63d0*/  ISETP.NE.AND P2, PT, R37, RZ, P2 ;  /* 0x000000ff2500720c */ /* 0x000fc40001745270 */
[----:B------:R-:W-:Y:S01]  /*63e0*/  PRMT R38, R40, 0x7773, RZ ;  /* 0x0000777328267816 */ /* 0x000fe200000000ff */
[----:B------:R-:W-:Y:S01]  /*63f0*/  IMAD R39, R3, 0x3, R4 ;  /* 0x0000000303277824 */ /* 0x000fe200078e0204 */
[----:B------:R-:W-:Y:S02]  /*6400*/  SEL R6, RZ, 0x1, !P2 ;  /* 0x00000001ff067807 */ /* 0x000fe40005000000 */
[----:B------:R-:W-:Y:S02]  /*6410*/  @P4 LOP3.LUT R26, R26, 0x100, RZ, 0xfc, !PT ;  /* 0x000001001a1a4812 */ /* 0x000fe400078efcff */
[----:B------:R-:W-:Y:S02]  /*6420*/  ISETP.NE.AND P2, PT, R36, RZ, PT ;  /* 0x000000ff2400720c */ /* 0x000fe40003f45270 */
[----:B------:R-:W-:Y:S02]  /*6430*/  LOP3.LUT R26, R26, 0xffffff7f, RZ, 0xc0, !PT ;  /* 0xffffff7f1a1a7812 */ /* 0x000fe400078ec0ff */
[----:B------:R-:W-:-:S02]  /*6440*/  ISETP.NE.AND P1, PT, R38, RZ, P1 ;  /* 0x000000ff2600720c */ /* 0x000fc40000f25270 */
[----:B------:R-:W-:Y:S02]  /*6450*/  @P3 LOP3.LUT R26, R26, 0x80, RZ, 0xfc, !PT ;  /* 0x000000801a1a3812 */ /* 0x000fe400078efcff */
[----:B------:R-:W-:Y:S02]  /*6460*/  SEL R5, RZ, 0x1, !P1 ;  /* 0x00000001ff057807 */ /* 0x000fe40004800000 */
[----:B------:R-:W-:Y:S01]  /*6470*/  ISETP.NE.AND P1, PT, R0, RZ, PT ;  /* 0x000000ff0000720c */ /* 0x000fe20003f25270 */
[----:B------:R-:W-:Y:S01]  /*6480*/  IMAD.U32 R0, RZ, RZ, UR4 ;  /* 0x00000004ff007e24 */ /* 0x000fe2000f8e00ff */
[----:B------:R-:W-:Y:S02]  /*6490*/  LOP3.LUT R26, R26, 0xffffffbf, RZ, 0xc0, !PT ;  /* 0xffffffbf1a1a7812 */ /* 0x000fe400078ec0ff */
[----:B------:R-:W-:Y:S02]  /*64a0*/  ISETP.NE.AND P3, PT, R34, RZ, PT ;  /* 0x000000ff2200720c */ /* 0x000fe40003f65270 */
[----:B------:R-:W-:-:S02]  /*64b0*/  @P2 LOP3.LUT R26, R26, 0x40, RZ, 0xfc, !PT ;  /* 0x000000401a1a2812 */ /* 0x000fc400078efcff */
[----:B------:R-:W-:Y:S02]  /*64c0*/  ISETP.NE.AND P2, PT, R35, RZ, PT ;  /* 0x000000ff2300720c */ /* 0x000fe40003f45270 */
[----:B------:R-:W-:Y:S02]  /*64d0*/  LOP3.LUT R26, R26, 0xffffffdf, RZ, 0xc0, !PT ;  /* 0xffffffdf1a1a7812 */ /* 0x000fe400078ec0ff */
[----:B------:R-:W-:Y:S02]  /*64e0*/  ISETP.GE.U32.AND P6, PT, R39, R0, PT ;  /* 0x000000002700720c */ /* 0x000fe40003fc6070 */
[----:B------:R-:W-:Y:S02]  /*64f0*/  @P1 LOP3.LUT R26, R26, 0x20, RZ, 0xfc, !PT ;  /* 0x000000201a1a1812 */ /* 0x000fe400078efcff */
[----:B------:R-:W-:Y:S02]  /*6500*/  ISETP.NE.AND P1, PT, R29, RZ, PT ;  /* 0x000000ff1d00720c */ /* 0x000fe40003f25270 */
[----:B------:R-:W-:-:S02]  /*6510*/  LOP3.LUT R26, R26, 0xffffffef, RZ, 0xc0, !PT ;  /* 0xffffffef1a1a7812 */ /* 0x000fc400078ec0ff */
[----:B------:R-:W-:Y:S02]  /*6520*/  ISETP.NE.AND P4, PT, R37, RZ, PT ;  /* 0x000000ff2500720c */ /* 0x000fe40003f85270 */
[----:B------:R-:W-:Y:S02]  /*6530*/  @P3 LOP3.LUT R26, R26, 0x10, RZ, 0xfc, !PT ;  /* 0x000000101a1a3812 */ /* 0x000fe400078efcff */
[----:B------:R-:W-:Y:S02]  /*6540*/  ISETP.NE.AND P3, PT, R27, RZ, PT ;  /* 0x000000ff1b00720c */ /* 0x000fe40003f65270 */
[----:B------:R-:W-:Y:S02]  /*6550*/  LOP3.LUT R26, R26, 0xfffffff7, RZ, 0xc0, !PT ;  /* 0xfffffff71a1a7812 */ /* 0x000fe400078ec0ff */
[----:B------:R-:W-:Y:S02]  /*6560*/  ISETP.NE.AND P5, PT, R38, RZ, PT ;  /* 0x000000ff2600720c */ /* 0x000fe40003fa5270 */
[----:B------:R-:W-:-:S02]  /*6570*/  @P2 LOP3.LUT R26, R26, 0x8, RZ, 0xfc, !PT ;  /* 0x000000081a1a2812 */ /* 0x000fc400078efcff */
        /* <DEDUP_REMOVED lines=12> */
.L_x_3989:
[----:B------:R-:W-:Y:S02]  /*6640*/  P2R R31, PR, RZ, 0x4 ;  /* 0x00000004ff1f7803 */ /* 0x000fe40000000000 */
[C---:B------:R-:W-:Y:S02]  /*6650*/  LOP3.LUT P2, RZ, R26.reuse, 0x10, RZ, 0xc0, !PT ;  /* 0x000000101aff7812 */ /* 0x040fe4000784c0ff */
[----:B------:R-:W-:Y:S02]  /*6660*/  P2R R32, PR, RZ, 0x8 ;  /* 0x00000008ff207803 */ /* 0x000fe40000000000 */
[----:B------:R-:W-:Y:S02]  /*6670*/  P2R R30, PR, RZ, 0x4 ;  /* 0x00000004ff1e7803 */ /* 0x000fe40000000000 */
[----:B------:R-:W-:Y:S02]  /*6680*/  LOP3.LUT P2, RZ, R26, 0x8, RZ, 0xc0, !PT ;  /* 0x000000081aff7812 */ /* 0x000fe4000784c0ff */
[----:B------:R-:W-:-:S02]  /*6690*/  P2R R33, PR, RZ, 0x10 ;  /* 0x00000010ff217803 */ /* 0x000fc40000000000 */
[----:B------:R-:W-:Y:S02]  /*66a0*/  P2R R29, PR, RZ, 0x4 ;  /* 0x00000004ff1d7803 */ /* 0x000fe40000000000 */
[C---:B------:R-:W-:Y:S02]  /*66b0*/  LOP3.LUT P2, RZ, R26.reuse, 0x4, RZ, 0xc0, !PT ;  /* 0x000000041aff7812 */ /* 0x040fe4000784c0ff */
[----:B------:R-:W-:Y:S02]  /*66c0*/  P2R R34, PR, RZ, 0x20 ;  /* 0x00000020ff227803 */ /* 0x000fe40000000000 */
[----:B0-----:R-:W-:Y:S02]  /*66d0*/  P2R R28, PR, RZ, 0x4 ;  /* 0x00000004ff1c7803 */ /* 0x001fe40000000000 */
[C---:B------:R-:W-:Y:S02]  /*66e0*/  LOP3.LUT P2, RZ, R26.reuse, 0x2, RZ, 0xc0, !PT ;  /* 0x000000021aff7812 */ /* 0x040fe4000784c0ff */
[----:B------:R-:W-:-:S02]  /*66f0*/  LOP3.LUT P3, RZ, R26, 0x20, RZ, 0xc0, !PT ;  /* 0x000000201aff7812 */ /* 0x000fc4000786c0ff */
[----:B------:R-:W-:Y:S02]  /*6700*/  P2R R27, PR, RZ, 0x4 ;  /* 0x00000004ff1b7803 */ /* 0x000fe40000000000 */
[C---:B------:R-:W-:Y:S02]  /*6710*/  LOP3.LUT P2, RZ, R26.reuse, 0x1, RZ, 0xc0, !PT ;  /* 0x000000011aff7812 */ /* 0x040fe4000784c0ff */
[C---:B------:R-:W-:Y:S02]  /*6720*/  LOP3.LUT P4, RZ, R26.reuse, 0x40, RZ, 0xc0, !PT ;  /* 0x000000401aff7812 */ /* 0x040fe4000788c0ff */
[----:B------:R-:W-:Y:S02]  /*6730*/  SEL R45, RZ, 0x1, !P2 ;  /* 0x00000001ff2d7807 */ /* 0x000fe40005000000 */
[----:B------:R-:W-:Y:S02]  /*6740*/  ISETP.NE.AND P2, PT, R27, RZ, PT ;  /* 0x000000ff1b00720c */ /* 0x000fe40003f45270 */
[----:B------:R-:W-:-:S02]  /*6750*/  LOP3.LUT P5, RZ, R26, 0x80, RZ, 0xc0, !PT ;  /* 0x000000801aff7812 */ /* 0x000fc400078ac0ff */
[----:B------:R-:W-:Y:S02]  /*6760*/  SEL R44, RZ, 0x1, !P2 ;  /* 0x00000001ff2c7807 */ /* 0x000fe40005000000 */
[----:B------:R-:W-:Y:S02]  /*6770*/  ISETP.NE.AND P2, PT, R28, RZ, PT ;  /* 0x000000ff1c00720c */ /* 0x000fe40003f45270 */
[----:B------:R-:W-:Y:S02]  /*6780*/  SEL R46, RZ, 0x1, !P1 ;  /* 0x00000001ff2e7807 */ /* 0x000fe40004800000 */
[----:B------:R-:W-:Y:S02]  /*6790*/  SEL R43, RZ, 0x1, !P2 ;  /* 0x00000001ff2b7807 */ /* 0x000fe40005000000 */
[----:B------:R-:W-:Y:S02]  /*67a0*/  ISETP.NE.AND P2, PT, R29, RZ, PT ;  /* 0x000000ff1d00720c */ /* 0x000fe40003f45270 */
[----:B------:R-:W-:-:S02]  /*67b0*/  SEL R40, RZ, 0x1, !P3 ;  /* 0x00000001ff287807 */ /* 0x000fc40005800000 */
[----:B------:R-:W-:Y:S02]  /*67c0*/  SEL R42, RZ, 0x1, !P2 ;  /* 0x00000001ff2a7807 */ /* 0x000fe40005000000 */
[----:B------:R-:W-:Y:S02]  /*67d0*/  ISETP.NE.AND P2, PT, R30, RZ, PT ;  /* 0x000000ff1e00720c */ /* 0x000fe40003f45270 */
[----:B------:R-:W-:Y:S02]  /*67e0*/  SEL R39, RZ, 0x1, !P4 ;  /* 0x00000001ff277807 */ /* 0x000fe40006000000 */
[----:B------:R-:W-:Y:S02]  /*67f0*/  SEL R41, RZ, 0x1, !P2 ;  /* 0x00000001ff297807 */ /* 0x000fe40005000000 */
[----:B------:R-:W-:Y:S02]  /*6800*/  SEL R38, RZ, 0x1, !P5 ;  /* 0x00000001ff267807 */ /* 0x000fe40006800000 */
[----:B------:R-:W-:-:S02]  /*6810*/  LOP3.LUT P0, RZ, R26, 0x200, RZ, 0xc0, !PT ;  /* 0x000002001aff7812 */ /* 0x000fc4000780c0ff */
[C---:B------:R-:W-:Y:S02]  /*6820*/  LOP3.LUT P6, RZ, R26.reuse, 0x400, RZ, 0xc0, !PT ;  /* 0x000004001aff7812 */ /* 0x040fe400078cc0ff */
[----:B------:R-:W-:Y:S02]  /*6830*/  LOP3.LUT P1, RZ, R26, 0x100, RZ, 0xc0, !PT ;  /* 0x000001001aff7812 */ /* 0x000fe4000782c0ff */
[----:B------:R-:W-:Y:S02]  /*6840*/  ISETP.NE.AND P2, PT, R31, RZ, PT ;  /* 0x000000ff1f00720c */ /* 0x000fe40003f45270 */
[----:B------:R-:W-:Y:S02]  /*6850*/  ISETP.NE.AND P3, PT, R32, RZ, PT ;  /* 0x000000ff2000720c */ /* 0x000fe40003f65270 */
[----:B------:R-:W-:Y:S02]  /*6860*/  ISETP.NE.AND P4, PT, R33, RZ, PT ;  /* 0x000000ff2100720c */ /* 0x000fe40003f85270 */
[----:B------:R-:W-:-:S02]  /*6870*/  ISETP.NE.AND P5, PT, R34, RZ, PT ;  /* 0x000000ff2200720c */ /* 0x000fc40003fa5270 */
[----:B------:R-:W-:Y:S02]  /*6880*/  SEL R37, RZ, 0x1, !P1 ;  /* 0x00000001ff257807 */ /* 0x000fe40004800000 */
[----:B------:R-:W-:Y:S02]  /*6890*/  SEL R36, RZ, 0x1, !P0 ;  /* 0x00000001ff247807 */ /* 0x000fe40004000000 */
[----:B------:R-:W-:Y:S02]  /*68a0*/  SEL R35, RZ, 0x1, !P6 ;  /* 0x00000001ff237807 */ /* 0x000fe40007000000 */
[----:B------:R-:W-:Y:S02]  /*68b0*/  SEL R32, RZ, 0x1, !P2 ;  /* 0x00000001ff207807 */ /* 0x000fe40005000000 */
[----:B------:R-:W-:Y:S02]  /*68c0*/  SEL R33, RZ, 0x1, !P3 ;  /* 0x00000001ff217807 */ /* 0x000fe40005800000 */
[----:B------:R-:W-:-:S02]  /*68d0*/  SEL R31, RZ, 0x1, !P4 ;  /* 0x00000001ff1f7807 */ /* 0x000fc40006000000 */
[----:B------:R-:W-:-:S07]  /*68e0*/  SEL R30, RZ, 0x1, !P5 ;  /* 0x00000001ff1e7807 */ /* 0x000fce0006800000 */
.L_x_3988:
[----:B------:R-:W-:Y:S05]  /*68f0*/  BSYNC B0 ;  /* 0x0000000000007941 */ /* 0x000fea0003800000 */
.L_x_3987:
[----:B------:R-:W-:Y:S01]  /*6900*/  ISETP.GE.U32.AND P0, PT, R4, R0, PT ;  /* 0x000000000400720c */ /* 0x000fe20003f06070 */
[----:B------:R-:W-:-:S12]  /*6910*/  BSSY B0, `(.L_x_3995) ;  /* 0x0000496000007945 */ /* 0x000fd80003800000 */
[----:B------:R-:W-:Y:S05]  /*6920*/  @P0 BRA `(.L_x_3996) ;  /* 0x0000004800500947 */ /* 0x000fea0003800000 */
        /* <DEDUP_REMOVED lines=277> */
.L_x_3997:
        /* <DEDUP_REMOVED lines=293> */
.L_x_3998:
        /* <DEDUP_REMOVED lines=293> */
.L_x_3999:
        /* <DEDUP_REMOVED lines=293> */
.L_x_4000:
        /* <DEDUP_REMOVED lines=16> */
.L_x_3996:
[----:B------:R-:W-:Y:S05]  /*b270*/  BSYNC B0 ;  /* 0x0000000000007941 */ /* 0x000fea0003800000 */
.L_x_3995:
        /* <DEDUP_REMOVED lines=10> */
[----:B------:R-:W-:Y:S02]  /*b320*/  ISETP.GE.U32.AND P2, PT, R4, R0, PT ;  /* 0x000000000400720c */ /* 0x000fe40003f46070 */
[----:B------:R-:W-:Y:S02]  /*b330*/  LOP3.LUT P6, RZ, R24, 0xff, RZ, 0xc0, !PT ;  /* 0x000000ff18ff7812 */ /* 0x000fe400078cc0ff */
[----:B------:R-:W-:Y:S02]  /*b340*/  LOP3.LUT P4, RZ, R44, 0xff, RZ, 0xc0, !PT ;  /* 0x000000ff2cff7812 */ /* 0x000fe4000788c0ff */
        /* <DEDUP_REMOVED lines=9> */
[----:B------:R-:W-:Y:S02]  /*b3e0*/  LOP3.LUT P2, RZ, R42, 0xff, RZ, 0xc0, !PT ;  /* 0x000000ff2aff7812 */ /* 0x000fe4000784c0ff */
[----:B------:R-:W-:Y:S02]  /*b3f0*/  LOP3.LUT P1, RZ, R39, 0xff, RZ, 0xc0, !PT ;  /* 0x000000ff27ff7812 */ /* 0x000fe4000782c0ff */
[----:B------:R-:W-:Y:S02]  /*b400*/  PLOP3.LUT P0, PT, P0, P2, PT, 0x80, 0x0 ;  /* 0x000000000000781c */ /* 0x000fe40000705070 */
[----:B------:R-:W-:Y:S02]  /*b410*/  LOP3.LUT P2, RZ, R13, 0xff, RZ, 0xc0, !PT ;  /* 0x000000ff0dff7812 */ /* 0x000fe4000784c0ff */
[----:B------:R-:W-:-:S02]  /*b420*/  IADD3 R4, R4, R3, RZ ;  /* 0x0000000304047210 */ /* 0x000fc40007ffe0ff */
[----:B------:R-:W-:Y:S02]  /*b430*/  PLOP3.LUT P1, PT, P2, P1, PT, 0x80, 0x0 ;  /* 0x000000000000781c */ /* 0x000fe40001723070 */
[----:B------:R-:W-:Y:S02]  /*b440*/  ISETP.GE.U32.AND P2, PT, R4, R0, PT ;  /* 0x000000000400720c */ /* 0x000fe40003f46070 */
[----:B------:R-:W-:Y:S02]  /*b450*/  LOP3.LUT P5, RZ, R41, 0xff, RZ, 0xc0, !PT ;  /* 0x000000ff29ff7812 */ /* 0x000fe400078ac0ff */
[----:B------:R-:W-:Y:S02]  /*b460*/  LOP3.LUT P6, RZ, R15, 0xff, RZ, 0xc0, !PT ;  /* 0x000000ff0fff7812 */ /* 0x000fe400078cc0ff */
[----:B------:R-:W-:Y:S02]  /*b470*/  LOP3.LUT P4, RZ, R40, 0xff, RZ, 0xc0, !PT ;  /* 0x000000ff28ff7812 */ /* 0x000fe4000788c0ff */
        /* <DEDUP_REMOVED lines=15> */
[----:B------:R-:W-:Y:S02]  /*b570*/  LOP3.LUT P0, RZ, R36, 0xff, RZ, 0xc0, !PT ;  /* 0x000000ff24ff7812 */ /* 0x000fe4000780c0ff */
[----:B------:R-:W-:Y:S02]  /*b580*/  PLOP3.LUT P1, PT, P1, P3, PT, 0x80, 0x0 ;  /* 0x000000000000781c */ /* 0x000fe40000f27070 */
        /* <DEDUP_REMOVED lines=15> */
[----:B------:R-:W-:-:S02]  /*b680*/  LOP3.LUT P4, RZ, R31, 0xff, RZ, 0xc0, !PT ;  /* 0x000000ff1fff7812 */ /* 0x000fc4000788c0ff */
[----:B------:R-:W-:Y:S02]  /*b690*/  LOP3.LUT P3, RZ, R6, 0xff, RZ, 0xc0, !PT ;  /* 0x000000ff06ff7812 */ /* 0x000fe4000786c0ff */
[----:B------:R-:W-:Y:S02]  /*b6a0*/  LOP3.LUT P1, RZ, R30, 0xff, RZ, 0xc0, !PT ;  /* 0x000000ff1eff7812 */ /* 0x000fe4000782c0ff */
        /* <DEDUP_REMOVED lines=8> */
.L_x_4002:
[----:B------:R-:W-:Y:S05]  /*b730*/  BSYNC B0 ;  /* 0x0000000000007941 */ /* 0x000fea0003800000 */
.L_x_4001:
[----:B------:R-:W-:Y:S02]  /*b740*/  LOP3.LUT P2, RZ, R18, 0xff, RZ, 0xc0, !PT ;  /* 0x000000ff12ff7812 */ /* 0x000fe4000784c0ff */
[----:B------:R-:W-:Y:S02]  /*b750*/  LOP3.LUT P0, RZ, R25, 0xff, RZ, 0xc0, !PT ;  /* 0x000000ff19ff7812 */ /* 0x000fe4000780c0ff */
[----:B------:R-:W-:Y:S02]  /*b760*/  LOP3.LUT P6, RZ, R12, 0xff, RZ, 0xc0, !PT ;  /* 0x000000ff0cff7812 */ /* 0x000fe400078cc0ff */
[----:B------:R-:W-:Y:S02]  /*b770*/  LOP3.LUT P3, RZ, R15, 0xff, RZ, 0xc0, !PT ;  /* 0x000000ff0fff7812 */ /* 0x000fe4000786c0ff */
[----:B------:R-:W-:Y:S02]  /*b780*/  PLOP3.LUT P2, PT, P6, P0, P2, 0x80, 0x0 ;  /* 0x000000000000781c */ /* 0x000fe40003741020 */
[----:B------:R-:W-:-:S02]  /*b790*/  LOP3.LUT P4, RZ, R24, 0xff, RZ, 0xc0, !PT ;  /* 0x000000ff18ff7812 */ /* 0x000fc4000788c0ff */
[----:B------:R-:W-:Y:S02]  /*b7a0*/  LOP3.LUT P1, RZ, R14, 0xff, RZ, 0xc0, !PT ;  /* 0x000000ff0eff7812 */ /* 0x000fe4000782c0ff */
[----:B------:R-:W-:Y:S02]  /*b7b0*/  LOP3.LUT P5, RZ, R11, 0xff, RZ, 0xc0, !PT ;  /* 0x000000ff0bff7812 */ /* 0x000fe400078ac0ff */
[----:B------:R-:W-:Y:S02]  /*b7c0*/  LOP3.LUT P0, RZ, R21, 0xff, RZ, 0xc0, !PT ;  /* 0x000000ff15ff7812 */ /* 0x000fe4000780c0ff */
[----:B------:R-:W-:Y:S02]  /*b7d0*/  LOP3.LUT P6, RZ, R10, 0xff, RZ, 0xc0, !PT ;  /* 0x000000ff0aff7812 */ /* 0x000fe400078cc0ff */
[----:B------:R-:W-:Y:S02]  /*b7e0*/  PLOP3.LUT P3, PT, P5, P4, P3, 0x80, 0x0 ;  /* 0x000000000000781c */ /* 0x000fe40002f69030 */
[----:B------:R-:W-:-:S02]  /*b7f0*/  PLOP3.LUT P1, PT, P6, P0, P1, 0x80, 0x0 ;  /* 0x000000000000781c */ /* 0x000fc40003721010 */
[----:B------:R-:W-:Y:S02]  /*b800*/  LOP3.LUT P4, RZ, R13, 0xff, RZ, 0xc0, !PT ;  /* 0x000000ff0dff7812 */ /* 0x000fe4000788c0ff */
[----:B------:R-:W-:Y:S02]  /*b810*/  LOP3.LUT P5, RZ, R20, 0xff, RZ, 0xc0, !PT ;  /* 0x000000ff14ff7812 */ /* 0x000fe400078ac0ff */
[----:B------:R-:W-:Y:S02]  /*b820*/  LOP3.LUT P6, RZ, R9, 0xff, RZ, 0xc0, !PT ;  /* 0x000000ff09ff7812 */ /* 0x000fe400078cc0ff */
[----:B------:R-:W-:Y:S02]  /*b830*/  LOP3.LUT P0, RZ, R6, 0xff, RZ, 0xc0, !PT ;  /* 0x000000ff06ff7812 */ /* 0x000fe4000780c0ff */
[----:B------:R-:W-:Y:S02]  /*b840*/  PLOP3.LUT P5, PT, P6, P5, P4, 0x80, 0x0 ;  /* 0x000000000000781c */ /* 0x000fe400037ab040 */
[----:B------:R-:W-:-:S02]  /*b850*/  PLOP3.LUT P1, PT, P1, P0, PT, 0x80, 0x0 ;  /* 0x000000000000781c */ /* 0x000fc40000f21070 */
        /* <DEDUP_REMOVED lines=9> */
[----:B------:R-:W-:Y:S01]  /*b8f0*/  SEL R26, RZ, 0x1, !P0 ;  /* 0x00000001ff1a7807 */ /* 0x000fe20004000000 */
[----:B------:R-:W-:Y:S06]  /*b900*/  BRA `(.L_x_3969) ;  /* 0x0000003000547947 */ /* 0x000fec0003800000 */
.L_x_3986:
        /* <DEDUP_REMOVED lines=34> */
.L_x_4006:
[----:B------:R-:W-:Y:S02]  /*bb30*/  IMAD R6, R25, R4, RZ ;  /* 0x0000000419067224 */ /* 0x000fe400078e02ff */
[----:B------:R-:W-:-:S03]  /*bb40*/  IMAD.IADD R4, R3, 0x1, R4 ;  /* 0x0000000103047824 */ /* 0x000fc600078e0204 */
[----:B------:R-:W-:Y:S01]  /*bb50*/  LOP3.LUT R7, R6, 0xfffffffc, RZ, 0xc0, !PT ;  /* 0xfffffffc06077812 */ /* 0x000fe200078ec0ff */
[CC--:B------:R-:W-:Y:S02]  /*bb60*/  IMAD R30, R4.reuse, R25.reuse, RZ ;  /* 0x00000019041e7224 */ /* 0x0c0fe400078e02ff */
[----:B------:R-:W-:Y:S01]  /*bb70*/  IMAD.IADD R4, R4, 0x1, R3 ;  /* 0x0000000104047824 */ /* 0x000fe200078e0203 */
[-C--:B------:R-:W-:Y:S02]  /*bb80*/  IADD3 R6, P0, R7, R16.reuse, RZ ;  /* 0x0000001007067210 */ /* 0x080fe40007f1e0ff */
[----:B------:R-:W-:Y:S01]  /*bb90*/  LOP3.LUT R31, R30, 0xfffffffc, RZ, 0xc0, !PT ;  /* 0xfffffffc1e1f7812 */ /* 0x000fe200078ec0ff */
[----:B------:R-:W-:Y:S02]  /*bba0*/  IMAD R32, R4, R25, RZ ;  /* 0x0000001904207224 */ /* 0x000fe400078e02ff */
[----:B------:R-:W-:Y:S01]  /*bbb0*/  IMAD.X R7, RZ, RZ, R19, P0 ;  /* 0x000000ffff077224 */ /* 0x000fe200000e0613 */
[----:B------:R-:W-:-:S02]  /*bbc0*/  IADD3 R30, P0, R31, R16, RZ ;  /* 0x000000101f1e7210 */ /* 0x000fc40007f1e0ff */
[----:B------:R-:W-:Y:S02]  /*bbd0*/  LOP3.LUT R35, R32, 0xfffffffc, RZ, 0xc0, !PT ;  /* 0xfffffffc20237812 */ /* 0x000fe400078ec0ff */
[----:B------:R0:W2:Y:S01]  /*bbe0*/  LDG.E R37, desc[UR58][R6.64] ;  /* 0x0000003a06257981 */ /* 0x0000a2000c1e1900 */
[----:B------:R-:W-:Y:S01]  /*bbf0*/  IMAD.X R31, RZ, RZ, R19, P0 ;  /* 0x000000ffff1f7224 */ /* 0x000fe200000e0613 */
[----:B------:R-:W-:Y:S01]  /*bc00*/  IADD3 R34, P0, R35, R16, RZ ;  /* 0x0000001023227210 */ /* 0x000fe20007f1e0ff */
[----:B------:R-:W-:-:S03]  /*bc10*/  IMAD.IADD R4, R4, 0x1, R3 ;  /* 0x0000000104047824 */ /* 0x000fc600078e0203 */
[----:B------:R-:W3:Y:S01]  /*bc20*/  LDG.E R40, desc[UR58][R30.64] ;  /* 0x0000003a1e287981 */ /* 0x000ee2000c1e1900 */
[----:B------:R-:W-:Y:S02]  /*bc30*/  IMAD.X R35, RZ, RZ, R19, P0 ;  /* 0x000000ffff237224 */ /* 0x000fe400000e0613 */
[----:B0-----:R-:W-:-:S03]  /*bc40*/  IMAD R6, R4, R25, RZ ;  /* 0x0000001904067224 */ /* 0x001fc600078e02ff */
[----:B------:R-:W4:Y:S02]  /*bc50*/  LDG.E R32, desc[UR58][R34.64] ;  /* 0x0000003a22207981 */ /* 0x000f24000c1e1900 */
[----:B------:R-:W-:-:S04]  /*bc60*/  LOP3.LUT R7, R6, 0xfffffffc, RZ, 0xc0, !PT ;  /* 0xfffffffc06077812 */ /* 0x000fc800078ec0ff */
[----:B------:R-:W-:-:S05]  /*bc70*/  IADD3 R6, P0, R7, R16, RZ ;  /* 0x0000001007067210 */ /* 0x000fca0007f1e0ff */
[----:B------:R-:W-:-:S05]  /*bc80*/  IMAD.X R7, RZ, RZ, R19, P0 ;  /* 0x000000ffff077224 */ /* 0x000fca00000e0613 */
[----:B------:R0:W5:Y:S01]  /*bc90*/  LDG.E R33, desc[UR58][R6.64] ;  /* 0x0000003a06217981 */ /* 0x000162000c1e1900 */
        /* <DEDUP_REMOVED lines=9> */
[C---:B--2---:R-:W-:Y:S02]  /*bd30*/  PRMT R36, R37.reuse, 0x7772, RZ ;  /* 0x0000777225247816 */ /* 0x044fe400000000ff */
[----:B0-----:R-:W-:Y:S02]  /*bd40*/  PRMT R6, R37, 0x7773, RZ ;  /* 0x0000777325067816 */ /* 0x001fe400000000ff */
[----:B------:R-:W-:Y:S02]  /*bd50*/  ISETP.NE.AND P6, PT, R36, RZ, P6 ;  /* 0x000000ff2400720c */ /* 0x000fe400037c5270 */
[----:B------:R-:W-:-:S02]  /*bd60*/  ISETP.NE.AND P5, PT, R6, RZ, P5 ;  /* 0x000000ff0600720c */ /* 0x000fc40002fa5270 */
[----:B------:R-:W-:Y:S02]  /*bd70*/  SEL R13, RZ, 0x1, !P6 ;  /* 0x00000001ff0d7807 */ /* 0x000fe40007000000 */
[C---:B------:R-:W-:Y:S02]  /*bd80*/  PRMT R30, R37.reuse, 0x7770, RZ ;  /* 0x00007770251e7816 */ /* 0x040fe400000000ff */
[----:B------:R-:W-:Y:S02]  /*bd90*/  PRMT R31, R37, 0x7771, RZ ;  /* 0x00007771251f7816 */ /* 0x000fe400000000ff */
[----:B------:R-:W-:Y:S02]  /*bda0*/  LOP3.LUT P6, RZ, R18, 0xff, RZ, 0xc0, !PT ;  /* 0x000000ff12ff7812 */ /* 0x000fe400078cc0ff */
[----:B----4-:R-:W-:Y:S02]  /*bdb0*/  PRMT R34, R32, 0x7771, RZ ;  /* 0x0000777120227816 */ /* 0x010fe400000000ff */
[----:B---3--:R-:W-:-:S02]  /*bdc0*/  PRMT R37, R40, 0x7770, RZ ;  /* 0x0000777028257816 */ /* 0x008fc400000000ff */
[C---:B------:R-:W-:Y:S02]  /*bdd0*/  PRMT R39, R40.reuse, 0x7771, RZ ;  /* 0x0000777128277816 */ /* 0x040fe400000000ff */
[----:B------:R-:W-:Y:S02]  /*bde0*/  SEL R12, RZ, 0x1, !P5 ;  /* 0x00000001ff0c7807 */ /* 0x000fe40006800000 */
[C---:B------:R-:W-:Y:S02]  /*bdf0*/  PRMT R38, R40.reuse, 0x7772, RZ ;  /* 0x0000777228267816 */ /* 0x040fe400000000ff */
[----:B------:R-:W-:Y:S02]  /*be00*/  PRMT R7, R40, 0x7773, RZ ;  /* 0x0000777328077816 */ /* 0x000fe400000000ff */
[----:B------:R-:W-:Y:S01]  /*be10*/  LOP3.LUT P5, RZ, R15, 0xff, RZ, 0xc0, !PT ;  /* 0x000000ff0fff7812 */ /* 0x000fe200078ac0ff */
[----:B------:R-:W-:Y:S01]  /*be20*/  IMAD R15, R3, 0x3, R4 ;  /* 0x00000003030f7824 */ /* 0x000fe200078e0204 */
[----:B------:R-:W-:-:S02]  /*be30*/  PRMT R40, R32, 0x7772, RZ ;  /* 0x0000777220287816 */ /* 0x000fc400000000ff */
[----:B------:R-:W-:Y:S02]  /*be40*/  ISETP.NE.AND P6, PT, R34, RZ, P6 ;  /* 0x000000ff2200720c */ /* 0x000fe400037c5270 */
[----:B------:R-:W-:Y:S02]  /*be50*/  ISETP.NE.AND P4, PT, R37, RZ, P4 ;  /* 0x000000ff2500720c */ /* 0x000fe40002785270 */
[----:B------:R-:W-:Y:S02]  /*be60*/  ISETP.NE.AND P5, PT, R40, RZ, P5 ;  /* 0x000000ff2800720c */ /* 0x000fe40002fa5270 */
[----:B------:R-:W-:Y:S02]  /*be70*/  SEL R18, RZ, 0x1, !P6 ;  /* 0x00000001ff127807 */ /* 0x000fe40007000000 */
[----:B------:R-:W-:Y:S02]  /*be80*/  SEL R11, RZ, 0x1, !P4 ;  /* 0x00000001ff0b7807 */ /* 0x000fe40006000000 */
[----:B------:R-:W-:-:S02]  /*be90*/  PRMT R35, R32, 0x7770, RZ ;  /* 0x0000777020237816 */ /* 0x000fc400000000ff */
[----:B------:R-:W-:Y:S02]  /*bea0*/  ISETP.GE.U32.AND P6, PT, R15, R0, PT ;  /* 0x000000000f00720c */ /* 0x000fe40003fc6070 */
[----:B------:R-:W-:Y:S02]  /*beb0*/  LOP3.LUT P4, RZ, R24, 0xff, RZ, 0xc0, !PT ;  /* 0x000000ff18ff7812 */ /* 0x000fe4000788c0ff */
[----:B------:R-:W-:Y:S02]  /*bec0*/  PRMT R32, R32, 0x7773, RZ ;  /* 0x0000777320207816 */ /* 0x000fe400000000ff */
[----:B------:R-:W-:Y:S02]  /*bed0*/  SEL R15, RZ, 0x1, !P5 ;  /* 0x00000001ff0f7807 */ /* 0x000fe40006800000 */
[----:B------:R-:W-:Y:S02]  /*bee0*/  ISETP.NE.AND P5, PT, R30, RZ, PT ;  /* 0x000000ff1e00720c */ /* 0x000fe40003fa5270 */
[----:B------:R-:W-:-:S02]  /*bef0*/  ISETP.NE.AND P3, PT, R39, RZ, P3 ;  /* 0x000000ff2700720c */ /* 0x000fc40001f65270 */
[----:B------:R-:W-:Y:S02]  /*bf00*/  ISETP.NE.AND P4, PT, R32, RZ, P4 ;  /* 0x000000ff2000720c */ /* 0x000fe40002785270 */
[----:B------:R-:W-:Y:S02]  /*bf10*/  SEL R10, RZ, 0x1, !P3 ;  /* 0x00000001ff0a7807 */ /* 0x000fe40005800000 */
[----:B------:R-:W-:Y:S02]  /*bf20*/  LOP3.LUT P3, RZ, R27, 0xff, RZ, 0xc0, !PT ;  /* 0x000000ff1bff7812 */ /* 0x000fe4000786c0ff */
[----:B-----5:R-:W-:Y:S02]  /*bf30*/  PRMT R41, R33, 0x7770, RZ ;  /* 0x0000777021297816 */ /* 0x020fe400000000ff */
[----:B------:R-:W-:Y:S02]  /*bf40*/  SEL R24, RZ, 0x1, !P4 ;  /* 0x00000001ff187807 */ /* 0x000fe40006000000 */
[----:B------:R-:W-:-:S02]  /*bf50*/  ISETP.NE.AND P4, PT, R31, RZ, PT ;  /* 0x000000ff1f00720c */ /* 0x000fc40003f85270 */
[----:B------:R-:W-:Y:S02]  /*bf60*/  ISETP.NE.AND P1, PT, R30, RZ, P1 ;  /* 0x000000ff1e00720c */ /* 0x000fe40000f25270 */
[----:B------:R-:W-:Y:S02]  /*bf70*/  ISETP.NE.AND P2, PT, R38, RZ, P2 ;  /* 0x000000ff2600720c */ /* 0x000fe40001745270 */
[----:B------:R-:W-:Y:S02]  /*bf80*/  ISETP.NE.AND P3, PT, R41, RZ, P3 ;  /* 0x000000ff2900720c */ /* 0x000fe40001f65270 */
[----:B------:R-:W-:Y:S02]  /*bf90*/  SEL R9, RZ, 0x1, !P1 ;  /* 0x00000001ff097807 */ /* 0x000fe40004800000 */
[----:B------:R-:W-:Y:S02]  /*bfa0*/  @P5 LOP3.LUT R26, R26, 0x200, RZ, 0xfc, !PT ;  /* 0x000002001a1a5812 */ /* 0x000fe400078efcff */
[----:B------:R-:W-:-:S02]  /*bfb0*/  LOP3.LUT P1, RZ, R20, 0xff, RZ, 0xc0, !PT ;  /* 0x000000ff14ff7812 */ /* 0x000fc4000782c0ff */
[----:B------:R-:W-:Y:S02]  /*bfc0*/  SEL R14, RZ, 0x1, !P2 ;  /* 0x00000001ff0e7807 */ /* 0x000fe40005000000 */
[----:B------:R-:W-:Y:S02]  /*bfd0*/  LOP3.LUT P2, RZ, R28, 0xff, RZ, 0xc0, !PT ;  /* 0x000000ff1cff7812 */ /* 0x000fe4000784c0ff */
[----:B------:R-:W-:Y:S02]  /*bfe0*/  PRMT R42, R33, 0x7771, RZ ;  /* 0x00007771212a7816 */ /* 0x000fe400000000ff */
[----:B------:R-:W-:Y:S02]  /*bff0*/  SEL R27, RZ, 0x1, !P3 ;  /* 0x00000001ff1b7807 */ /* 0x000fe40005800000 */
[----:B------:R-:W-:Y:S02]  /*c000*/  ISETP.NE.AND P3, PT, R36, RZ, PT ;  /* 0x000000ff2400720c */ /* 0x000fe40003f65270 */
[----:B------:R-:W-:-:S02]  /*c010*/  ISETP.NE.AND P0, PT, R31, RZ, P0 ;  /* 0x000000ff1f00720c */ /* 0x000fc40000705270 */
[----:B------:R-:W-:Y:S02]  /*c020*/  LOP3.LUT R26, R26, 0xfffffeff, RZ, 0xc0, !PT ;  /* 0xfffffeff1a1a7812 */ /* 0x000fe400078ec0ff */
        /* <DEDUP_REMOVED lines=10> */
[----:B------:R-:W-:-:S02]  /*c0d0*/  LOP3.LUT R26, R26, 0xffffff7f, RZ, 0xc0, !PT ;  /* 0xffffff7f1a1a7812 */ /* 0x000fc400078ec0ff */
[----:B------:R-:W-:Y:S02]  /*c0e0*/  ISETP.NE.AND P0, PT, R35, RZ, P0 ;  /* 0x000000ff2300720c */ /* 0x000fe40000705270 */
[----:B------:R-:W-:Y:S02]  /*c0f0*/  ISETP.NE.AND P1, PT, R43, RZ, P1 ;  /* 0x000000ff2b00720c */ /* 0x000fe40000f25270 */
[----:B------:R-:W-:Y:S02]  /*c100*/  @P3 LOP3.LUT R26, R26, 0x80, RZ, 0xfc, !PT ;  /* 0x000000801a1a3812 */ /* 0x000fe400078efcff */
[----:B------:R-:W-:Y:S02]  /*c110*/  SEL R21, RZ, 0x1, !P0 ;  /* 0x00000001ff157807 */ /* 0x000fe40004000000 */
[----:B------:R-:W-:Y:S02]  /*c120*/  LOP3.LUT P0, RZ, R5, 0xff, RZ, 0xc0, !PT ;  /* 0x000000ff05ff7812 */ /* 0x000fe4000780c0ff */
[----:B------:R-:W-:-:S02]  /*c130*/  PRMT R33, R33, 0x7773, RZ ;  /* 0x0000777321217816 */ /* 0x000fc400000000ff */
[----:B------:R-:W-:Y:S02]  /*c140*/  SEL R29, RZ, 0x1, !P1 ;  /* 0x00000001ff1d7807 */ /* 0x000fe40004800000 */
[----:B------:R-:W-:Y:S02]  /*c150*/  ISETP.NE.AND P1, PT, R37, RZ, PT ;  /* 0x000000ff2500720c */ /* 0x000fe40003f25270 */
[----:B------:R-:W-:Y:S02]  /*c160*/  LOP3.LUT R26, R26, 0xffffffbf, RZ, 0xc0, !PT ;  /* 0xffffffbf1a1a7812 */ /* 0x000fe400078ec0ff */
[----:B------:R-:W-:Y:S02]  /*c170*/  ISETP.NE.AND P0, PT, R33, RZ, P0 ;  /* 0x000000ff2100720c */ /* 0x000fe40000705270 */
[----:B------:R-:W-:Y:S02]  /*c180*/  @P2 LOP3.LUT R26, R26, 0x40, RZ, 0xfc, !PT ;  /* 0x000000401a1a2812 */ /* 0x000fe400078efcff */
[----:B------:R-:W-:-:S02]  /*c190*/  SEL R5, RZ, 0x1, !P0 ;  /* 0x00000001ff057807 */ /* 0x000fc40004000000 */
[----:B------:R-:W-:Y:S02]  /*c1a0*/  ISETP.NE.AND P0, PT, R39, RZ, PT ;  /* 0x000000ff2700720c */ /* 0x000fe40003f05270 */
[----:B------:R-:W-:Y:S02]  /*c1b0*/  LOP3.LUT R26, R26, 0xffffffdf, RZ, 0xc0, !PT ;  /* 0xffffffdf1a1a7812 */ /* 0x000fe400078ec0ff */
[----:B------:R-:W-:Y:S02]  /*c1c0*/  ISETP.NE.AND P2, PT, R38, RZ, PT ;  /* 0x000000ff2600720c */ /* 0x000fe40003f45270 */
        /* <DEDUP_REMOVED lines=10> */
[----:B------:R-:W-:Y:S02]  /*c270*/  LOP3.LUT R26, R26, 0xfffffffb, RZ, 0xc0, !PT ;  /* 0xfffffffb1a1a7812 */ /* 0x000fe400078ec0ff */
[----:B------:R-:W-:Y:S02]  /*c280*/  ISETP.NE.AND P5, PT, R33, RZ, PT ;  /* 0x000000ff2100720c */ /* 0x000fe40003fa5270 */
        /* <DEDUP_REMOVED lines=10> */
.L_x_4005:
[----:B------:R-:W-:Y:S02]  /*c330*/  P2R R26, PR, RZ, 0x8 ;  /* 0x00000008ff1a7803 */ /* 0x000fe40000000000 */
[----:B------:R-:W-:Y:S02]  /*c340*/  ISETP.NE.AND P3, PT, R30, RZ, PT ;  /* 0x000000ff1e00720c */ /* 0x000fe40003f65270 */
[----:B------:R-:W-:Y:S02]  /*c350*/  ISETP.NE.AND P6, PT, R31, RZ, PT ;  /* 0x000000ff1f00720c */ /* 0x000fe40003fc5270 */
[----:B------:R-:W-:Y:S02]  /*c360*/  P2R R30, PR, RZ, 0x10 ;  /* 0x00000010ff1e7803 */ /* 0x000fe40000000000 */
[----:B------:R-:W-:Y:S02]  /*c370*/  P2R R43, PR, RZ, 0x20 ;  /* 0x00000020ff2b7803 */ /* 0x000fe40000000000 */
[----:B------:R-:W-:-:S02]  /*c380*/  SEL R32, RZ, 0x1, !P3 ;  /* 0x00000001ff207807 */ /* 0x000fc40005800000 */
[----:B------:R-:W-:Y:S02]  /*c390*/  ISETP.NE.AND P5, PT, R36, RZ, PT ;  /* 0x000000ff2400720c */ /* 0x000fe40003fa5270 */
[----:B------:R-:W-:Y:S02]  /*c3a0*/  ISETP.NE.AND P4, PT, R6, RZ, PT ;  /* 0x000000ff0600720c */ /* 0x000fe40003f85270 */
[----:B------:R-:W-:Y:S02]  /*c3b0*/  ISETP.NE.AND P3, PT, R37, RZ, PT ;  /* 0x000000ff2500720c */ /* 0x000fe40003f65270 */
        /* <DEDUP_REMOVED lines=17> */
[----:B------:R-:W-:Y:S02]  /*c4d0*/  SEL R44, RZ, 0x1, !P0 ;  /* 0x00000001ff2c7807 */ /* 0x000fe40004000000 */
[----:B------:R-:W-:Y:S02]  /*c4e0*/  SEL R30, RZ, 0x1, !P3 ;  /* 0x00000001ff1e7807 */ /* 0x000fe40005800000 */
[----:B------:R-:W-:Y:S02]  /*c4f0*/  SEL R7, RZ, 0x1, !P4 ;  /* 0x00000001ff077807 */ /* 0x000fe40006000000 */
[----:B------:R-:W-:-:S02]  /*c500*/  SEL R6, RZ, 0x1, !P5 ;  /* 0x00000001ff067807 */ /* 0x000fc40006800000 */
        /* <DEDUP_REMOVED lines=8> */
[----:B------:R-:W-:Y:S02]  /*c590*/  SEL R45, RZ, 0x1, !P1 ;  /* 0x00000001ff2d7807 */ /* 0x000fe40004800000 */
[----:B------:R-:W-:Y:S02]  /*c5a0*/  SEL R26, RZ, 0x1, !P2 ;  /* 0x00000001ff1a7807 */ /* 0x000fe40005000000 */
[----:B------:R-:W-:Y:S02]  /*c5b0*/  PRMT R40, R30, 0x7610, R40 ;  /* 0x000076101e287816 */ /* 0x000fe40000000028 */
[----:B------:R-:W-:-:S02]  /*c5c0*/  PRMT R42, R7, 0x7610, R42 ;  /* 0x00007610072a7816 */ /* 0x000fc4000000002a */
[----:B------:R-:W-:-:S07]  /*c5d0*/  PRMT R44, R6, 0x7610, R44 ;  /* 0x00007610062c7816 */ /* 0x000fce000000002c */
.L_x_4004:
[----:B------:R-:W-:Y:S05]  /*c5e0*/  BSYNC B0 ;  /* 0x0000000000007941 */ /* 0x000fea0003800000 */
.L_x_4003:
[----:B------:R-:W-:Y:S01]  /*c5f0*/  ISETP.GE.U32.AND P0, PT, R4, R0, PT ;  /* 0x000000000400720c */ /* 0x000fe20003f06070 */
[----:B------:R-:W-:-:S12]  /*c600*/  BSSY B0, `(.L_x_4007) ;  /* 0x0000052000007945 */ /* 0x000fd80003800000 */
[----:B------:R-:W-:Y:S05]  /*c610*/  @P0 BRA `(.L_x_4008) ;  /* 0x0000000400400947 */ /* 0x000fea0003800000 */
[----:B------:R-:W-:-:S05]  /*c620*/  IMAD R6, R4, R25, RZ ;  /* 0x0000001904067224 */ /* 0x000fca00078e02ff */
[----:B------:R-:W-:-:S04]  /*c630*/  LOP3.LUT R7, R6, 0xfffffffc, RZ, 0xc0, !PT ;  /* 0xfffffffc06077812 */ /* 0x000fc800078ec0ff */
[----:B------:R-:W-:-:S05]  /*c640*/  IADD3 R6, P1, R7, R16, RZ ;  /* 0x0000001007067210 */ /* 0x000fca0007f3e0ff */
[----:B------:R-:W-:-:S05]  /*c650*/  IMAD.X R7, RZ, RZ, R19, P1 ;  /* 0x000000ffff077224 */ /* 0x000fca00008e0613 */
[----:B------:R-:W2:Y:S02]  /*c660*/  LDG.E R6, desc[UR58][R6.64] ;  /* 0x0000003a06067981 */ /* 0x000ea4000c1e1900 */
[C---:B--2---:R-:W-:Y:S02]  /*c670*/  PRMT R30, R6.reuse, 0x7770, RZ ;  /* 0x00007770061e7816 */ /* 0x044fe400000000ff */
[----:B------:R-:W-:Y:S02]  /*c680*/  PRMT R32, R6, 0x7771, RZ ;  /* 0x0000777106207816 */ /* 0x000fe400000000ff */
[----:B------:R-:W-:Y:S01]  /*c690*/  ISETP.NE.AND P1, PT, R30, RZ, PT ;  /* 0x000000ff1e00720c */ /* 0x000fe20003f25270 */
[----:B------:R-:W-:Y:S01]  /*c6a0*/  IMAD.IADD R30, R4, 0x1, R3 ;  /* 0x00000001041e7824 */ /* 0x000fe200078e0203 */
[C---:B------:R-:W-:Y:S02]  /*c6b0*/  PRMT R34, R6.reuse, 0x7772, RZ ;  /* 0x0000777206227816 */ /* 0x040fe400000000ff */
[----:B------:R-:W-:-:S02]  /*c6c0*/  PRMT R35, R6, 0x7773, RZ ;  /* 0x0000777306237816 */ /* 0x000fc400000000ff */
[----:B------:R-:W-:Y:S02]  /*c6d0*/  ISETP.GE.U32.AND P5, PT, R30, R0, PT ;  /* 0x000000001e00720c */ /* 0x000fe40003fa6070 */
[----:B------:R-:W-:Y:S02]  /*c6e0*/  ISETP.NE.AND P2, PT, R32, RZ, PT ;  /* 0x000000ff2000720c */ /* 0x000fe40003f45270 */
[----:B------:R-:W-:Y:S02]  /*c6f0*/  ISETP.NE.AND P3, PT, R34, RZ, PT ;  /* 0x000000ff2200720c */ /* 0x000fe40003f65270 */
[----:B------:R-:W-:Y:S02]  /*c700*/  ISETP.NE.AND P4, PT, R35, RZ, PT ;  /* 0x000000ff2300720c */ /* 0x000fe40003f85270 */
[----:B------:R-:W-:Y:S02]  /*c710*/  SEL R32, RZ, 0x1, !P1 ;  /* 0x00000001ff207807 */ /* 0x000fe40004800000 */
[----:B------:R-:W-:-:S02]  /*c720*/  SEL R36, RZ, 0x1, !P2 ;  /* 0x00000001ff247807 */ /* 0x000fc40005000000 */
[----:B------:R-:W-:Y:S02]  /*c730*/  SEL R35, RZ, 0x1, !P3 ;  /* 0x00000001ff237807 */ /* 0x000fe40005800000 */
        /* <DEDUP_REMOVED lines=40> */
[----:B------:R-:W-:Y:S02]  /*c9c0*/  @!P3 PRMT R19, R30, 0x7772, RZ ;  /* 0x000077721e13b816 */ /* 0x000fe400000000ff */
[----:B------:R-:W-:Y:S02]  /*c9d0*/  @!P3 ISETP.NE.AND P5, PT, R16, RZ, PT ;  /* 0x000000ff1000b20c */ /* 0x000fe40003fa5270 */
[----:B------:R-:W-:Y:S02]  /*c9e0*/  @!P3 PRMT R6, R30, 0x7773, RZ ;  /* 0x000077731e06b816 */ /* 0x000fe400000000ff */
[----:B------:R-:W-:Y:S02]  /*c9f0*/  @!P3 ISETP.NE.AND P6, PT, R25, RZ, PT ;  /* 0x000000ff1900b20c */ /* 0x000fe40003fc5270 */
[----:B------:R-:W-:Y:S02]  /*ca00*/  @!P3 ISETP.NE.AND P4, PT, R19, RZ, PT ;  /* 0x000000ff1300b20c */ /* 0x000fe40003f85270 */
[----:B------:R-:W-:-:S02]  /*ca10*/  PRMT R16, R7, 0x7772, RZ ;  /* 0x0000777207107816 */ /* 0x000fc400000000ff */
[----:B------:R-:W-:Y:S02]  /*ca20*/  @!P3 SEL R19, RZ, 0x1, !P5 ;  /* 0x00000001ff13b807 */ /* 0x000fe40006800000 */
        /* <DEDUP_REMOVED lines=15> */
.L_x_4008:
[----:B------:R-:W-:Y:S05]  /*cb20*/  BSYNC B0 ;  /* 0x0000000000007941 */ /* 0x000fea0003800000 */
.L_x_4007:
        /* <DEDUP_REMOVED lines=75> */
.L_x_4010:
[----:B------:R-:W-:Y:S05]  /*cfe0*/  BSYNC B0 ;  /* 0x0000000000007941 */ /* 0x000fea0003800000 */
.L_x_4009:
        /* <DEDUP_REMOVED lines=29> */
.L_x_3985:
[----:B------:R-:W0:Y:S01]  /*d1c0*/  LDC R3, c[0x0][0x220] ;  /* 0x00008800ff037b82 */ /* 0x000e220000000800 */
[----:B------:R-:W-:Y:S01]  /*d1d0*/  ULDC.U8 UR4, c[0x0][0x211] ;  /* 0x0000844000047ab9 */ /* 0x000fe20000000000 */
[----:B------:R-:W-:Y:S01]  /*d1e0*/  IMAD.MOV.U32 R18, RZ, RZ, R4 ;  /* 0x000000ffff127224 */ /* 0x000fe200078e0004 */
[----:B------:R-:W-:Y:S01]  /*d1f0*/  MOV R8, UR4 ;  /* 0x0000000400087c02 */ /* 0x000fe20008000f00 */
[----:B------:R-:W-:Y:S01]  /*d200*/  IMAD.U32 R11, RZ, RZ, UR4 ;  /* 0x00000004ff0b7e24 */ /* 0x000fe2000f8e00ff */
[----:B------:R-:W-:Y:S01]  /*d210*/  BSSY B0, `(.L_x_4011) ;  /* 0x00000cc000007945 */ /* 0x000fe20003800000 */
[----:B------:R-:W-:Y:S02]  /*d220*/  IMAD.U32 R9, RZ, RZ, UR4 ;  /* 0x00000004ff097e24 */ /* 0x000fe4000f8e00ff */
        /* <DEDUP_REMOVED lines=12> */
[----:B------:R-:W-:Y:S01]  /*d2f0*/  IMAD.U32 R6, RZ, RZ, UR4 ;  /* 0x00000004ff067e24 */ /* 0x000fe2000f8e00ff */
[----:B------:R-:W-:Y:S01]  /*d300*/  MOV R5, UR4 ;  /* 0x0000000400057c02 */ /* 0x000fe20008000f00 */
[----:B------:R-:W-:-:S10]  /*d310*/  IMAD.U32 R4, RZ, RZ, UR4 ;  /* 0x00000004ff047e24 */ /* 0x000fd4000f8e00ff */
        /* <DEDUP_REMOVED lines=17> */
.L_x_4014:
[C---:B------:R-:W-:Y:S01]  /*d430*/  LOP3.LUT R29, R18.reuse, 0xfffffffc, RZ, 0xc0, !PT ;  /* 0xfffffffc121d7812 */ /* 0x040fe200078ec0ff */
[----:B------:R-:W-:-:S03]  /*d440*/  IMAD.IADD R18, R18, 0x1, R3 ;  /* 0x0000000112127824 */ /* 0x000fc600078e0203 */
[-C--:B------:R-:W-:Y:S02]  /*d450*/  IADD3 R28, P0, R29, R16.reuse, RZ ;  /* 0x000000101d1c7210 */ /* 0x080fe40007f1e0ff */
[C---:B------:R-:W-:Y:S01]  /*d460*/  LOP3.LUT R35, R18.reuse, 0xfffffffc, RZ, 0xc0, !PT ;  /* 0xfffffffc12237812 */ /* 0x040fe200078ec0ff */
[----:B------:R-:W-:Y:S02]  /*d470*/  IMAD.IADD R18, R18, 0x1, R3 ;  /* 0x0000000112127824 */ /* 0x000fe400078e0203 */
[--C-:B------:R-:W-:Y:S01]  /*d480*/  IMAD.X R29, RZ, RZ, R19.reuse, P0 ;  /* 0x000000ffff1d7224 */ /* 0x100fe200000e0613 */
[-C--:B------:R-:W-:Y:S02]  /*d490*/  IADD3 R34, P0, R35, R16.reuse, RZ ;  /* 0x0000001023227210 */ /* 0x080fe40007f1e0ff */
[C---:B------:R-:W-:Y:S02]  /*d4a0*/  LOP3.LUT R31, R18.reuse, 0xfffffffc, RZ, 0xc0, !PT ;  /* 0xfffffffc121f7812 */ /* 0x040fe400078ec0ff */
[----:B------:R-:W2:Y:S01]  /*d4b0*/  LDG.E R37, desc[UR58][R28.64] ;  /* 0x0000003a1c257981 */ /* 0x000ea2000c1e1900 */
[----:B------:R-:W-:Y:S01]  /*d4c0*/  IMAD.X R35, RZ, RZ, R19, P0 ;  /* 0x000000ffff237224 */ /* 0x000fe200000e0613 */
[----:B------:R-:W-:Y:S01]  /*d4d0*/  IADD3 R30, P0, R31, R16, RZ ;  /* 0x000000101f1e7210 */ /* 0x000fe20007f1e0ff */
[----:B------:R-:W-:-:S03]  /*d4e0*/  IMAD.IADD R18, R18, 0x1, R3 ;  /* 0x0000000112127824 */ /* 0x000fc600078e0203 */
[----:B------:R-:W3:Y:S01]  /*d4f0*/  LDG.E R34, desc[UR58][R34.64] ;  /* 0x0000003a22227981 */ /* 0x000ee2000c1e1900 */
[----:B------:R-:W-:Y:S01]  /*d500*/  IMAD.X R31, RZ, RZ, R19, P0 ;  /* 0x000000ffff1f7224 */ /* 0x000fe200000e0613 */
[----:B------:R-:W-:-:S04]  /*d510*/  LOP3.LUT R33, R18, 0xfffffffc, RZ, 0xc0, !PT ;  /* 0xfffffffc12217812 */ /* 0x000fc800078ec0ff */
[----:B------:R2:W4:Y:S01]  /*d520*/  LDG.E R27, desc[UR58][R30.64] ;  /* 0x0000003a1e1b7981 */ /* 0x000522000c1e1900 */
[----:B------:R-:W-:-:S05]  /*d530*/  IADD3 R32, P0, R33, R16, RZ ;  /* 0x0000001021207210 */ /* 0x000fca0007f1e0ff */
[----:B------:R-:W-:-:S05]  /*d540*/  IMAD.X R33, RZ, RZ, R19, P0 ;  /* 0x000000ffff217224 */ /* 0x000fca00000e0613 */
[----:B------:R-:W5:Y:S01]  /*d550*/  LDG.E R32, desc[UR58][R32.64] ;  /* 0x0000003a20207981 */ /* 0x000f62000c1e1900 */
        /* <DEDUP_REMOVED lines=10> */
[C---:B------:R-:W-:Y:S02]  /*d600*/  PRMT R28, R37.reuse, 0x7770, RZ ;  /* 0x00007770251c7816 */ /* 0x040fe400000000ff */
[----:B------:R-:W-:Y:S02]  /*d610*/  ISETP.NE.AND P5, PT, R30, RZ, P5 ;  /* 0x000000ff1e00720c */ /* 0x000fe40002fa5270 */
[----:B------:R-:W-:-:S02]  /*d620*/  PRMT R29, R37, 0x7771, RZ ;  /* 0x00007771251d7816 */ /* 0x000fc400000000ff */
[----:B------:R-:W-:Y:S02]  /*d630*/  PRMT R36, R37, 0x7772, RZ ;  /* 0x0000777225247816 */ /* 0x000fe400000000ff */
[C---:B---3--:R-:W-:Y:S02]  /*d640*/  PRMT R37, R34.reuse, 0x7770, RZ ;  /* 0x0000777022257816 */ /* 0x048fe400000000ff */
[C---:B------:R-:W-:Y:S02]  /*d650*/  PRMT R38, R34.reuse, 0x7771, RZ ;  /* 0x0000777122267816 */ /* 0x040fe400000000ff */
[----:B------:R-:W-:Y:S02]  /*d660*/  SEL R14, RZ, 0x1, !P5 ;  /* 0x00000001ff0e7807 */ /* 0x000fe40006800000 */
[C---:B------:R-:W-:Y:S02]  /*d670*/  PRMT R39, R34.reuse, 0x7772, RZ ;  /* 0x0000777222277816 */ /* 0x040fe400000000ff */
[----:B------:R-:W-:-:S02]  /*d680*/  PRMT R31, R34, 0x7773, RZ ;  /* 0x00007773221f7816 */ /* 0x000fc400000000ff */
[----:B------:R-:W-:Y:S02]  /*d690*/  LOP3.LUT P5, RZ, R12, 0xff, RZ, 0xc0, !PT ;  /* 0x000000ff0cff7812 */ /* 0x000fe400078ac0ff */
[----:B----4-:R-:W-:Y:S02]  /*d6a0*/  PRMT R34, R27, 0x7772, RZ ;  /* 0x000077721b227816 */ /* 0x010fe400000000ff */
[----:B------:R-:W-:Y:S02]  /*d6b0*/  ISETP.NE.AND P4, PT, R37, RZ, P4 ;  /* 0x000000ff2500720c */ /* 0x000fe40002785270 */
[----:B------:R-:W-:Y:S02]  /*d6c0*/  ISETP.NE.AND P5, PT, R34, RZ, P5 ;  /* 0x000000ff2200720c */ /* 0x000fe40002fa5270 */
[----:B------:R-:W-:Y:S02]  /*d6d0*/  SEL R20, RZ, 0x1, !P4 ;  /* 0x00000001ff147807 */ /* 0x000fe40006000000 */
[----:B------:R-:W-:-:S02]  /*d6e0*/  PRMT R40, R27, 0x7770, RZ ;  /* 0x000077701b287816 */ /* 0x000fc400000000ff */
[C---:B------:R-:W-:Y:S02]  /*d6f0*/  PRMT R35, R27.reuse, 0x7771, RZ ;  /* 0x000077711b237816 */ /* 0x040fe400000000ff */
        /* <DEDUP_REMOVED lines=10> */
[----:B------:R-:W-:-:S02]  /*d7a0*/  ISETP.NE.AND P6, PT, R36, RZ, P6 ;  /* 0x000000ff2400720c */ /* 0x000fc400037c5270 */
[----:B------:R-:W-:Y:S02]  /*d7b0*/  ISETP.NE.AND P4, PT, R29, RZ, PT ;  /* 0x000000ff1d00720c */ /* 0x000fe40003f85270 */
[----:B------:R-:W-:Y:S02]  /*d7c0*/  ISETP.NE.AND P1, PT, R28, RZ, P1 ;  /* 0x000000ff1c00720c */ /* 0x000fe40000f25270 */
[----:B------:R-:W-:Y:S02]  /*d7d0*/  ISETP.NE.AND P2, PT, R39, RZ, P2 ;  /* 0x000000ff2700720c */ /* 0x000fe40001745270 */
[----:B------:R-:W-:Y:S02]  /*d7e0*/  ISETP.NE.AND P3, PT, R33, RZ, P3 ;  /* 0x000000ff2100720c */ /* 0x000fe40001f65270 */
[----:B------:R-:W-:Y:S02]  /*d7f0*/  SEL R6, RZ, 0x1, !P6 ;  /* 0x00000001ff067807 */ /* 0x000fe40007000000 */
[----:B------:R-:W-:-:S02]  /*d800*/  SEL R5, RZ, 0x1, !P1 ;  /* 0x00000001ff057807 */ /* 0x000fc40004800000 */
[----:B------:R-:W-:Y:S02]  /*d810*/  LOP3.LUT P6, RZ, R13, 0xff, RZ, 0xc0, !PT ;  /* 0x000000ff0dff7812 */ /* 0x000fe400078cc0ff */
[----:B------:R-:W-:Y:S02]  /*d820*/  @P5 LOP3.LUT R26, R26, 0x200, RZ, 0xfc, !PT ;  /* 0x000002001a1a5812 */ /* 0x000fe400078efcff */
[----:B------:R-:W-:Y:S02]  /*d830*/  LOP3.LUT P1, RZ, R21, 0xff, RZ, 0xc0, !PT ;  /* 0x000000ff15ff7812 */ /* 0x000fe4000782c0ff */
[----:B------:R-:W-:Y:S02]  /*d840*/  SEL R25, RZ, 0x1, !P2 ;  /* 0x00000001ff197807 */ /* 0x000fe40005000000 */
[----:B------:R-:W-:Y:S01]  /*d850*/  LOP3.LUT P2, RZ, R7, 0xff, RZ, 0xc0, !PT ;  /* 0x000000ff07ff7812 */ /* 0x000fe2000784c0ff */
[----:B------:R-:W-:Y:S01]  /*d860*/  IMAD R7, R3, 0x3, R18 ;  /* 0x0000000303077824 */ /* 0x000fe200078e0212 */
[----:B------:R-:W-:-:S02]  /*d870*/  PRMT R41, R32, 0x7771, RZ ;  /* 0x0000777120297816 */ /* 0x000fc400000000ff */
[----:B------:R-:W-:Y:S02]  /*d880*/  SEL R8, RZ, 0x1, !P3 ;  /* 0x00000001ff087807 */ /* 0x000fe40005800000 */
[----:B------:R-:W-:Y:S02]  /*d890*/  ISETP.NE.AND P3, PT, R36, RZ, PT ;  /* 0x000000ff2400720c */ /* 0x000fe40003f65270 */
[----:B------:R-:W-:Y:S02]  /*d8a0*/  ISETP.NE.AND P0, PT, R29, RZ, P0 ;  /* 0x000000ff1d00720c */ /* 0x000fe40000705270 */
[----:B------:R-:W-:Y:S02]  /*d8b0*/  ISETP.NE.AND P6, PT, R35, RZ, P6 ;  /* 0x000000ff2300720c */ /* 0x000fe400037c5270 */
[----:B------:R-:W-:Y:S02]  /*d8c0*/  LOP3.LUT R26, R26, 0xfffffeff, RZ, 0xc0, !PT ;  /* 0xfffffeff1a1a7812 */ /* 0x000fe400078ec0ff */
[----:B------:R-:W-:-:S02]  /*d8d0*/  ISETP.NE.AND P1, PT, R31, RZ, P1 ;  /* 0x000000ff1f00720c */ /* 0x000fc40000f25270 */
[----:B------:R-:W-:Y:S02]  /*d8e0*/  ISETP.NE.AND P2, PT, R41, RZ, P2 ;  /* 0x000000ff2900720c */ /* 0x000fe40001745270 */
[----:B------:R-:W-:Y:S02]  /*d8f0*/  SEL R4, RZ, 0x1, !P0 ;  /* 0x00000001ff047807 */ /* 0x000fe40004000000 */
[----:B------:R-:W-:Y:S02]  /*d900*/  SEL R13, RZ, 0x1, !P6 ;  /* 0x00000001ff0d7807 */ /* 0x000fe40007000000 */
[----:B------:R-:W-:Y:S02]  /*d910*/  @P4 LOP3.LUT R26, R26, 0x100, RZ, 0xfc, !PT ;  /* 0x000001001a1a4812 */ /* 0x000fe400078efcff */
[----:B------:R-:W-:Y:S02]  /*d920*/  LOP3.LUT P0, RZ, R15, 0xff, RZ, 0xc0, !PT ;  /* 0x000000ff0fff7812 */ /* 0x000fe4000780c0ff */
[----:B------:R-:W-:-:S02]  /*d930*/  SEL R21, RZ, 0x1, !P1 ;  /* 0x00000001ff157807 */ /* 0x000fc40004800000 */
[----:B------:R-:W-:Y:S02]  /*d940*/  ISETP.GE.U32.AND P6, PT, R7, R0, PT ;  /* 0x000000000700720c */ /* 0x000fe40003fc6070 */
        /* <DEDUP_REMOVED lines=42> */
.L_x_4013:
        /* <DEDUP_REMOVED lines=25> */
[----:B------:R-:W-:Y:S02]  /*dd80*/  PRMT R31, R32, 0x7610, R31 ;  /* 0x00007610201f7816 */ /* 0x000fe4000000001f */
[----:B------:R-:W-:Y:S02]  /*dd90*/  SEL R41, RZ, 0x1, !P6 ;  /* 0x00000001ff297807 */ /* 0x000fe40007000000 */
[----:B------:R-:W-:Y:S02]  /*dda0*/  SEL R43, RZ, 0x1, !P2 ;  /* 0x00000001ff2b7807 */ /* 0x000fe40005000000 */
[----:B------:R-:W-:Y:S02]  /*ddb0*/  PRMT R32, R33, 0x7610, R32 ;  /* 0x0000761021207816 */ /* 0x000fe40000000020 */
[----:B------:R-:W-:-:S02]  /*ddc0*/  SEL R28, RZ, 0x1, !P3 ;  /* 0x00000001ff1c7807 */ /* 0x000fc40005800000 */
[----:B------:R-:W-:Y:S02]  /*ddd0*/  SEL R27, RZ, 0x1, !P4 ;  /* 0x00000001ff1b7807 */ /* 0x000fe40006000000 */
[----:B------:R-:W-:Y:S02]  /*dde0*/  SEL R26, RZ, 0x1, !P5 ;  /* 0x00000001ff1a7807 */ /* 0x000fe40006800000 */
[----:B------:R-:W-:Y:S02]  /*ddf0*/  PRMT R33, R34, 0x7610, R33 ;  /* 0x0000761022217816 */ /* 0x000fe40000000021 */
        /* <DEDUP_REMOVED lines=8> */
[----:B------:R-:W-:-:S02]  /*de80*/  SEL R42, RZ, 0x1, !P0 ;  /* 0x00000001ff2a7807 */ /* 0x000fc40004000000 */
[----:B------:R-:W-:Y:S02]  /*de90*/  SEL R44, RZ, 0x1, !P1 ;  /* 0x00000001ff2c7807 */ /* 0x000fe40004800000 */
[----:B------:R-:W-:Y:S02]  /*dea0*/  PRMT R39, R28, 0x7610, R39 ;  /* 0x000076101c277816 */ /* 0x000fe40000000027 */
[----:B------:R-:W-:Y:S02]  /*deb0*/  PRMT R41, R27, 0x7610, R41 ;  /* 0x000076101b297816 */ /* 0x000fe40000000029 */
[----:B------:R-:W-:-:S07]  /*dec0*/  PRMT R43, R26, 0x7610, R43 ;  /* 0x000076101a2b7816 */ /* 0x000fce000000002b */
.L_x_4012:
[----:B------:R-:W-:Y:S05]  /*ded0*/  BSYNC B0 ;  /* 0x0000000000007941 */ /* 0x000fea0003800000 */
.L_x_4011:
[----:B------:R-:W-:Y:S01]  /*dee0*/  ISETP.GE.U32.AND P0, PT, R18, R0, PT ;  /* 0x000000001200720c */ /* 0x000fe20003f06070 */
[----:B------:R-:W-:-:S12]  /*def0*/  BSSY B0, `(.L_x_4015) ;  /* 0x000004e000007945 */ /* 0x000fd80003800000 */
[----:B------:R-:W-:Y:S05]  /*df00*/  @P0 BRA `(.L_x_4016) ;  /* 0x0000000400300947 */ /* 0x000fea0003800000 */
        /* <DEDUP_REMOVED lines=42> */
[----:B------:R-:W-:-:S05]  /*e1b0*/  IMAD.X R27, RZ, RZ, R19, P1 ;  /* 0x000000ffff1b7224 */ /* 0x000fca00008e0613 */
        /* <DEDUP_REMOVED lines=33> */
.L_x_4016:
[----:B------:R-:W-:Y:S05]  /*e3d0*/  BSYNC B0 ;  /* 0x0000000000007941 */ /* 0x000fea0003800000 */
.L_x_4015:
        /* <DEDUP_REMOVED lines=75> */
.L_x_4018:
[----:B------:R-:W-:Y:S05]  /*e890*/  BSYNC B0 ;  /* 0x0000000000007941 */ /* 0x000fea0003800000 */
.L_x_4017:
        /* <DEDUP_REMOVED lines=28> */
.L_x_3969:
[----:B------:R-:W-:Y:S05]  /*ea60*/  BSYNC B6 ;  /* 0x0000000000067941 */ /* 0x000fea0003800000 */
.L_x_3968:
        /* <DEDUP_REMOVED lines=18> */
.L_x_4022:
        /* <DEDUP_REMOVED lines=12> */
[----:B------:R-:W-:Y:S01]  /*ec50*/  IMAD R4, R4, 0x4, R3 ;  /* 0x0000000404047824 */ /* 0x000fe200078e0203 */
[----:B------:R-:W-:Y:S02]  /*ec60*/  LOP3.LUT P4, RZ, R19, 0xff, RZ, 0xc0, !PT ;  /* 0x000000ff13ff7812 */ /* 0x000fe4000788c0ff */
[----:B------:R-:W-:-:S03]  /*ec70*/  LOP3.LUT P0, RZ, R16, 0xff, RZ, 0xc0, !PT ;  /* 0x000000ff10ff7812 */ /* 0x000fc6000780c0ff */
[----:B------:R-:W0:Y:S02]  /*ec80*/  LDS R4, [R4] ;  /* 0x0000000004047984 */ /* 0x000e240000000800 */
[C---:B0-----:R-:W-:Y:S02]  /*ec90*/  PRMT R5, R4.reuse, 0x7770, RZ ;  /* 0x0000777004057816 */ /* 0x041fe400000000ff */
[C---:B------:R-:W-:Y:S02]  /*eca0*/  PRMT R6, R4.reuse, 0x7771, RZ ;  /* 0x0000777104067816 */ /* 0x040fe400000000ff */
[----:B------:R-:W-:Y:S02]  /*ecb0*/  PRMT R7, R4, 0x7772, RZ ;  /* 0x0000777204077816 */ /* 0x000fe400000000ff */
[----:B------:R-:W-:Y:S02]  /*ecc0*/  ISETP.NE.AND P1, PT, R5, RZ, P1 ;  /* 0x000000ff0500720c */ /* 0x000fe40000f25270 */
[----:B------:R-:W-:-:S02]  /*ecd0*/  ISETP.NE.AND P2, PT, R6, RZ, P2 ;  /* 0x000000ff0600720c */ /* 0x000fc40001745270 */
[----:B------:R-:W-:Y:S02]  /*ece0*/  PRMT R4, R4, 0x7773, RZ ;  /* 0x0000777304047816 */ /* 0x000fe400000000ff */
[----:B------:R-:W-:Y:S02]  /*ecf0*/  ISETP.NE.AND P4, PT, R7, RZ, P4 ;  /* 0x000000ff0700720c */ /* 0x000fe40002785270 */
[----:B------:R-:W-:Y:S02]  /*ed00*/  SEL R26, RZ, 0x1, !P1 ;  /* 0x00000001ff1a7807 */ /* 0x000fe40004800000 */
[----:B------:R-:W-:Y:S02]  /*ed10*/  SEL R25, RZ, 0x1, !P2 ;  /* 0x00000001ff197807 */ /* 0x000fe40005000000 */
[----:B------:R-:W-:Y:S02]  /*ed20*/  ISETP.NE.AND P0, PT, R4, RZ, P0 ;  /* 0x000000ff0400720c */ /* 0x000fe40000705270 */
[----:B------:R-:W-:-:S02]  /*ed30*/  SEL R19, RZ, 0x1, !P4 ;  /* 0x00000001ff137807 */ /* 0x000fc40006000000 */
[----:B------:R-:W-:Y:S02]  /*ed40*/  PRMT R4, R25, 0x7604, R26 ;  /* 0x0000760419047816 */ /* 0x000fe4000000001a */
[----:B------:R-:W-:Y:S02]  /*ed50*/  SEL R16, RZ, 0x1, !P0 ;  /* 0x00000001ff107807 */ /* 0x000fe40004000000 */
[----:B------:R-:W-:-:S04]  /*ed60*/  PRMT R5, R19, 0x7054, R4 ;  /* 0x0000705413057816 */ /* 0x000fc80000000004 */
[----:B------:R-:W-:-:S05]  /*ed70*/  PRMT R5, R16, 0x654, R5 ;  /* 0x0000065410057816 */ /* 0x000fca0000000005 */
[----:B------:R0:W-:Y:S02]  /*ed80*/  STS [R0], R5 ;  /* 0x0000000500007388 */ /* 0x0001e40000000800 */
.L_x_4021:
[----:B------:R-:W-:Y:S05]  /*ed90*/  BSYNC B0 ;  /* 0x0000000000007941 */ /* 0x000fea0003800000 */
.L_x_4020:
[----:B------:R-:W-:Y:S01]  /*eda0*/  IMAD.MOV.U32 R4, RZ, RZ, R8 ;  /* 0x000000ffff047224 */ /* 0x000fe200078e0008 */
[----:B------:R-:W-:Y:S06]  /*edb0*/  @P3 BRA `(.L_x_4022) ;  /* 0xfffffffc00743947 */ /* 0x000fec000383ffff */
.L_x_4019:
        /* <DEDUP_REMOVED lines=22> */
.L_x_4027:
        /* <DEDUP_REMOVED lines=10> */
[----:B------:R-:W-:Y:S01]  /*efc0*/  LOP3.LUT P2, RZ, R19, 0xff, RZ, 0xc0, !PT ;  /* 0x000000ff13ff7812 */ /* 0x000fe2000784c0ff */
[----:B------:R-:W0:Y:S01]  /*efd0*/  LDS R0, [R0] ;  /* 0x0000000000007984 */ /* 0x000e220000000800 */
[----:B------:R-:W-:Y:S02]  /*efe0*/  LOP3.LUT P3, RZ, R16, 0xff, RZ, 0xc0, !PT ;  /* 0x000000ff10ff7812 */ /* 0x000fe4000786c0ff */
[C---:B0-----:R-:W-:Y:S02]  /*eff0*/  PRMT R5, R0.reuse, 0x7770, RZ ;  /* 0x0000777000057816 */ /* 0x041fe400000000ff */
[----:B------:R-:W-:-:S02]  /*f000*/  PRMT R6, R0, 0x7771, RZ ;  /* 0x0000777100067816 */ /* 0x000fc400000000ff */
[----:B------:R-:W-:Y:S02]  /*f010*/  PRMT R7, R0, 0x7772, RZ ;  /* 0x0000777200077816 */ /* 0x000fe400000000ff */
[----:B------:R-:W-:Y:S02]  /*f020*/  ISETP.NE.AND P0, PT, R5, RZ, P0 ;  /* 0x000000ff0500720c */ /* 0x000fe40000705270 */
[----:B------:R-:W-:Y:S02]  /*f030*/  ISETP.NE.AND P1, PT, R6, RZ, P1 ;  /* 0x000000ff0600720c */ /* 0x000fe40000f25270 */
[----:B------:R-:W-:Y:S02]  /*f040*/  PRMT R0, R0, 0x7773, RZ ;  /* 0x0000777300007816 */ /* 0x000fe400000000ff */
[----:B------:R-:W-:Y:S02]  /*f050*/  ISETP.NE.AND P2, PT, R7, RZ, P2 ;  /* 0x000000ff0700720c */ /* 0x000fe40001745270 */
[----:B------:R-:W-:-:S02]  /*f060*/  SEL R26, RZ, 0x1, !P0 ;  /* 0x00000001ff1a7807 */ /* 0x000fc40004000000 */
[----:B------:R-:W-:Y:S02]  /*f070*/  SEL R25, RZ, 0x1, !P1 ;  /* 0x00000001ff197807 */ /* 0x000fe40004800000 */
[----:B------:R-:W-:Y:S02]  /*f080*/  ISETP.NE.AND P0, PT, R0, RZ, P3 ;  /* 0x000000ff0000720c */ /* 0x000fe40001f05270 */
[----:B------:R-:W-:Y:S02]  /*f090*/  SEL R19, RZ, 0x1, !P2 ;  /* 0x00000001ff137807 */ /* 0x000fe40005000000 */
[----:B------:R-:W-:Y:S02]  /*f0a0*/  PRMT R0, R25, 0x7604, R26 ;  /* 0x0000760419007816 */ /* 0x000fe4000000001a */
[----:B------:R-:W-:Y:S02]  /*f0b0*/  SEL R16, RZ, 0x1, !P0 ;  /* 0x00000001ff107807 */ /* 0x000fe40004000000 */
[----:B------:R-:W-:-:S04]  /*f0c0*/  PRMT R5, R19, 0x7054, R0 ;  /* 0x0000705413057816 */ /* 0x000fc80000000000 */
[----:B------:R-:W-:-:S05]  /*f0d0*/  PRMT R0, R16, 0x654, R5 ;  /* 0x0000065410007816 */ /* 0x000fca0000000005 */
[----:B------:R0:W-:Y:S02]  /*f0e0*/  STS [R3], R0 ;  /* 0x0000000003007388 */ /* 0x0001e40000000800 */
.L_x_4026:
[----:B------:R-:W-:Y:S05]  /*f0f0*/  BSYNC B0 ;  /* 0x0000000000007941 */ /* 0x000fea0003800000 */
.L_x_4025:
[----:B------:R-:W-:-:S04]  /*f100*/  SHF.R.S32.HI R4, RZ, 0x1, R4 ;  /* 0x00000001ff047819 */ /* 0x000fc80000011404 */
[----:B------:R-:W-:-:S13]  /*f110*/  ISETP.GE.AND P0, PT, R4, 0x20, PT ;  /* 0x000000200400780c */ /* 0x000fda0003f06270 */
[----:B------:R-:W-:Y:S05]  /*f120*/  @P0 BRA `(.L_x_4027) ;  /* 0xfffffffc007c0947 */ /* 0x000fea000383ffff */
[----:B0-----:R-:W-:-:S07]  /*f130*/  IMAD.MOV.U32 R0, RZ, RZ, 0x20 ;  /* 0x00000020ff007424 */ /* 0x001fce00078e00ff */
.L_x_4024:
[----:B------:R-:W-:Y:S01]  /*f140*/  ISETP.GE.AND P0, PT, R0, 0x2, PT ;  /* 0x000000020000780c */ /* 0x000fe20003f06270 */
[----:B------:R-:W-:Y:S05]  /*f150*/  WARPSYNC.ALL ;  /* 0x0000000000007948 */ /* 0x000fea0003800000 */
[----:B------:R-:W-:Y:S07]  /*f160*/  BAR.SYNC.DEFER_BLOCKING 0x0 ;  /* 0x0000000000007b1d */ /* 0x000fee0000010000 */
[----:B------:R-:W-:Y:S05]  /*f170*/  @!P0 BRA `(.L_x_4023) ;  /* 0x0000000000748947 */ /* 0x000fea0003800000 */
[----:B------:R-:W-:-:S07]  /*f180*/  IMAD.MOV.U32 R3, RZ, RZ, 0x1 ;  /* 0x00000001ff037424 */ /* 0x000fce00078e00ff */
.L_x_4028:
        /* <DEDUP_REMOVED lines=18> */
[----:B0-----:R-:W-:-:S04]  /*f2b0*/  ISETP.NE.AND P2, PT, R8, RZ, P2 ;  /* 0x000000ff0800720c */ /* 0x001fc80001745270 */
[----:B------:R-:W-:Y:S02]  /*f2c0*/  ISETP.GE.AND P4, PT, R3, R0, PT ;  /* 0x000000000300720c */ /* 0x000fe40003f86270 */
[----:B-1----:R-:W-:Y:S02]  /*f2d0*/  ISETP.NE.AND P0, PT, R4, RZ, P0 ;  /* 0x000000ff0400720c */ /* 0x002fe40000705270 */
[----:B------:R-:W-:Y:S02]  /*f2e0*/  SEL R19, RZ, 0x1, !P2 ;  /* 0x00000001ff137807 */ /* 0x000fe40005000000 */
[----:B--2---:R-:W-:Y:S02]  /*f2f0*/  ISETP.NE.AND P1, PT, R6, RZ, P1 ;  /* 0x000000ff0600720c */ /* 0x004fe40000f25270 */
[----:B------:R-:W-:Y:S02]  /*f300*/  SEL R26, RZ, 0x1, !P0 ;  /* 0x00000001ff1a7807 */ /* 0x000fe40004000000 */
[----:B----4-:R-:W-:-:S02]  /*f310*/  ISETP.NE.AND P3, PT, R10, RZ, P3 ;  /* 0x000000ff0a00720c */ /* 0x010fc40001f65270 */
[----:B------:R-:W-:Y:S02]  /*f320*/  SEL R25, RZ, 0x1, !P1 ;  /* 0x00000001ff197807 */ /* 0x000fe40004800000 */
[----:B------:R-:W-:Y:S01]  /*f330*/  SEL R16, RZ, 0x1, !P3 ;  /* 0x00000001ff107807 */ /* 0x000fe20005800000 */
[----:B------:R-:W-:Y:S08]  /*f340*/  @!P4 BRA `(.L_x_4028) ;  /* 0xfffffffc0090c947 */ /* 0x000ff0000383ffff */
.L_x_4023:
[----:B------:R-:W1:Y:S01]  /*f350*/  LDC R3, c[0x0][0x3e8] ;  /* 0x0000fa00ff037b82 */ /* 0x000e620000000800 */
[----:B------:R-:W-:Y:S02]  /*f360*/  IMAD.MOV.U32 R27, RZ, RZ, RZ ;  /* 0x000000ffff1b7224 */ /* 0x000fe400078e00ff */
        /* <DEDUP_REMOVED lines=277> */
.L_x_4029:
        /* <DEDUP_REMOVED lines=275> */
.L_x_4030:
[----:B------:R-:W-:Y:S02]  /*115f0*/  IMAD.MOV.U32 R18, RZ, RZ, RZ ;  /* 0x000000ffff127224 */ /* 0x000fe400078e00ff */
[----:B------:R-:W-:Y:S01]  /*11600*/  IMAD.MOV.U32 R24, RZ, RZ, RZ ;  /* 0x000000ffff187224 */ /* 0x000fe200078e00ff */
        /* <DEDUP_REMOVED lines=275> */
.L_x_4031:
        /* <DEDUP_REMOVED lines=275> */
.L_x_4032:
        /* <DEDUP_REMOVED lines=294> */
.L_x_4034:
        /* <DEDUP_REMOVED lines=275> */
.L_x_4035:
[----:B------:R-:W-:Y:S02]  /*15c00*/  IMAD.MOV.U32 R18, RZ, RZ, RZ ;  /* 0x000000ffff127224 */ /* 0x000fe400078e00ff */
        /* <DEDUP_REMOVED lines=276> */
.L_x_4036:
        /* <DEDUP_REMOVED lines=275> */
.L_x_4037:
        /* <DEDUP_REMOVED lines=14> */
.L_x_4039:
[----:B------:R-:W-:Y:S05]  /*17f60*/  BSYNC B0 ;  /* 0x0000000000007941 */ /* 0x000fea0003800000 */
.L_x_4038:
        /* <DEDUP_REMOVED lines=17> */
.L_x_4041:
[----:B------:R-:W-:Y:S05]  /*18080*/  BSYNC B0 ;  /* 0x0000000000007941 */ /* 0x000fea0003800000 */
.L_x_4040:
        /* <DEDUP_REMOVED lines=35> */
.L_x_4043:
[----:B------:R-:W-:Y:S05]  /*182c0*/  BSYNC B0 ;  /* 0x0000000000007941 */ /* 0x000fea0003800000 */
.L_x_4042:
        /* <DEDUP_REMOVED lines=38> */
.L_x_4048:
[----:B------:R-:W-:-:S04]  /*18530*/  IMAD.IADD R9, R0, 0x1, R3 ;  /* 0x0000000100097824 */ /* 0x000fc800078e0203 */
[----:B-1----:R-:W-:-:S05]  /*18540*/  IMAD.WIDE.U32 R8, R9, 0x4, R6 ;  /* 0x0000000409087825 */ /* 0x002fca00078e0006 */
[----:B------:R-:W2:Y:S04]  /*18550*/  LDG.E.U8 R15, desc[UR58][R8.64] ;  /* 0x0000003a080f7981 */ /* 0x000ea8000c1e1100 */
[----:B------:R-:W3:Y:S04]  /*18560*/  LDG.E.U8 R11, desc[UR58][R8.64+0x1] ;  /* 0x0000013a080b7981 */ /* 0x000ee8000c1e1100 */
[----:B------:R-:W4:Y:S04]  /*18570*/  LDG.E.U8 R13, desc[UR58][R8.64+0x2] ;  /* 0x0000023a080d7981 */ /* 0x000f28000c1e1100 */
[----:B------:R-:W5:Y:S01]  /*18580*/  LDG.E.U8 R14, desc[UR58][R8.64+0x3] ;  /* 0x0000033a080e7981 */ /* 0x000f62000c1e1100 */
[----:B------:R-:W-:Y:S01]  /*18590*/  IMAD.IADD R3, R10, 0x1, R3 ;  /* 0x000000010a037824 */ /* 0x000fe200078e0203 */
[----:B------:R-:W-:-:S02]  /*185a0*/  LOP3.LUT P1, RZ, R26, 0xff, RZ, 0xc0, !PT ;  /* 0x000000ff1aff7812 */ /* 0x000fc4000782c0ff */
[----:B------:R-:W-:Y:S02]  /*185b0*/  LOP3.LUT P2, RZ, R25, 0xff, RZ, 0xc0, !PT ;  /* 0x000000ff19ff7812 */ /* 0x000fe4000784c0ff */
[----:B------:R-:W-:Y:S02]  /*185c0*/  ISETP.GE.U32.AND P5, PT, R3, UR8, PT ;  /* 0x0000000803007c0c */ /* 0x000fe4000bfa6070 */
[----:B------:R-:W-:Y:S02]  /*185d0*/  LOP3.LUT P4, RZ, R19, 0xff, RZ, 0xc0, !PT ;  /* 0x000000ff13ff7812 */ /* 0x000fe4000788c0ff */
[----:B------:R-:W-:Y:S02]  /*185e0*/  LOP3.LUT P0, RZ, R16, 0xff, RZ, 0xc0, !PT ;  /* 0x000000ff10ff7812 */ /* 0x000fe4000780c0ff */
[----:B--2---:R-:W-:Y:S02]  /*185f0*/  ISETP.NE.AND P1, PT, R15, RZ, P1 ;  /* 0x000000ff0f00720c */ /* 0x004fe40000f25270 */
[----:B---3--:R-:W-:-:S02]  /*18600*/  ISETP.NE.AND P2, PT, R11, RZ, P2 ;  /* 0x000000ff0b00720c */ /* 0x008fc40001745270 */
[----:B------:R-:W-:Y:S02]  /*18610*/  SEL R26, RZ, 0x1, !P1 ;  /* 0x00000001ff1a7807 */ /* 0x000fe40004800000 */
[----:B----4-:R-:W-:Y:S02]  /*18620*/  ISETP.NE.AND P4, PT, R13, RZ, P4 ;  /* 0x000000ff0d00720c */ /* 0x010fe40002785270 */
[----:B------:R-:W-:Y:S02]  /*18630*/  SEL R25, RZ, 0x1, !P2 ;  /* 0x00000001ff197807 */ /* 0x000fe40005000000 */
[----:B-----5:R-:W-:Y:S02]  /*18640*/  ISETP.NE.AND P0, PT, R14, RZ, P0 ;  /* 0x000000ff0e00720c */ /* 0x020fe40000705270 */
[----:B------:R-:W-:Y:S02]  /*18650*/  SEL R19, RZ, 0x1, !P4 ;  /* 0x00000001ff137807 */ /* 0x000fe40006000000 */
[----:B------:R-:W-:Y:S01]  /*18660*/  SEL R16, RZ, 0x1, !P0 ;  /* 0x00000001ff107807 */ /* 0x000fe20004000000 */
[----:B------:R-:W-:Y:S08]  /*18670*/  @!P5 BRA `(.L_x_4048) ;  /* 0xfffffffc00acd947 */ /* 0x000ff0000383ffff */
[----:B------:R-:W-:Y:S05]  /*18680*/  BSYNC B1 ;  /* 0x0000000000017941 */ /* 0x000fea0003800000 */
.L_x_4047:
[----:B------:R-:W-:Y:S05]  /*18690*/  BRA `(.L_x_4046) ;  /* 0x0000000000947947 */ /* 0x000fea0003800000 */
.L_x_4045:
        /* <DEDUP_REMOVED lines=15> */
.L_x_4049:
[----:B------:R-:W-:-:S04]  /*18790*/  IMAD.IADD R9, R0, 0x1, R3 ;  /* 0x0000000100097824 */ /* 0x000fc800078e0203 */
[----:B0-----:R-:W-:-:S04]  /*187a0*/  IMAD R9, R9, R14, R2 ;  /* 0x0000000e09097224 */ /* 0x001fc800078e0202 */
[----:B-1----:R-:W-:-:S05]  /*187b0*/  IMAD.WIDE.U32 R8, R9, 0x4, R6 ;  /* 0x0000000409087825 */ /* 0x002fca00078e0006 */
[----:B------:R-:W3:Y:S04]  /*187c0*/  LDG.E.U8 R15, desc[UR58][R8.64] ;  /* 0x0000003a080f7981 */ /* 0x000ee8000c1e1100 */
[----:B------:R-:W4:Y:S04]  /*187d0*/  LDG.E.U8 R10, desc[UR58][R8.64+0x1] ;  /* 0x0000013a080a7981 */ /* 0x000f28000c1e1100 */
[----:B------:R-:W5:Y:S04]  /*187e0*/  LDG.E.U8 R11, desc[UR58][R8.64+0x2] ;  /* 0x0000023a080b7981 */ /* 0x000f68000c1e1100 */
[----:B------:R-:W5:Y:S01]  /*187f0*/  LDG.E.U8 R13, desc[UR58][R8.64+0x3] ;  /* 0x0000033a080d7981 */ /* 0x000f62000c1e1100 */
[----:B--2---:R-:W-:Y:S01]  /*18800*/  IMAD.IADD R3, R20, 0x1, R3 ;  /* 0x0000000114037824 */ /* 0x004fe200078e0203 */
[----:B------:R-:W-:-:S02]  /*18810*/  LOP3.LUT P1, RZ, R26, 0xff, RZ, 0xc0, !PT ;  /* 0x000000ff1aff7812 */ /* 0x000fc4000782c0ff */
[----:B------:R-:W-:Y:S02]  /*18820*/  LOP3.LUT P2, RZ, R25, 0xff, RZ, 0xc0, !PT ;  /* 0x000000ff19ff7812 */ /* 0x000fe4000784c0ff */
[----:B------:R-:W-:Y:S02]  /*18830*/  ISETP.GE.U32.AND P5, PT, R3, UR7, PT ;  /* 0x0000000703007c0c */ /* 0x000fe4000bfa6070 */
[----:B------:R-:W-:Y:S02]  /*18840*/  LOP3.LUT P4, RZ, R19, 0xff, RZ, 0xc0, !PT ;  /* 0x000000ff13ff7812 */ /* 0x000fe4000788c0ff */
[----:B------:R-:W-:Y:S02]  /*18850*/  LOP3.LUT P0, RZ, R16, 0xff, RZ, 0xc0, !PT ;  /* 0x000000ff10ff7812 */ /* 0x000fe4000780c0ff */
[----:B---3--:R-:W-:Y:S02]  /*18860*/  ISETP.NE.AND P1, PT, R15, RZ, P1 ;  /* 0x000000ff0f00720c */ /* 0x008fe40000f25270 */
[----:B----4-:R-:W-:-:S02]  /*18870*/  ISETP.NE.AND P2, PT, R10, RZ, P2 ;  /* 0x000000ff0a00720c */ /* 0x010fc40001745270 */
[----:B------:R-:W-:Y:S02]  /*18880*/  SEL R26, RZ, 0x1, !P1 ;  /* 0x00000001ff1a7807 */ /* 0x000fe40004800000 */
[----:B-----5:R-:W-:Y:S02]  /*18890*/  ISETP.NE.AND P4, PT, R11, RZ, P4 ;  /* 0x000000ff0b00720c */ /* 0x020fe40002785270 */
[----:B------:R-:W-:Y:S02]  /*188a0*/  SEL R25, RZ, 0x1, !P2 ;  /* 0x00000001ff197807 */ /* 0x000fe40005000000 */
[----:B------:R-:W-:Y:S02]  /*188b0*/  ISETP.NE.AND P0, PT, R13, RZ, P0 ;  /* 0x000000ff0d00720c */ /* 0x000fe40000705270 */
[----:B------:R-:W-:Y:S02]  /*188c0*/  SEL R19, RZ, 0x1, !P4 ;  /* 0x00000001ff137807 */ /* 0x000fe40006000000 */
[----:B------:R-:W-:Y:S01]  /*188d0*/  SEL R16, RZ, 0x1, !P0 ;  /* 0x00000001ff107807 */ /* 0x000fe20004000000 */
[----:B------:R-:W-:Y:S08]  /*188e0*/  @!P5 BRA `(.L_x_4049) ;  /* 0xfffffffc00a8d947 */ /* 0x000ff0000383ffff */
.L_x_4046:
[----:B------:R-:W-:Y:S05]  /*188f0*/  BSYNC B0 ;  /* 0x0000000000007941 */ /* 0x000fea0003800000 */
.L_x_4044:
        /* <DEDUP_REMOVED lines=13> */
[----:B------:R-:W-:-:S07]  /*189d0*/  IMAD.U32 R6, RZ, RZ, UR5 ;  /* 0x00000005ff067e24 */ /* 0x000fce000f8e00ff */
.L_x_4053:
        /* <DEDUP_REMOVED lines=10> */
[----:B------:R-:W-:Y:S02]  /*18a80*/  LOP3.LUT P5, RZ, R25, 0xff, RZ, 0xc0, !PT ;  /* 0x000000ff19ff7812 */ /* 0x000fe400078ac0ff */
[----:B------:R-:W-:Y:S02]  /*18a90*/  LEA R6, R6, UR4, 0x2 ;  /* 0x0000000406067c11 */ /* 0x000fe4000f8e10ff */
[----:B------:R-:W-:Y:S02]  /*18aa0*/  LOP3.LUT P1, RZ, R19, 0xff, RZ, 0xc0, !PT ;  /* 0x000000ff13ff7812 */ /* 0x000fe4000782c0ff */
[----:B------:R-:W-:Y:S02]  /*18ab0*/  LOP3.LUT P0, RZ, R16, 0xff, RZ, 0xc0, !PT ;  /* 0x000000ff10ff7812 */ /* 0x000fe4000780c0ff */
[----:B------:R-:W0:Y:S02]  /*18ac0*/  LDS R6, [R6] ;  /* 0x0000000006067984 */ /* 0x000e240000000800 */
[----:B0-----:R-:W-:-:S02]  /*18ad0*/  PRMT R7, R6, 0x7770, RZ ;  /* 0x0000777006077816 */ /* 0x001fc400000000ff */
[C---:B------:R-:W-:Y:S02]  /*18ae0*/  PRMT R8, R6.reuse, 0x7771, RZ ;  /* 0x0000777106087816 */ /* 0x040fe400000000ff */
[----:B------:R-:W-:Y:S02]  /*18af0*/  PRMT R9, R6, 0x7772, RZ ;  /* 0x0000777206097816 */ /* 0x000fe400000000ff */
[----:B------:R-:W-:Y:S02]  /*18b00*/  ISETP.NE.AND P2, PT, R7, RZ, P2 ;  /* 0x000000ff0700720c */ /* 0x000fe40001745270 */
[----:B------:R-:W-:Y:S02]  /*18b10*/  ISETP.NE.AND P5, PT, R8, RZ, P5 ;  /* 0x000000ff0800720c */ /* 0x000fe40002fa5270 */
[----:B------:R-:W-:Y:S02]  /*18b20*/  PRMT R6, R6, 0x7773, RZ ;  /* 0x0000777306067816 */ /* 0x000fe400000000ff */
[----:B------:R-:W-:-:S02]  /*18b30*/  ISETP.NE.AND P1, PT, R9, RZ, P1 ;  /* 0x000000ff0900720c */ /* 0x000fc40000f25270 */
[----:B------:R-:W-:Y:S02]  /*18b40*/  SEL R26, RZ, 0x1, !P2 ;  /* 0x00000001ff1a7807 */ /* 0x000fe40005000000 */
[----:B------:R-:W-:Y:S02]  /*18b50*/  SEL R25, RZ, 0x1, !P5 ;  /* 0x00000001ff197807 */ /* 0x000fe40006800000 */
[----:B------:R-:W-:Y:S02]  /*18b60*/  ISETP.NE.AND P0, PT, R6, RZ, P0 ;  /* 0x000000ff0600720c */ /* 0x000fe40000705270 */
[----:B------:R-:W-:Y:S02]  /*18b70*/  SEL R19, RZ, 0x1, !P1 ;  /* 0x00000001ff137807 */ /* 0x000fe40004800000 */
[----:B------:R-:W-:Y:S02]  /*18b80*/  PRMT R6, R25, 0x7604, R26 ;  /* 0x0000760419067816 */ /* 0x000fe4000000001a */
[----:B------:R-:W-:-:S02]  /*18b90*/  SEL R16, RZ, 0x1, !P0 ;  /* 0x00000001ff107807 */ /* 0x000fc40004000000 */
[----:B------:R-:W-:-:S04]  /*18ba0*/  PRMT R7, R19, 0x7054, R6 ;  /* 0x0000705413077816 */ /* 0x000fc80000000006 */
[----:B------:R-:W-:-:S05]  /*18bb0*/  PRMT R7, R16, 0x654, R7 ;  /* 0x0000065410077816 */ /* 0x000fca0000000007 */
[----:B------:R0:W-:Y:S02]  /*18bc0*/  STS [R0], R7 ;  /* 0x0000000700007388 */ /* 0x0001e40000000800 */
.L_x_4052:
[----:B------:R-:W-:Y:S05]  /*18bd0*/  BSYNC B0 ;  /* 0x0000000000007941 */ /* 0x000fea0003800000 */
.L_x_4051:
[----:B------:R-:W-:Y:S01]  /*18be0*/  IMAD.MOV.U32 R6, RZ, RZ, R10 ;  /* 0x000000ffff067224 */ /* 0x000fe200078e000a */
[----:B------:R-:W-:Y:S06]  /*18bf0*/  @P4 BRA `(.L_x_4053) ;  /* 0xfffffffc00784947 */ /* 0x000fec000383ffff */
.L_x_4050:
        /* <DEDUP_REMOVED lines=15> */
.L_x_4058:
        /* <DEDUP_REMOVED lines=28> */
.L_x_4057:
[----:B------:R-:W-:Y:S05]  /*18eb0*/  BSYNC B0 ;  /* 0x0000000000007941 */ /* 0x000fea0003800000 */
.L_x_4056:
[----:B------:R-:W-:-:S04]  /*18ec0*/  SHF.R.S32.HI R7, RZ, 0x1, R7 ;  /* 0x00000001ff077819 */ /* 0x000fc80000011407 */
[----:B------:R-:W-:-:S13]  /*18ed0*/  ISETP.GE.AND P0, PT, R7, 0x20, PT ;  /* 0x000000200700780c */ /* 0x000fda0003f06270 */
[----:B------:R-:W-:Y:S05]  /*18ee0*/  @P0 BRA `(.L_x_4058) ;  /* 0xfffffffc00800947 */ /* 0x000fea000383ffff */
[----:B------:R-:W-:-:S07]  /*18ef0*/  IMAD.MOV.U32 R6, RZ, RZ, 0x20 ;  /* 0x00000020ff067424 */ /* 0x000fce00078e00ff */
.L_x_4055:
[----:B------:R-:W-:Y:S01]  /*18f00*/  BAR.SYNC.DEFER_BLOCKING 0x0 ;  /* 0x0000000000007b1d */ /* 0x000fe20000010000 */
[----:B------:R-:W-:-:S13]  /*18f10*/  ISETP.GE.AND P0, PT, R6, 0x2, PT ;  /* 0x000000020600780c */ /* 0x000fda0003f06270 */
[----:B------:R-:W-:Y:S05]  /*18f20*/  @!P0 BRA `(.L_x_4054) ;  /* 0x0000000000748947 */ /* 0x000fea0003800000 */
[----:B------:R-:W-:-:S07]  /*18f30*/  IMAD.MOV.U32 R3, RZ, RZ, 0x1 ;  /* 0x00000001ff037424 */ /* 0x000fce00078e00ff */
.L_x_4059:
        /* <DEDUP_REMOVED lines=28> */
.L_x_4054:
        /* <DEDUP_REMOVED lines=13> */
[----:B------:R-:W-:-:S02]  /*191d0*/  LOP3.LUT P1, RZ, R26, 0xff, RZ, 0xc0, !PT ;  /* 0x000000ff1aff7812 */ /* 0x000fc4000782c0ff */
[----:B------:R-:W-:Y:S02]  /*191e0*/  LOP3.LUT P2, RZ, R25, 0xff, RZ, 0xc0, !PT ;  /* 0x000000ff19ff7812 */ /* 0x000fe4000784c0ff */
[----:B------:R-:W-:Y:S02]  /*191f0*/  LOP3.LUT P3, RZ, R19, 0xff, RZ, 0xc0, !PT ;  /* 0x000000ff13ff7812 */ /* 0x000fe4000786c0ff */
[----:B------:R-:W-:Y:S02]  /*19200*/  LOP3.LUT P0, RZ, R16, 0xff, RZ, 0xc0, !PT ;  /* 0x000000ff10ff7812 */ /* 0x000fe4000780c0ff */
[----:B--2---:R-:W-:Y:S02]  /*19210*/  ISETP.NE.AND P1, PT, R6, RZ, P1 ;  /* 0x000000ff0600720c */ /* 0x004fe40000f25270 */
[----:B---3--:R-:W-:Y:S02]  /*19220*/  ISETP.NE.AND P2, PT, R0, RZ, P2 ;  /* 0x000000ff0000720c */ /* 0x008fe40001745270 */
[----:B------:R-:W-:-:S02]  /*19230*/  SEL R26, RZ, 0x1, !P1 ;  /* 0x00000001ff1a7807 */ /* 0x000fc40004800000 */
[----:B----4-:R-:W-:Y:S02]  /*19240*/  ISETP.NE.AND P3, PT, R2, RZ, P3 ;  /* 0x000000ff0200720c */ /* 0x010fe40001f65270 */
[----:B------:R-:W-:Y:S02]  /*19250*/  SEL R25, RZ, 0x1, !P2 ;  /* 0x00000001ff197807 */ /* 0x000fe40005000000 */
[----:B-----5:R-:W-:Y:S02]  /*19260*/  ISETP.NE.AND P0, PT, R3, RZ, P0 ;  /* 0x000000ff0300720c */ /* 0x020fe40000705270 */
[----:B------:R-:W-:Y:S02]  /*19270*/  SEL R19, RZ, 0x1, !P3 ;  /* 0x00000001ff137807 */ /* 0x000fe40005800000 */
[----:B------:R-:W-:-:S09]  /*19280*/  SEL R16, RZ, 0x1, !P0 ;  /* 0x00000001ff107807 */ /* 0x000fd20004000000 */
.L_x_4061:
        /* <DEDUP_REMOVED lines=21> */
.L_x_4063:
        /* <DEDUP_REMOVED lines=24> */
.L_x_4064:
        /* <DEDUP_REMOVED lines=24> */
.L_x_4065:
        /* <DEDUP_REMOVED lines=24> */
.L_x_4066:
[----:B------:R-:W-:Y:S01]  /*19860*/  ULDC.64 UR4, c[0x0][0x5e8] ;  /* 0x00017a0000047ab9 */ /* 0x000fe20000000a00 */
[----:B------:R-:W-:Y:S02]  /*19870*/  LOP3.LUT P0, RZ, R16, 0xff, RZ, 0xc0, !PT ;  /* 0x000000ff10ff7812 */ /* 0x000fe4000780c0ff */
[----:B------:R-:W-:Y:S02]  /*19880*/  IADD3 R18, P1, R18, UR4, RZ ;  /* 0x0000000412127c10 */ /* 0x000fe4000ff3e0ff */
[----:B0-----:R-:W-:-:S03]  /*19890*/  SEL R3, RZ, 0x1, !P0 ;  /* 0x00000001ff037807 */ /* 0x001fc60004000000 */
[----:B------:R-:W-:-:S05]  /*198a0*/  IMAD.X R19, RZ, RZ, UR5, P1 ;  /* 0x00000005ff137e24 */ /* 0x000fca00088e06ff */
[----:B------:R-:W-:Y:S01]  /*198b0*/  STG.E.U8 desc[UR58][R18.64], R3 ;  /* 0x0000000312007986 */ /* 0x000fe2000c10113a */
[----:B------:R-:W-:Y:S05]  /*198c0*/  EXIT ;  /* 0x000000000000794d */ /* 0x000fea0003800000 */
.L_x_4062:
[----:B------:R-:W-:Y:S04]  /*198d0*/  STG.E.U8 desc[UR58][R4.64], R26 ;  /* 0x0000001a04007986 */ /* 0x000fe8000c10113a */
[----:B------:R-:W-:Y:S04]  /*198e0*/  STG.E.U8 desc[UR58][R4.64+0x1], R25 ;  /* 0x0000011904007986 */ /* 0x000fe8000c10113a */
[----:B------:R-:W-:Y:S04]  /*198f0*/  STG.E.U8 desc[UR58][R4.64+0x2], R19 ;  /* 0x0000021304007986 */ /* 0x000fe8000c10113a */
[----:B------:R-:W-:Y:S01]  /*19900*/  STG.E.U8 desc[UR58][R4.64+0x3], R16 ;  /* 0x0000031004007986 */ /* 0x000fe2000c10113a */
[----:B------:R-:W-:Y:S05]  /*19910*/  EXIT ;  /* 0x000000000000794d */ /* 0x000fea0003800000 */
.L_x_4060:
[----:B------:R-:W-:Y:S01]  /*19920*/  ISETP.NE.AND P4, PT, RZ, UR36, PT ;  /* 0x00000024ff007c0c */ /* 0x000fe2000bf85270 */
[----:B------:R-:W-:Y:S02]  /*19930*/  ULDC.64 UR4, c[0x0][0x5e8] ;  /* 0x00017a0000047ab9 */ /* 0x000fe40000000a00 */
[----:B------:R-:W-:Y:S02]  /*19940*/  IADD3 R2, P0, R24, UR4, RZ ;  /* 0x0000000418027c10 */ /* 0x000fe4000ff1e0ff */
[----:B------:R-:W-:Y:S02]  /*19950*/  IADD3 R4, P1, R23, UR4, RZ ;  /* 0x0000000417047c10 */ /* 0x000fe4000ff3e0ff */
[----:B------:R-:W-:Y:S01]  /*19960*/  IADD3 R6, P2, R22, UR4, RZ ;  /* 0x0000000416067c10 */ /* 0x000fe2000ff5e0ff */
[----:B------:R-:W-:Y:S01]  /*19970*/  IMAD.X R3, RZ, RZ, UR5, P0 ;  /* 0x00000005ff037e24 */ /* 0x000fe200080e06ff */
[----:B------:R-:W-:Y:S01]  /*19980*/  IADD3 R8, P3, R18, UR4, RZ ;  /* 0x0000000412087c10 */ /* 0x000fe2000ff7e0ff */
[----:B------:R-:W-:-:S02]  /*19990*/  IMAD.X R5, RZ, RZ, UR5, P1 ;  /* 0x00000005ff057e24 */ /* 0x000fc400088e06ff */
[----:B0-----:R-:W-:Y:S01]  /*199a0*/  IMAD.X R7, RZ, RZ, UR5, P2 ;  /* 0x00000005ff077e24 */ /* 0x001fe200090e06ff */
[----:B------:R-:W2:Y:S01]  /*199b0*/  @P4 LDG.E.U8 R12, desc[UR58][R2.64] ;  /* 0x0000003a020c4981 */ /* 0x000ea2000c1e1100 */
[----:B------:R-:W-:-:S03]  /*199c0*/  IMAD.X R9, RZ, RZ, UR5, P3 ;  /* 0x00000005ff097e24 */ /* 0x000fc600098e06ff */
[----:B------:R-:W3:Y:S04]  /*199d0*/  @P4 LDG.E.U8 R0, desc[UR58][R4.64] ;  /* 0x0000003a04004981 */ /* 0x000ee8000c1e1100 */
[----:B------:R-:W4:Y:S04]  /*199e0*/  @P4 LDG.E.U8 R10, desc[UR58][R6.64] ;  /* 0x0000003a060a4981 */ /* 0x000f28000c1e1100 */
[----:B------:R-:W5:Y:S01]  /*199f0*/  @P4 LDG.E.U8 R11, desc[UR58][R8.64] ;  /* 0x0000003a080b4981 */ /* 0x000f62000c1e1100 */
[----:B------:R-:W-:Y:S02]  /*19a00*/  ULDC.U8 UR4, c[0x0][0x619] ;  /* 0x0001864000047ab9 */ /* 0x000fe40000000000 */
[----:B------:R-:W-:-:S02]  /*19a10*/  ISETP.NE.AND P5, PT, RZ, UR4, PT ;  /* 0x00000004ff007c0c */ /* 0x000fc4000bfa5270 */
[----:B------:R-:W-:Y:S02]  /*19a20*/  @P4 LOP3.LUT P0, RZ, R26, 0xff, RZ, 0xc0, !PT ;  /* 0x000000ff1aff4812 */ /* 0x000fe4000780c0ff */
[----:B------:R-:W-:Y:S02]  /*19a30*/  @P4 LOP3.LUT P1, RZ, R25, 0xff, RZ, 0xc0, !PT ;  /* 0x000000ff19ff4812 */ /* 0x000fe4000782c0ff */
[----:B------:R-:W-:Y:S02]  /*19a40*/  @P4 LOP3.LUT P2, RZ, R19, 0xff, RZ, 0xc0, !PT ;  /* 0x000000ff13ff4812 */ /* 0x000fe4000784c0ff */
[----:B------:R-:W-:Y:S02]  /*19a50*/  @P4 LOP3.LUT P3, RZ, R16, 0xff, RZ, 0xc0, !PT ;  /* 0x000000ff10ff4812 */ /* 0x000fe4000786c0ff */
[----:B--2---:R-:W-:Y:S02]  /*19a60*/  @P4 ISETP.NE.AND P0, PT, R12, RZ, P0 ;  /* 0x000000ff0c00420c */ /* 0x004fe40000705270 */
[----:B---3--:R-:W-:-:S02]  /*19a70*/  @P4 ISETP.NE.AND P1, PT, R0, RZ, P1 ;  /* 0x000000ff0000420c */ /* 0x008fc40000f25270 */
[----:B----4-:R-:W-:Y:S02]  /*19a80*/  @P4 ISETP.NE.AND P2, PT, R10, RZ, P2 ;  /* 0x000000ff0a00420c */ /* 0x010fe40001745270 */
[----:B-----5:R-:W-:Y:S02]  /*19a90*/  @P4 ISETP.NE.AND P3, PT, R11, RZ, P3 ;  /* 0x000000ff0b00420c */ /* 0x020fe40001f65270 */
[----:B------:R-:W-:Y:S02]  /*19aa0*/  @P4 SEL R0, RZ, 0x1, !P0 ;  /* 0x00000001ff004807 */ /* 0x000fe40004000000 */
[----:B------:R-:W-:Y:S02]  /*19ab0*/  @P4 SEL R10, RZ, 0x1, !P1 ;  /* 0x00000001ff0a4807 */ /* 0x000fe40004800000 */
[----:B------:R-:W-:Y:S02]  /*19ac0*/  @P4 SEL R11, RZ, 0x1, !P2 ;  /* 0x00000001ff0b4807 */ /* 0x000fe40005000000 */
[----:B------:R-:W-:-:S02]  /*19ad0*/  @P4 SEL R12, RZ, 0x1, !P3 ;  /* 0x00000001ff0c4807 */ /* 0x000fc40005800000 */
[----:B------:R-:W-:Y:S02]  /*19ae0*/  @P4 PRMT R26, R0, 0x7610, R26 ;  /* 0x00007610001a4816 */ /* 0x000fe4000000001a */
[----:B------:R-:W-:Y:S02]  /*19af0*/  @P4 PRMT R25, R10, 0x7610, R25 ;  /* 0x000076100a194816 */ /* 0x000fe40000000019 */
        /* <DEDUP_REMOVED lines=23> */
.L_x_4068:
        /* <DEDUP_REMOVED lines=24> */
.L_x_4069:
        /* <DEDUP_REMOVED lines=24> */
.L_x_4070:
        /* <DEDUP_REMOVED lines=24> */
.L_x_4071:
[----:B------:R-:W-:Y:S01]  /*1a0f0*/  ULDC.64 UR4, c[0x0][0x5e8] ;  /* 0x00017a0000047ab9 */ /* 0x000fe20000000a00 */
[----:B------:R-:W-:Y:S02]  /*1a100*/  LOP3.LUT P0, RZ, R16, 0xff, RZ, 0xc0, !PT ;  /* 0x000000ff10ff7812 */ /* 0x000fe4000780c0ff */
[----:B------:R-:W-:Y:S02]  /*1a110*/  IADD3 R18, P1, R18, UR4, RZ ;  /* 0x0000000412127c10 */ /* 0x000fe4000ff3e0ff */
[----:B0-----:R-:W-:-:S03]  /*1a120*/  SEL R3, RZ, 0x1, !P0 ;  /* 0x00000001ff037807 */ /* 0x001fc60004000000 */
[----:B------:R-:W-:-:S05]  /*1a130*/  IMAD.X R19, RZ, RZ, UR5, P1 ;  /* 0x00000005ff137e24 */ /* 0x000fca00088e06ff */
[----:B------:R-:W-:Y:S01]  /*1a140*/  STG.E.U8 desc[UR58][R18.64], R3 ;  /* 0x0000000312007986 */ /* 0x000fe2000c10113a */
[----:B------:R-:W-:Y:S05]  /*1a150*/  EXIT ;  /* 0x000000000000794d */ /* 0x000fea0003800000 */
.L_x_4067:
        /* <DEDUP_REMOVED lines=13> */
.L_x_4033:
        /* <DEDUP_REMOVED lines=35> */
.L_x_4073:
        /* <DEDUP_REMOVED lines=21> */
.L_x_4075:
        /* <DEDUP_REMOVED lines=15> */
[----:B------:R-:W-:Y:S02]  /*1a6a0*/  IMAD.U32 R10, RZ, RZ, UR6 ;  /* 0x00000006ff0a7e24 */ /* 0x000fe4000f8e00ff */
        /* <DEDUP_REMOVED lines=8> */
.L_x_4076:
        /* <DEDUP_REMOVED lines=24> */
.L_x_4077:
        /* <DEDUP_REMOVED lines=24> */
.L_x_4078:
[----:B------:R-:W-:Y:S01]  /*1aa30*/  ULDC.64 UR4, c[0x0][0x5e8] ;  /* 0x00017a0000047ab9 */ /* 0x000fe20000000a00 */
[----:B------:R-:W-:Y:S02]  /*1aa40*/  LOP3.LUT P0, RZ, R16, 0xff, RZ, 0xc0, !PT ;  /* 0x000000ff10ff7812 */ /* 0x000fe4000780c0ff */
[----:B------:R-:W-:Y:S02]  /*1aa50*/  IADD3 R18, P1, R18, UR4, RZ ;  /* 0x0000000412127c10 */ /* 0x000fe4000ff3e0ff */
[----:B0-----:R-:W-:-:S03]  /*1aa60*/  SEL R3, RZ, 0x1, !P0 ;  /* 0x00000001ff037807 */ /* 0x001fc60004000000 */
[----:B------:R-:W-:-:S05]  /*1aa70*/  IMAD.X R19, RZ, RZ, UR5, P1 ;  /* 0x00000005ff137e24 */ /* 0x000fca00088e06ff */
[----:B------:R-:W-:Y:S01]  /*1aa80*/  STG.E.U8 desc[UR58][R18.64], R3 ;  /* 0x0000000312007986 */ /* 0x000fe2000c10113a */
[----:B------:R-:W-:Y:S05]  /*1aa90*/  EXIT ;  /* 0x000000000000794d */ /* 0x000fea0003800000 */
.L_x_4074:
[----:B------:R-:W-:Y:S04]  /*1aaa0*/  STG.E.U8 desc[UR58][R4.64], R26 ;  /* 0x0000001a04007986 */ /* 0x000fe8000c10113a */
[----:B------:R-:W-:Y:S04]  /*1aab0*/  STG.E.U8 desc[UR58][R4.64+0x1], R25 ;  /* 0x0000011904007986 */ /* 0x000fe8000c10113a */
[----:B------:R-:W-:Y:S04]  /*1aac0*/  STG.E.U8 desc[UR58][R4.64+0x2], R19 ;  /* 0x0000021304007986 */ /* 0x000fe8000c10113a */
[----:B------:R-:W-:Y:S01]  /*1aad0*/  STG.E.U8 desc[UR58][R4.64+0x3], R16 ;  /* 0x0000031004007986 */ /* 0x000fe2000c10113a */
[----:B------:R-:W-:Y:S05]  /*1aae0*/  EXIT ;  /* 0x000000000000794d */ /* 0x000fea0003800000 */
.L_x_4072:
        /* <DEDUP_REMOVED lines=14> */
[----:B------:R-:W-:Y:S01]  /*1abd0*/  ULDC.U8 UR4, c[0x0][0x619] ;  /* 0x0001864000047ab9 */ /* 0x000fe20000000000 */
[----:B------:R-:W-:-:S02]  /*1abe0*/  @P4 LOP3.LUT P0, RZ, R26, 0xff, RZ, 0xc0, !PT ;  /* 0x000000ff1aff4812 */ /* 0x000fc4000780c0ff */
[----:B------:R-:W-:Y:S02]  /*1abf0*/  ISETP.NE.AND P5, PT, RZ, UR4, PT ;  /* 0x00000004ff007c0c */ /* 0x000fe4000bfa5270 */
[----:B------:R-:W-:Y:S02]  /*1ac00*/  @P4 LOP3.LUT P1, RZ, R25, 0xff, RZ, 0xc0, !PT ;  /* 0x000000ff19ff4812 */ /* 0x000fe4000782c0ff */
[----:B------:R-:W-:Y:S02]  /*1ac10*/  @P4 LOP3.LUT P2, RZ, R19, 0xff, RZ, 0xc0, !PT ;  /* 0x000000ff13ff4812 */ /* 0x000fe4000784c0ff */
[----:B------:R-:W-:Y:S02]  /*1ac20*/  @P4 LOP3.LUT P3, RZ, R16, 0xff, RZ, 0xc0, !PT ;  /* 0x000000ff10ff4812 */ /* 0x000fe4000786c0ff */
[----:B--2---:R-:W-:Y:S02]  /*1ac30*/  @P4 ISETP.NE.AND P0, PT, R12, RZ, P0 ;  /* 0x000000ff0c00420c */ /* 0x004fe40000705270 */
[----:B---3--:R-:W-:-:S02]  /*1ac40*/  @P4 ISETP.NE.AND P1, PT, R0, RZ, P1 ;  /* 0x000000ff0000420c */ /* 0x008fc40000f25270 */
[----:B------:R-:W-:Y:S02]  /*1ac50*/  @P4 SEL R0, RZ, 0x1, !P0 ;  /* 0x00000001ff004807 */ /* 0x000fe40004000000 */
[----:B----4-:R-:W-:Y:S02]  /*1ac60*/  @P4 ISETP.NE.AND P2, PT, R10, RZ, P2 ;  /* 0x000000ff0a00420c */ /* 0x010fe40001745270 */
[----:B------:R-:W-:Y:S02]  /*1ac70*/  @P4 SEL R10, RZ, 0x1, !P1 ;  /* 0x00000001ff0a4807 */ /* 0x000fe40004800000 */
[----:B-----5:R-:W-:Y:S02]  /*1ac80*/  @P4 ISETP.NE.AND P3, PT, R11, RZ, P3 ;  /* 0x000000ff0b00420c */ /* 0x020fe40001f65270 */
        /* <DEDUP_REMOVED lines=27> */
.L_x_4080:
        /* <DEDUP_REMOVED lines=24> */
.L_x_4081:
        /* <DEDUP_REMOVED lines=24> */
.L_x_4082:
        /* <DEDUP_REMOVED lines=24> */
.L_x_4083:
[----:B------:R-:W-:Y:S01]  /*1b2c0*/  ULDC.64 UR4, c[0x0][0x5e8] ;  /* 0x00017a0000047ab9 */ /* 0x000fe20000000a00 */
[----:B------:R-:W-:Y:S02]  /*1b2d0*/  LOP3.LUT P0, RZ, R16, 0xff, RZ, 0xc0, !PT ;  /* 0x000000ff10ff7812 */ /* 0x000fe4000780c0ff */
[----:B------:R-:W-:Y:S02]  /*1b2e0*/  IADD3 R18, P1, R18, UR4, RZ ;  /* 0x0000000412127c10 */ /* 0x000fe4000ff3e0ff */
[----:B0-----:R-:W-:-:S03]  /*1b2f0*/  SEL R3, RZ, 0x1, !P0 ;  /* 0x00000001ff037807 */ /* 0x001fc60004000000 */
[----:B------:R-:W-:-:S05]  /*1b300*/  IMAD.X R19, RZ, RZ, UR5, P1 ;  /* 0x00000005ff137e24 */ /* 0x000fca00088e06ff */
[----:B------:R-:W-:Y:S01]  /*1b310*/  STG.E.U8 desc[UR58][R18.64], R3 ;  /* 0x0000000312007986 */ /* 0x000fe2000c10113a */
[----:B------:R-:W-:Y:S05]  /*1b320*/  EXIT ;  /* 0x000000000000794d */ /* 0x000fea0003800000 */
.L_x_4079:
        /* <DEDUP_REMOVED lines=13> */
.L_x_4084:
        /* <DEDUP_REMOVED lines=16> */
.L_x_7574:


//--------------------- .text._ZN2at6native13reduce_kernelILi512ELi1ENS0_8ReduceOpIN3c108BFloat16ENS0_14func_wrapper_tIbZZZNS0_15and_kernel_cudaERNS_14TensorIteratorEENKUlvE_clEvENKUlvE9_clEvEUlbS4_E_EEjbLi4ELi4EEEEEvT1_ --------------------------
	.section	.text._ZN2at6native13reduce_kernelILi512ELi1ENS0_8ReduceOpIN3c108BFloat16ENS0_14func_wrapper_tIbZZZNS0_15and_kernel_cudaERNS_14TensorIteratorEENKUlvE_clEvENKUlvE9_clEvEUlbS4_E_EEjbLi4ELi4EEEEEvT1_,"ax",@progbits
	.align	128
        .global         _ZN2at6native13reduce_kernelILi512ELi1ENS0_8ReduceOpIN3c108BFloat16ENS0_14func_wrapper_tIbZZZNS0_15and_kernel_cudaERNS_14TensorIteratorEENKUlvE_clEvENKUlvE9_clEvEUlbS4_E_EEjbLi4ELi4EEEEEvT1_
        .type           _ZN2at6native13reduce_kernelILi512ELi1ENS0_8ReduceOpIN3c108BFloat16ENS0_14func_wrapper_tIbZZZNS0_15and_kernel_cudaERNS_14TensorIteratorEENKUlvE_clEvENKUlvE9_clEvEUlbS4_E_EEjbLi4ELi4EEEEEvT1_,@function
        .size           _ZN2at6native13reduce_kernelILi512ELi1ENS0_8ReduceOpIN3c108BFloat16ENS0_14func_wrapper_tIbZZZNS0_15and_kernel_cudaERNS_14TensorIteratorEENKUlvE_clEvENKUlvE9_clEvEUlbS4_E_EEjbLi4ELi4EEEEEvT1_,(.L_x_7575 - _ZN2at6native13reduce_kernelILi512ELi1ENS0_8ReduceOpIN3c108BFloat16ENS0_14func_wrapper_tIbZZZNS0_15and_kernel_cudaERNS_14TensorIteratorEENKUlvE_clEvENKUlvE9_clEvEUlbS4_E_EEjbLi4ELi4EEEEEvT1_)
        .other          _ZN2at6native13reduce_kernelILi512ELi1ENS0_8ReduceOpIN3c108BFloat16ENS0_14func_wrapper_tIbZZZNS0_15and_kernel_cudaERNS_14TensorIteratorEENKUlvE_clEvENKUlvE9_clEvEUlbS4_E_EEjbLi4ELi4EEEEEvT1_,@"STO_CUDA_ENTRY STV_DEFAULT"
_ZN2at6native13reduce_kernelILi512ELi1ENS0_8ReduceOpIN3c108BFloat16ENS0_14func_wrapper_tIbZZZNS0_15and_kernel_cudaERNS_14TensorIteratorEENKUlvE_clEvENKUlvE9_clEvEUlbS4_E_EEjbLi4ELi4EEEEEvT1_:
.text._ZN2at6native13reduce_kernelILi512ELi1ENS0_8ReduceOpIN3c108BFloat16ENS0_14func_wrapper_tIbZZZNS0_15and_kernel_cudaERNS_14TensorIteratorEENKUlvE_clEvENKUlvE9_clEvEUlbS4_E_EEjbLi4ELi4EEEEEvT1_:
        /* <DEDUP_REMOVED lines=286> */
.L_x_4085:
        /* <DEDUP_REMOVED lines=49> */
.L_x_4094:
[----:B------:R-:W-:Y:S05]  /*14f0*/  BSYNC B3 ;  /* 0x0000000000037941 */ /* 0x000fea0003800000 */
.L_x_4093:
[----:B------:R-:W-:-:S04]  /*1500*/  PRMT R4, R4, 0x9910, RZ ;  /* 0x0000991004047816 */ /* 0x000fc800000000ff */
[----:B------:R-:W-:-:S13]  /*1510*/  ISETP.NE.AND P0, PT, R4, RZ, PT ;  /* 0x000000ff0400720c */ /* 0x000fda0003f05270 */
[----:B------:R-:W-:Y:S05]  /*1520*/  @!P0 BRA `(.L_x_4092) ;  /* 0x0000000000308947 */ /* 0x000fea0003800000 */
[----:B------:R-:W-:Y:S02]  /*1530*/  PRMT R4, R8, 0x9910, RZ ;  /* 0x0000991008047816 */ /* 0x000fe400000000ff */
[----:B------:R-:W-:Y:S02]  /*1540*/  PRMT R8, RZ, 0x7610, R8 ;  /* 0x00007610ff087816 */ /* 0x000fe40000000008 */
[----:B------:R-:W-:-:S13]  /*1550*/  ISETP.NE.AND P0, PT, R4, RZ, PT ;  /* 0x000000ff0400720c */ /* 0x000fda0003f05270 */
[----:B------:R-:W-:Y:S05]  /*1560*/  @!P0 BRA `(.L_x_4092) ;  /* 0x0000000000208947 */ /* 0x000fea0003800000 */
[----:B------:R-:W-:-:S05]  /*1570*/  IADD3 R9, P0, R0, -R7, RZ ;  /* 0x8000000700097210 */ /* 0x000fca0007f1e0ff */
[----:B------:R-:W-:Y:S01]  /*1580*/  IMAD.X R4, RZ, RZ, -0x1, P0 ;  /* 0xffffffffff047424 */ /* 0x000fe200000e06ff */
[----:B------:R-:W-:-:S04]  /*1590*/  LEA R10, P0, R9, R12, 0x1 ;  /* 0x0000000c090a7211 */ /* 0x000fc800078008ff */
[----:B------:R-:W-:-:S05]  /*15a0*/  LEA.HI.X R11, R9, R13, R4, 0x1, P0 ;  /* 0x0000000d090b7211 */ /* 0x000fca00000f0c04 */
[----:B------:R-:W2:Y:S02]  /*15b0*/  LDG.E.U16 R10, desc[UR36][R10.64] ;  /* 0x000000240a0a7981 */ /* 0x000ea4000c1e1500 */
[----:B--2---:R-:W-:-:S04]  /*15c0*/  SHF.L.U32 R4, R10, 0x10, RZ ;  /* 0x000000100a047819 */ /* 0x004fc800000006ff */
[----:B------:R-:W-:-:S04]  /*15d0*/  FSETP.NEU.FTZ.AND P0, PT, R4, RZ, PT ;  /* 0x000000ff0400720b */ /* 0x000fc80003f1d000 */
[----:B------:R-:W-:-:S09]  /*15e0*/  SEL R8, RZ, 0x1, !P0 ;  /* 0x00000001ff087807 */ /* 0x000fd20004000000 */
.L_x_4092:
[----:B------:R-:W-:Y:S05]  /*15f0*/  BSYNC B2 ;  /* 0x0000000000027941 */ /* 0x000fea0003800000 */
.L_x_4091:
[C---:B------:R-:W-:Y:S02]  /*1600*/  IADD3 R9, P0, -R7.reuse, 0x4, RZ ;  /* 0x0000000407097810 */ /* 0x040fe40007f1e1ff */
[----:B------:R-:W-:Y:S02]  /*1610*/  IADD3 R4, R7, -0x4, R2 ;  /* 0xfffffffc07047810 */ /* 0x000fe40007ffe002 */
[----:B------:R-:W-:Y:S01]  /*1620*/  LEA R12, P1, R9, R12, 0x1 ;  /* 0x0000000c090c7211 */ /* 0x000fe200078208ff */
[----:B------:R-:W-:-:S05]  /*1630*/  IMAD.X R10, RZ, RZ, -0x1, P0 ;  /* 0xffffffffff0a7424 */ /* 0x000fca00000e06ff */
[----:B------:R-:W-:-:S07]  /*1640*/  LEA.HI.X R13, R9, R13, R10, 0x1, P1 ;  /* 0x0000000d090d7211 */ /* 0x000fce00008f0c0a */
.L_x_4090:
[----:B------:R-:W-:Y:S05]  /*1650*/  BSYNC B1 ;  /* 0x0000000000017941 */ /* 0x000fea0003800000 */
.L_x_4089:
        /* <DEDUP_REMOVED lines=9> */
.L_x_4097:
[----:B------:R-:W-:Y:S01]  /*16f0*/  IMAD.WIDE.U32 R6, R18, 0x8, R12 ;  /* 0x0000000812067825 */ /* 0x000fe200078e000c */
[----:B------:R-:W-:Y:S01]  /*1700*/  LOP3.LUT P2, RZ, R8, 0xff, RZ, 0xc0, !PT ;  /* 0x000000ff08ff7812 */ /* 0x000fe2000784c0ff */
[----:B------:R-:W-:-:S04]  /*1710*/  ULDC UR4, c[0x0][0x220] ;  /* 0x0000880000047ab9 */ /* 0x000fc80000000800 */
[----:B------:R-:W2:Y:S01]  /*1720*/  LDG.E.64 R6, desc[UR36][R6.64] ;  /* 0x0000002406067981 */ /* 0x000ea2000c1e1b00 */
[----:B------:R-:W-:Y:S01]  /*1730*/  LOP3.LUT P4, RZ, R11, 0xff, RZ, 0xc0, !PT ;  /* 0x000000ff0bff7812 */ /* 0x000fe2000788c0ff */
[----:B------:R-:W-:Y:S01]  /*1740*/  VIADD R18, R18, UR4 ;  /* 0x0000000412127c36 */ /* 0x000fe20008000000 */
[----:B------:R-:W-:Y:S02]  /*1750*/  LOP3.LUT P3, RZ, R10, 0xff, RZ, 0xc0, !PT ;  /* 0x000000ff0aff7812 */ /* 0x000fe4000786c0ff */
[----:B------:R-:W-:Y:S02]  /*1760*/  LOP3.LUT P1, RZ, R9, 0xff, RZ, 0xc0, !PT ;  /* 0x000000ff09ff7812 */ /* 0x000fe4000782c0ff */
[----:B------:R-:W-:-:S04]  /*1770*/  LEA R11, R18, 0x3, 0x2 ;  /* 0x00000003120b7811 */ /* 0x000fc800078e10ff */
[----:B------:R-:W-:Y:S02]  /*1780*/  ISETP.GE.U32.AND P0, PT, R11, R4, PT ;  /* 0x000000040b00720c */ /* 0x000fe40003f06070 */
[----:B--2---:R-:W-:Y:S02]  /*1790*/  PRMT R8, R7, 0x7632, R8 ;  /* 0x0000763207087816 */ /* 0x004fe40000000008 */
[C---:B------:R-:W-:Y:S02]  /*17a0*/  @P2 SHF.L.U32 R9, R6.reuse, 0x10, RZ ;  /* 0x0000001006092819 */ /* 0x040fe400000006ff */
[----:B------:R-:W-:Y:S01]  /*17b0*/  PRMT R2, R6, 0x7632, R2 ;  /* 0x0000763206027816 */ /* 0x000fe20000000002 */
[----:B------:R-:W-:Y:S01]  /*17c0*/  @P4 IMAD.U32 R8, R8, 0x10000, RZ ;  /* 0x0001000008084824 */ /* 0x000fe200078e00ff */
[----:B------:R-:W-:Y:S02]  /*17d0*/  @P2 FSETP.NEU.FTZ.AND P6, PT, R9, RZ, PT ;  /* 0x000000ff0900220b */ /* 0x000fe40003fdd000 */
[----:B------:R-:W-:Y:S01]  /*17e0*/  @P1 SHF.L.U32 R7, R7, 0x10, RZ ;  /* 0x0000001007071819 */ /* 0x000fe200000006ff */
[----:B------:R-:W-:Y:S01]  /*17f0*/  @P3 IMAD.U32 R2, R2, 0x10000, RZ ;  /* 0x0001000002023824 */ /* 0x000fe200078e00ff */
[----:B------:R-:W-:-:S02]  /*1800*/  @P2 SEL R6, RZ, 0x1, !P6 ;  /* 0x00000001ff062807 */ /* 0x000fc40007000000 */
[----:B------:R-:W-:Y:S02]  /*1810*/  @P4 FSETP.NEU.FTZ.AND P6, PT, R8, RZ, PT ;  /* 0x000000ff0800420b */ /* 0x000fe40003fdd000 */
[----:B------:R-:W-:Y:S02]  /*1820*/  @P3 FSETP.NEU.FTZ.AND P5, PT, R2, RZ, PT ;  /* 0x000000ff0200320b */ /* 0x000fe40003fbd000 */
[----:B------:R-:W-:Y:S02]  /*1830*/  PRMT R2, RZ, 0x5410, RZ ;  /* 0x00005410ff027816 */ /* 0x000fe400000000ff */
[----:B------:R-:W-:Y:S02]  /*1840*/  @P4 SEL R11, RZ, 0x1, !P6 ;  /* 0x00000001ff0b4807 */ /* 0x000fe40007000000 */
[----:B------:R-:W-:Y:S02]  /*1850*/  @P3 SEL R10, RZ, 0x1, !P5 ;  /* 0x00000001ff0a3807 */ /* 0x000fe40006800000 */
[----:B------:R-:W-:-:S02]  /*1860*/  @P1 FSETP.NEU.FTZ.AND P5, PT, R7, RZ, PT ;  /* 0x000000ff0700120b */ /* 0x000fc40003fbd000 */
[----:B------:R-:W-:Y:S02]  /*1870*/  @P4 PRMT R2, R11, 0x7610, R2 ;  /* 0x000076100b024816 */ /* 0x000fe40000000002 */
[----:B------:R-:W-:Y:S02]  /*1880*/  PRMT R8, RZ, 0x7610, R8 ;  /* 0x00007610ff087816 */ /* 0x000fe40000000008 */
[----:B------:R-:W-:Y:S02]  /*1890*/  PRMT R9, RZ, 0x7610, R9 ;  /* 0x00007610ff097816 */ /* 0x000fe40000000009 */
[----:B------:R-:W-:Y:S02]  /*18a0*/  @P1 SEL R7, RZ, 0x1, !P5 ;  /* 0x00000001ff071807 */ /* 0x000fe40006800000 */
[----:B------:R-:W-:Y:S02]  /*18b0*/  @P3 PRMT R2, R2, 0x5410, R10 ;  /* 0x0000541002023816 */ /* 0x000fe4000000000a */
[----:B------:R-:W-:-:S02]  /*18c0*/  @P2 PRMT R8, R6, 0x7610, R8 ;  /* 0x0000761006082816 */ /* 0x000fc40000000008 */
[----:B------:R-:W-:Y:S02]  /*18d0*/  @P1 PRMT R9, R7, 0x7610, R9 ;  /* 0x0000761007091816 */ /* 0x000fe40000000009 */
[C---:B------:R-:W-:Y:S02]  /*18e0*/  PRMT R11, R2.reuse, 0x7610, R11 ;  /* 0x00007610020b7816 */ /* 0x040fe4000000000b */
[----:B------:R-:W-:Y:S01]  /*18f0*/  PRMT R10, R2, 0x7632, R10 ;  /* 0x00007632020a7816 */ /* 0x000fe2000000000a */
[----:B------:R-:W-:Y:S06]  /*1900*/  @!P0 BRA `(.L_x_4097) ;  /* 0xfffffffc00788947 */ /* 0x000fec000383ffff */
.L_x_4096:
[----:B------:R-:W-:Y:S05]  /*1910*/  BSYNC B1 ;  /* 0x0000000000017941 */ /* 0x000fea0003800000 */
.L_x_4095:
        /* <DEDUP_REMOVED lines=12> */
.L_x_4099:
[----:B------:R-:W-:Y:S05]  /*19e0*/  BSYNC B1 ;  /* 0x0000000000017941 */ /* 0x000fea0003800000 */
.L_x_4098:
        /* <DEDUP_REMOVED lines=10> */
[----:B------:R-:W-:-:S11]  /*1a90*/  PRMT R8, RZ, 0x7610, R8 ;  /* 0x00007610ff087816 */ /* 0x000fd60000000008 */
[----:B------:R-:W-:Y:S05]  /*1aa0*/  @!P0 BRA `(.L_x_4101) ;  /* 0x0000000000108947 */ /* 0x000fea0003800000 */
[----:B------:R-:W2:Y:S02]  /*1ab0*/  LDG.E.U16 R12, desc[UR36][R12.64] ;  /* 0x000000240c0c7981 */ /* 0x000ea4000c1e1500 */
[----:B--2---:R-:W-:-:S04]  /*1ac0*/  SHF.L.U32 R4, R12, 0x10, RZ ;  /* 0x000000100c047819 */ /* 0x004fc800000006ff */
[----:B------:R-:W-:-:S04]  /*1ad0*/  FSETP.NEU.FTZ.AND P0, PT, R4, RZ, PT ;  /* 0x000000ff0400720b */ /* 0x000fc80003f1d000 */
[----:B------:R-:W-:-:S09]  /*1ae0*/  SEL R8, RZ, 0x1, !P0 ;  /* 0x00000001ff087807 */ /* 0x000fd20004000000 */
.L_x_4101:
[----:B------:R-:W-:Y:S05]  /*1af0*/  BSYNC B1 ;  /* 0x0000000000017941 */ /* 0x000fea0003800000 */
.L_x_4100:
[----:B------:R-:W0:Y:S01]  /*1b00*/  I2F.S8 R4, R2.B2 ;  /* 0x2000000200047306 */ /* 0x000e220000001400 */
[----:B------:R-:W-:Y:S02]  /*1b10*/  LOP3.LUT P1, RZ, R8, 0xff, RZ, 0xc0, !PT ;  /* 0x000000ff08ff7812 */ /* 0x000fe4000782c0ff */
[----:B------:R-:W-:Y:S02]  /*1b20*/  PRMT R5, RZ, 0x7610, R5 ;  /* 0x00007610ff057816 */ /* 0x000fe40000000005 */
[----:B------:R-:W-:-:S03]  /*1b30*/  PRMT R17, RZ, 0x7610, R17 ;  /* 0x00007610ff117816 */ /* 0x000fc60000000011 */
[----:B------:R-:W-:Y:S08]  /*1b40*/  I2F.S8 R9, R9 ;  /* 0x0000000900097306 */ /* 0x000ff00000001400 */
[----:B0-----:R-:W0:Y:S02]  /*1b50*/  F2F.BF16.F32 R4, R4 ;  /* 0x0000000400047304 */ /* 0x001e240000202000 */
[----:B0-----:R-:W-:Y:S01]  /*1b60*/  @P1 IMAD.U32 R6, R4, 0x10000, RZ ;  /* 0x0001000004061824 */ /* 0x001fe200078e00ff */
[----:B------:R-:W-:-:S04]  /*1b70*/  PRMT R4, RZ, 0x7610, R4 ;  /* 0x00007610ff047816 */ /* 0x000fc80000000004 */
[----:B------:R-:W-:Y:S02]  /*1b80*/  @P1 FSETP.NEU.FTZ.AND P0, PT, R6, RZ, PT ;  /* 0x000000ff0600120b */ /* 0x000fe40003f1d000 */
[----:B------:R-:W0:Y:S02]  /*1b90*/  F2F.BF16.F32 R6, R9 ;  /* 0x0000000900067304 */ /* 0x000e240000202000 */
[----:B------:R-:W-:-:S04]  /*1ba0*/  @P1 SEL R5, RZ, 0x1, !P0 ;  /* 0x00000001ff051807 */ /* 0x000fc80004000000 */
[----:B------:R-:W-:-:S04]  /*1bb0*/  PRMT R5, R5, 0x9910, RZ ;  /* 0x0000991005057816 */ /* 0x000fc800000000ff */
[----:B------:R-:W-:-:S13]  /*1bc0*/  ISETP.NE.AND P1, PT, R5, RZ, PT ;  /* 0x000000ff0500720c */ /* 0x000fda0003f25270 */
[----:B0-----:R-:W-:-:S05]  /*1bd0*/  @P1 IMAD.U32 R5, R6, 0x10000, RZ ;  /* 0x0001000006051824 */ /* 0x001fca00078e00ff */
[----:B------:R-:W-:-:S04]  /*1be0*/  @P1 FSETP.NEU.FTZ.AND P0, PT, R5, RZ, PT ;  /* 0x000000ff0500120b */ /* 0x000fc80003f1d000 */
[----:B------:R-:W-:-:S04]  /*1bf0*/  @P1 SEL R4, RZ, 0x1, !P0 ;  /* 0x00000001ff041807 */ /* 0x000fc80004000000 */
[----:B------:R-:W-:-:S04]  /*1c00*/  PRMT R4, R4, 0x9910, RZ ;  /* 0x0000991004047816 */ /* 0x000fc800000000ff */
[----:B------:R-:W-:-:S13]  /*1c10*/  ISETP.NE.AND P0, PT, R4, RZ, PT ;  /* 0x000000ff0400720c */ /* 0x000fda0003f05270 */
[----:B------:R-:W-:Y:S05]  /*1c20*/  @!P0 BRA `(.L_x_4087) ;  /* 0x000000a000608947 */ /* 0x000fea0003800000 */
[----:B------:R-:W0:Y:S08]  /*1c30*/  I2F.S8 R2, R2 ;  /* 0x0000000200027306 */ /* 0x000e300000001400 */
[----:B0-----:R-:W0:Y:S02]  /*1c40*/  F2F.BF16.F32 R4, R2 ;  /* 0x0000000200047304 */ /* 0x001e240000202000 */
[----:B0-----:R-:W-:-:S04]  /*1c50*/  SHF.L.U32 R4, R4, 0x10, RZ ;  /* 0x0000001004047819 */ /* 0x001fc800000006ff */
[----:B------:R-:W-:-:S04]  /*1c60*/  FSETP.NEU.FTZ.AND P0, PT, R4, RZ, PT ;  /* 0x000000ff0400720b */ /* 0x000fc80003f1d000 */
[----:B------:R-:W-:Y:S01]  /*1c70*/  SEL R17, RZ, 0x1, !P0 ;  /* 0x00000001ff117807 */ /* 0x000fe20004000000 */
[----:B------:R-:W-:Y:S08]  /*1c80*/  BRA `(.L_x_4087) ;  /* 0x000000a000487947 */ /* 0x000ff00003800000 */
.L_x_4088:
        /* <DEDUP_REMOVED lines=26> */
.L_x_4110:
        /* <DEDUP_REMOVED lines=294> */
.L_x_4106:
        /* <DEDUP_REMOVED lines=251> */
.L_x_4107:
        /* <DEDUP_REMOVED lines=250> */
.L_x_4108:
        /* <DEDUP_REMOVED lines=248> */
.L_x_4109:
[----:B------:R-:W-:Y:S02]  /*5f60*/  LOP3.LUT R23, R2, 0xfffffffe, RZ, 0xc0, !PT ;  /* 0xfffffffe02177812 */ /* 0x000fe400078ec0ff */
[----:B------:R-:W-:Y:S02]  /*5f70*/  LOP3.LUT P2, RZ, R9, 0xff, RZ, 0xc0, !PT ;  /* 0x000000ff09ff7812 */ /* 0x000fe4000784c0ff */
[----:B------:R-:W-:Y:S01]  /*5f80*/  LOP3.LUT P4, RZ, R20, 0xff, RZ, 0xc0, !PT ;  /* 0x000000ff14ff7812 */ /* 0x000fe2000788c0ff */
[----:B------:R-:W-:Y:S01]  /*5f90*/  IMAD R5, R4, 0x2, R5 ;  /* 0x0000000204057824 */ /* 0x000fe200078e0205 */
[----:B------:R-:W-:Y:S01]  /*5fa0*/  IADD3 R22, P1, R12, R23, RZ ;  /* 0x000000170c167210 */ /* 0x000fe20007f3e0ff */
[----:B------:R-:W-:-:S04]  /*5fb0*/  ULDC UR4, c[0x0][0x218] ;  /* 0x0000860000047ab9 */ /* 0x000fc80000000800 */
[----:B------:R-:W-:-:S05]  /*5fc0*/  IMAD.X R23, RZ, RZ, R13, P1 ;  /* 0x000000ffff177224 */ /* 0x000fca00008e060d */
[----:B------:R-:W2:Y:S01]  /*5fd0*/  LDG.E.U16 R22, desc[UR36][R22.64] ;  /* 0x0000002416167981 */ /* 0x000ea2000c1e1500 */
[----:B------:R-:W-:Y:S01]  /*5fe0*/  LOP3.LUT P1, RZ, R7, 0xff, RZ, 0xc0, !PT ;  /* 0x000000ff07ff7812 */ /* 0x000fe2000782c0ff */
[----:B-----5:R-:W-:Y:S01]  /*5ff0*/  @P2 IMAD.U32 R2, R21, 0x10000, RZ ;  /* 0x0001000015022824 */ /* 0x020fe200078e00ff */
[----:B------:R-:W-:Y:S02]  /*6000*/  LOP3.LUT P3, RZ, R17, 0xff, RZ, 0xc0, !PT ;  /* 0x000000ff11ff7812 */ /* 0x000fe4000786c0ff */
[----:B------:R-:W-:Y:S02]  /*6010*/  IADD3 R5, R5, R4, RZ ;  /* 0x0000000405057210 */ /* 0x000fe40007ffe0ff */
[----:B------:R-:W-:Y:S02]  /*6020*/  @P2 FSETP.NEU.FTZ.AND P5, PT, R2, RZ, PT ;  /* 0x000000ff0200220b */ /* 0x000fe40003fbd000 */
[----:B------:R-:W-:Y:S01]  /*6030*/  @P4 SHF.L.U32 R6, R11, 0x10, RZ ;  /* 0x000000100b064819 */ /* 0x000fe200000006ff */
[----:B------:R-:W-:Y:S01]  /*6040*/  IMAD R7, R4, 0x3, R5 ;  /* 0x0000000304077824 */ /* 0x000fe200078e0205 */
[----:B------:R-:W-:-:S02]  /*6050*/  @P2 SEL R17, RZ, 0x1, !P5 ;  /* 0x00000001ff112807 */ /* 0x000fc40006800000 */
[----:B------:R-:W-:Y:S01]  /*6060*/  @P4 FSETP.NEU.FTZ.AND P6, PT, R6, RZ, PT ;  /* 0x000000ff0600420b */ /* 0x000fe20003fdd000 */
[----:B------:R-:W-:Y:S01]  /*6070*/  @P1 IMAD.U32 R2, R10, 0x10000, RZ ;  /* 0x000100000a021824 */ /* 0x000fe200078e00ff */
[----:B------:R-:W-:Y:S02]  /*6080*/  PRMT R8, RZ, 0x7610, R8 ;  /* 0x00007610ff087816 */ /* 0x000fe40000000008 */
[----:B-1----:R-:W-:Y:S02]  /*6090*/  @P4 SEL R18, RZ, 0x1, !P6 ;  /* 0x00000001ff124807 */ /* 0x002fe40007000000 */
[----:B------:R-:W-:Y:S01]  /*60a0*/  @P1 FSETP.NEU.FTZ.AND P5, PT, R2, RZ, PT ;  /* 0x000000ff0200120b */ /* 0x000fe20003fbd000 */
[----:B------:R-:W-:Y:S01]  /*60b0*/  IMAD.U32 R2, RZ, RZ, UR4 ;  /* 0x00000004ff027e24 */ /* 0x000fe2000f8e00ff */
[----:B------:R-:W-:Y:S02]  /*60c0*/  PRMT R9, RZ, 0x7610, R9 ;  /* 0x00007610ff097816 */ /* 0x000fe40000000009 */
[----:B------:R-:W-:-:S02]  /*60d0*/  @P1 SEL R19, RZ, 0x1, !P5 ;  /* 0x00000001ff131807 */ /* 0x000fc40006800000 */
[----:B------:R-:W-:Y:S02]  /*60e0*/  ISETP.GE.U32.AND P5, PT, R7, R2, PT ;  /* 0x000000020700720c */ /* 0x000fe40003fa6070 */
[----:B------:R-:W-:Y:S02]  /*60f0*/  PRMT R7, RZ, 0x7610, R7 ;  /* 0x00007610ff077816 */ /* 0x000fe40000000007 */
[----:B------:R-:W-:Y:S02]  /*6100*/  @P4 PRMT R8, R18, 0x7610, R8 ;  /* 0x0000761012084816 */ /* 0x000fe40000000008 */
[----:B------:R-:W-:Y:S02]  /*6110*/  @P2 PRMT R9, R17, 0x7610, R9 ;  /* 0x0000761011092816 */ /* 0x000fe40000000009 */
[----:B------:R-:W-:Y:S01]  /*6120*/  @P1 PRMT R7, R19, 0x7610, R7 ;  /* 0x0000761013071816 */ /* 0x000fe20000000007 */
[----:B--2---:R-:W-:-:S05]  /*6130*/  @P3 IMAD.U32 R6, R22, 0x10000, RZ ;  /* 0x0001000016063824 */ /* 0x004fca00078e00ff */
[----:B------:R-:W-:Y:S02]  /*6140*/  @P3 FSETP.NEU.FTZ.AND P6, PT, R6, RZ, PT ;  /* 0x000000ff0600320b */ /* 0x000fe40003fdd000 */
[----:B------:R-:W-:Y:S02]  /*6150*/  PRMT R6, RZ, 0x7610, R6 ;  /* 0x00007610ff067816 */ /* 0x000fe40000000006 */
[----:B------:R-:W-:-:S04]  /*6160*/  @P3 SEL R20, RZ, 0x1, !P6 ;  /* 0x00000001ff143807 */ /* 0x000fc80007000000 */
[----:B------:R-:W-:Y:S02]  /*6170*/  @P3 PRMT R6, R20, 0x7610, R6 ;  /* 0x0000761014063816 */ /* 0x000fe40000000006 */
[----:B------:R-:W-:Y:S02]  /*6180*/  PRMT R20, R8, 0x7610, R20 ;  /* 0x0000761008147816 */ /* 0x000fe40000000014 */
[----:B------:R-:W-:Y:S01]  /*6190*/  PRMT R17, R6, 0x7610, R17 ;  /* 0x0000761006117816 */ /* 0x000fe20000000011 */
[----:B------:R-:W-:Y:S06]  /*61a0*/  @!P5 BRA `(.L_x_4110) ;  /* 0xffffffbc0020d947 */ /* 0x000fec000383ffff */
.L_x_4105:
[----:B------:R-:W-:Y:S05]  /*61b0*/  BSYNC B1 ;  /* 0x0000000000017941 */ /* 0x000fea0003800000 */
.L_x_4104:
        /* <DEDUP_REMOVED lines=280> */
.L_x_4113:
[----:B------:R-:W-:-:S04]  /*7340*/  LOP3.LUT R17, R21, 0xfffffffe, RZ, 0xc0, !PT ;  /* 0xfffffffe15117812 */ /* 0x000fc800078ec0ff */
[----:B0-----:R-:W-:-:S05]  /*7350*/  IADD3 R16, P2, R12, R17, RZ ;  /* 0x000000110c107210 */ /* 0x001fca0007f5e0ff */
[----:B------:R-:W-:-:S05]  /*7360*/  IMAD.X R17, RZ, RZ, R13, P2 ;  /* 0x000000ffff117224 */ /* 0x000fca00010e060d */
        /* <DEDUP_REMOVED lines=278> */
.L_x_4114:
[----:B------:R-:W-:-:S04]  /*84d0*/  LOP3.LUT R11, R11, 0xfffffffe, RZ, 0xc0, !PT ;  /* 0xfffffffe0b0b7812 */ /* 0x000fc800078ec0ff */
[----:B------:R-:W-:-:S04]  /*84e0*/  IADD3 R16, P2, R12, R11, RZ ;  /* 0x0000000b0c107210 */ /* 0x000fc80007f5e0ff */
        /* <DEDUP_REMOVED lines=279> */
.L_x_4115:
        /* <DEDUP_REMOVED lines=281> */
.L_x_4116:
[----:B------:R-:W-:-:S04]  /*a7f0*/  LOP3.LUT R23, R22, 0xfffffffe, RZ, 0xc0, !PT ;  /* 0xfffffffe16177812 */ /* 0x000fc800078ec0ff */
[----:B------:R-:W-:-:S04]  /*a800*/  IADD3 R22, P1, R12, R23, RZ ;  /* 0x000000170c167210 */ /* 0x000fc80007f3e0ff */
[----:B------:R-:W-:-:S05]  /*a810*/  IADD3.X R23, RZ, R13, RZ, P1, !PT ;  /* 0x0000000dff177210 */ /* 0x000fca0000ffe4ff */
[----:B------:R1:W5:Y:S04]  /*a820*/  LDG.E.U16 R22, desc[UR36][R22.64] ;  /* 0x0000002416167981 */ /* 0x000368000c1e1500 */
.L_x_4112:
[----:B------:R-:W-:Y:S05]  /*a830*/  BSYNC B1 ;  /* 0x0000000000017941 */ /* 0x000fea0003800000 */
.L_x_4111:
[----:B------:R-:W-:Y:S04]  /*a840*/  BSSY B1, `(.L_x_4117) ;  /* 0x0000023000017945 */ /* 0x000fe80003800000 */
[----:B------:R-:W-:Y:S05]  /*a850*/  @P0 BRA `(.L_x_4118) ;  /* 0x0000000000840947 */ /* 0x000fea0003800000 */
[----:B------:R-:W-:Y:S02]  /*a860*/  LOP3.LUT P1, RZ, R9, 0xff, RZ, 0xc0, !PT ;  /* 0x000000ff09ff7812 */ /* 0x000fe4000782c0ff */
[----:B------:R-:W-:Y:S02]  /*a870*/  IADD3 R5, R5, R4, RZ ;  /* 0x0000000405057210 */ /* 0x000fe40007ffe0ff */
[----:B------:R-:W-:Y:S02]  /*a880*/  PRMT R9, RZ, 0x7610, R9 ;  /* 0x00007610ff097816 */ /* 0x000fe40000000009 */
[----:B------:R-:W-:-:S07]  /*a890*/  ISETP.GE.U32.AND P2, PT, R5, R2, PT ;  /* 0x000000020500720c */ /* 0x000fce0003f46070 */
[----:B-----5:R-:W-:-:S05]  /*a8a0*/  @P1 IMAD.U32 R21, R21, 0x10000, RZ ;  /* 0x0001000015151824 */ /* 0x020fca00078e00ff */
[----:B------:R-:W-:-:S04]  /*a8b0*/  @P1 FSETP.NEU.FTZ.AND P0, PT, R21, RZ, PT ;  /* 0x000000ff1500120b */ /* 0x000fc80003f1d000 */
[----:B------:R-:W-:-:S04]  /*a8c0*/  @P1 SEL R12, RZ, 0x1, !P0 ;  /* 0x00000001ff0c1807 */ /* 0x000fc80004000000 */
[----:B------:R-:W-:Y:S01]  /*a8d0*/  @P1 PRMT R9, R12, 0x7610, R9 ;  /* 0x000076100c091816 */ /* 0x000fe20000000009 */
[----:B------:R-:W-:Y:S06]  /*a8e0*/  @P2 BRA `(.L_x_4118) ;  /* 0x0000000000602947 */ /* 0x000fec0003800000 */
[----:B------:R-:W-:Y:S02]  /*a8f0*/  LOP3.LUT P1, RZ, R8, 0xff, RZ, 0xc0, !PT ;  /* 0x000000ff08ff7812 */ /* 0x000fe4000782c0ff */
[----:B------:R-:W-:Y:S02]  /*a900*/  IADD3 R5, R5, R4, RZ ;  /* 0x0000000405057210 */ /* 0x000fe40007ffe0ff */
[----:B------:R-:W-:Y:S02]  /*a910*/  PRMT R8, RZ, 0x7610, R8 ;  /* 0x00007610ff087816 */ /* 0x000fe40000000008 */
[----:B------:R-:W-:-:S07]  /*a920*/  ISETP.GE.U32.AND P2, PT, R5, R2, PT ;  /* 0x000000020500720c */ /* 0x000fce0003f46070 */
[----:B------:R-:W-:-:S05]  /*a930*/  @P1 IMAD.U32 R11, R11, 0x10000, RZ ;  /* 0x000100000b0b1824 */ /* 0x000fca00078e00ff */
        /* <DEDUP_REMOVED lines=14> */
[----:B------:R-:W-:-:S11]  /*aa20*/  PRMT R6, RZ, 0x7610, R6 ;  /* 0x00007610ff067816 */ /* 0x000fd60000000006 */
[----:B------:R-:W-:-:S05]  /*aa30*/  @P1 IMAD.U32 R22, R22, 0x10000, RZ ;  /* 0x0001000016161824 */ /* 0x000fca00078e00ff */
[----:B------:R-:W-:-:S04]  /*aa40*/  @P1 FSETP.NEU.FTZ.AND P0, PT, R22, RZ, PT ;  /* 0x000000ff1600120b */ /* 0x000fc80003f1d000 */
[----:B------:R-:W-:-:S04]  /*aa50*/  @P1 SEL R2, RZ, 0x1, !P0 ;  /* 0x00000001ff021807 */ /* 0x000fc80004000000 */
[----:B------:R-:W-:-:S07]  /*aa60*/  @P1 PRMT R6, R2, 0x7610, R6 ;  /* 0x0000761002061816 */ /* 0x000fce0000000006 */
.L_x_4118:
[----:B------:R-:W-:Y:S05]  /*aa70*/  BSYNC B1 ;  /* 0x0000000000017941 */ /* 0x000fea0003800000 */
.L_x_4117:
[----:B------:R-:W2:Y:S01]  /*aa80*/  I2F.S8 R8, R8 ;  /* 0x0000000800087306 */ /* 0x000ea20000001400 */
[----:B------:R-:W-:Y:S02]  /*aa90*/  LOP3.LUT P1, RZ, R9, 0xff, RZ, 0xc0, !PT ;  /* 0x000000ff09ff7812 */ /* 0x000fe4000782c0ff */
[----:B------:R-:W-:Y:S02]  /*aaa0*/  PRMT R2, RZ, 0x7610, R2 ;  /* 0x00007610ff027816 */ /* 0x000fe40000000002 */
[----:B------:R-:W-:-:S03]  /*aab0*/  PRMT R17, RZ, 0x7610, R17 ;  /* 0x00007610ff117816 */ /* 0x000fc60000000011 */
[----:B------:R-:W-:Y:S08]  /*aac0*/  I2F.S8 R7, R7 ;  /* 0x0000000700077306 */ /* 0x000ff00000001400 */
[----:B--2---:R-:W2:Y:S02]  /*aad0*/  F2F.BF16.F32 R4, R8 ;  /* 0x0000000800047304 */ /* 0x004ea40000202000 */
[----:B--2---:R-:W-:-:S04]  /*aae0*/  @P1 SHF.L.U32 R4, R4, 0x10, RZ ;  /* 0x0000001004041819 */ /* 0x004fc800000006ff */
[----:B------:R-:W-:Y:S02]  /*aaf0*/  @P1 FSETP.NEU.FTZ.AND P0, PT, R4, RZ, PT ;  /* 0x000000ff0400120b */ /* 0x000fe40003f1d000 */
[----:B------:R-:W2:Y:S02]  /*ab00*/  F2F.BF16.F32 R4, R7 ;  /* 0x0000000700047304 */ /* 0x000ea40000202000 */
[----:B------:R-:W-:-:S04]  /*ab10*/  @P1 SEL R2, RZ, 0x1, !P0 ;  /* 0x00000001ff021807 */ /* 0x000fc80004000000 */
[----:B------:R-:W-:-:S04]  /*ab20*/  PRMT R2, R2, 0x9910, RZ ;  /* 0x0000991002027816 */ /* 0x000fc800000000ff */
[----:B------:R-:W-:Y:S02]  /*ab30*/  ISETP.NE.AND P1, PT, R2, RZ, PT ;  /* 0x000000ff0200720c */ /* 0x000fe40003f25270 */
[----:B------:R-:W-:-:S11]  /*ab40*/  PRMT R2, RZ, 0x7610, R2 ;  /* 0x00007610ff027816 */ /* 0x000fd60000000002 */
[----:B--2---:R-:W-:-:S05]  /*ab50*/  @P1 IMAD.U32 R4, R4, 0x10000, RZ ;  /* 0x0001000004041824 */ /* 0x004fca00078e00ff */
[----:B------:R-:W-:-:S04]  /*ab60*/  @P1 FSETP.NEU.FTZ.AND P0, PT, R4, RZ, PT ;  /* 0x000000ff0400120b */ /* 0x000fc80003f1d000 */
[----:B------:R-:W-:-:S04]  /*ab70*/  @P1 SEL R2, RZ, 0x1, !P0 ;  /* 0x00000001ff021807 */ /* 0x000fc80004000000 */
[----:B------:R-:W-:-:S04]  /*ab80*/  PRMT R2, R2, 0x9910, RZ ;  /* 0x0000991002027816 */ /* 0x000fc800000000ff */
[----:B------:R-:W-:-:S13]  /*ab90*/  ISETP.NE.AND P0, PT, R2, RZ, PT ;  /* 0x000000ff0200720c */ /* 0x000fda0003f05270 */
[----:B------:R-:W-:Y:S05]  /*aba0*/  @!P0 BRA `(.L_x_4087) ;  /* 0x0000001000808947 */ /* 0x000fea0003800000 */
[----:B------:R-:W2:Y:S08]  /*abb0*/  I2F.S8 R6, R6 ;  /* 0x0000000600067306 */ /* 0x000eb00000001400 */
[----:B--2---:R-:W2:Y:S02]  /*abc0*/  F2F.BF16.F32 R2, R6 ;  /* 0x0000000600027304 */ /* 0x004ea40000202000 */
[----:B--2---:R-:W-:-:S04]  /*abd0*/  SHF.L.U32 R2, R2, 0x10, RZ ;  /* 0x0000001002027819 */ /* 0x004fc800000006ff */
[----:B------:R-:W-:-:S04]  /*abe0*/  FSETP.NEU.FTZ.AND P0, PT, R2, RZ, PT ;  /* 0x000000ff0200720b */ /* 0x000fc80003f1d000 */
[----:B------:R-:W-:Y:S01]  /*abf0*/  SEL R17, RZ, 0x1, !P0 ;  /* 0x00000001ff117807 */ /* 0x000fe20004000000 */
[----:B------:R-:W-:Y:S08]  /*ac00*/  BRA `(.L_x_4087) ;  /* 0x0000001000687947 */ /* 0x000ff00003800000 */
.L_x_4103:
        /* <DEDUP_REMOVED lines=12> */
.L_x_4121:
        /* <DEDUP_REMOVED lines=20> */
[----:B------:R-:W-:-:S05]  /*ae10*/  IMAD R21, R4, 0x3, R5 ;  /* 0x0000000304157824 */ /* 0x000fca00078e0205 */
[----:B-1----:R-:W-:Y:S02]  /*ae20*/  ISETP.GE.U32.AND P0, PT, R21, R2, PT ;  /* 0x000000021500720c */ /* 0x002fe40003f06070 */
[----:B0-----:R-:W-:Y:S02]  /*ae30*/  PRMT R18, RZ, 0x7610, R18 ;  /* 0x00007610ff127816 */ /* 0x001fe40000000012 */
[----:B------:R-:W-:Y:S02]  /*ae40*/  PRMT R10, RZ, 0x7610, R10 ;  /* 0x00007610ff0a7816 */ /* 0x000fe4000000000a */
[----:B--2---:R-:W-:Y:S01]  /*ae50*/  @P4 SHF.L.U32 R7, R17, 0x10, RZ ;  /* 0x0000001011074819 */ /* 0x004fe200000006ff */
[----:B---3--:R-:W-:-:S03]  /*ae60*/  @P2 IMAD.U32 R6, R11, 0x10000, RZ ;  /* 0x000100000b062824 */ /* 0x008fc600078e00ff */
[----:B------:R-:W-:Y:S02]  /*ae70*/  @P4 FSETP.NEU.FTZ.AND P5, PT, R7, RZ, PT ;  /* 0x000000ff0700420b */ /* 0x000fe40003fbd000 */
[----:B----4-:R-:W-:Y:S02]  /*ae80*/  @P3 SHF.L.U32 R7, R19, 0x10, RZ ;  /* 0x0000001013073819 */ /* 0x010fe400000006ff */
[----:B------:R-:W-:Y:S01]  /*ae90*/  @P2 FSETP.NEU.FTZ.AND P6, PT, R6, RZ, PT ;  /* 0x000000ff0600220b */ /* 0x000fe20003fdd000 */
[----:B-----5:R-:W-:Y:S01]  /*aea0*/  @P1 IMAD.U32 R6, R20, 0x10000, RZ ;  /* 0x0001000014061824 */ /* 0x020fe200078e00ff */
[----:B------:R-:W-:Y:S02]  /*aeb0*/  @P4 SEL R9, RZ, 0x1, !P5 ;  /* 0x00000001ff094807 */ /* 0x000fe40006800000 */
[----:B------:R-:W-:Y:S02]  /*aec0*/  @P3 FSETP.NEU.FTZ.AND P5, PT, R7, RZ, PT ;  /* 0x000000ff0700320b */ /* 0x000fe40003fbd000 */
[----:B------:R-:W-:-:S02]  /*aed0*/  @P2 SEL R8, RZ, 0x1, !P6 ;  /* 0x00000001ff082807 */ /* 0x000fc40007000000 */
[----:B------:R-:W-:Y:S02]  /*aee0*/  @P1 FSETP.NEU.FTZ.AND P6, PT, R6, RZ, PT ;  /* 0x000000ff0600120b */ /* 0x000fe40003fdd000 */
[----:B------:R-:W-:Y:S02]  /*aef0*/  PRMT R6, RZ, 0x7610, R6 ;  /* 0x00007610ff067816 */ /* 0x000fe40000000006 */
[----:B------:R-:W-:Y:S02]  /*af00*/  @P3 SEL R22, RZ, 0x1, !P5 ;  /* 0x00000001ff163807 */ /* 0x000fe40006800000 */
[----:B------:R-:W-:Y:S02]  /*af10*/  @P1 SEL R21, RZ, 0x1, !P6 ;  /* 0x00000001ff151807 */ /* 0x000fe40007000000 */
[----:B------:R-:W-:Y:S02]  /*af20*/  PRMT R7, RZ, 0x7610, R7 ;  /* 0x00007610ff077816 */ /* 0x000fe40000000007 */
[----:B------:R-:W-:-:S02]  /*af30*/  @P4 PRMT R18, R9, 0x7610, R18 ;  /* 0x0000761009124816 */ /* 0x000fc40000000012 */
[----:B------:R-:W-:Y:S02]  /*af40*/  @P3 PRMT R6, R22, 0x7610, R6 ;  /* 0x0000761016063816 */ /* 0x000fe40000000006 */
[----:B------:R-:W-:Y:S02]  /*af50*/  @P1 PRMT R10, R21, 0x7610, R10 ;  /* 0x00007610150a1816 */ /* 0x000fe4000000000a */
[----:B------:R-:W-:Y:S02]  /*af60*/  @P2 PRMT R7, R8, 0x7610, R7 ;  /* 0x0000761008072816 */ /* 0x000fe40000000007 */
[----:B------:R-:W-:Y:S02]  /*af70*/  PRMT R24, R18, 0x7610, R24 ;  /* 0x0000761012187816 */ /* 0x000fe40000000018 */
[----:B------:R-:W-:Y:S01]  /*af80*/  PRMT R21, R6, 0x7610, R21 ;  /* 0x0000761006157816 */ /* 0x000fe20000000015 */
[----:B------:R-:W-:Y:S06]  /*af90*/  @!P0 BRA `(.L_x_4121) ;  /* 0xfffffffc004c8947 */ /* 0x000fec000383ffff */
.L_x_4120:
[----:B------:R-:W-:Y:S05]  /*afa0*/  BSYNC B1 ;  /* 0x0000000000017941 */ /* 0x000fea0003800000 */
.L_x_4119:
        /* <DEDUP_REMOVED lines=23> */
.L_x_4123:
[----:B------:R-:W-:Y:S05]  /*b120*/  BSYNC B1 ;  /* 0x0000000000017941 */ /* 0x000fea0003800000 */
.L_x_4122:
[----:B------:R-:W-:Y:S04]  /*b130*/  BSSY B1, `(.L_x_4124) ;  /* 0x0000023000017945 */ /* 0x000fe80003800000 */
[----:B------:R-:W-:Y:S05]  /*b140*/  @P1 BRA `(.L_x_4125) ;  /* 0x0000000000841947 */ /* 0x000fea0003800000 */
[----:B------:R-:W-:Y:S01]  /*b150*/  LOP3.LUT P1, RZ, R7, 0xff, RZ, 0xc0, !PT ;  /* 0x000000ff07ff7812 */ /* 0x000fe2000782c0ff */
[----:B------:R-:W-:Y:S01]  /*b160*/  IMAD.IADD R5, R5, 0x1, R4 ;  /* 0x0000000105057824 */ /* 0x000fe200078e0204 */
[----:B------:R-:W-:-:S04]  /*b170*/  PRMT R7, RZ, 0x7610, R7 ;  /* 0x00007610ff077816 */ /* 0x000fc80000000007 */
[----:B------:R-:W-:-:S07]  /*b180*/  ISETP.GE.U32.AND P2, PT, R5, R2, PT ;  /* 0x000000020500720c */ /* 0x000fce0003f46070 */
[----:B-----5:R-:W-:-:S04]  /*b190*/  @P1 SHF.L.U32 R11, R11, 0x10, RZ ;  /* 0x000000100b0b1819 */ /* 0x020fc800000006ff */
[----:B------:R-:W-:-:S04]  /*b1a0*/  @P1 FSETP.NEU.FTZ.AND P0, PT, R11, RZ, PT ;  /* 0x000000ff0b00120b */ /* 0x000fc80003f1d000 */
[----:B0-----:R-:W-:-:S04]  /*b1b0*/  @P1 SEL R8, RZ, 0x1, !P0 ;  /* 0x00000001ff081807 */ /* 0x001fc80004000000 */
[----:B------:R-:W-:Y:S01]  /*b1c0*/  @P1 PRMT R7, R8, 0x7610, R7 ;  /* 0x0000761008071816 */ /* 0x000fe20000000007 */
[----:B------:R-:W-:Y:S06]  /*b1d0*/  @P2 BRA `(.L_x_4125) ;  /* 0x0000000000602947 */ /* 0x000fec0003800000 */
[----:B------:R-:W-:Y:S01]  /*b1e0*/  LOP3.LUT P1, RZ, R18, 0xff, RZ, 0xc0, !PT ;  /* 0x000000ff12ff7812 */ /* 0x000fe2000782c0ff */
[----:B------:R-:W-:Y:S01]  /*b1f0*/  IMAD.IADD R5, R5, 0x1, R4 ;  /* 0x0000000105057824 */ /* 0x000fe200078e0204 */
[----:B------:R-:W-:-:S04]  /*b200*/  PRMT R18, RZ, 0x7610, R18 ;  /* 0x00007610ff127816 */ /* 0x000fc80000000012 */
[----:B------:R-:W-:-:S07]  /*b210*/  ISETP.GE.U32.AND P2, PT, R5, R2, PT ;  /* 0x000000020500720c */ /* 0x000fce0003f46070 */
[----:B------:R-:W-:-:S04]  /*b220*/  @P1 SHF.L.U32 R17, R17, 0x10, RZ ;  /* 0x0000001011111819 */ /* 0x000fc800000006ff */
[----:B------:R-:W-:-:S04]  /*b230*/  @P1 FSETP.NEU.FTZ.AND P0, PT, R17, RZ, PT ;  /* 0x000000ff1100120b */ /* 0x000fc80003f1d000 */
[----:B------:R-:W-:-:S04]  /*b240*/  @P1 SEL R8, RZ, 0x1, !P0 ;  /* 0x00000001ff081807 */ /* 0x000fc80004000000 */
        /* <DEDUP_REMOVED lines=11> */
[----:B------:R-:W-:Y:S02]  /*b300*/  LOP3.LUT P1, RZ, R6, 0xff, RZ, 0xc0, !PT ;  /* 0x000000ff06ff7812 */ /* 0x000fe4000782c0ff */
[----:B------:R-:W-:-:S11]  /*b310*/  PRMT R6, RZ, 0x7610, R6 ;  /* 0x00007610ff067816 */ /* 0x000fd60000000006 */
[----:B------:R-:W-:-:S04]  /*b320*/  @P1 SHF.L.U32 R19, R19, 0x10, RZ ;  /* 0x0000001013131819 */ /* 0x000fc800000006ff */
[----:B------:R-:W-:-:S04]  /*b330*/  @P1 FSETP.NEU.FTZ.AND P0, PT, R19, RZ, PT ;  /* 0x000000ff1300120b */ /* 0x000fc80003f1d000 */
[----:B------:R-:W-:-:S04]  /*b340*/  @P1 SEL R2, RZ, 0x1, !P0 ;  /* 0x00000001ff021807 */ /* 0x000fc80004000000 */
[----:B------:R-:W-:-:S07]  /*b350*/  @P1 PRMT R6, R2, 0x7610, R6 ;  /* 0x0000761002061816 */ /* 0x000fce0000000006 */
.L_x_4125:
[----:B------:R-:W-:Y:S05]  /*b360*/  BSYNC B1 ;  /* 0x0000000000017941 */ /* 0x000fea0003800000 */
.L_x_4124:
[----:B------:R-:W1:Y:S01]  /*b370*/  I2F.S8 R18, R18 ;  /* 0x0000001200127306 */ /* 0x000e620000001400 */
[----:B------:R-:W-:Y:S02]  /*b380*/  LOP3.LUT P1, RZ, R7, 0xff, RZ, 0xc0, !PT ;  /* 0x000000ff07ff7812 */ /* 0x000fe4000782c0ff */
[----:B------:R-:W-:Y:S02]  /*b390*/  PRMT R2, RZ, 0x7610, R2 ;  /* 0x00007610ff027816 */ /* 0x000fe40000000002 */
[----:B-----5:R-:W-:-:S03]  /*b3a0*/  PRMT R17, RZ, 0x7610, R17 ;  /* 0x00007610ff117816 */ /* 0x020fc60000000011 */
[----:B------:R-:W-:Y:S08]  /*b3b0*/  I2F.S8 R10, R10 ;  /* 0x0000000a000a7306 */ /* 0x000ff00000001400 */
[----:B-1----:R-:W1:Y:S02]  /*b3c0*/  F2F.BF16.F32 R4, R18 ;  /* 0x0000001200047304 */ /* 0x002e640000202000 */
[----:B-1----:R-:W-:-:S05]  /*b3d0*/  @P1 IMAD.U32 R4, R4, 0x10000, RZ ;  /* 0x0001000004041824 */ /* 0x002fca00078e00ff */
[----:B------:R-:W-:Y:S02]  /*b3e0*/  @P1 FSETP.NEU.FTZ.AND P0, PT, R4, RZ, PT ;  /* 0x000000ff0400120b */ /* 0x000fe40003f1d000 */
[----:B------:R-:W1:Y:S02]  /*b3f0*/  F2F.BF16.F32 R4, R10 ;  /* 0x0000000a00047304 */ /* 0x000e640000202000 */
[----:B------:R-:W-:-:S04]  /*b400*/  @P1 SEL R2, RZ, 0x1, !P0 ;  /* 0x00000001ff021807 */ /* 0x000fc80004000000 */
[----:B------:R-:W-:-:S04]  /*b410*/  PRMT R2, R2, 0x9910, RZ ;  /* 0x0000991002027816 */ /* 0x000fc800000000ff */
[----:B------:R-:W-:Y:S02]  /*b420*/  ISETP.NE.AND P1, PT, R2, RZ, PT ;  /* 0x000000ff0200720c */ /* 0x000fe40003f25270 */
[----:B------:R-:W-:-:S11]  /*b430*/  PRMT R2, RZ, 0x7610, R2 ;  /* 0x00007610ff027816 */ /* 0x000fd60000000002 */
[----:B-1----:R-:W-:-:S04]  /*b440*/  @P1 SHF.L.U32 R4, R4, 0x10, RZ ;  /* 0x0000001004041819 */ /* 0x002fc800000006ff */
[----:B------:R-:W-:-:S04]  /*b450*/  @P1 FSETP.NEU.FTZ.AND P0, PT, R4, RZ, PT ;  /* 0x000000ff0400120b */ /* 0x000fc80003f1d000 */
[----:B------:R-:W-:-:S04]  /*b460*/  @P1 SEL R2, RZ, 0x1, !P0 ;  /* 0x00000001ff021807 */ /* 0x000fc80004000000 */
[----:B------:R-:W-:-:S04]  /*b470*/  PRMT R2, R2, 0x9910, RZ ;  /* 0x0000991002027816 */ /* 0x000fc800000000ff */
[----:B------:R-:W-:-:S13]  /*b480*/  ISETP.NE.AND P0, PT, R2, RZ, PT ;  /* 0x000000ff0200720c */ /* 0x000fda0003f05270 */
[----:B------:R-:W-:Y:S05]  /*b490*/  @!P0 BRA `(.L_x_4087) ;  /* 0x0000000800448947 */ /* 0x000fea0003800000 */
[----:B------:R-:W1:Y:S08]  /*b4a0*/  I2F.S8 R6, R6 ;  /* 0x0000000600067306 */ /* 0x000e700000001400 */
[----:B-1----:R-:W1:Y:S02]  /*b4b0*/  F2F.BF16.F32 R2, R6 ;  /* 0x0000000600027304 */ /* 0x002e640000202000 */
[----:B-1----:R-:W-:-:S05]  /*b4c0*/  IMAD.U32 R2, R2, 0x10000, RZ ;  /* 0x0001000002027824 */ /* 0x002fca00078e00ff */
[----:B------:R-:W-:-:S04]  /*b4d0*/  FSETP.NEU.FTZ.AND P0, PT, R2, RZ, PT ;  /* 0x000000ff0200720b */ /* 0x000fc80003f1d000 */
[----:B------:R-:W-:Y:S01]  /*b4e0*/  SEL R17, RZ, 0x1, !P0 ;  /* 0x00000001ff117807 */ /* 0x000fe20004000000 */
[----:B------:R-:W-:Y:S08]  /*b4f0*/  BRA `(.L_x_4087) ;  /* 0x00000008002c7947 */ /* 0x000ff00003800000 */
.L_x_4102:
        /* <DEDUP_REMOVED lines=17> */
.L_x_4128:
[C---:B0-----:R-:W-:Y:S02]  /*b610*/  IMAD.IADD R10, R18.reuse, 0x1, R7 ;  /* 0x00000001120a7824 */ /* 0x041fe400078e0207 */
[----:B------:R-:W-:-:S03]  /*b620*/  IMAD.WIDE.U32 R20, R18, 0x2, R12 ;  /* 0x0000000212147825 */ /* 0x000fc600078e000c */
[C---:B------:R-:W-:Y:S01]  /*b630*/  IADD3 R4, R10.reuse, R7, RZ ;  /* 0x000000070a047210 */ /* 0x040fe20007ffe0ff */
[----:B------:R-:W-:Y:S01]  /*b640*/  IMAD.WIDE.U32 R10, R10, 0x2, R12 ;  /* 0x000000020a0a7825 */ /* 0x000fe200078e000c */
[----:B------:R0:W2:Y:S03]  /*b650*/  LDG.E.U16 R9, desc[UR36][R20.64] ;  /* 0x0000002414097981 */ /* 0x0000a6000c1e1500 */
[C---:B------:R-:W-:Y:S02]  /*b660*/  IMAD.IADD R18, R4.reuse, 0x1, R7 ;  /* 0x0000000104127824 */ /* 0x040fe400078e0207 */
[--C-:B------:R-:W-:Y:S01]  /*b670*/  IMAD.WIDE.U32 R4, R4, 0x2, R12.reuse ;  /* 0x0000000204047825 */ /* 0x100fe200078e000c */
[----:B------:R3:W4:Y:S03]  /*b680*/  LDG.E.U16 R10, desc[UR36][R10.64] ;  /* 0x000000240a0a7981 */ /* 0x000726000c1e1500 */
[----:B------:R-:W-:Y:S01]  /*b690*/  IMAD.WIDE.U32 R16, R18, 0x2, R12 ;  /* 0x0000000212107825 */ /* 0x000fe200078e000c */
[----:B------:R-:W5:Y:S05]  /*b6a0*/  LDG.E.U16 R19, desc[UR36][R4.64] ;  /* 0x0000002404137981 */ /* 0x000f6a000c1e1500 */
[----:B------:R-:W5:Y:S01]  /*b6b0*/  LDG.E.U16 R16, desc[UR36][R16.64] ;  /* 0x0000002410107981 */ /* 0x000f62000c1e1500 */
[----:B------:R-:W-:-:S02]  /*b6c0*/  LOP3.LUT P2, RZ, R6, 0xff, RZ, 0xc0, !PT ;  /* 0x000000ff06ff7812 */ /* 0x000fc4000784c0ff */
[----:B------:R-:W-:Y:S02]  /*b6d0*/  LOP3.LUT P4, RZ, R23, 0xff, RZ, 0xc0, !PT ;  /* 0x000000ff17ff7812 */ /* 0x000fe4000788c0ff */
[----:B------:R-:W-:Y:S02]  /*b6e0*/  LOP3.LUT P1, RZ, R8, 0xff, RZ, 0xc0, !PT ;  /* 0x000000ff08ff7812 */ /* 0x000fe4000782c0ff */
[----:B------:R-:W-:Y:S02]  /*b6f0*/  LOP3.LUT P3, RZ, R22, 0xff, RZ, 0xc0, !PT ;  /* 0x000000ff16ff7812 */ /* 0x000fe4000786c0ff */
[----:B------:R-:W-:-:S05]  /*b700*/  IADD3 R18, R18, R7, RZ ;  /* 0x0000000712127210 */ /* 0x000fca0007ffe0ff */
[----:B0-----:R-:W-:-:S05]  /*b710*/  IMAD R21, R7, 0x3, R18 ;  /* 0x0000000307157824 */ /* 0x001fca00078e0212 */
[----:B-1----:R-:W-:Y:S02]  /*b720*/  ISETP.GE.U32.AND P0, PT, R21, R2, PT ;  /* 0x000000021500720c */ /* 0x002fe40003f06070 */
[----:B------:R-:W-:Y:S02]  /*b730*/  PRMT R20, RZ, 0x7610, R20 ;  /* 0x00007610ff147816 */ /* 0x000fe40000000014 */
[----:B---3--:R-:W-:Y:S01]  /*b740*/  PRMT R11, RZ, 0x7610, R11 ;  /* 0x00007610ff0b7816 */ /* 0x008fe2000000000b */
[----:B--2---:R-:W-:Y:S01]  /*b750*/  @P2 IMAD.U32 R6, R9, 0x10000, RZ ;  /* 0x0001000009062824 */ /* 0x004fe200078e00ff */
[----:B----4-:R-:W-:-:S04]  /*b760*/  @P4 SHF.L.U32 R8, R10, 0x10, RZ ;  /* 0x000000100a084819 */ /* 0x010fc800000006ff */
[----:B------:R-:W-:Y:S01]  /*b770*/  @P2 FSETP.NEU.FTZ.AND P6, PT, R6, RZ, PT ;  /* 0x000000ff0600220b */ /* 0x000fe20003fdd000 */
[----:B-----5:R-:W-:Y:S01]  /*b780*/  @P1 IMAD.U32 R5, R19, 0x10000, RZ ;  /* 0x0001000013051824 */ /* 0x020fe200078e00ff */
[----:B------:R-:W-:Y:S02]  /*b790*/  @P4 FSETP.NEU.FTZ.AND P5, PT, R8, RZ, PT ;  /* 0x000000ff0800420b */ /* 0x000fe40003fbd000 */
[----:B------:R-:W-:Y:S02]  /*b7a0*/  @P2 SEL R4, RZ, 0x1, !P6 ;  /* 0x00000001ff042807 */ /* 0x000fe40007000000 */
[----:B------:R-:W-:Y:S02]  /*b7b0*/  @P3 SHF.L.U32 R6, R16, 0x10, RZ ;  /* 0x0000001010063819 */ /* 0x000fe400000006ff */
[----:B------:R-:W-:Y:S02]  /*b7c0*/  @P1 FSETP.NEU.FTZ.AND P6, PT, R5, RZ, PT ;  /* 0x000000ff0500120b */ /* 0x000fe40003fdd000 */
[----:B------:R-:W-:-:S02]  /*b7d0*/  @P4 SEL R5, RZ, 0x1, !P5 ;  /* 0x00000001ff054807 */ /* 0x000fc40006800000 */
[----:B------:R-:W-:-:S04]  /*b7e0*/  @P3 FSETP.NEU.FTZ.AND P5, PT, R6, RZ, PT ;  /* 0x000000ff0600320b */ /* 0x000fc80003fbd000 */
[----:B------:R-:W-:Y:S02]  /*b7f0*/  @P3 SEL R21, RZ, 0x1, !P5 ;  /* 0x00000001ff153807 */ /* 0x000fe40006800000 */
[----:B------:R-:W-:Y:S02]  /*b800*/  PRMT R6, RZ, 0x7610, R6 ;  /* 0x00007610ff067816 */ /* 0x000fe40000000006 */
[----:B------:R-:W-:Y:S02]  /*b810*/  PRMT R8, RZ, 0x7610, R8 ;  /* 0x00007610ff087816 */ /* 0x000fe40000000008 */
[----:B------:R-:W-:Y:S02]  /*b820*/  @P1 SEL R17, RZ, 0x1, !P6 ;  /* 0x00000001ff111807 */ /* 0x000fe40007000000 */
[----:B------:R-:W-:Y:S02]  /*b830*/  @P4 PRMT R11, R5, 0x7610, R11 ;  /* 0x00007610050b4816 */ /* 0x000fe4000000000b */
[----:B------:R-:W-:-:S02]  /*b840*/  @P3 PRMT R20, R21, 0x7610, R20 ;  /* 0x0000761015143816 */ /* 0x000fc40000000014 */
[----:B------:R-:W-:Y:S02]  /*b850*/  @P2 PRMT R6, R4, 0x7610, R6 ;  /* 0x0000761004062816 */ /* 0x000fe40000000006 */
[----:B------:R-:W-:Y:S02]  /*b860*/  @P1 PRMT R8, R17, 0x7610, R8 ;  /* 0x0000761011081816 */ /* 0x000fe40000000008 */
[----:B------:R-:W-:Y:S02]  /*b870*/  PRMT R23, R11, 0x7610, R23 ;  /* 0x000076100b177816 */ /* 0x000fe40000000017 */
[----:B------:R-:W-:Y:S01]  /*b880*/  PRMT R22, R20, 0x7610, R22 ;  /* 0x0000761014167816 */ /* 0x000fe20000000016 */
[----:B------:R-:W-:Y:S06]  /*b890*/  @!P0 BRA `(.L_x_4128) ;  /* 0xfffffffc005c8947 */ /* 0x000fec000383ffff */
.L_x_4127:
[----:B------:R-:W-:Y:S05]  /*b8a0*/  BSYNC B1 ;  /* 0x0000000000017941 */ /* 0x000fea0003800000 */
.L_x_4126:
        /* <DEDUP_REMOVED lines=15> */
[----:B------:R-:W-:-:S13]  /*b9a0*/  ISETP.GE.U32.AND P0, PT, R19, R2, PT ;  /* 0x000000021300720c */ /* 0x000fda0003f06070 */
[----:B------:R-:W-:Y:S02]  /*b9b0*/  @!P0 IMAD.WIDE.U32 R12, R19, 0x2, R12 ;  /* 0x00000002130c8825 */ /* 0x000fe400078e000c */
[----:B------:R0:W5:Y:S04]  /*b9c0*/  LDG.E.U16 R19, desc[UR36][R4.64] ;  /* 0x0000002404137981 */ /* 0x000168000c1e1500 */
[----:B------:R0:W5:Y:S02]  /*b9d0*/  @!P0 LDG.E.U16 R16, desc[UR36][R12.64] ;  /* 0x000000240c108981 */ /* 0x000164000c1e1500 */
.L_x_4130:
[----:B------:R-:W-:Y:S05]  /*b9e0*/  BSYNC B1 ;  /* 0x0000000000017941 */ /* 0x000fea0003800000 */
.L_x_4129:
[----:B------:R-:W-:Y:S04]  /*b9f0*/  BSSY B1, `(.L_x_4131) ;  /* 0x0000023000017945 */ /* 0x000fe80003800000 */
[----:B------:R-:W-:Y:S05]  /*ba00*/  @P1 BRA `(.L_x_4132) ;  /* 0x0000000000841947 */ /* 0x000fea0003800000 */
[----:B------:R-:W-:Y:S01]  /*ba10*/  LOP3.LUT P1, RZ, R6, 0xff, RZ, 0xc0, !PT ;  /* 0x000000ff06ff7812 */ /* 0x000fe2000782c0ff */
[----:B0-----:R-:W-:Y:S01]  /*ba20*/  IMAD.IADD R4, R18, 0x1, R7 ;  /* 0x0000000112047824 */ /* 0x001fe200078e0207 */
[----:B------:R-:W-:-:S04]  /*ba30*/  PRMT R6, RZ, 0x7610, R6 ;  /* 0x00007610ff067816 */ /* 0x000fc80000000006 */
[----:B------:R-:W-:-:S07]  /*ba40*/  ISETP.GE.U32.AND P2, PT, R4, R2, PT ;  /* 0x000000020400720c */ /* 0x000fce0003f46070 */
[----:B-----5:R-:W-:-:S04]  /*ba50*/  @P1 SHF.L.U32 R9, R9, 0x10, RZ ;  /* 0x0000001009091819 */ /* 0x020fc800000006ff */
        /* <DEDUP_REMOVED lines=28> */
.L_x_4132:
[----:B------:R-:W-:Y:S05]  /*bc20*/  BSYNC B1 ;  /* 0x0000000000017941 */ /* 0x000fea0003800000 */
.L_x_4131:
[----:B------:R-:W0:Y:S01]  /*bc30*/  I2F.S8 R11, R11 ;  /* 0x0000000b000b7306 */ /* 0x000e220000001400 */
[----:B------:R-:W-:Y:S02]  /*bc40*/  LOP3.LUT P1, RZ, R6, 0xff, RZ, 0xc0, !PT ;  /* 0x000000ff06ff7812 */ /* 0x000fe4000782c0ff */
[----:B------:R-:W-:Y:S02]  /*bc50*/  PRMT R2, RZ, 0x7610, R2 ;  /* 0x00007610ff027816 */ /* 0x000fe40000000002 */
[----:B------:R-:W-:-:S03]  /*bc60*/  PRMT R17, RZ, 0x7610, R17 ;  /* 0x00007610ff117816 */ /* 0x000fc60000000011 */
[----:B------:R-:W-:Y:S08]  /*bc70*/  I2F.S8 R8, R8 ;  /* 0x0000000800087306 */ /* 0x000ff00000001400 */
[----:B0-----:R-:W0:Y:S08]  /*bc80*/  F2F.BF16.F32 R4, R11 ;  /* 0x0000000b00047304 */ /* 0x001e300000202000 */
[----:B------:R-:W-:Y:S01]  /*bc90*/  I2F.S8 R20, R20 ;  /* 0x0000001400147306 */ /* 0x000fe20000001400 */
[----:B0-----:R-:W-:-:S05]  /*bca0*/  @P1 IMAD.U32 R4, R4, 0x10000, RZ ;  /* 0x0001000004041824 */ /* 0x001fca00078e00ff */
[----:B------:R-:W-:Y:S02]  /*bcb0*/  @P1 FSETP.NEU.FTZ.AND P0, PT, R4, RZ, PT ;  /* 0x000000ff0400120b */ /* 0x000fe40003f1d000 */
[----:B------:R-:W0:Y:S02]  /*bcc0*/  F2F.BF16.F32 R4, R8 ;  /* 0x0000000800047304 */ /* 0x000e240000202000 */
[----:B------:R-:W-:-:S04]  /*bcd0*/  @P1 SEL R2, RZ, 0x1, !P0 ;  /* 0x00000001ff021807 */ /* 0x000fc80004000000 */
[----:B------:R-:W-:-:S04]  /*bce0*/  PRMT R2, R2, 0x9910, RZ ;  /* 0x0000991002027816 */ /* 0x000fc800000000ff */
[----:B------:R-:W-:Y:S02]  /*bcf0*/  ISETP.NE.AND P1, PT, R2, RZ, PT ;  /* 0x000000ff0200720c */ /* 0x000fe40003f25270 */
[----:B------:R-:W-:-:S11]  /*bd00*/  PRMT R2, RZ, 0x7610, R2 ;  /* 0x00007610ff027816 */ /* 0x000fd60000000002 */
[----:B0-----:R-:W-:-:S04]  /*bd10*/  @P1 SHF.L.U32 R4, R4, 0x10, RZ ;  /* 0x0000001004041819 */ /* 0x001fc800000006ff */
        /* <DEDUP_REMOVED lines=8> */
[----:B------:R-:W-:-:S07]  /*bda0*/  @P1 PRMT R17, R2, 0x7610, R17 ;  /* 0x0000761002111816 */ /* 0x000fce0000000011 */
.L_x_4087:
[----:B------:R-:W-:Y:S05]  /*bdb0*/  BSYNC B0 ;  /* 0x0000000000007941 */ /* 0x000fea0003800000 */
.L_x_4086:
        /* <DEDUP_REMOVED lines=15> */
.L_x_4136:
        /* <DEDUP_REMOVED lines=9> */
[----:B------:R-:W-:Y:S02]  /*bf40*/  LOP3.LUT P1, RZ, R17, 0xff, RZ, 0xc0, !PT ;  /* 0x000000ff11ff7812 */ /* 0x000fe4000782c0ff */
[----:B------:R-:W-:-:S03]  /*bf50*/  PRMT R17, RZ, 0x7610, R17 ;  /* 0x00007610ff117816 */ /* 0x000fc60000000011 */
[----:B------:R-:W2:Y:S02]  /*bf60*/  LDS.S8 R4, [R4+UR4] ;  /* 0x0000000404047984 */ /* 0x000ea40008000200 */
[----:B--2---:R-:W2:Y:S08]  /*bf70*/  I2F.S16 R5, R4 ;  /* 0x0000000400057306 */ /* 0x004eb00000101400 */
[----:B--2---:R-:W2:Y:S02]  /*bf80*/  F2F.BF16.F32 R5, R5 ;  /* 0x0000000500057304 */ /* 0x004ea40000202000 */
[----:B--2---:R-:W-:-:S04]  /*bf90*/  @P1 SHF.L.U32 R6, R5, 0x10, RZ ;  /* 0x0000001005061819 */ /* 0x004fc800000006ff */
[----:B------:R-:W-:-:S04]  /*bfa0*/  @P1 FSETP.NEU.FTZ.AND P0, PT, R6, RZ, PT ;  /* 0x000000ff0600120b */ /* 0x000fc80003f1d000 */
[----:B------:R-:W-:-:S04]  /*bfb0*/  @P1 SEL R6, RZ, 0x1, !P0 ;  /* 0x00000001ff061807 */ /* 0x000fc80004000000 */
[----:B------:R-:W-:-:S05]  /*bfc0*/  @P1 PRMT R17, R6, 0x7610, R17 ;  /* 0x0000761006111816 */ /* 0x000fca0000000011 */
[----:B------:R2:W-:Y:S02]  /*bfd0*/  STS.U8 [R2+UR4], R17 ;  /* 0x0000001102007988 */ /* 0x0005e40008000004 */
.L_x_4135:
[----:B------:R-:W-:Y:S05]  /*bfe0*/  BSYNC B0 ;  /* 0x0000000000007941 */ /* 0x000fea0003800000 */
.L_x_4134:
[----:B------:R-:W-:Y:S01]  /*bff0*/  IMAD.MOV.U32 R4, RZ, RZ, R7 ;  /* 0x000000ffff047224 */ /* 0x000fe200078e0007 */
[----:B------:R-:W-:Y:S06]  /*c000*/  @P2 BRA `(.L_x_4136) ;  /* 0xfffffffc00a82947 */ /* 0x000fec000383ffff */
.L_x_4133:
[----:B------:R-:W-:Y:S02]  /*c010*/  ULDC UR4, c[0x0][0x22c] ;  /* 0x00008b0000047ab9 */ /* 0x000fe40000000800 */
[----:B------:R-:W-:-:S13]  /*c020*/  ISETP.NE.AND P0, PT, RZ, UR4, PT ;  /* 0x00000004ff007c0c */ /* 0x000fda000bf05270 */
[----:B------:R-:W-:Y:S05]  /*c030*/  @!P0 BRA `(.L_x_4137) ;  /* 0x0000000000e48947 */ /* 0x000fea0003800000 */
[----:B0----5:R-:W0:Y:S02]  /*c040*/  LDC R9, c[0x0][RZ] ;  /* 0x00000000ff097b82 */ /* 0x021e240000000800 */
[----:B0-----:R-:W-:Y:S02]  /*c050*/  ISETP.GT.AND P0, PT, R9, 0x20, PT ;  /* 0x000000200900780c */ /* 0x001fe40003f04270 */
[----:B--2---:R-:W-:-:S11]  /*c060*/  MOV R2, R9 ;  /* 0x0000000900027202 */ /* 0x004fd60000000f00 */
[----:B------:R-:W-:Y:S05]  /*c070*/  @!P0 BRA `(.L_x_4138) ;  /* 0x0000000000888947 */ /* 0x000fea0003800000 */
[----:B------:R-:W0:Y:S01]  /*c080*/  S2UR UR5, SR_CgaCtaId ;  /* 0x00000000000579c3 */ /* 0x000e220000008800 */
[----:B------:R-:W-:Y:S01]  /*c090*/  UMOV UR4, 0x400 ;  /* 0x0000040000047882 */ /* 0x000fe20000000000 */
[-C--:B------:R-:W-:Y:S01]  /*c0a0*/  IMAD R4, R3, R9.reuse, R0 ;  /* 0x0000000903047224 */ /* 0x080fe200078e0200 */
[----:B------:R-:W-:Y:S01]  /*c0b0*/  UIADD3 UR4, UR4, 0x10, URZ ;  /* 0x0000001004047890 */ /* 0x000fe2000fffe03f */
[----:B------:R-:W-:-:S04]  /*c0c0*/  LEA.HI R2, R9, R9, RZ, 0x1 ;  /* 0x0000000909027211 */ /* 0x000fc800078f08ff */
[----:B------:R-:W-:Y:S01]  /*c0d0*/  SHF.R.S32.HI R6, RZ, 0x1, R2 ;  /* 0x00000001ff067819 */ /* 0x000fe20000011402 */
[----:B------:R-:W-:-:S03]  /*c0e0*/  IMAD.MOV.U32 R2, RZ, RZ, 0x20 ;  /* 0x00000020ff027424 */ /* 0x000fc600078e00ff */
[----:B------:R-:W-:Y:S01]  /*c0f0*/  ISETP.GE.AND P0, PT, R6, 0x20, PT ;  /* 0x000000200600780c */ /* 0x000fe20003f06270 */
[----:B0-----:R-:W-:-:S06]  /*c100*/  ULEA UR4, UR5, UR4, 0x18 ;  /* 0x0000000405047291 */ /* 0x001fcc000f8ec03f */
[----:B------:R-:W-:-:S03]  /*c110*/  IADD3 R5, R4, UR4, RZ ;  /* 0x0000000404057c10 */ /* 0x000fc6000fffe0ff */
[----:B------:R0:W-:Y:S03]  /*c120*/  STS.U8 [R4+UR4], R17 ;  /* 0x0000001104007988 */ /* 0x0001e60008000004 */
[----:B------:R-:W-:Y:S05]  /*c130*/  @!P0 BRA `(.L_x_4138) ;  /* 0x0000000000588947 */ /* 0x000fea0003800000 */
.L_x_4141:
[----:B------:R-:W-:Y:S01]  /*c140*/  IMAD.IADD R2, R0, 0x1, R6 ;  /* 0x0000000100027824 */ /* 0x000fe200078e0206 */
[----:B------:R-:W-:Y:S04]  /*c150*/  BAR.SYNC.DEFER_BLOCKING 0x0 ;  /* 0x0000000000007b1d */ /* 0x000fe80000010000 */
[----:B------:R-:W-:Y:S02]  /*c160*/  ISETP.GE.U32.AND P0, PT, R2, R9, PT ;  /* 0x000000090200720c */ /* 0x000fe40003f06070 */
[----:B------:R-:W-:Y:S02]  /*c170*/  BSSY B0, `(.L_x_4139) ;  /* 0x000000e000007945 */ /* 0x000fe40003800000 */
[----:B------:R-:W-:-:S13]  /*c180*/  ISETP.GE.U32.OR P0, PT, R0, R6, P0 ;  /* 0x000000060000720c */ /* 0x000fda0000706470 */
[----:B--2---:R-:W-:Y:S05]  /*c190*/  @P0 BRA `(.L_x_4140) ;  /* 0x00000000002c0947 */ /* 0x004fea0003800000 */
[----:B------:R-:W-:Y:S02]  /*c1a0*/  IADD3 R2, R5, R6, RZ ;  /* 0x0000000605027210 */ /* 0x000fe40007ffe0ff */
[----:B------:R-:W-:Y:S02]  /*c1b0*/  LOP3.LUT P1, RZ, R17, 0xff, RZ, 0xc0, !PT ;  /* 0x000000ff11ff7812 */ /* 0x000fe4000782c0ff */
[----:B0-----:R-:W-:Y:S02]  /*c1c0*/  PRMT R17, RZ, 0x7610, R17 ;  /* 0x00007610ff117816 */ /* 0x001fe40000000011 */
[----:B------:R-:W0:Y:S02]  /*c1d0*/  LDS.S8 R2, [R2] ;  /* 0x0000000002027984 */ /* 0x000e240000000200 */
[----:B0-----:R-:W0:Y:S08]  /*c1e0*/  I2F.S16 R7, R2 ;  /* 0x0000000200077306 */ /* 0x001e300000101400 */
[----:B0-----:R-:W0:Y:S02]  /*c1f0*/  F2F.BF16.F32 R7, R7 ;  /* 0x0000000700077304 */ /* 0x001e240000202000 */
[----:B0-----:R-:W-:-:S05]  /*c200*/  @P1 IMAD.U32 R8, R7, 0x10000, RZ ;  /* 0x0001000007081824 */ /* 0x001fca00078e00ff */
[----:B------:R-:W-:-:S04]  /*c210*/  @P1 FSETP.NEU.FTZ.AND P0, PT, R8, RZ, PT ;  /* 0x000000ff0800120b */ /* 0x000fc80003f1d000 */
[----:B------:R-:W-:-:S04]  /*c220*/  @P1 SEL R8, RZ, 0x1, !P0 ;  /* 0x00000001ff081807 */ /* 0x000fc80004000000 */
[----:B------:R-:W-:-:S05]  /*c230*/  @P1 PRMT R17, R8, 0x7610, R17 ;  /* 0x0000761008111816 */ /* 0x000fca0000000011 */
[----:B------:R2:W-:Y:S02]  /*c240*/  STS.U8 [R4+UR4], R17 ;  /* 0x0000001104007988 */ /* 0x0005e40008000004 */
.L_x_4140:
[----:B------:R-:W-:Y:S05]  /*c250*/  BSYNC B0 ;  /* 0x0000000000007941 */ /* 0x000fea0003800000 */
.L_x_4139:
[----:B------:R-:W-:-:S04]  /*c260*/  SHF.R.S32.HI R6, RZ, 0x1, R6 ;  /* 0x00000001ff067819 */ /* 0x000fc80000011406 */
[----:B------:R-:W-:-:S13]  /*c270*/  ISETP.GE.AND P0, PT, R6, 0x20, PT ;  /* 0x000000200600780c */ /* 0x000fda0003f06270 */
[----:B------:R-:W-:Y:S05]  /*c280*/  @P0 BRA `(.L_x_4141) ;  /* 0xfffffffc00ac0947 */ /* 0x000fea000383ffff */
[----:B------:R-:W-:-:S11]  /*c290*/  HFMA2.MMA R2, -RZ, RZ, 0, 1.9073486328125e-06 ;  /* 0x00000020ff027435 */ /* 0x000fd600000001ff */
.L_x_4138:
[----:B------:R-:W-:Y:S01]  /*c2a0*/  BAR.SYNC.DEFER_BLOCKING 0x0 ;  /* 0x0000000000007b1d */ /* 0x000fe20000010000 */
[----:B------:R-:W-:-:S13]  /*c2b0*/  ISETP.GE.AND P0, PT, R2, 0x2, PT ;  /* 0x000000020200780c */ /* 0x000fda0003f06270 */
[----:B------:R-:W-:Y:S05]  /*c2c0*/  @!P0 BRA `(.L_x_4137) ;  /* 0x0000000000408947 */ /* 0x000fea0003800000 */
[----:B------:R-:W-:-:S07]  /*c2d0*/  IMAD.MOV.U32 R5, RZ, RZ, 0x1 ;  /* 0x00000001ff057424 */ /* 0x000fce00078e00ff */
.L_x_4142:
[C---:B0-2---:R-:W-:Y:S02]  /*c2e0*/  LOP3.LUT R4, R17.reuse, 0xffff, RZ, 0xc0, !PT ;  /* 0x0000ffff11047812 */ /* 0x045fe400078ec0ff */
[----:B------:R-:W-:Y:S02]  /*c2f0*/  LOP3.LUT P1, RZ, R17, 0xff, RZ, 0xc0, !PT ;  /* 0x000000ff11ff7812 */ /* 0x000fe4000782c0ff */
[----:B------:R-:W-:Y:S02]  /*c300*/  PRMT R4, R4, 0x8880, RZ ;  /* 0x0000888004047816 */ /* 0x000fe400000000ff */
[----:B------:R-:W-:-:S04]  /*c310*/  PRMT R17, RZ, 0x7610, R17 ;  /* 0x00007610ff117816 */ /* 0x000fc80000000011 */
[----:B------:R0:W2:Y:S02]  /*c320*/  SHFL.DOWN PT, R4, R4, R5, 0x1f ;  /* 0x08001f0504047589 */ /* 0x0000a400000e0000 */
[----:B0-----:R-:W-:-:S05]  /*c330*/  IMAD.SHL.U32 R5, R5, 0x2, RZ ;  /* 0x0000000205057824 */ /* 0x001fca00078e00ff */
[----:B------:R-:W-:Y:S02]  /*c340*/  ISETP.GE.AND P2, PT, R5, R2, PT ;  /* 0x000000020500720c */ /* 0x000fe40003f46270 */
[----:B--2---:R-:W-:-:S04]  /*c350*/  ISETP.NE.AND P0, PT, R4, RZ, PT ;  /* 0x000000ff0400720c */ /* 0x004fc80003f05270 */
[----:B------:R-:W-:-:S06]  /*c360*/  FSEL R6, RZ, 1, !P0 ;  /* 0x3f800000ff067808 */ /* 0x000fcc0004000000 */
[----:B------:R-:W0:Y:S02]  /*c370*/  F2F.BF16.F32 R6, R6 ;  /* 0x0000000600067304 */ /* 0x000e240000202000 */
[----:B0-----:R-:W-:-:S04]  /*c380*/  @P1 SHF.L.U32 R7, R6, 0x10, RZ ;  /* 0x0000001006071819 */ /* 0x001fc800000006ff */
[----:B------:R-:W-:-:S04]  /*c390*/  @P1 FSETP.NEU.FTZ.AND P0, PT, R7, RZ, PT ;  /* 0x000000ff0700120b */ /* 0x000fc80003f1d000 */
[----:B------:R-:W-:-:S04]  /*c3a0*/  @P1 SEL R7, RZ, 0x1, !P0 ;  /* 0x00000001ff071807 */ /* 0x000fc80004000000 */
[----:B------:R-:W-:Y:S01]  /*c3b0*/  @P1 PRMT R17, R7, 0x7610, R17 ;  /* 0x0000761007111816 */ /* 0x000fe20000000011 */
[----:B------:R-:W-:Y:S06]  /*c3c0*/  @!P2 BRA `(.L_x_4142) ;  /* 0xfffffffc00c4a947 */ /* 0x000fec000383ffff */
.L_x_4137:
[----:B0-----:R-:W0:Y:S01]  /*c3d0*/  LDC R13, c[0x0][0x3e8] ;  /* 0x0000fa00ff0d7b82 */ /* 0x001e220000000800 */
[----:B-----5:R-:W-:Y:S02]  /*c3e0*/  MOV R16, RZ ;  /* 0x000000ff00107202 */ /* 0x020fe40000000f00 */
        /* <DEDUP_REMOVED lines=275> */
.L_x_4143:
        /* <DEDUP_REMOVED lines=292> */
.L_x_4145:
        /* <DEDUP_REMOVED lines=14> */
.L_x_4147:
[----:B------:R-:W-:Y:S05]  /*e840*/  BSYNC B0 ;  /* 0x0000000000007941 */ /* 0x000fea0003800000 */
.L_x_4146:
        /* <DEDUP_REMOVED lines=15> */
.L_x_4149:
[----:B------:R-:W-:Y:S05]  /*e940*/  BSYNC B0 ;  /* 0x0000000000007941 */ /* 0x000fea0003800000 */
.L_x_4148:
        /* <DEDUP_REMOVED lines=34> */
.L_x_4151:
[----:B------:R-:W-:Y:S05]  /*eb70*/  BSYNC B0 ;  /* 0x0000000000007941 */ /* 0x000fea0003800000 */
.L_x_4150:
        /* <DEDUP_REMOVED lines=34> */
.L_x_4156:
[----:B------:R-:W-:-:S04]  /*eda0*/  IADD3 R6, R9, R8, RZ ;  /* 0x0000000809067210 */ /* 0x000fc80007ffe0ff */
[----:B------:R-:W-:-:S05]  /*edb0*/  IADD3 R6, P0, R6, UR6, RZ ;  /* 0x0000000606067c10 */ /* 0x000fca000ff1e0ff */
[----:B------:R-:W-:-:S05]  /*edc0*/  IMAD.X R7, RZ, RZ, UR7, P0 ;  /* 0x00000007ff077e24 */ /* 0x000fca00080e06ff */
[----:B------:R-:W2:Y:S01]  /*edd0*/  LDG.E.S8 R6, desc[UR36][R6.64] ;  /* 0x0000002406067981 */ /* 0x000ea2000c1e1300 */
[----:B------:R-:W-:Y:S01]  /*ede0*/  LOP3.LUT P2, RZ, R17, 0xff, RZ, 0xc0, !PT ;  /* 0x000000ff11ff7812 */ /* 0x000fe2000784c0ff */
[----:B------:R-:W-:Y:S01]  /*edf0*/  IMAD.IADD R8, R11, 0x1, R8 ;  /* 0x000000010b087824 */ /* 0x000fe200078e0208 */
[----:B------:R-:W-:-:S04]  /*ee00*/  PRMT R17, RZ, 0x7610, R17 ;  /* 0x00007610ff117816 */ /* 0x000fc80000000011 */
[----:B------:R-:W-:Y:S01]  /*ee10*/  ISETP.GE.U32.AND P3, PT, R8, UR8, PT ;  /* 0x0000000808007c0c */ /* 0x000fe2000bf66070 */
[----:B--2---:R-:W0:Y:S08]  /*ee20*/  I2F.S16 R2, R6 ;  /* 0x0000000600027306 */ /* 0x004e300000101400 */
[----:B0-----:R-:W0:Y:S02]  /*ee30*/  F2F.BF16.F32 R2, R2 ;  /* 0x0000000200027304 */ /* 0x001e240000202000 */
[----:B0-----:R-:W-:-:S04]  /*ee40*/  @P2 SHF.L.U32 R10, R2, 0x10, RZ ;  /* 0x00000010020a2819 */ /* 0x001fc800000006ff */
[----:B------:R-:W-:-:S04]  /*ee50*/  @P2 FSETP.NEU.FTZ.AND P0, PT, R10, RZ, PT ;  /* 0x000000ff0a00220b */ /* 0x000fc80003f1d000 */
[----:B------:R-:W-:-:S04]  /*ee60*/  @P2 SEL R10, RZ, 0x1, !P0 ;  /* 0x00000001ff0a2807 */ /* 0x000fc80004000000 */
[----:B------:R-:W-:Y:S01]  /*ee70*/  @P2 PRMT R17, R10, 0x7610, R17 ;  /* 0x000076100a112816 */ /* 0x000fe20000000011 */
[----:B------:R-:W-:Y:S06]  /*ee80*/  @!P3 BRA `(.L_x_4156) ;  /* 0xfffffffc00c4b947 */ /* 0x000fec000383ffff */
[----:B------:R-:W-:Y:S05]  /*ee90*/  BSYNC B1 ;  /* 0x0000000000017941 */ /* 0x000fea0003800000 */
.L_x_4155:
[----:B------:R-:W-:Y:S05]  /*eea0*/  BRA `(.L_x_4154) ;  /* 0x0000000000687947 */ /* 0x000fea0003800000 */
.L_x_4153:
[----:B------:R-:W-:Y:S01]  /*eeb0*/  ULDC UR4, c[0x0][0x228] ;  /* 0x00008a0000047ab9 */ /* 0x000fe20000000800 */
[----:B------:R-:W-:Y:S01]  /*eec0*/  ULDC UR5, c[0x0][0x228] ;  /* 0x00008a0000057ab9 */ /* 0x000fe20000000800 */
[----:B------:R-:W-:Y:S01]  /*eed0*/  ISETP.GE.U32.AND P0, PT, R3, UR4, PT ;  /* 0x0000000403007c0c */ /* 0x000fe2000bf06070 */
[----:B------:R-:W-:-:S12]  /*eee0*/  ULDC.64 UR6, c[0x0][0x600] ;  /* 0x0001800000067ab9 */ /* 0x000fd80000000a00 */
[----:B------:R-:W-:Y:S05]  /*eef0*/  @P0 BRA `(.L_x_4154) ;  /* 0x0000000000540947 */ /* 0x000fea0003800000 */
[----:B------:R-:W-:Y:S01]  /*ef00*/  ULDC UR4, c[0x0][0x10] ;  /* 0x0000040000047ab9 */ /* 0x000fe20000000800 */
[----:B------:R-:W0:Y:S01]  /*ef10*/  LDC R11, c[0x0][RZ] ;  /* 0x00000000ff0b7b82 */ /* 0x000e220000000800 */
[----:B------:R-:W-:Y:S01]  /*ef20*/  MOV R9, R3 ;  /* 0x0000000300097202 */ /* 0x000fe20000000f00 */
[----:B------:R-:W-:-:S06]  /*ef30*/  IMAD R2, R2, UR4, RZ ;  /* 0x0000000402027c24 */ /* 0x000fcc000f8e02ff */
[----:B------:R-:W2:Y:S02]  /*ef40*/  LDC R14, c[0x0][0x4] ;  /* 0x00000100ff0e7b82 */ /* 0x000ea40000000800 */
.L_x_4157:
[----:B------:R-:W-:-:S04]  /*ef50*/  IMAD.IADD R7, R2, 0x1, R9 ;  /* 0x0000000102077824 */ /* 0x000fc800078e0209 */
[----:B0-----:R-:W-:-:S05]  /*ef60*/  IMAD R7, R7, R11, R0 ;  /* 0x0000000b07077224 */ /* 0x001fca00078e0200 */
[----:B------:R-:W-:-:S04]  /*ef70*/  IADD3 R6, P0, R7, UR6, RZ ;  /* 0x0000000607067c10 */ /* 0x000fc8000ff1e0ff */
[----:B------:R-:W-:-:S05]  /*ef80*/  IADD3.X R7, RZ, UR7, RZ, P0, !PT ;  /* 0x00000007ff077c10 */ /* 0x000fca00087fe4ff */
[----:B------:R-:W3:Y:S01]  /*ef90*/  LDG.E.S8 R6, desc[UR36][R6.64] ;  /* 0x0000002406067981 */ /* 0x000ee2000c1e1300 */
[----:B------:R-:W-:Y:S02]  /*efa0*/  LOP3.LUT P3, RZ, R17, 0xff, RZ, 0xc0, !PT ;  /* 0x000000ff11ff7812 */ /* 0x000fe4000786c0ff */
[----:B--2---:R-:W-:Y:S02]  /*efb0*/  IADD3 R9, R14, R9, RZ ;  /* 0x000000090e097210 */ /* 0x004fe40007ffe0ff */
[----:B------:R-:W-:Y:S02]  /*efc0*/  PRMT R17, RZ, 0x7610, R17 ;  /* 0x00007610ff117816 */ /* 0x000fe40000000011 */
[----:B------:R-:W-:Y:S01]  /*efd0*/  ISETP.GE.U32.AND P2, PT, R9, UR5, PT ;  /* 0x0000000509007c0c */ /* 0x000fe2000bf46070 */
[----:B---3--:R-:W0:Y:S08]  /*efe0*/  I2F.S16 R8, R6 ;  /* 0x0000000600087306 */ /* 0x008e300000101400 */
[----:B0-----:R-:W0:Y:S02]  /*eff0*/  F2F.BF16.F32 R8, R8 ;  /* 0x0000000800087304 */ /* 0x001e240000202000 */
[----:B0-----:R-:W-:-:S05]  /*f000*/  @P3 IMAD.U32 R10, R8, 0x10000, RZ ;  /* 0x00010000080a3824 */ /* 0x001fca00078e00ff */
[----:B------:R-:W-:-:S04]  /*f010*/  @P3 FSETP.NEU.FTZ.AND P0, PT, R10, RZ, PT ;  /* 0x000000ff0a00320b */ /* 0x000fc80003f1d000 */
[----:B------:R-:W-:-:S04]  /*f020*/  @P3 SEL R10, RZ, 0x1, !P0 ;  /* 0x00000001ff0a3807 */ /* 0x000fc80004000000 */
[----:B------:R-:W-:Y:S01]  /*f030*/  @P3 PRMT R17, R10, 0x7610, R17 ;  /* 0x000076100a113816 */ /* 0x000fe20000000011 */
[----:B------:R-:W-:Y:S06]  /*f040*/  @!P2 BRA `(.L_x_4157) ;  /* 0xfffffffc00c0a947 */ /* 0x000fec000383ffff */
.L_x_4154:
[----:B------:R-:W-:Y:S05]  /*f050*/  BSYNC B0 ;  /* 0x0000000000007941 */ /* 0x000fea0003800000 */
.L_x_4152:
        /* <DEDUP_REMOVED lines=13> */
.L_x_4161:
        /* <DEDUP_REMOVED lines=8> */
[----:B------:R-:W-:Y:S01]  /*f1b0*/  IMAD R8, R9, R7, R0 ;  /* 0x0000000709087224 */ /* 0x000fe200078e0200 */
[----:B------:R-:W-:Y:S02]  /*f1c0*/  LOP3.LUT P2, RZ, R17, 0xff, RZ, 0xc0, !PT ;  /* 0x000000ff11ff7812 */ /* 0x000fe4000784c0ff */
[----:B0-----:R-:W-:-:S03]  /*f1d0*/  PRMT R17, RZ, 0x7610, R17 ;  /* 0x00007610ff117816 */ /* 0x001fc60000000011 */
[----:B------:R-:W0:Y:S02]  /*f1e0*/  LDS.S8 R8, [R8+UR4] ;  /* 0x0000000408087984 */ /* 0x000e240008000200 */
[----:B0-----:R-:W0:Y:S08]  /*f1f0*/  I2F.S16 R9, R8 ;  /* 0x0000000800097306 */ /* 0x001e300000101400 */
[----:B0-----:R-:W0:Y:S02]  /*f200*/  F2F.BF16.F32 R9, R9 ;  /* 0x0000000900097304 */ /* 0x001e240000202000 */
[----:B0-----:R-:W-:-:S04]  /*f210*/  @P2 SHF.L.U32 R10, R9, 0x10, RZ ;  /* 0x00000010090a2819 */ /* 0x001fc800000006ff */
[----:B------:R-:W-:-:S04]  /*f220*/  @P2 FSETP.NEU.FTZ.AND P0, PT, R10, RZ, PT ;  /* 0x000000ff0a00220b */ /* 0x000fc80003f1d000 */
[----:B------:R-:W-:-:S04]  /*f230*/  @P2 SEL R10, RZ, 0x1, !P0 ;  /* 0x00000001ff0a2807 */ /* 0x000fc80004000000 */
[----:B------:R-:W-:-:S05]  /*f240*/  @P2 PRMT R17, R10, 0x7610, R17 ;  /* 0x000076100a112816 */ /* 0x000fca0000000011 */
[----:B------:R2:W-:Y:S02]  /*f250*/  STS.U8 [R2+UR4], R17 ;  /* 0x0000001102007988 */ /* 0x0005e40008000004 */
.L_x_4160:
[----:B------:R-:W-:Y:S05]  /*f260*/  BSYNC B0 ;  /* 0x0000000000007941 */ /* 0x000fea0003800000 */
.L_x_4159:
[----:B------:R-:W-:Y:S01]  /*f270*/  IMAD.MOV.U32 R8, RZ, RZ, R11 ;  /* 0x000000ffff087224 */ /* 0x000fe200078e000b */
[----:B------:R-:W-:Y:S06]  /*f280*/  @P3 BRA `(.L_x_4161) ;  /* 0xfffffffc00a83947 */ /* 0x000fec000383ffff */
.L_x_4158:
        /* <DEDUP_REMOVED lines=12> */
.L_x_4166:
[----:B------:R-:W-:Y:S01]  /*f350*/  IADD3 R10, R0, R8, RZ ;  /* 0x00000008000a7210 */ /* 0x000fe20007ffe0ff */
[----:B------:R-:W-:Y:S03]  /*f360*/  BAR.SYNC.DEFER_BLOCKING 0x0 ;  /* 0x0000000000007b1d */ /* 0x000fe60000010000 */
[----:B------:R-:W-:-:S03]  /*f370*/  ISETP.GE.U32.AND P0, PT, R10, R7, PT ;  /* 0x000000070a00720c */ /* 0x000fc60003f06070 */
[----:B------:R-:W-:Y:S01]  /*f380*/  BSSY B0, `(.L_x_4164) ;  /* 0x000000e000007945 */ /* 0x000fe20003800000 */
[----:B------:R-:W-:-:S13]  /*f390*/  ISETP.GE.U32.OR P0, PT, R0, R8, P0 ;  /* 0x000000080000720c */ /* 0x000fda0000706470 */
[----:B---3--:R-:W-:Y:S05]  /*f3a0*/  @P0 BRA `(.L_x_4165) ;  /* 0x00000000002c0947 */ /* 0x008fea0003800000 */
[----:B------:R-:W-:Y:S01]  /*f3b0*/  IMAD.IADD R3, R6, 0x1, R8 ;  /* 0x0000000106037824 */ /* 0x000fe200078e0208 */
[----:B------:R-:W-:Y:S02]  /*f3c0*/  LOP3.LUT P2, RZ, R17, 0xff, RZ, 0xc0, !PT ;  /* 0x000000ff11ff7812 */ /* 0x000fe4000784c0ff */
[----:B0-2---:R-:W-:-:S03]  /*f3d0*/  PRMT R17, RZ, 0x7610, R17 ;  /* 0x00007610ff117816 */ /* 0x005fc60000000011 */
[----:B------:R-:W0:Y:S02]  /*f3e0*/  LDS.S8 R3, [R3] ;  /* 0x0000000003037984 */ /* 0x000e240000000200 */
[----:B0-----:R-:W0:Y:S08]  /*f3f0*/  I2F.S16 R9, R3 ;  /* 0x0000000300097306 */ /* 0x001e300000101400 */
[----:B0-----:R-:W0:Y:S02]  /*f400*/  F2F.BF16.F32 R9, R9 ;  /* 0x0000000900097304 */ /* 0x001e240000202000 */
[----:B0-----:R-:W-:-:S04]  /*f410*/  @P2 SHF.L.U32 R10, R9, 0x10, RZ ;  /* 0x00000010090a2819 */ /* 0x001fc800000006ff */
[----:B------:R-:W-:-:S04]  /*f420*/  @P2 FSETP.NEU.FTZ.AND P0, PT, R10, RZ, PT ;  /* 0x000000ff0a00220b */ /* 0x000fc80003f1d000 */
[----:B------:R-:W-:-:S04]  /*f430*/  @P2 SEL R10, RZ, 0x1, !P0 ;  /* 0x00000001ff0a2807 */ /* 0x000fc80004000000 */
[----:B------:R-:W-:-:S05]  /*f440*/  @P2 PRMT R17, R10, 0x7610, R17 ;  /* 0x000076100a112816 */ /* 0x000fca0000000011 */
[----:B------:R3:W-:Y:S02]  /*f450*/  STS.U8 [R2+UR4], R17 ;  /* 0x0000001102007988 */ /* 0x0007e40008000004 */
.L_x_4165:
[----:B------:R-:W-:Y:S05]  /*f460*/  BSYNC B0 ;  /* 0x0000000000007941 */ /* 0x000fea0003800000 */
.L_x_4164:
[----:B------:R-:W-:-:S04]  /*f470*/  SHF.R.S32.HI R8, RZ, 0x1, R8 ;  /* 0x00000001ff087819 */ /* 0x000fc80000011408 */
[----:B------:R-:W-:-:S13]  /*f480*/  ISETP.GE.AND P0, PT, R8, 0x20, PT ;  /* 0x000000200800780c */ /* 0x000fda0003f06270 */
[----:B------:R-:W-:Y:S05]  /*f490*/  @P0 BRA `(.L_x_4166) ;  /* 0xfffffffc00ac0947 */ /* 0x000fea000383ffff */
[----:B------:R-:W-:-:S07]  /*f4a0*/  IMAD.MOV.U32 R3, RZ, RZ, 0x20 ;  /* 0x00000020ff037424 */ /* 0x000fce00078e00ff */
.L_x_4163:
[----:B------:R-:W-:Y:S01]  /*f4b0*/  BAR.SYNC.DEFER_BLOCKING 0x0 ;  /* 0x0000000000007b1d */ /* 0x000fe20000010000 */
[----:B------:R-:W-:-:S13]  /*f4c0*/  ISETP.GE.AND P0, PT, R3, 0x2, PT ;  /* 0x000000020300780c */ /* 0x000fda0003f06270 */
[----:B------:R-:W-:Y:S05]  /*f4d0*/  @!P0 BRA `(.L_x_4162) ;  /* 0x0000000000408947 */ /* 0x000fea0003800000 */
[----:B------:R-:W-:-:S11]  /*f4e0*/  HFMA2.MMA R0, -RZ, RZ, 0, 5.9604644775390625e-08 ;  /* 0x00000001ff007435 */ /* 0x000fd600000001ff */
.L_x_4167:
[C---:B0-23--:R-:W-:Y:S02]  /*f4f0*/  LOP3.LUT R2, R17.reuse, 0xffff, RZ, 0xc0, !PT ;  /* 0x0000ffff11027812 */ /* 0x04dfe400078ec0ff */
[----:B------:R-:W-:Y:S02]  /*f500*/  LOP3.LUT P3, RZ, R17, 0xff, RZ, 0xc0, !PT ;  /* 0x000000ff11ff7812 */ /* 0x000fe4000786c0ff */
[----:B------:R-:W-:Y:S02]  /*f510*/  PRMT R7, R2, 0x8880, RZ ;  /* 0x0000888002077816 */ /* 0x000fe400000000ff */
[----:B------:R-:W-:-:S04]  /*f520*/  PRMT R17, RZ, 0x7610, R17 ;  /* 0x00007610ff117816 */ /* 0x000fc80000000011 */
[----:B------:R0:W2:Y:S02]  /*f530*/  SHFL.DOWN PT, R7, R7, R0, 0x1f ;  /* 0x08001f0007077589 */ /* 0x0000a400000e0000 */
[----:B0-----:R-:W-:-:S04]  /*f540*/  SHF.L.U32 R0, R0, 0x1, RZ ;  /* 0x0000000100007819 */ /* 0x001fc800000006ff */
[----:B------:R-:W-:Y:S02]  /*f550*/  ISETP.GE.AND P2, PT, R0, R3, PT ;  /* 0x000000030000720c */ /* 0x000fe40003f46270 */
[----:B--2---:R-:W-:-:S04]  /*f560*/  ISETP.NE.AND P0, PT, R7, RZ, PT ;  /* 0x000000ff0700720c */ /* 0x004fc80003f05270 */
[----:B------:R-:W-:-:S06]  /*f570*/  FSEL R2, RZ, 1, !P0 ;  /* 0x3f800000ff027808 */ /* 0x000fcc0004000000 */
[----:B------:R-:W0:Y:S02]  /*f580*/  F2F.BF16.F32 R2, R2 ;  /* 0x0000000200027304 */ /* 0x000e240000202000 */
[----:B0-----:R-:W-:-:S05]  /*f590*/  @P3 IMAD.U32 R6, R2, 0x10000, RZ ;  /* 0x0001000002063824 */ /* 0x001fca00078e00ff */
[----:B------:R-:W-:-:S04]  /*f5a0*/  @P3 FSETP.NEU.FTZ.AND P0, PT, R6, RZ, PT ;  /* 0x000000ff0600320b */ /* 0x000fc80003f1d000 */
[----:B------:R-:W-:-:S04]  /*f5b0*/  @P3 SEL R6, RZ, 0x1, !P0 ;  /* 0x00000001ff063807 */ /* 0x000fc80004000000 */
[----:B------:R-:W-:Y:S01]  /*f5c0*/  @P3 PRMT R17, R6, 0x7610, R17 ;  /* 0x0000761006113816 */ /* 0x000fe20000000011 */
[----:B------:R-:W-:Y:S06]  /*f5d0*/  @!P2 BRA `(.L_x_4167) ;  /* 0xfffffffc00c4a947 */ /* 0x000fec000383ffff */
.L_x_4162:
        /* <DEDUP_REMOVED lines=10> */
[----:B------:R0:W3:Y:S02]  /*f680*/  I2F.S8 R0, R17 ;  /* 0x0000001100007306 */ /* 0x0000e40000001400 */
[----:B0-----:R-:W-:-:S06]  /*f690*/  PRMT R17, RZ, 0x7610, R17 ;  /* 0x00007610ff117816 */ /* 0x001fcc0000000011 */
[----:B---3--:R-:W0:Y:S01]  /*f6a0*/  F2F.BF16.F32 R0, R0 ;  /* 0x0000000000007304 */ /* 0x008e220000202000 */
[----:B--2---:R-:W-:-:S13]  /*f6b0*/  ISETP.NE.AND P1, PT, R2, RZ, PT ;  /* 0x000000ff0200720c */ /* 0x004fda0003f25270 */
[----:B0-----:R-:W-:-:S05]  /*f6c0*/  @P1 IMAD.U32 R2, R0, 0x10000, RZ ;  /* 0x0001000000021824 */ /* 0x001fca00078e00ff */
[----:B------:R-:W-:-:S04]  /*f6d0*/  @P1 FSETP.NEU.FTZ.AND P0, PT, R2, RZ, PT ;  /* 0x000000ff0200120b */ /* 0x000fc80003f1d000 */
[----:B------:R-:W-:-:S04]  /*f6e0*/  @P1 SEL R2, RZ, 0x1, !P0 ;  /* 0x00000001ff021807 */ /* 0x000fc80004000000 */
[----:B------:R-:W-:-:S07]  /*f6f0*/  @P1 PRMT R17, R2, 0x7610, R17 ;  /* 0x0000761002111816 */ /* 0x000fce0000000011 */
.L_x_4169:
        /* <DEDUP_REMOVED lines=20> */
.L_x_4171:
[----:B------:R-:W-:Y:S01]  /*f840*/  ULDC.64 UR4, c[0x0][0x5e8] ;  /* 0x00017a0000047ab9 */ /* 0x000fe20000000a00 */
[----:B------:R-:W-:Y:S02]  /*f850*/  LOP3.LUT P0, RZ, R17, 0xff, RZ, 0xc0, !PT ;  /* 0x000000ff11ff7812 */ /* 0x000fe4000780c0ff */
[----:B------:R-:W-:Y:S02]  /*f860*/  IADD3 R16, P1, R16, UR4, RZ ;  /* 0x0000000410107c10 */ /* 0x000fe4000ff3e0ff */
[----:B------:R-:W-:-:S03]  /*f870*/  SEL R3, RZ, 0x1, !P0 ;  /* 0x00000001ff037807 */ /* 0x000fc60004000000 */
[----:B0-23--:R-:W-:-:S05]  /*f880*/  IMAD.X R17, RZ, RZ, UR5, P1 ;  /* 0x00000005ff117e24 */ /* 0x00dfca00088e06ff */
[----:B------:R-:W-:Y:S01]  /*f890*/  STG.E.U8 desc[UR36][R16.64], R3 ;  /* 0x0000000310007986 */ /* 0x000fe2000c101124 */
[----:B------:R-:W-:Y:S05]  /*f8a0*/  EXIT ;  /* 0x000000000000794d */ /* 0x000fea0003800000 */
.L_x_4170:
[----:B------:R-:W-:Y:S01]  /*f8b0*/  STG.E.U8 desc[UR36][R4.64], R17 ;  /* 0x0000001104007986 */ /* 0x000fe2000c101124 */
[----:B------:R-:W-:Y:S05]  /*f8c0*/  EXIT ;  /* 0x000000000000794d */ /* 0x000fea0003800000 */
.L_x_4168:
        /* <DEDUP_REMOVED lines=16> */
.L_x_4172:
        /* <DEDUP_REMOVED lines=20> */
.L_x_4174:
[----:B------:R-:W-:Y:S01]  /*fb10*/  ULDC.64 UR4, c[0x0][0x5e8] ;  /* 0x00017a0000047ab9 */ /* 0x000fe20000000a00 */
[----:B------:R-:W-:Y:S02]  /*fb20*/  LOP3.LUT P0, RZ, R17, 0xff, RZ, 0xc0, !PT ;  /* 0x000000ff11ff7812 */ /* 0x000fe4000780c0ff */
[----:B------:R-:W-:Y:S02]  /*fb30*/  IADD3 R16, P1, R16, UR4, RZ ;  /* 0x0000000410107c10 */ /* 0x000fe4000ff3e0ff */
[----:B------:R-:W-:-:S03]  /*fb40*/  SEL R3, RZ, 0x1, !P0 ;  /* 0x00000001ff037807 */ /* 0x000fc60004000000 */
[----:B------:R-:W-:-:S05]  /*fb50*/  IMAD.X R17, RZ, RZ, UR5, P1 ;  /* 0x00000005ff117e24 */ /* 0x000fca00088e06ff */
[----:B------:R-:W-:Y:S01]  /*fb60*/  STG.E.U8 desc[UR36][R16.64], R3 ;  /* 0x0000000310007986 */ /* 0x000fe2000c101124 */
[----:B------:R-:W-:Y:S05]  /*fb70*/  EXIT ;  /* 0x000000000000794d */ /* 0x000fea0003800000 */
.L_x_4173:
[----:B------:R-:W-:-:S04]  /*fb80*/  LOP3.LUT P0, RZ, R17, 0xff, RZ, 0xc0, !PT ;  /* 0x000000ff11ff7812 */ /* 0x000fc8000780c0ff */
[----:B------:R-:W-:-:S05]  /*fb90*/  SEL R5, RZ, 0x1, !P0 ;  /* 0x00000001ff057807 */ /* 0x000fca0004000000 */
[----:B------:R-:W-:Y:S01]  /*fba0*/  STG.E.U8 desc[UR36][R2.64], R5 ;  /* 0x0000000502007986 */ /* 0x000fe2000c101124 */
[----:B------:R-:W-:Y:S05]  /*fbb0*/  EXIT ;  /* 0x000000000000794d */ /* 0x000fea0003800000 */
.L_x_4144:
        /* <DEDUP_REMOVED lines=20> */
[----:B------:R0:W3:Y:S02]  /*fd00*/  I2F.S8 R0, R17 ;  /* 0x0000001100007306 */ /* 0x0000e40000001400 */
[----:B0-----:R-:W-:-:S06]  /*fd10*/  PRMT R17, RZ, 0x7610, R17 ;  /* 0x00007610ff117816 */ /* 0x001fcc0000000011 */
[----:B---3--:R-:W0:Y:S01]  /*fd20*/  F2F.BF16.F32 R0, R0 ;  /* 0x0000000000007304 */ /* 0x008e220000202000 */
[----:B--2---:R-:W-:-:S13]  /*fd30*/  ISETP.NE.AND P1, PT, R2, RZ, PT ;  /* 0x000000ff0200720c */ /* 0x004fda0003f25270 */
[----:B0-----:R-:W-:-:S04]  /*fd40*/  @P1 SHF.L.U32 R2, R0, 0x10, RZ ;  /* 0x0000001000021819 */ /* 0x001fc800000006ff */
[----:B------:R-:W-:-:S04]  /*fd50*/  @P1 FSETP.NEU.FTZ.AND P0, PT, R2, RZ, PT ;  /* 0x000000ff0200120b */ /* 0x000fc80003f1d000 */
[----:B------:R-:W-:-:S04]  /*fd60*/  @P1 SEL R2, RZ, 0x1, !P0 ;  /* 0x00000001ff021807 */ /* 0x000fc80004000000 */
[----:B------:R-:W-:-:S07]  /*fd70*/  @P1 PRMT R17, R2, 0x7610, R17 ;  /* 0x0000761002111816 */ /* 0x000fce0000000011 */
.L_x_4176:
        /* <DEDUP_REMOVED lines=20> */
.L_x_4178:
[----:B------:R-:W-:Y:S01]  /*fec0*/  ULDC.64 UR4, c[0x0][0x5e8] ;  /* 0x00017a0000047ab9 */ /* 0x000fe20000000a00 */
[----:B------:R-:W-:Y:S02]  /*fed0*/  LOP3.LUT P0, RZ, R17, 0xff, RZ, 0xc0, !PT ;  /* 0x000000ff11ff7812 */ /* 0x000fe4000780c0ff */
[----:B------:R-:W-:Y:S02]  /*fee0*/  IADD3 R16, P1, R16, UR4, RZ ;  /* 0x0000000410107c10 */ /* 0x000fe4000ff3e0ff */
[----:B------:R-:W-:Y:S02]  /*fef0*/  SEL R3, RZ, 0x1, !P0 ;  /* 0x00000001ff037807 */ /* 0x000fe40004000000 */
[----:B------:R-:W-:-:S05]  /*ff00*/  IADD3.X R17, RZ, UR5, RZ, P1, !PT ;  /* 0x00000005ff117c10 */ /* 0x000fca0008ffe4ff */
[----:B------:R-:W-:Y:S01]  /*ff10*/  STG.E.U8 desc[UR36][R16.64], R3 ;  /* 0x0000000310007986 */ /* 0x000fe2000c101124 */
[----:B------:R-:W-:Y:S05]  /*ff20*/  EXIT ;  /* 0x000000000000794d */ /* 0x000fea0003800000 */
.L_x_4177:
[----:B------:R-:W-:Y:S01]  /*ff30*/  STG.E.U8 desc[UR36][R4.64], R17 ;  /* 0x0000001104007986 */ /* 0x000fe2000c101124 */
[----:B------:R-:W-:Y:S05]  /*ff40*/  EXIT ;  /* 0x000000000000794d */ /* 0x000fea0003800000 */
.L_x_4175:
        /* <DEDUP_REMOVED lines=16> */
.L_x_4179:
        /* <DEDUP_REMOVED lines=22> */
.L_x_4181:
[----:B------:R-:W-:Y:S02]  /*101b0*/  ULDC.64 UR4, c[0x0][0x5e8] ;  /* 0x00017a0000047ab9 */ /* 0x000fe40000000a00 */
[----:B------:R-:W-:-:S04]  /*101c0*/  IADD3 R16, P0, R16, UR4, RZ ;  /* 0x0000000410107c10 */ /* 0x000fc8000ff1e0ff */
[----:B------:R-:W-:-:S05]  /*101d0*/  IADD3.X R17, RZ, UR5, RZ, P0, !PT ;  /* 0x00000005ff117c10 */ /* 0x000fca00087fe4ff */
[----:B------:R-:W-:Y:S01]  /*101e0*/  STG.E.U8 desc[UR36][R16.64], R19 ;  /* 0x0000001310007986 */ /* 0x000fe2000c101124 */
[----:B------:R-:W-:Y:S05]  /*101f0*/  EXIT ;  /* 0x000000000000794d */ /* 0x000fea0003800000 */
.L_x_4180:
[----:B------:R-:W-:Y:S01]  /*10200*/  STG.E.U8 desc[UR36][R2.64], R19 ;  /* 0x0000001302007986 */ /* 0x000fe2000c101124 */
[----:B------:R-:W-:Y:S05]  /*10210*/  EXIT ;  /* 0x000000000000794d */ /* 0x000fea0003800000 */
.L_x_4182:
        /* <DEDUP_REMOVED lines=14> */
.L_x_7575:


//--------------------- .text._ZN2at6native13reduce_kernelILi256ELi2ENS0_8ReduceOpIN3c108BFloat16ENS0_14func_wrapper_tIbZZZNS0_15and_kernel_cudaERNS_14TensorIteratorEENKUlvE_clEvENKUlvE9_clEvEUlbS4_E_EEjbLi4ELi4EEEEEvT1_ --------------------------
	.section	.text._ZN2at6native13reduce_kernelILi256ELi2ENS0_8ReduceOpIN3c108BFloat16ENS0_14func_wrapper_tIbZZZNS0_15and_kernel_cudaERNS_14TensorIteratorEENKUlvE_clEvENKUlvE9_clEvEUlbS4_E_EEjbLi4ELi4EEEEEvT1_,"ax",@progbits
	.align	128
        .global         _ZN2at6native13reduce_kernelILi256ELi2ENS0_8ReduceOpIN3c108BFloat16ENS0_14func_wrapper_tIbZZZNS0_15and_kernel_cudaERNS_14TensorIteratorEENKUlvE_clEvENKUlvE9_clEvEUlbS4_E_EEjbLi4ELi4EEEEEvT1_
        .type           _ZN2at6native13reduce_kernelILi256ELi2ENS0_8ReduceOpIN3c108BFloat16ENS0_14func_wrapper_tIbZZZNS0_15and_kernel_cudaERNS_14TensorIteratorEENKUlvE_clEvENKUlvE9_clEvEUlbS4_E_EEjbLi4ELi4EEEEEvT1_,@function
        .size           _ZN2at6native13reduce_kernelILi256ELi2ENS0_8ReduceOpIN3c108BFloat16ENS0_14func_wrapper_tIbZZZNS0_15and_kernel_cudaERNS_14TensorIteratorEENKUlvE_clEvENKUlvE9_clEvEUlbS4_E_EEjbLi4ELi4EEEEEvT1_,(.L_x_7576 - _ZN2at6native13reduce_kernelILi256ELi2ENS0_8ReduceOpIN3c108BFloat16ENS0_14func_wrapper_tIbZZZNS0_15and_kernel_cudaERNS_14TensorIteratorEENKUlvE_clEvENKUlvE9_clEvEUlbS4_E_EEjbLi4ELi4EEEEEvT1_)
        .other          _ZN2at6native13reduce_kernelILi256ELi2ENS0_8ReduceOpIN3c108BFloat16ENS0_14func_wrapper_tIbZZZNS0_15and_kernel_cudaERNS_14TensorIteratorEENKUlvE_clEvENKUlvE9_clEvEUlbS4_E_EEjbLi4ELi4EEEEEvT1_,@"STO_CUDA_ENTRY STV_DEFAULT"
_ZN2at6native13reduce_kernelILi256ELi2ENS0_8ReduceOpIN3c108BFloat16ENS0_14func_wrapper_tIbZZZNS0_15and_kernel_cudaERNS_14TensorIteratorEENKUlvE_clEvENKUlvE9_clEvEUlbS4_E_EEjbLi4ELi4EEEEEvT1_:
.text._ZN2at6native13reduce_kernelILi256ELi2ENS0_8ReduceOpIN3c108BFloat16ENS0_14func_wrapper_tIbZZZNS0_15and_kernel_cudaERNS_14TensorIteratorEENKUlvE_clEvENKUlvE9_clEvEUlbS4_E_EEjbLi4ELi4EEEEEvT1_:
        /* <DEDUP_REMOVED lines=287> */
.L_x_4183:
        /* <DEDUP_REMOVED lines=31> */
[----:B------:R-:W-:Y:S01]  /*13e0*/  MOV R10, UR6 ;  /* 0x00000006000a7c02 */ /* 0x000fe20008000f00 */
[----:B------:R-:W-:Y:S01]  /*13f0*/  IMAD.U32 R5, RZ, RZ, UR5 ;  /* 0x00000005ff057e24 */ /* 0x000fe2000f8e00ff */
[----:B------:R-:W0:Y:S01]  /*1400*/  LDC.64 R14, c[0x4][R14] ;  /* 0x010000000e0e7b82 */ /* 0x000e220000000a00 */
[----:B------:R-:W-:Y:S01]  /*1410*/  ULDC.64 UR4, c[0x4][0x630] ;  /* 0x01018c0000047ab9 */ /* 0x000fe20000000a00 */
[----:B------:R-:W-:Y:S02]  /*1420*/  IMAD.U32 R11, RZ, RZ, UR7 ;  /* 0x00000007ff0b7e24 */ /* 0x000fe4000f8e00ff */
[----:B------:R-:W-:-:S02]  /*1430*/  IMAD.U32 R6, RZ, RZ, UR4 ;  /* 0x00000004ff067e24 */ /* 0x000fc4000f8e00ff */
[----:B------:R-:W-:Y:S02]  /*1440*/  IMAD.U32 R7, RZ, RZ, UR5 ;  /* 0x00000005ff077e24 */ /* 0x000fe4000f8e00ff */
[----:B------:R-:W-:Y:S02]  /*1450*/  IMAD.MOV.U32 R8, RZ, RZ, 0x1e3 ;  /* 0x000001e3ff087424 */ /* 0x000fe400078e00ff */
[----:B------:R-:W-:Y:S02]  /*1460*/  IMAD.MOV.U32 R12, RZ, RZ, 0x1 ;  /* 0x00000001ff0c7424 */ /* 0x000fe400078e00ff */
[----:B------:R-:W-:-:S07]  /*1470*/  IMAD.MOV.U32 R13, RZ, RZ, RZ ;  /* 0x000000ffff0d7224 */ /* 0x000fce00078e00ff */
[----:B------:R-:W-:-:S07]  /*1480*/  LEPC R20, `(.L_x_4187) ;  /* 0x000000001014794e */ /* 0x000fce0000000000 */
[----:B0-----:R-:W-:Y:S05]  /*1490*/  CALL.ABS.NOINC R14 ;  /* 0x000000000e007343 */ /* 0x001fea0003c00000 */
.L_x_4187:
        /* <DEDUP_REMOVED lines=25> */
.L_x_4193:
[----:B------:R-:W-:Y:S05]  /*1630*/  BSYNC B2 ;  /* 0x0000000000027941 */ /* 0x000fea0003800000 */
.L_x_4192:
        /* <DEDUP_REMOVED lines=15> */
.L_x_4191:
[----:B------:R-:W-:Y:S05]  /*1730*/  BSYNC B1 ;  /* 0x0000000000017941 */ /* 0x000fea0003800000 */
.L_x_4190:
[----:B------:R-:W0:Y:S01]  /*1740*/  LDC R7, c[0x0][0x218] ;  /* 0x00008600ff077b82 */ /* 0x000e220000000800 */
[----:B------:R-:W-:-:S04]  /*1750*/  IADD3 R5, P0, -R8, 0x4, RZ ;  /* 0x0000000408057810 */ /* 0x000fc80007f1e1ff */
[----:B------:R-:W-:Y:S01]  /*1760*/  LEA R18, P1, R5, R18, 0x1 ;  /* 0x0000001205127211 */ /* 0x000fe200078208ff */
[----:B------:R-:W-:-:S05]  /*1770*/  IMAD.X R6, RZ, RZ, -0x1, P0 ;  /* 0xffffffffff067424 */ /* 0x000fca00000e06ff */
[----:B------:R-:W-:Y:S02]  /*1780*/  LEA.HI.X R19, R5, R19, R6, 0x1, P1 ;  /* 0x0000001305137211 */ /* 0x000fe400008f0c06 */
[----:B0-----:R-:W-:-:S07]  /*1790*/  IADD3 R0, R8, -0x4, R7 ;  /* 0xfffffffc08007810 */ /* 0x001fce0007ffe007 */
.L_x_4189:
[----:B------:R-:W-:Y:S05]  /*17a0*/  BSYNC B0 ;  /* 0x0000000000007941 */ /* 0x000fea0003800000 */
.L_x_4188:
[----:B------:R-:W-:Y:S01]  /*17b0*/  ULDC UR4, c[0x0][0x22c] ;  /* 0x00008b0000047ab9 */ /* 0x000fe20000000800 */
[----:B------:R-:W-:Y:S01]  /*17c0*/  PRMT R4, R4, 0x5410, R4 ;  /* 0x0000541004047816 */ /* 0x000fe20000000004 */
[----:B------:R-:W-:Y:S01]  /*17d0*/  IMAD R5, R23, UR4, RZ ;  /* 0x0000000417057c24 */ /* 0x000fe2000f8e02ff */
[----:B------:R-:W-:Y:S01]  /*17e0*/  ULDC.64 UR4, c[0x0][0x230] ;  /* 0x00008c0000047ab9 */ /* 0x000fe20000000a00 */
[----:B------:R-:W-:Y:S01]  /*17f0*/  BSSY B0, `(.L_x_4194) ;  /* 0x000002e000007945 */ /* 0x000fe20003800000 */
[----:B------:R-:W-:Y:S01]  /*1800*/  PRMT R6, R4, 0x7610, R6 ;  /* 0x0000761004067816 */ /* 0x000fe20000000006 */
        /* <DEDUP_REMOVED lines=9> */
.L_x_4196:
[----:B------:R-:W-:Y:S01]  /*18a0*/  IMAD.WIDE.U32 R6, R9, 0x8, R18 ;  /* 0x0000000809067825 */ /* 0x000fe200078e0012 */
[----:B------:R-:W-:Y:S01]  /*18b0*/  LOP3.LUT P2, RZ, R3, 0xff, RZ, 0xc0, !PT ;  /* 0x000000ff03ff7812 */ /* 0x000fe2000784c0ff */
[----:B------:R-:W-:-:S04]  /*18c0*/  ULDC UR4, c[0x0][0x220] ;  /* 0x0000880000047ab9 */ /* 0x000fc80000000800 */
[----:B------:R-:W2:Y:S01]  /*18d0*/  LDG.E.64 R6, desc[UR58][R6.64] ;  /* 0x0000003a06067981 */ /* 0x000ea2000c1e1b00 */
[----:B------:R-:W-:Y:S02]  /*18e0*/  LOP3.LUT P3, RZ, R4, 0xff, RZ, 0xc0, !PT ;  /* 0x000000ff04ff7812 */ /* 0x000fe4000786c0ff */
[----:B------:R-:W-:Y:S02]  /*18f0*/  LOP3.LUT P4, RZ, R8, 0xff, RZ, 0xc0, !PT ;  /* 0x000000ff08ff7812 */ /* 0x000fe4000788c0ff */
[----:B------:R-:W-:Y:S02]  /*1900*/  LOP3.LUT P1, RZ, R5, 0xff, RZ, 0xc0, !PT ;  /* 0x000000ff05ff7812 */ /* 0x000fe4000782c0ff */
[----:B------:R-:W-:-:S04]  /*1910*/  IADD3 R9, R9, UR4, RZ ;  /* 0x0000000409097c10 */ /* 0x000fc8000fffe0ff */
[----:B------:R-:W-:-:S04]  /*1920*/  LEA R11, R9, 0x3, 0x2 ;  /* 0x00000003090b7811 */ /* 0x000fc800078e10ff */
[----:B------:R-:W-:Y:S02]  /*1930*/  ISETP.GE.U32.AND P0, PT, R11, R0, PT ;  /* 0x000000000b00720c */ /* 0x000fe40003f06070 */
[C---:B--2---:R-:W-:Y:S01]  /*1940*/  PRMT R3, R6.reuse, 0x7632, R3 ;  /* 0x0000763206037816 */ /* 0x044fe20000000003 */
[----:B------:R-:W-:Y:S01]  /*1950*/  @P2 IMAD.U32 R5, R6, 0x10000, RZ ;  /* 0x0001000006052824 */ /* 0x000fe200078e00ff */
[----:B------:R-:W-:Y:S02]  /*1960*/  PRMT R4, R7, 0x7632, R4 ;  /* 0x0000763207047816 */ /* 0x000fe40000000004 */
[----:B------:R-:W-:Y:S01]  /*1970*/  PRMT R6, RZ, 0x7610, R6 ;  /* 0x00007610ff067816 */ /* 0x000fe20000000006 */
[----:B------:R-:W-:Y:S01]  /*1980*/  @P3 IMAD.U32 R3, R3, 0x10000, RZ ;  /* 0x0001000003033824 */ /* 0x000fe200078e00ff */
[----:B------:R-:W-:Y:S01]  /*1990*/  @P2 FSETP.NEU.FTZ.AND P6, PT, R5, RZ, PT ;  /* 0x000000ff0500220b */ /* 0x000fe20003fdd000 */
[----:B------:R-:W-:Y:S01]  /*19a0*/  @P4 IMAD.U32 R4, R4, 0x10000, RZ ;  /* 0x0001000004044824 */ /* 0x000fe200078e00ff */
[----:B------:R-:W-:-:S02]  /*19b0*/  PRMT R5, RZ, 0x7610, R5 ;  /* 0x00007610ff057816 */ /* 0x000fc40000000005 */
[----:B------:R-:W-:Y:S01]  /*19c0*/  @P3 FSETP.NEU.FTZ.AND P5, PT, R3, RZ, PT ;  /* 0x000000ff0300320b */ /* 0x000fe20003fbd000 */
[----:B------:R-:W-:Y:S01]  /*19d0*/  @P1 IMAD.U32 R3, R7, 0x10000, RZ ;  /* 0x0001000007031824 */ /* 0x000fe200078e00ff */
[----:B------:R-:W-:Y:S02]  /*19e0*/  @P2 SEL R7, RZ, 0x1, !P6 ;  /* 0x00000001ff072807 */ /* 0x000fe40007000000 */
[----:B------:R-:W-:Y:S02]  /*19f0*/  @P4 FSETP.NEU.FTZ.AND P6, PT, R4, RZ, PT ;  /* 0x000000ff0400420b */ /* 0x000fe40003fdd000 */
[----:B------:R-:W-:Y:S02]  /*1a00*/  @P3 SEL R4, RZ, 0x1, !P5 ;  /* 0x00000001ff043807 */ /* 0x000fe40006800000 */
[----:B------:R-:W-:Y:S02]  /*1a10*/  @P4 SEL R10, RZ, 0x1, !P6 ;  /* 0x00000001ff0a4807 */ /* 0x000fe40007000000 */
[----:B------:R-:W-:-:S02]  /*1a20*/  PRMT R4, R4, 0x5410, RZ ;  /* 0x0000541004047816 */ /* 0x000fc400000000ff */
[----:B------:R-:W-:Y:S02]  /*1a30*/  @P1 FSETP.NEU.FTZ.AND P5, PT, R3, RZ, PT ;  /* 0x000000ff0300120b */ /* 0x000fe40003fbd000 */
[----:B------:R-:W-:Y:S02]  /*1a40*/  @P4 PRMT R4, R4, 0x5410, R10 ;  /* 0x0000541004044816 */ /* 0x000fe4000000000a */
[----:B------:R-:W-:Y:S02]  /*1a50*/  @P1 SEL R8, RZ, 0x1, !P5 ;  /* 0x00000001ff081807 */ /* 0x000fe40006800000 */
[----:B------:R-:W-:Y:S02]  /*1a60*/  PRMT R3, RZ, 0x7610, R3 ;  /* 0x00007610ff037816 */ /* 0x000fe40000000003 */
[----:B------:R-:W-:Y:S02]  /*1a70*/  @P3 PRMT R6, R4, 0x7610, R6 ;  /* 0x0000761004063816 */ /* 0x000fe40000000006 */
[----:B------:R-:W-:-:S02]  /*1a80*/  @P1 PRMT R5, R8, 0x7610, R5 ;  /* 0x0000761008051816 */ /* 0x000fc40000000005 */
[----:B------:R-:W-:Y:S02]  /*1a90*/  PRMT R8, R4, 0x7632, R8 ;  /* 0x0000763204087816 */ /* 0x000fe40000000008 */
[----:B------:R-:W-:Y:S02]  /*1aa0*/  @P2 PRMT R3, R7, 0x7610, R3 ;  /* 0x0000761007032816 */ /* 0x000fe40000000003 */
[----:B------:R-:W-:Y:S01]  /*1ab0*/  PRMT R4, R6, 0x7610, R4 ;  /* 0x0000761006047816 */ /* 0x000fe20000000004 */
[----:B------:R-:W-:Y:S06]  /*1ac0*/  @!P0 BRA `(.L_x_4196) ;  /* 0xfffffffc00748947 */ /* 0x000fec000383ffff */
.L_x_4195:
[----:B------:R-:W-:Y:S05]  /*1ad0*/  BSYNC B0 ;  /* 0x0000000000007941 */ /* 0x000fea0003800000 */
.L_x_4194:
        /* <DEDUP_REMOVED lines=8> */
[----:B------:R-:W-:-:S09]  /*1b60*/  ISETP.NE.AND P0, PT, RZ, UR4, PT ;  /* 0x00000004ff007c0c */ /* 0x000fd2000bf05270 */
[----:B------:R-:W-:-:S04]  /*1b70*/  PRMT R4, R7, 0x7610, R4 ;  /* 0x0000761007047816 */ /* 0x000fc80000000004 */
[----:B------:R-:W-:-:S04]  /*1b80*/  @P0 ISETP.NE.AND P1, PT, R16, RZ, PT ;  /* 0x000000ff1000020c */ /* 0x000fc80003f25270 */
[----:B------:R-:W-:-:S04]  /*1b90*/  @P0 SEL R7, RZ, 0x1, P1 ;  /* 0x00000001ff070807 */ /* 0x000fc80000800000 */
[----:B------:R-:W-:-:S07]  /*1ba0*/  @P0 PRMT R4, R7, 0x7610, R4 ;  /* 0x0000761007040816 */ /* 0x000fce0000000004 */
.L_x_4198:
[----:B------:R-:W-:Y:S05]  /*1bb0*/  BSYNC B0 ;  /* 0x0000000000007941 */ /* 0x000fea0003800000 */
.L_x_4197:
        /* <DEDUP_REMOVED lines=13> */
[----:B--2---:R-:W-:-:S05]  /*1c90*/  IMAD.U32 R0, R18, 0x10000, RZ ;  /* 0x0001000012007824 */ /* 0x004fca00078e00ff */
[----:B------:R-:W-:-:S04]  /*1ca0*/  FSETP.NEU.FTZ.AND P0, PT, R0, RZ, PT ;  /* 0x000000ff0000720b */ /* 0x000fc80003f1d000 */
[----:B------:R-:W-:-:S09]  /*1cb0*/  SEL R3, RZ, 0x1, !P0 ;  /* 0x00000001ff037807 */ /* 0x000fd20004000000 */
.L_x_4200:
[----:B------:R-:W-:Y:S05]  /*1cc0*/  BSYNC B0 ;  /* 0x0000000000007941 */ /* 0x000fea0003800000 */
.L_x_4199:
[----:B------:R-:W0:Y:S01]  /*1cd0*/  I2F.S8 R6, R6 ;  /* 0x0000000600067306 */ /* 0x000e220000001400 */
[----:B------:R-:W-:Y:S02]  /*1ce0*/  LOP3.LUT P1, RZ, R3, 0xff, RZ, 0xc0, !PT ;  /* 0x000000ff03ff7812 */ /* 0x000fe4000782c0ff */
[----:B------:R-:W-:-:S05]  /*1cf0*/  PRMT R19, RZ, 0x7610, R19 ;  /* 0x00007610ff137816 */ /* 0x000fca0000000013 */
        /* <DEDUP_REMOVED lines=8> */
[----:B------:R-:W-:Y:S02]  /*1d80*/  ISETP.NE.AND P1, PT, R0, RZ, PT ;  /* 0x000000ff0000720c */ /* 0x000fe40003f25270 */
[----:B------:R-:W-:-:S11]  /*1d90*/  PRMT R0, RZ, 0x7610, R0 ;  /* 0x00007610ff007816 */ /* 0x000fd60000000000 */
[----:B0-----:R-:W-:-:S05]  /*1da0*/  @P1 IMAD.U32 R3, R3, 0x10000, RZ ;  /* 0x0001000003031824 */ /* 0x001fca00078e00ff */
[----:B------:R-:W-:-:S04]  /*1db0*/  @P1 FSETP.NEU.FTZ.AND P0, PT, R3, RZ, PT ;  /* 0x000000ff0300120b */ /* 0x000fc80003f1d000 */
[----:B------:R-:W-:-:S04]  /*1dc0*/  @P1 SEL R0, RZ, 0x1, !P0 ;  /* 0x00000001ff001807 */ /* 0x000fc80004000000 */
[----:B------:R-:W-:-:S04]  /*1dd0*/  PRMT R0, R0, 0x9910, RZ ;  /* 0x0000991000007816 */ /* 0x000fc800000000ff */
[----:B------:R-:W-:Y:S02]  /*1de0*/  ISETP.NE.AND P0, PT, R0, RZ, PT ;  /* 0x000000ff0000720c */ /* 0x000fe40003f05270 */
[----:B------:R-:W-:-:S11]  /*1df0*/  PRMT R0, RZ, 0x7610, R0 ;  /* 0x00007610ff007816 */ /* 0x000fd60000000000 */
[----:B------:R-:W-:Y:S05]  /*1e00*/  @!P0 BRA `(.L_x_4185) ;  /* 0x000000b400808947 */ /* 0x000fea0003800000 */
[----:B------:R-:W0:Y:S08]  /*1e10*/  I2F.S8 R4, R4.B2 ;  /* 0x2000000400047306 */ /* 0x000e300000001400 */
[----:B0-----:R-:W0:Y:S02]  /*1e20*/  F2F.BF16.F32 R3, R4 ;  /* 0x0000000400037304 */ /* 0x001e240000202000 */
[----:B0-----:R-:W-:-:S04]  /*1e30*/  SHF.L.U32 R3, R3, 0x10, RZ ;  /* 0x0000001003037819 */ /* 0x001fc800000006ff */
[----:B------:R-:W-:-:S04]  /*1e40*/  FSETP.NEU.FTZ.AND P0, PT, R3, RZ, PT ;  /* 0x000000ff0300720b */ /* 0x000fc80003f1d000 */
[----:B------:R-:W-:Y:S01]  /*1e50*/  SEL R19, RZ, 0x1, !P0 ;  /* 0x00000001ff137807 */ /* 0x000fe20004000000 */
[----:B------:R-:W-:Y:S08]  /*1e60*/  BRA `(.L_x_4185) ;  /* 0x000000b400687947 */ /* 0x000ff00003800000 */
.L_x_4186:
        /* <DEDUP_REMOVED lines=17> */
[C-C-:B------:R-:W-:Y:S02]  /*1f80*/  PRMT R4, R3.reuse, 0x5410, R3.reuse ;  /* 0x0000541003047816 */ /* 0x140fe40000000003 */
[C---:B------:R-:W-:Y:S02]  /*1f90*/  PRMT R5, R3.reuse, 0x5410, R3 ;  /* 0x0000541003057816 */ /* 0x040fe40000000003 */
[C---:B------:R-:W-:Y:S02]  /*1fa0*/  PRMT R6, R3.reuse, 0x7610, R6 ;  /* 0x0000761003067816 */ /* 0x040fe40000000006 */
[----:B------:R-:W-:-:S03]  /*1fb0*/  PRMT R7, R3, 0x7610, R7 ;  /* 0x0000761003077816 */ /* 0x000fc60000000007 */
[----:B------:R-:W-:Y:S05]  /*1fc0*/  @P0 BRA `(.L_x_4204) ;  /* 0x00000044001c0947 */ /* 0x000fea0003800000 */
        /* <DEDUP_REMOVED lines=10> */
.L_x_4209:
        /* <DEDUP_REMOVED lines=284> */
.L_x_4205:
[----:B------:R-:W-:Y:S01]  /*3230*/  LOP3.LUT R15, R0, 0xfffffffc, RZ, 0xc0, !PT ;  /* 0xfffffffc000f7812 */ /* 0x000fe200078ec0ff */
[----:B------:R-:W-:-:S03]  /*3240*/  ULDC UR36, c[0x0][0x220] ;  /* 0x0000880000247ab9 */ /* 0x000fc60000000800 */
[----:B------:R-:W-:-:S05]  /*3250*/  IADD3 R14, P1, R18, R15, RZ ;  /* 0x0000000f120e7210 */ /* 0x000fca0007f3e0ff */
[----:B------:R-:W-:-:S05]  /*3260*/  IMAD.X R15, RZ, RZ, R19, P1 ;  /* 0x000000ffff0f7224 */ /* 0x000fca00008e0613 */
[----:B------:R-:W2:Y:S01]  /*3270*/  LDG.E R14, desc[UR58][R14.64] ;  /* 0x0000003a0e0e7981 */ /* 0x000ea2000c1e1900 */
[----:B------:R-:W-:-:S05]  /*3280*/  IMAD.U32 R0, RZ, RZ, UR36 ;  /* 0x00000024ff007e24 */ /* 0x000fca000f8e00ff */
[----:B------:R-:W-:Y:S02]  /*3290*/  IADD3 R3, R9, R0, RZ ;  /* 0x0000000009037210 */ /* 0x000fe40007ffe0ff */
[C---:B--2---:R-:W-:Y:S02]  /*32a0*/  PRMT R28, R14.reuse, 0x7610, R28 ;  /* 0x000076100e1c7816 */ /* 0x044fe4000000001c */
        /* <DEDUP_REMOVED lines=235> */
.L_x_4206:
        /* <DEDUP_REMOVED lines=243> */
.L_x_4207:
[----:B------:R-:W-:-:S04]  /*5090*/  LOP3.LUT R9, R13, 0xfffffffc, RZ, 0xc0, !PT ;  /* 0xfffffffc0d097812 */ /* 0x000fc800078ec0ff */
[----:B------:R-:W-:-:S04]  /*50a0*/  IADD3 R8, P1, R18, R9, RZ ;  /* 0x0000000912087210 */ /* 0x000fc80007f3e0ff */
[----:B------:R-:W-:-:S05]  /*50b0*/  IADD3.X R9, RZ, R19, RZ, P1, !PT ;  /* 0x00000013ff097210 */ /* 0x000fca0000ffe4ff */
[----:B------:R-:W2:Y:S02]  /*50c0*/  LDG.E R8, desc[UR58][R8.64] ;  /* 0x0000003a08087981 */ /* 0x000ea4000c1e1900 */
[C---:B--2---:R-:W-:Y:S02]  /*50d0*/  PRMT R22, R8.reuse, 0x7610, R22 ;  /* 0x0000761008167816 */ /* 0x044fe40000000016 */
[----:B------:R-:W-:Y:S01]  /*50e0*/  PRMT R13, R8, 0x7632, R13 ;  /* 0x00007632080d7816 */ /* 0x000fe2000000000d */
[----:B------:R-:W-:Y:S06]  /*50f0*/  @!P0 BRA `(.L_x_4208) ;  /* 0x0000000c00cc8947 */ /* 0x000fec0003800000 */
[----:B------:R-:W-:Y:S01]  /*5100*/  IMAD.IADD R15, R29, 0x1, R0 ;  /* 0x000000011d0f7824 */ /* 0x000fe200078e0200 */
[----:B------:R-:W-:Y:S01]  /*5110*/  ULDC.64 UR36, c[0x0][0x260] ;  /* 0x0000980000247ab9 */ /* 0x000fe20000000a00 */
[----:B------:R-:W-:Y:S01]  /*5120*/  IMAD.MOV.U32 R14, RZ, RZ, RZ ;  /* 0x000000ffff0e7224 */ /* 0x000fe200078e00ff */
[----:B0-----:R-:W-:-:S03]  /*5130*/  ISETP.NE.AND P1, PT, R10, 0x2, PT ;  /* 0x000000020a00780c */ /* 0x001fc60003f25270 */
        /* <DEDUP_REMOVED lines=239> */
.L_x_4208:
[----:B------:R-:W-:Y:S01]  /*6030*/  LOP3.LUT R9, R24, 0xfffffffc, RZ, 0xc0, !PT ;  /* 0xfffffffc18097812 */ /* 0x000fe200078ec0ff */
[----:B------:R-:W-:-:S03]  /*6040*/  ULDC UR4, c[0x0][0x218] ;  /* 0x0000860000047ab9 */ /* 0x000fc60000000800 */
[----:B------:R-:W-:-:S05]  /*6050*/  IADD3 R8, P1, R18, R9, RZ ;  /* 0x0000000912087210 */ /* 0x000fca0007f3e0ff */
[----:B------:R-:W-:-:S05]  /*6060*/  IMAD.X R9, RZ, RZ, R19, P1 ;  /* 0x000000ffff097224 */ /* 0x000fca00008e0613 */
[----:B------:R1:W2:Y:S01]  /*6070*/  LDG.E R30, desc[UR58][R8.64] ;  /* 0x0000003a081e7981 */ /* 0x0002a2000c1e1900 */
[----:B------:R-:W-:Y:S02]  /*6080*/  LOP3.LUT P3, RZ, R7, 0xff, RZ, 0xc0, !PT ;  /* 0x000000ff07ff7812 */ /* 0x000fe4000786c0ff */
[----:B------:R-:W-:Y:S02]  /*6090*/  LOP3.LUT P4, RZ, R21, 0xff, RZ, 0xc0, !PT ;  /* 0x000000ff15ff7812 */ /* 0x000fe4000788c0ff */
[----:B------:R-:W-:Y:S02]  /*60a0*/  LOP3.LUT P5, RZ, R6, 0xff, RZ, 0xc0, !PT ;  /* 0x000000ff06ff7812 */ /* 0x000fe400078ac0ff */
[----:B------:R-:W-:Y:S02]  /*60b0*/  LOP3.LUT P1, RZ, R20, 0xff, RZ, 0xc0, !PT ;  /* 0x000000ff14ff7812 */ /* 0x000fe4000782c0ff */
[----:B------:R-:W-:Y:S02]  /*60c0*/  PRMT R7, RZ, 0x7610, R7 ;  /* 0x00007610ff077816 */ /* 0x000fe40000000007 */
[----:B------:R-:W-:-:S03]  /*60d0*/  LEA R3, R0, R3, 0x1 ;  /* 0x0000000300037211 */ /* 0x000fc600078e08ff */
[----:B------:R-:W-:Y:S02]  /*60e0*/  @P3 IMAD.U32 R6, R28, 0x10000, RZ ;  /* 0x000100001c063824 */ /* 0x000fe400078e00ff */
[----:B------:R-:W-:Y:S02]  /*60f0*/  @P4 SHF.L.U32 R14, R27, 0x10, RZ ;  /* 0x000000101b0e4819 */ /* 0x000fe400000006ff */
[----:B-1----:R-:W-:Y:S01]  /*6100*/  @P5 IMAD.U32 R8, R26, 0x10000, RZ ;  /* 0x000100001a085824 */ /* 0x002fe200078e00ff */
[----:B------:R-:W-:Y:S02]  /*6110*/  @P3 FSETP.NEU.FTZ.AND P2, PT, R6, RZ, PT ;  /* 0x000000ff0600320b */ /* 0x000fe40003f5d000 */
[----:B------:R-:W-:Y:S02]  /*6120*/  @P4 FSETP.NEU.FTZ.AND P6, PT, R14, RZ, PT ;  /* 0x000000ff0e00420b */ /* 0x000fe40003fdd000 */
[----:B------:R-:W-:Y:S02]  /*6130*/  @P3 SEL R6, RZ, 0x1, !P2 ;  /* 0x00000001ff063807 */ /* 0x000fe40005000000 */
[----:B------:R-:W-:-:S02]  /*6140*/  LOP3.LUT P2, RZ, R5, 0xff, RZ, 0xc0, !PT ;  /* 0x000000ff05ff7812 */ /* 0x000fc4000784c0ff */
[----:B------:R-:W-:Y:S02]  /*6150*/  @P3 PRMT R7, R6, 0x7610, R7 ;  /* 0x0000761006073816 */ /* 0x000fe40000000007 */
[----:B------:R-:W-:Y:S02]  /*6160*/  PRMT R5, R5, 0x5410, RZ ;  /* 0x0000541005057816 */ /* 0x000fe400000000ff */
[----:B------:R-:W-:Y:S02]  /*6170*/  @P4 SEL R6, RZ, 0x1, !P6 ;  /* 0x00000001ff064807 */ /* 0x000fe40007000000 */
[----:B------:R-:W-:Y:S01]  /*6180*/  @P5 FSETP.NEU.FTZ.AND P6, PT, R8, RZ, PT ;  /* 0x000000ff0800520b */ /* 0x000fe20003fdd000 */
[----:B------:R-:W-:Y:S01]  /*6190*/  @P1 IMAD.U32 R8, R25, 0x10000, RZ ;  /* 0x0001000019081824 */ /* 0x000fe200078e00ff */
[----:B------:R-:W-:Y:S02]  /*61a0*/  @P4 PRMT R5, R5, 0x5410, R6 ;  /* 0x0000541005054816 */ /* 0x000fe40000000006 */
[----:B------:R-:W-:Y:S01]  /*61b0*/  LOP3.LUT P4, RZ, R4, 0xff, RZ, 0xc0, !PT ;  /* 0x000000ff04ff7812 */ /* 0x000fe2000788c0ff */
[----:B------:R-:W-:Y:S01]  /*61c0*/  @P2 IMAD.U32 R9, R22, 0x10000, RZ ;  /* 0x0001000016092824 */ /* 0x000fe200078e00ff */
[----:B------:R-:W-:-:S02]  /*61d0*/  LOP3.LUT P3, RZ, R12, 0xff, RZ, 0xc0, !PT ;  /* 0x000000ff0cff7812 */ /* 0x000fc4000786c0ff */
[----:B------:R-:W-:Y:S02]  /*61e0*/  @P5 SEL R4, RZ, 0x1, !P6 ;  /* 0x00000001ff045807 */ /* 0x000fe40007000000 */
[----:B------:R-:W-:Y:S02]  /*61f0*/  @P1 FSETP.NEU.FTZ.AND P6, PT, R8, RZ, PT ;  /* 0x000000ff0800120b */ /* 0x000fe40003fdd000 */
[----:B------:R-:W-:Y:S02]  /*6200*/  PRMT R6, RZ, 0x7610, R6 ;  /* 0x00007610ff067816 */ /* 0x000fe40000000006 */
[----:B------:R-:W-:Y:S02]  /*6210*/  PRMT R4, R4, 0x5410, RZ ;  /* 0x0000541004047816 */ /* 0x000fe400000000ff */
[----:B------:R-:W-:Y:S02]  /*6220*/  @P1 SEL R8, RZ, 0x1, !P6 ;  /* 0x00000001ff081807 */ /* 0x000fe40007000000 */
[----:B------:R-:W-:-:S02]  /*6230*/  @P5 PRMT R6, R4, 0x7610, R6 ;  /* 0x0000761004065816 */ /* 0x000fc40000000006 */
[----:B------:R-:W-:Y:S02]  /*6240*/  LOP3.LUT P5, RZ, R11, 0xff, RZ, 0xc0, !PT ;  /* 0x000000ff0bff7812 */ /* 0x000fe400078ac0ff */
[----:B------:R-:W-:Y:S01]  /*6250*/  @P1 PRMT R4, R4, 0x5410, R8 ;  /* 0x0000541004041816 */ /* 0x000fe20000000008 */
[----:B------:R-:W-:Y:S01]  /*6260*/  @P3 IMAD.U32 R8, R13, 0x10000, RZ ;  /* 0x000100000d083824 */ /* 0x000fe200078e00ff */
[----:B------:R-:W-:Y:S01]  /*6270*/  @P2 FSETP.NEU.FTZ.AND P6, PT, R9, RZ, PT ;  /* 0x000000ff0900220b */ /* 0x000fe20003fdd000 */
[----:B------:R-:W-:Y:S01]  /*6280*/  IMAD.IADD R9, R3, 0x1, R0 ;  /* 0x0000000103097824 */ /* 0x000fe200078e0200 */
[----:B------:R-:W-:Y:S02]  /*6290*/  PRMT R5, RZ, 0x7610, R5 ;  /* 0x00007610ff057816 */ /* 0x000fe40000000005 */
[----:B------:R-:W-:Y:S01]  /*62a0*/  @P3 FSETP.NEU.FTZ.AND P1, PT, R8, RZ, PT ;  /* 0x000000ff0800320b */ /* 0x000fe20003f3d000 */
[----:B------:R-:W-:Y:S01]  /*62b0*/  IMAD.U32 R8, RZ, RZ, UR4 ;  /* 0x00000004ff087e24 */ /* 0x000fe2000f8e00ff */
[----:B------:R-:W-:Y:S01]  /*62c0*/  @P2 SEL R11, RZ, 0x1, !P6 ;  /* 0x00000001ff0b2807 */ /* 0x000fe20007000000 */
[----:B------:R-:W-:Y:S01]  /*62d0*/  IMAD R3, R0, 0x3, R9 ;  /* 0x0000000300037824 */ /* 0x000fe200078e0209 */
[----:B------:R-:W-:-:S02]  /*62e0*/  PRMT R4, RZ, 0x7610, R4 ;  /* 0x00007610ff047816 */ /* 0x000fc40000000004 */
[----:B------:R-:W-:Y:S02]  /*62f0*/  PRMT R11, R11, 0x5410, RZ ;  /* 0x000054100b0b7816 */ /* 0x000fe400000000ff */
[C---:B--2---:R-:W-:Y:S02]  /*6300*/  PRMT R29, R30.reuse, 0x7610, R29 ;  /* 0x000076101e1d7816 */ /* 0x044fe4000000001d */
[----:B------:R-:W-:Y:S02]  /*6310*/  PRMT R30, R30, 0x7632, R30 ;  /* 0x000076321e1e7816 */ /* 0x000fe4000000001e */
[----:B------:R-:W-:-:S03]  /*6320*/  @P4 SHF.L.U32 R12, R29, 0x10, RZ ;  /* 0x000000101d0c4819 */ /* 0x000fc600000006ff */
[----:B------:R-:W-:Y:S01]  /*6330*/  @P5 IMAD.U32 R15, R30, 0x10000, RZ ;  /* 0x000100001e0f5824 */ /* 0x000fe200078e00ff */
[----:B------:R-:W-:Y:S02]  /*6340*/  @P4 FSETP.NEU.FTZ.AND P6, PT, R12, RZ, PT ;  /* 0x000000ff0c00420b */ /* 0x000fe40003fdd000 */
[----:B------:R-:W-:Y:S02]  /*6350*/  @P3 SEL R12, RZ, 0x1, !P1 ;  /* 0x00000001ff0c3807 */ /* 0x000fe40004800000 */
[----:B------:R-:W-:Y:S02]  /*6360*/  ISETP.GE.U32.AND P1, PT, R3, R8, PT ;  /* 0x000000080300720c */ /* 0x000fe40003f26070 */
[----:B------:R-:W-:Y:S02]  /*6370*/  @P4 SEL R14, RZ, 0x1, !P6 ;  /* 0x00000001ff0e4807 */ /* 0x000fe40007000000 */
[----:B------:R-:W-:Y:S02]  /*6380*/  @P5 FSETP.NEU.FTZ.AND P6, PT, R15, RZ, PT ;  /* 0x000000ff0f00520b */ /* 0x000fe40003fdd000 */
[----:B------:R-:W-:-:S02]  /*6390*/  PRMT R3, RZ, 0x7610, R3 ;  /* 0x00007610ff037816 */ /* 0x000fc40000000003 */
[----:B------:R-:W-:Y:S02]  /*63a0*/  @P5 SEL R15, RZ, 0x1, !P6 ;  /* 0x00000001ff0f5807 */ /* 0x000fe40007000000 */
[----:B------:R-:W-:Y:S02]  /*63b0*/  @P3 PRMT R11, R11, 0x5410, R12 ;  /* 0x000054100b0b3816 */ /* 0x000fe4000000000c */
[----:B------:R-:W-:Y:S02]  /*63c0*/  @P4 PRMT R4, R14, 0x7610, R4 ;  /* 0x000076100e044816 */ /* 0x000fe40000000004 */
[----:B------:R-:W-:Y:S02]  /*63d0*/  @P2 PRMT R5, R11, 0x7610, R5 ;  /* 0x000076100b052816 */ /* 0x000fe40000000005 */
[----:B------:R-:W-:Y:S02]  /*63e0*/  @P5 PRMT R3, R15, 0x7610, R3 ;  /* 0x000076100f035816 */ /* 0x000fe40000000003 */
[----:B------:R-:W-:-:S02]  /*63f0*/  PRMT R12, R11, 0x7632, R12 ;  /* 0x000076320b0c7816 */ /* 0x000fc4000000000c */
[----:B------:R-:W-:Y:S02]  /*6400*/  PRMT R20, R4, 0x7632, R20 ;  /* 0x0000763204147816 */ /* 0x000fe40000000014 */
[----:B------:R-:W-:Y:S02]  /*6410*/  PRMT R21, R5, 0x7632, R21 ;  /* 0x0000763205157816 */ /* 0x000fe40000000015 */
[----:B------:R-:W-:Y:S01]  /*6420*/  PRMT R11, R3, 0x7610, R11 ;  /* 0x00007610030b7816 */ /* 0x000fe2000000000b */
[----:B------:R-:W-:Y:S06]  /*6430*/  @!P1 BRA `(.L_x_4209) ;  /* 0xffffffbc000c9947 */ /* 0x000fec000383ffff */
.L_x_4204:
[----:B------:R-:W-:Y:S05]  /*6440*/  BSYNC B0 ;  /* 0x0000000000007941 */ /* 0x000fea0003800000 */
.L_x_4203:
[----:B------:R-:W-:Y:S01]  /*6450*/  ISETP.GE.U32.AND P0, PT, R9, R8, PT ;  /* 0x000000080900720c */ /* 0x000fe20003f06070 */
[----:B------:R-:W-:Y:S01]  /*6460*/  BSSY B0, `(.L_x_4210) ;  /* 0x0000471000007945 */ /* 0x000fe20003800000 */
[----:B0-----:R-:W-:Y:S02]  /*6470*/  PRMT R10, R11, 0x7632, R10 ;  /* 0x000076320b0a7816 */ /* 0x001fe4000000000a */
[----:B------:R-:W-:Y:S02]  /*6480*/  PRMT R11, R4, 0x7632, R11 ;  /* 0x00007632040b7816 */ /* 0x000fe4000000000b */
[----:B------:R-:W-:-:S07]  /*6490*/  PRMT R12, R5, 0x7632, R12 ;  /* 0x00007632050c7816 */ /* 0x000fce000000000c */
[----:B------:R-:W-:Y:S05]  /*64a0*/  @P0 BRA `(.L_x_4211) ;  /* 0x0000004400b00947 */ /* 0x000fea0003800000 */
[----:B------:R-:W0:Y:S01]  /*64b0*/  LDC R24, c[0x0][0x254] ;  /* 0x00009500ff187b82 */ /* 0x000e220000000800 */
        /* <DEDUP_REMOVED lines=276> */
.L_x_4212:
        /* <DEDUP_REMOVED lines=283> */
.L_x_4213:
        /* <DEDUP_REMOVED lines=283> */
.L_x_4214:
        /* <DEDUP_REMOVED lines=283> */
.L_x_4215:
[----:B------:R-:W-:-:S04]  /*ab10*/  LOP3.LUT R15, R29, 0xfffffffc, RZ, 0xc0, !PT ;  /* 0xfffffffc1d0f7812 */ /* 0x000fc800078ec0ff */
[----:B------:R-:W-:-:S05]  /*ab20*/  IADD3 R14, P1, R18, R15, RZ ;  /* 0x0000000f120e7210 */ /* 0x000fca0007f3e0ff */
[----:B------:R-:W-:-:S05]  /*ab30*/  IMAD.X R15, RZ, RZ, R19, P1 ;  /* 0x000000ffff0f7224 */ /* 0x000fca00008e0613 */
[----:B------:R-:W2:Y:S02]  /*ab40*/  LDG.E R14, desc[UR58][R14.64] ;  /* 0x0000003a0e0e7981 */ /* 0x000ea4000c1e1900 */
[C---:B--2---:R-:W-:Y:S02]  /*ab50*/  PRMT R29, R14.reuse, 0x7610, R29 ;  /* 0x000076100e1d7816 */ /* 0x044fe4000000001d */
[----:B------:R-:W-:-:S07]  /*ab60*/  PRMT R30, R14, 0x7632, R30 ;  /* 0x000076320e1e7816 */ /* 0x000fce000000001e */
.L_x_4211:
[----:B------:R-:W-:Y:S05]  /*ab70*/  BSYNC B0 ;  /* 0x0000000000007941 */ /* 0x000fea0003800000 */
.L_x_4210:
[----:B------:R-:W-:Y:S04]  /*ab80*/  BSSY B0, `(.L_x_4216) ;  /* 0x0000047000007945 */ /* 0x000fe80003800000 */
[----:B------:R-:W-:Y:S05]  /*ab90*/  @P0 BRA `(.L_x_4217) ;  /* 0x0000000400140947 */ /* 0x000fea0003800000 */
[C---:B------:R-:W-:Y:S02]  /*aba0*/  LOP3.LUT P3, RZ, R12.reuse, 0xff, RZ, 0xc0, !PT ;  /* 0x000000ff0cff7812 */ /* 0x040fe4000786c0ff */
[----:B------:R-:W-:Y:S02]  /*abb0*/  LOP3.LUT P2, RZ, R7, 0xff, RZ, 0xc0, !PT ;  /* 0x000000ff07ff7812 */ /* 0x000fe4000784c0ff */
[----:B------:R-:W-:Y:S02]  /*abc0*/  IADD3 R9, R9, R0, RZ ;  /* 0x0000000009097210 */ /* 0x000fe40007ffe0ff */
[----:B------:R-:W-:Y:S02]  /*abd0*/  PRMT R12, R12, 0x5410, RZ ;  /* 0x000054100c0c7816 */ /* 0x000fe400000000ff */
[----:B------:R-:W-:-:S05]  /*abe0*/  PRMT R7, RZ, 0x7610, R7 ;  /* 0x00007610ff077816 */ /* 0x000fca0000000007 */
[----:B------:R-:W-:Y:S02]  /*abf0*/  @P3 IMAD.U32 R27, R27, 0x10000, RZ ;  /* 0x000100001b1b3824 */ /* 0x000fe400078e00ff */
[----:B------:R-:W-:-:S03]  /*ac00*/  @P2 IMAD.U32 R28, R28, 0x10000, RZ ;  /* 0x000100001c1c2824 */ /* 0x000fc600078e00ff */
[----:B------:R-:W-:Y:S02]  /*ac10*/  @P3 FSETP.NEU.FTZ.AND P1, PT, R27, RZ, PT ;  /* 0x000000ff1b00320b */ /* 0x000fe40003f3d000 */
[----:B------:R-:W-:Y:S02]  /*ac20*/  @P2 FSETP.NEU.FTZ.AND P0, PT, R28, RZ, PT ;  /* 0x000000ff1c00220b */ /* 0x000fe40003f1d000 */
[----:B------:R-:W-:Y:S02]  /*ac30*/  @P3 SEL R15, RZ, 0x1, !P1 ;  /* 0x00000001ff0f3807 */ /* 0x000fe40004800000 */
[----:B------:R-:W-:Y:S02]  /*ac40*/  ISETP.GE.U32.AND P1, PT, R9, R8, PT ;  /* 0x000000080900720c */ /* 0x000fe40003f26070 */
[----:B------:R-:W-:Y:S02]  /*ac50*/  @P2 SEL R14, RZ, 0x1, !P0 ;  /* 0x00000001ff0e2807 */ /* 0x000fe40004000000 */
[----:B------:R-:W-:-:S02]  /*ac60*/  @P3 PRMT R12, R12, 0x5410, R15 ;  /* 0x000054100c0c3816 */ /* 0x000fc4000000000f */
[----:B------:R-:W-:Y:S02]  /*ac70*/  @P2 PRMT R7, R14, 0x7610, R7 ;  /* 0x000076100e072816 */ /* 0x000fe40000000007 */
[----:B------:R-:W-:-:S05]  /*ac80*/  PRMT R12, R12, 0x7632, R12 ;  /* 0x000076320c0c7816 */ /* 0x000fca000000000c */
[----:B------:R-:W-:Y:S05]  /*ac90*/  @P1 BRA `(.L_x_4217) ;  /* 0x0000000000d41947 */ /* 0x000fea0003800000 */
[----:B------:R-:W-:Y:S01]  /*aca0*/  LOP3.LUT P3, RZ, R11, 0xff, RZ, 0xc0, !PT ;  /* 0x000000ff0bff7812 */ /* 0x000fe2000786c0ff */
[----:B------:R-:W-:Y:S01]  /*acb0*/  IMAD.IADD R9, R9, 0x1, R0 ;  /* 0x0000000109097824 */ /* 0x000fe200078e0200 */
[----:B------:R-:W-:Y:S02]  /*acc0*/  LOP3.LUT P2, RZ, R6, 0xff, RZ, 0xc0, !PT ;  /* 0x000000ff06ff7812 */ /* 0x000fe4000784c0ff */
[----:B------:R-:W-:Y:S02]  /*acd0*/  PRMT R11, R11, 0x5410, RZ ;  /* 0x000054100b0b7816 */ /* 0x000fe400000000ff */
[----:B------:R-:W-:Y:S02]  /*ace0*/  ISETP.GE.U32.AND P4, PT, R9, R8, PT ;  /* 0x000000080900720c */ /* 0x000fe40003f86070 */
[----:B------:R-:W-:Y:S02]  /*acf0*/  PRMT R6, RZ, 0x7610, R6 ;  /* 0x00007610ff067816 */ /* 0x000fe40000000006 */
[----:B------:R-:W-:-:S03]  /*ad00*/  PRMT R12, R12, 0x7632, R12 ;  /* 0x000076320c0c7816 */ /* 0x000fc6000000000c */
[----:B------:R-:W-:Y:S02]  /*ad10*/  @P3 IMAD.U32 R25, R25, 0x10000, RZ ;  /* 0x0001000019193824 */ /* 0x000fe400078e00ff */
[----:B------:R-:W-:-:S03]  /*ad20*/  @P2 IMAD.U32 R26, R26, 0x10000, RZ ;  /* 0x000100001a1a2824 */ /* 0x000fc600078e00ff */
[----:B------:R-:W-:Y:S02]  /*ad30*/  @P3 FSETP.NEU.FTZ.AND P1, PT, R25, RZ, PT ;  /* 0x000000ff1900320b */ /* 0x000fe40003f3d000 */
[----:B------:R-:W-:Y:S02]  /*ad40*/  @P2 FSETP.NEU.FTZ.AND P0, PT, R26, RZ, PT ;  /* 0x000000ff1a00220b */ /* 0x000fe40003f1d000 */
[----:B------:R-:W-:Y:S02]  /*ad50*/  @P3 SEL R15, RZ, 0x1, !P1 ;  /* 0x00000001ff0f3807 */ /* 0x000fe40004800000 */
[----:B------:R-:W-:Y:S02]  /*ad60*/  @P2 SEL R14, RZ, 0x1, !P0 ;  /* 0x00000001ff0e2807 */ /* 0x000fe40004000000 */
[----:B------:R-:W-:Y:S02]  /*ad70*/  @P3 PRMT R11, R11, 0x5410, R15 ;  /* 0x000054100b0b3816 */ /* 0x000fe4000000000f */
[----:B------:R-:W-:-:S02]  /*ad80*/  @P2 PRMT R6, R14, 0x7610, R6 ;  /* 0x000076100e062816 */ /* 0x000fc40000000006 */
[----:B------:R-:W-:Y:S01]  /*ad90*/  PRMT R11, R11, 0x7632, R11 ;  /* 0x000076320b0b7816 */ /* 0x000fe2000000000b */
[----:B------:R-:W-:Y:S06]  /*ada0*/  @P4 BRA `(.L_x_4217) ;  /* 0x0000000000904947 */ /* 0x000fec0003800000 */
[----:B------:R-:W-:Y:S01]  /*adb0*/  LOP3.LUT P2, RZ, R5, 0xff, RZ, 0xc0, !PT ;  /* 0x000000ff05ff7812 */ /* 0x000fe2000784c0ff */
[--C-:B------:R-:W-:Y:S01]  /*adc0*/  IMAD.IADD R9, R9, 0x1, R0.reuse ;  /* 0x0000000109097824 */ /* 0x100fe200078e0200 */
[----:B------:R-:W-:Y:S02]  /*add0*/  LOP3.LUT P3, RZ, R10, 0xff, RZ, 0xc0, !PT ;  /* 0x000000ff0aff7812 */ /* 0x000fe4000786c0ff */
[----:B------:R-:W-:Y:S02]  /*ade0*/  PRMT R0, RZ, 0x7610, R0 ;  /* 0x00007610ff007816 */ /* 0x000fe40000000000 */
[----:B------:R-:W-:Y:S02]  /*adf0*/  PRMT R5, RZ, 0x7610, R5 ;  /* 0x00007610ff057816 */ /* 0x000fe40000000005 */
[----:B------:R-:W-:Y:S02]  /*ae00*/  PRMT R11, R11, 0x7632, R11 ;  /* 0x000076320b0b7816 */ /* 0x000fe4000000000b */
[----:B------:R-:W-:-:S03]  /*ae10*/  PRMT R12, R12, 0x7632, R12 ;  /* 0x000076320c0c7816 */ /* 0x000fc6000000000c */
[----:B------:R-:W-:Y:S02]  /*ae20*/  @P2 IMAD.U32 R22, R22, 0x10000, RZ ;  /* 0x0001000016162824 */ /* 0x000fe400078e00ff */
[----:B------:R-:W-:-:S03]  /*ae30*/  @P3 SHF.L.U32 R13, R13, 0x10, RZ ;  /* 0x000000100d0d3819 */ /* 0x000fc600000006ff */
[----:B------:R-:W-:Y:S02]  /*ae40*/  @P2 FSETP.NEU.FTZ.AND P0, PT, R22, RZ, PT ;  /* 0x000000ff1600220b */ /* 0x000fe40003f1d000 */
[----:B------:R-:W-:Y:S02]  /*ae50*/  @P3 FSETP.NEU.FTZ.AND P1, PT, R13, RZ, PT ;  /* 0x000000ff0d00320b */ /* 0x000fe40003f3d000 */
[----:B------:R-:W-:Y:S02]  /*ae60*/  @P2 SEL R10, RZ, 0x1, !P0 ;  /* 0x00000001ff0a2807 */ /* 0x000fe40004000000 */
[----:B------:R-:W-:Y:S02]  /*ae70*/  ISETP.GE.U32.AND P0, PT, R9, R8, PT ;  /* 0x000000080900720c */ /* 0x000fe40003f06070 */
[----:B------:R-:W-:Y:S02]  /*ae80*/  @P3 SEL R13, RZ, 0x1, !P1 ;  /* 0x00000001ff0d3807 */ /* 0x000fe40004800000 */
[----:B------:R-:W-:-:S02]  /*ae90*/  @P2 PRMT R5, R10, 0x7610, R5 ;  /* 0x000076100a052816 */ /* 0x000fc40000000005 */
[----:B------:R-:W-:-:S04]  /*aea0*/  @P3 PRMT R0, R13, 0x7610, R0 ;  /* 0x000076100d003816 */ /* 0x000fc80000000000 */
[----:B------:R-:W-:-:S03]  /*aeb0*/  PRMT R10, R0, 0x7610, R10 ;  /* 0x00007610000a7816 */ /* 0x000fc6000000000a */
[----:B------:R-:W-:Y:S05]  /*aec0*/  @P0 BRA `(.L_x_4217) ;  /* 0x0000000000480947 */ /* 0x000fea0003800000 */
[----:B------:R-:W-:Y:S02]  /*aed0*/  LOP3.LUT P2, RZ, R4, 0xff, RZ, 0xc0, !PT ;  /* 0x000000ff04ff7812 */ /* 0x000fe4000784c0ff */
[----:B------:R-:W-:Y:S02]  /*aee0*/  LOP3.LUT P3, RZ, R3, 0xff, RZ, 0xc0, !PT ;  /* 0x000000ff03ff7812 */ /* 0x000fe4000786c0ff */
[----:B------:R-:W-:Y:S02]  /*aef0*/  PRMT R10, R0, 0x7610, R10 ;  /* 0x00007610000a7816 */ /* 0x000fe4000000000a */
[----:B------:R-:W-:Y:S02]  /*af00*/  PRMT R11, R11, 0x7632, R11 ;  /* 0x000076320b0b7816 */ /* 0x000fe4000000000b */
[----:B------:R-:W-:Y:S02]  /*af10*/  PRMT R12, R12, 0x7632, R12 ;  /* 0x000076320c0c7816 */ /* 0x000fe4000000000c */
[----:B------:R-:W-:-:S02]  /*af20*/  PRMT R4, RZ, 0x7610, R4 ;  /* 0x00007610ff047816 */ /* 0x000fc40000000004 */
[----:B------:R-:W-:Y:S01]  /*af30*/  PRMT R3, RZ, 0x7610, R3 ;  /* 0x00007610ff037816 */ /* 0x000fe20000000003 */
[----:B------:R-:W-:Y:S02]  /*af40*/  @P2 IMAD.U32 R29, R29, 0x10000, RZ ;  /* 0x000100001d1d2824 */ /* 0x000fe400078e00ff */
[----:B------:R-:W-:Y:S02]  /*af50*/  @P3 SHF.L.U32 R30, R30, 0x10, RZ ;  /* 0x000000101e1e3819 */ /* 0x000fe400000006ff */
[----:B------:R-:W-:Y:S02]  /*af60*/  @P3 PRMT R10, R0, 0x7610, R10 ;  /* 0x00007610000a3816 */ /* 0x000fe4000000000a */
[----:B------:R-:W-:Y:S02]  /*af70*/  @P2 FSETP.NEU.FTZ.AND P0, PT, R29, RZ, PT ;  /* 0x000000ff1d00220b */ /* 0x000fe40003f1d000 */
[----:B------:R-:W-:Y:S02]  /*af80*/  @P3 FSETP.NEU.FTZ.AND P1, PT, R30, RZ, PT ;  /* 0x000000ff1e00320b */ /* 0x000fe40003f3d000 */
[----:B------:R-:W-:-:S02]  /*af90*/  @P2 SEL R0, RZ, 0x1, !P0 ;  /* 0x00000001ff002807 */ /* 0x000fc40004000000 */
[----:B------:R-:W-:Y:S02]  /*afa0*/  @P3 SEL R8, RZ, 0x1, !P1 ;  /* 0x00000001ff083807 */ /* 0x000fe40004800000 */
[----:B------:R-:W-:Y:S02]  /*afb0*/  @P3 PRMT R11, R11, 0x7632, R11 ;  /* 0x000076320b0b3816 */ /* 0x000fe4000000000b */
[----:B------:R-:W-:Y:S02]  /*afc0*/  @P3 PRMT R12, R12, 0x7632, R12 ;  /* 0x000076320c0c3816 */ /* 0x000fe4000000000c */
[----:B------:R-:W-:Y:S02]  /*afd0*/  @P2 PRMT R4, R0, 0x7610, R4 ;  /* 0x0000761000042816 */ /* 0x000fe40000000004 */
[----:B------:R-:W-:-:S07]  /*afe0*/  @P3 PRMT R3, R8, 0x7610, R3 ;  /* 0x0000761008033816 */ /* 0x000fce0000000003 */
.L_x_4217:
[----:B------:R-:W-:Y:S05]  /*aff0*/  BSYNC B0 ;  /* 0x0000000000007941 */ /* 0x000fea0003800000 */
.L_x_4216:
[----:B------:R-:W0:Y:S01]  /*b000*/  I2F.S8 R6, R6 ;  /* 0x0000000600067306 */ /* 0x000e220000001400 */
[----:B------:R-:W-:Y:S02]  /*b010*/  LOP3.LUT P1, RZ, R7, 0xff, RZ, 0xc0, !PT ;  /* 0x000000ff07ff7812 */ /* 0x000fe4000782c0ff */
[----:B------:R-:W-:Y:S02]  /*b020*/  LOP3.LUT P2, RZ, R12, 0xff, RZ, 0xc0, !PT ;  /* 0x000000ff0cff7812 */ /* 0x000fe4000784c0ff */
[----:B------:R-:W-:-:S03]  /*b030*/  PRMT R19, RZ, 0x7610, R19 ;  /* 0x00007610ff137816 */ /* 0x000fc60000000013 */
[----:B------:R-:W1:Y:S08]  /*b040*/  I2F.S8 R11, R11 ;  /* 0x0000000b000b7306 */ /* 0x000e700000001400 */
[----:B0-----:R-:W0:Y:S08]  /*b050*/  F2F.BF16.F32 R0, R6 ;  /* 0x0000000600007304 */ /* 0x001e300000202000 */
[----:B-1----:R-:W-:Y:S01]  /*b060*/  F2F.BF16.F32 R7, R11 ;  /* 0x0000000b00077304 */ /* 0x002fe20000202000 */
[----:B0-----:R-:W-:-:S07]  /*b070*/  @P1 IMAD.U32 R0, R0, 0x10000, RZ ;  /* 0x0001000000001824 */ /* 0x001fce00078e00ff */
[----:B------:R-:W0:Y:S01]  /*b080*/  I2F.S8 R5, R5 ;  /* 0x0000000500057306 */ /* 0x000e220000001400 */
[----:B------:R-:W-:Y:S02]  /*b090*/  @P1 FSETP.NEU.FTZ.AND P0, PT, R0, RZ, PT ;  /* 0x000000ff0000120b */ /* 0x000fe40003f1d000 */
[----:B------:R-:W-:Y:S02]  /*b0a0*/  PRMT R0, RZ, 0x7610, R0 ;  /* 0x00007610ff007816 */ /* 0x000fe40000000000 */
[----:B------:R-:W-:-:S03]  /*b0b0*/  @P1 SEL R0, RZ, 0x1, !P0 ;  /* 0x00000001ff001807 */ /* 0x000fc60004000000 */
[----:B------:R-:W1:Y:S01]  /*b0c0*/  I2F.S8 R10, R10 ;  /* 0x0000000a000a7306 */ /* 0x000e620000001400 */
[----:B------:R-:W-:-:S05]  /*b0d0*/  PRMT R0, R0, 0x9910, RZ ;  /* 0x0000991000007816 */ /* 0x000fca00000000ff */
[----:B------:R-:W-:Y:S02]  /*b0e0*/  IMAD.MOV.U32 R6, RZ, RZ, R0 ;  /* 0x000000ffff067224 */ /* 0x000fe400078e0000 */
[----:B0-----:R0:W2:Y:S01]  /*b0f0*/  F2F.BF16.F32 R8, R5 ;  /* 0x0000000500087304 */ /* 0x0010a20000202000 */
[----:B------:R-:W-:Y:S02]  /*b100*/  @P2 IMAD.U32 R0, R7, 0x10000, RZ ;  /* 0x0001000007002824 */ /* 0x000fe400078e00ff */
[----:B------:R-:W-:-:S03]  /*b110*/  ISETP.NE.AND P1, PT, R6, RZ, PT ;  /* 0x000000ff0600720c */ /* 0x000fc60003f25270 */
[----:B------:R-:W-:Y:S02]  /*b120*/  @P2 FSETP.NEU.FTZ.AND P0, PT, R0, RZ, PT ;  /* 0x000000ff0000220b */ /* 0x000fe40003f1d000 */
[----:B------:R-:W-:Y:S01]  /*b130*/  PRMT R0, RZ, 0x7610, R0 ;  /* 0x00007610ff007816 */ /* 0x000fe20000000000 */
[----:B-1----:R-:W1:Y:S01]  /*b140*/  F2F.BF16.F32 R6, R10 ;  /* 0x0000000a00067304 */ /* 0x002e620000202000 */
[----:B------:R-:W-:-:S04]  /*b150*/  @P2 SEL R0, RZ, 0x1, !P0 ;  /* 0x00000001ff002807 */ /* 0x000fc80004000000 */
[----:B0-----:R-:W-:Y:S02]  /*b160*/  PRMT R5, R0, 0x9910, RZ ;  /* 0x0000991000057816 */ /* 0x001fe400000000ff */
[----:B--2---:R-:W-:Y:S01]  /*b170*/  @P1 SHF.L.U32 R0, R8, 0x10, RZ ;  /* 0x0000001008001819 */ /* 0x004fe200000006ff */
[----:B------:R-:W0:Y:S01]  /*b180*/  I2F.S8 R4, R4 ;  /* 0x0000000400047306 */ /* 0x000e220000001400 */
[----:B------:R-:W-:Y:S02]  /*b190*/  ISETP.NE.AND P2, PT, R5, RZ, PT ;  /* 0x000000ff0500720c */ /* 0x000fe40003f45270 */
[----:B------:R-:W-:Y:S02]  /*b1a0*/  @P1 FSETP.NEU.FTZ.AND P0, PT, R0, RZ, PT ;  /* 0x000000ff0000120b */ /* 0x000fe40003f1d000 */
[----:B------:R-:W-:Y:S02]  /*b1b0*/  PRMT R0, RZ, 0x7610, R0 ;  /* 0x00007610ff007816 */ /* 0x000fe40000000000 */
[----:B------:R-:W-:-:S04]  /*b1c0*/  @P1 SEL R0, RZ, 0x1, !P0 ;  /* 0x00000001ff001807 */ /* 0x000fc80004000000 */
[----:B------:R-:W-:-:S03]  /*b1d0*/  PRMT R5, R0, 0x9910, RZ ;  /* 0x0000991000057816 */ /* 0x000fc600000000ff */
[----:B-1----:R-:W-:Y:S01]  /*b1e0*/  @P2 IMAD.U32 R0, R6, 0x10000, RZ ;  /* 0x0001000006002824 */ /* 0x002fe200078e00ff */
[----:B0-----:R-:W0:Y:S01]  /*b1f0*/  F2F.BF16.F32 R4, R4 ;  /* 0x0000000400047304 */ /* 0x001e220000202000 */
[----:B------:R-:W-:-:S03]  /*b200*/  ISETP.NE.AND P1, PT, R5, RZ, PT ;  /* 0x000000ff0500720c */ /* 0x000fc60003f25270 */
[----:B------:R-:W-:Y:S02]  /*b210*/  @P2 FSETP.NEU.FTZ.AND P0, PT, R0, RZ, PT ;  /* 0x000000ff0000220b */ /* 0x000fe40003f1d000 */
[----:B------:R-:W-:Y:S02]  /*b220*/  PRMT R0, RZ, 0x7610, R0 ;  /* 0x00007610ff007816 */ /* 0x000fe40000000000 */
[----:B------:R-:W-:-:S04]  /*b230*/  @P2 SEL R0, RZ, 0x1, !P0 ;  /* 0x00000001ff002807 */ /* 0x000fc80004000000 */
[----:B------:R-:W-:Y:S02]  /*b240*/  PRMT R5, R0, 0x9910, RZ ;  /* 0x0000991000057816 */ /* 0x000fe400000000ff */
[----:B0-----:R-:W-:Y:S02]  /*b250*/  @P1 IMAD.U32 R0, R4, 0x10000, RZ ;  /* 0x0001000004001824 */ /* 0x001fe400078e00ff */
[----:B------:R-:W-:-:S03]  /*b260*/  ISETP.NE.AND P2, PT, R5, RZ, PT ;  /* 0x000000ff0500720c */ /* 0x000fc60003f45270 */
[----:B------:R-:W-:Y:S02]  /*b270*/  @P1 FSETP.NEU.FTZ.AND P0, PT, R0, RZ, PT ;  /* 0x000000ff0000120b */ /* 0x000fe40003f1d000 */
[----:B------:R-:W-:Y:S02]  /*b280*/  PRMT R0, RZ, 0x7610, R0 ;  /* 0x00007610ff007816 */ /* 0x000fe40000000000 */
[----:B------:R-:W-:-:S04]  /*b290*/  @P1 SEL R4, RZ, 0x1, !P0 ;  /* 0x00000001ff041807 */ /* 0x000fc80004000000 */
[----:B------:R-:W-:Y:S02]  /*b2a0*/  @P1 PRMT R19, R4, 0x7610, R19 ;  /* 0x0000761004131816 */ /* 0x000fe40000000013 */
[----:B------:R-:W-:Y:S05]  /*b2b0*/  @!P2 BRA `(.L_x_4185) ;  /* 0x000000200054a947 */ /* 0x000fea0003800000 */
[----:B------:R-:W0:Y:S08]  /*b2c0*/  I2F.S8 R3, R3 ;  /* 0x0000000300037306 */ /* 0x000e300000001400 */
[----:B0-----:R-:W0:Y:S02]  /*b2d0*/  F2F.BF16.F32 R0, R3 ;  /* 0x0000000300007304 */ /* 0x001e240000202000 */
[----:B0-----:R-:W-:-:S05]  /*b2e0*/  IMAD.U32 R0, R0, 0x10000, RZ ;  /* 0x0001000000007824 */ /* 0x001fca00078e00ff */
[----:B------:R-:W-:-:S04]  /*b2f0*/  FSETP.NEU.FTZ.AND P0, PT, R0, RZ, PT ;  /* 0x000000ff0000720b */ /* 0x000fc80003f1d000 */
[----:B------:R-:W-:Y:S01]  /*b300*/  SEL R0, RZ, 0x1, !P0 ;  /* 0x00000001ff007807 */ /* 0x000fe20004000000 */
[----:B------:R-:W-:Y:S08]  /*b310*/  BRA `(.L_x_4185) ;  /* 0x00000020003c7947 */ /* 0x000ff00003800000 */
.L_x_4202:
[----:B------:R-:W-:Y:S01]  /*b320*/  ISETP.GE.U32.AND P0, PT, R5, R8, PT ;  /* 0x000000080500720c */ /* 0x000fe20003f06070 */
[----:B------:R-:W-:Y:S01]  /*b330*/  BSSY B0, `(.L_x_4218) ;  /* 0x0000065000007945 */ /* 0x000fe20003800000 */
[--C-:B------:R-:W-:Y:S02]  /*b340*/  PRMT R26, R26, 0x5410, R3.reuse ;  /* 0x000054101a1a7816 */ /* 0x100fe40000000003 */
[--C-:B------:R-:W-:Y:S02]  /*b350*/  PRMT R27, R27, 0x5410, R3.reuse ;  /* 0x000054101b1b7816 */ /* 0x100fe40000000003 */
[----:B------:R-:W-:Y:S02]  /*b360*/  PRMT R28, R28, 0x5410, R3 ;  /* 0x000054101c1c7816 */ /* 0x000fe40000000003 */
        /* <DEDUP_REMOVED lines=15> */
.L_x_4220:
[-C--:B------:R-:W-:Y:S01]  /*b460*/  IMAD R3, R12, R9.reuse, RZ ;  /* 0x000000090c037224 */ /* 0x080fe200078e02ff */
[----:B0-----:R-:W-:-:S04]  /*b470*/  IADD3 R9, R0, R9, RZ ;  /* 0x0000000900097210 */ /* 0x001fc80007ffe0ff */
[----:B------:R-:W-:Y:S01]  /*b480*/  SHF.R.U32.HI R3, RZ, 0x1, R3 ;  /* 0x00000001ff037819 */ /* 0x000fe20000011603 */
[----:B------:R-:W-:-:S04]  /*b490*/  IMAD R4, R12, R9, RZ ;  /* 0x000000090c047224 */ /* 0x000fc800078e02ff */
[----:B------:R-:W-:Y:S01]  /*b4a0*/  IMAD.WIDE.U32 R14, R3, 0x4, R18 ;  /* 0x00000004030e7825 */ /* 0x000fe200078e0012 */
[----:B------:R-:W-:-:S04]  /*b4b0*/  SHF.R.U32.HI R21, RZ, 0x1, R4 ;  /* 0x00000001ff157819 */ /* 0x000fc80000011604 */
[----:B------:R0:W2:Y:S01]  /*b4c0*/  LDG.E R3, desc[UR58][R14.64] ;  /* 0x0000003a0e037981 */ /* 0x0000a2000c1e1900 */
[----:B------:R-:W-:-:S04]  /*b4d0*/  IMAD.WIDE.U32 R20, R21, 0x4, R18 ;  /* 0x0000000415147825 */ /* 0x000fc800078e0012 */
[--C-:B------:R-:W-:Y:S02]  /*b4e0*/  IMAD.IADD R9, R9, 0x1, R0.reuse ;  /* 0x0000000109097824 */ /* 0x100fe400078e0200 */
[----:B------:R3:W4:Y:S02]  /*b4f0*/  LDG.E R20, desc[UR58][R20.64] ;  /* 0x0000003a14147981 */ /* 0x000724000c1e1900 */
[----:B------:R-:W-:Y:S02]  /*b500*/  IMAD R4, R12, R9, RZ ;  /* 0x000000090c047224 */ /* 0x000fe400078e02ff */
[----:B------:R-:W-:-:S03]  /*b510*/  IMAD.IADD R9, R9, 0x1, R0 ;  /* 0x0000000109097824 */ /* 0x000fc600078e0200 */
[----:B------:R-:W-:Y:S01]  /*b520*/  SHF.R.U32.HI R5, RZ, 0x1, R4 ;  /* 0x00000001ff057819 */ /* 0x000fe20000011604 */
[----:B------:R-:W-:-:S04]  /*b530*/  IMAD R13, R12, R9, RZ ;  /* 0x000000090c0d7224 */ /* 0x000fc800078e02ff */
[----:B------:R-:W-:Y:S01]  /*b540*/  IMAD.WIDE.U32 R4, R5, 0x4, R18 ;  /* 0x0000000405047825 */ /* 0x000fe200078e0012 */
[----:B------:R-:W-:-:S05]  /*b550*/  SHF.R.U32.HI R13, RZ, 0x1, R13 ;  /* 0x00000001ff0d7819 */ /* 0x000fca000001160d */
[----:B0-----:R-:W-:Y:S01]  /*b560*/  IMAD.WIDE.U32 R14, R13, 0x4, R18 ;  /* 0x000000040d0e7825 */ /* 0x001fe200078e0012 */
[----:B------:R0:W5:Y:S05]  /*b570*/  LDG.E R4, desc[UR58][R4.64] ;  /* 0x0000003a04047981 */ /* 0x00016a000c1e1900 */
[----:B------:R4:W5:Y:S01]  /*b580*/  LDG.E R14, desc[UR58][R14.64] ;  /* 0x0000003a0e0e7981 */ /* 0x000962000c1e1900 */
[----:B------:R-:W-:Y:S01]  /*b590*/  LOP3.LUT P1, RZ, R11, 0xff, RZ, 0xc0, !PT ;  /* 0x000000ff0bff7812 */ /* 0x000fe2000782c0ff */
[----:B------:R-:W-:Y:S01]  /*b5a0*/  IMAD.IADD R9, R9, 0x1, R0 ;  /* 0x0000000109097824 */ /* 0x000fe200078e0200 */
[----:B------:R-:W-:Y:S02]  /*b5b0*/  LOP3.LUT P5, RZ, R27, 0xff, RZ, 0xc0, !PT ;  /* 0x000000ff1bff7812 */ /* 0x000fe400078ac0ff */
[----:B------:R-:W-:-:S02]  /*b5c0*/  LOP3.LUT P4, RZ, R6, 0xff, RZ, 0xc0, !PT ;  /* 0x000000ff06ff7812 */ /* 0x000fc4000788c0ff */
[----:B------:R-:W-:Y:S02]  /*b5d0*/  LOP3.LUT P0, RZ, R29, 0xff, RZ, 0xc0, !PT ;  /* 0x000000ff1dff7812 */ /* 0x000fe4000780c0ff */
[----:B------:R-:W-:Y:S02]  /*b5e0*/  PRMT R11, RZ, 0x7610, R11 ;  /* 0x00007610ff0b7816 */ /* 0x000fe4000000000b */
[----:B------:R-:W-:Y:S02]  /*b5f0*/  LOP3.LUT P3, RZ, R10, 0xff, RZ, 0xc0, !PT ;  /* 0x000000ff0aff7812 */ /* 0x000fe4000786c0ff */
[----:B------:R-:W-:Y:S02]  /*b600*/  PRMT R27, R27, 0x5410, RZ ;  /* 0x000054101b1b7816 */ /* 0x000fe400000000ff */
[----:B------:R-:W-:Y:S02]  /*b610*/  PRMT R10, RZ, 0x7610, R10 ;  /* 0x00007610ff0a7816 */ /* 0x000fe4000000000a */
[----:B--2---:R-:W-:-:S02]  /*b620*/  PRMT R22, R3, 0x7610, R22 ;  /* 0x0000761003167816 */ /* 0x004fc40000000016 */
[----:B---3--:R-:W-:-:S03]  /*b630*/  PRMT R21, R3, 0x7632, R21 ;  /* 0x0000763203157816 */ /* 0x008fc60000000015 */
[----:B------:R-:W-:Y:S01]  /*b640*/  @P1 IMAD.U32 R6, R22, 0x10000, RZ ;  /* 0x0001000016061824 */ /* 0x000fe200078e00ff */
[----:B0-----:R-:W-:Y:S02]  /*b650*/  @P5 SHF.L.U32 R5, R21, 0x10, RZ ;  /* 0x0000001015055819 */ /* 0x001fe400000006ff */
[----:B----4-:R-:W-:Y:S02]  /*b660*/  PRMT R15, R20, 0x7610, R15 ;  /* 0x00007610140f7816 */ /* 0x010fe4000000000f */
[----:B------:R-:W-:Y:S02]  /*b670*/  @P1 FSETP.NEU.FTZ.AND P2, PT, R6, RZ, PT ;  /* 0x000000ff0600120b */ /* 0x000fe40003f5d000 */
[----:B------:R-:W-:Y:S01]  /*b680*/  @P5 FSETP.NEU.FTZ.AND P6, PT, R5, RZ, PT ;  /* 0x000000ff0500520b */ /* 0x000fe20003fdd000 */
[----:B------:R-:W-:Y:S01]  /*b690*/  @P4 IMAD.U32 R5, R15, 0x10000, RZ ;  /* 0x000100000f054824 */ /* 0x000fe200078e00ff */
[----:B------:R-:W-:Y:S02]  /*b6a0*/  @P1 SEL R3, RZ, 0x1, !P2 ;  /* 0x00000001ff031807 */ /* 0x000fe40005000000 */
[----:B------:R-:W-:-:S02]  /*b6b0*/  LOP3.LUT P2, RZ, R28, 0xff, RZ, 0xc0, !PT ;  /* 0x000000ff1cff7812 */ /* 0x000fc4000784c0ff */
[----:B------:R-:W-:Y:S02]  /*b6c0*/  @P1 PRMT R11, R3, 0x7610, R11 ;  /* 0x00007610030b1816 */ /* 0x000fe4000000000b */
[----:B------:R-:W-:Y:S02]  /*b6d0*/  PRMT R20, R20, 0x7632, R20 ;  /* 0x0000763214147816 */ /* 0x000fe40000000014 */
[----:B------:R-:W-:Y:S02]  /*b6e0*/  @P5 SEL R3, RZ, 0x1, !P6 ;  /* 0x00000001ff035807 */ /* 0x000fe40007000000 */
[----:B------:R-:W-:Y:S02]  /*b6f0*/  PRMT R28, R28, 0x5410, RZ ;  /* 0x000054101c1c7816 */ /* 0x000fe400000000ff */
[----:B------:R-:W-:Y:S01]  /*b700*/  LOP3.LUT P1, RZ, R7, 0xff, RZ, 0xc0, !PT ;  /* 0x000000ff07ff7812 */ /* 0x000fe2000782c0ff */
[----:B------:R-:W-:Y:S01]  /*b710*/  @P0 IMAD.U32 R7, R20, 0x10000, RZ ;  /* 0x0001000014070824 */ /* 0x000fe200078e00ff */
[----:B------:R-:W-:-:S02]  /*b720*/  @P4 FSETP.NEU.FTZ.AND P6, PT, R5, RZ, PT ;  /* 0x000000ff0500420b */ /* 0x000fc40003fdd000 */
[----:B------:R-:W-:Y:S01]  /*b730*/  @P5 PRMT R28, R28, 0x5410, R3 ;  /* 0x000054101c1c5816 */ /* 0x000fe20000000003 */
[----:B------:R-:W-:Y:S01]  /*b740*/  IMAD R3, R0, 0x3, R9 ;  /* 0x0000000300037824 */ /* 0x000fe200078e0209 */
[----:B------:R-:W-:Y:S02]  /*b750*/  LOP3.LUT P5, RZ, R26, 0xff, RZ, 0xc0, !PT ;  /* 0x000000ff1aff7812 */ /* 0x000fe400078ac0ff */
[----:B------:R-:W-:Y:S02]  /*b760*/  PRMT R6, RZ, 0x7610, R6 ;  /* 0x00007610ff067816 */ /* 0x000fe40000000006 */
[----:B------:R-:W-:Y:S02]  /*b770*/  @P4 SEL R5, RZ, 0x1, !P6 ;  /* 0x00000001ff054807 */ /* 0x000fe40007000000 */
[----:B-----5:R-:W-:Y:S02]  /*b780*/  PRMT R24, R4, 0x7632, R24 ;  /* 0x0000763204187816 */ /* 0x020fe40000000018 */
[----:B------:R-:W-:-:S02]  /*b790*/  @P0 FSETP.NEU.FTZ.AND P6, PT, R7, RZ, PT ;  /* 0x000000ff0700020b */ /* 0x000fc40003fdd000 */
[----:B------:R-:W-:Y:S02]  /*b7a0*/  @P4 PRMT R6, R5, 0x7610, R6 ;  /* 0x0000761005064816 */ /* 0x000fe40000000006 */
[----:B------:R-:W-:Y:S01]  /*b7b0*/  PRMT R25, R4, 0x7610, R25 ;  /* 0x0000761004197816 */ /* 0x000fe20000000019 */
[----:B------:R-:W-:Y:S01]  /*b7c0*/  @P2 IMAD.U32 R4, R24, 0x10000, RZ ;  /* 0x0001000018042824 */ /* 0x000fe200078e00ff */
[----:B------:R-:W-:Y:S02]  /*b7d0*/  @P0 SEL R5, RZ, 0x1, !P6 ;  /* 0x00000001ff050807 */ /* 0x000fe40007000000 */
[----:B------:R-:W-:Y:S02]  /*b7e0*/  PRMT R13, R14, 0x7632, R13 ;  /* 0x000076320e0d7816 */ /* 0x000fe4000000000d */
[----:B-1----:R-:W-:Y:S02]  /*b7f0*/  ISETP.GE.U32.AND P4, PT, R3, R8, PT ;  /* 0x000000080300720c */ /* 0x002fe40003f86070 */
[----:B------:R-:W-:Y:S01]  /*b800*/  @P3 SHF.L.U32 R3, R25, 0x10, RZ ;  /* 0x0000001019033819 */ /* 0x000fe200000006ff */
[----:B------:R-:W-:Y:S01]  /*b810*/  @P5 IMAD.U32 R7, R13, 0x10000, RZ ;  /* 0x000100000d075824 */ /* 0x000fe200078e00ff */
[----:B------:R-:W-:-:S02]  /*b820*/  @P0 PRMT R27, R27, 0x5410, R5 ;  /* 0x000054101b1b0816 */ /* 0x000fc40000000005 */
[----:B------:R-:W-:Y:S02]  /*b830*/  @P2 FSETP.NEU.FTZ.AND P0, PT, R4, RZ, PT ;  /* 0x000000ff0400220b */ /* 0x000fe40003f1d000 */
[----:B------:R-:W-:Y:S01]  /*b840*/  @P3 FSETP.NEU.FTZ.AND P6, PT, R3, RZ, PT ;  /* 0x000000ff0300320b */ /* 0x000fe20003fdd000 */
[----:B------:R-:W-:Y:S01]  /*b850*/  @P1 IMAD.U32 R3, R14, 0x10000, RZ ;  /* 0x000100000e031824 */ /* 0x000fe200078e00ff */
[----:B------:R-:W-:Y:S02]  /*b860*/  @P2 SEL R5, RZ, 0x1, !P0 ;  /* 0x00000001ff052807 */ /* 0x000fe40004000000 */
[----:B------:R-:W-:Y:S02]  /*b870*/  @P5 FSETP.NEU.FTZ.AND P0, PT, R7, RZ, PT ;  /* 0x000000ff0700520b */ /* 0x000fe40003f1d000 */
[----:B------:R-:W-:Y:S02]  /*b880*/  @P3 SEL R4, RZ, 0x1, !P6 ;  /* 0x00000001ff043807 */ /* 0x000fe40007000000 */
[----:B------:R-:W-:-:S02]  /*b890*/  @P1 FSETP.NEU.FTZ.AND P6, PT, R3, RZ, PT ;  /* 0x000000ff0300120b */ /* 0x000fc40003fdd000 */
[----:B------:R-:W-:Y:S02]  /*b8a0*/  PRMT R26, R26, 0x5410, RZ ;  /* 0x000054101a1a7816 */ /* 0x000fe400000000ff */
[----:B------:R-:W-:Y:S02]  /*b8b0*/  PRMT R3, RZ, 0x7610, R3 ;  /* 0x00007610ff037816 */ /* 0x000fe40000000003 */
[----:B------:R-:W-:Y:S02]  /*b8c0*/  @P5 SEL R30, RZ, 0x1, !P0 ;  /* 0x00000001ff1e5807 */ /* 0x000fe40004000000 */
[----:B------:R-:W-:Y:S02]  /*b8d0*/  PRMT R7, RZ, 0x7610, R7 ;  /* 0x00007610ff077816 */ /* 0x000fe40000000007 */
[----:B------:R-:W-:Y:S02]  /*b8e0*/  @P1 SEL R29, RZ, 0x1, !P6 ;  /* 0x00000001ff1d1807 */ /* 0x000fe40007000000 */
[----:B------:R-:W-:-:S02]  /*b8f0*/  @P2 PRMT R26, R26, 0x5410, R5 ;  /* 0x000054101a1a2816 */ /* 0x000fc40000000005 */
[----:B------:R-:W-:Y:S02]  /*b900*/  @P5 PRMT R3, R30, 0x7610, R3 ;  /* 0x000076101e035816 */ /* 0x000fe40000000003 */
[----:B------:R-:W-:Y:S02]  /*b910*/  PRMT R27, R28, 0x7632, R27 ;  /* 0x000076321c1b7816 */ /* 0x000fe4000000001b */
[----:B------:R-:W-:Y:S02]  /*b920*/  @P1 PRMT R7, R29, 0x7610, R7 ;  /* 0x000076101d071816 */ /* 0x000fe40000000007 */
[----:B------:R-:W-:Y:S02]  /*b930*/  PRMT R28, R26, 0x7632, R28 ;  /* 0x000076321a1c7816 */ /* 0x000fe4000000001c */
[----:B------:R-:W-:Y:S02]  /*b940*/  @P3 PRMT R10, R4, 0x7610, R10 ;  /* 0x00007610040a3816 */ /* 0x000fe4000000000a */
[----:B------:R-:W-:-:S02]  /*b950*/  PRMT R29, R27, 0x7632, R29 ;  /* 0x000076321b1d7816 */ /* 0x000fc4000000001d */
[----:B------:R-:W-:Y:S01]  /*b960*/  PRMT R26, R3, 0x7610, R26 ;  /* 0x00007610031a7816 */ /* 0x000fe2000000001a */
[----:B------:R-:W-:Y:S06]  /*b970*/  @!P4 BRA `(.L_x_4220) ;  /* 0xfffffff800b8c947 */ /* 0x000fec000383ffff */
.L_x_4219:
[----:B------:R-:W-:Y:S05]  /*b980*/  BSYNC B0 ;  /* 0x0000000000007941 */ /* 0x000fea0003800000 */
.L_x_4218:
        /* <DEDUP_REMOVED lines=38> */
.L_x_4222:
[----:B------:R-:W-:Y:S05]  /*bbf0*/  BSYNC B0 ;  /* 0x0000000000007941 */ /* 0x000fea0003800000 */
.L_x_4221:
[----:B------:R-:W-:Y:S04]  /*bc00*/  BSSY B0, `(.L_x_4223) ;  /* 0x0000047000007945 */ /* 0x000fe80003800000 */
[----:B------:R-:W-:Y:S05]  /*bc10*/  @P1 BRA `(.L_x_4224) ;  /* 0x0000000400141947 */ /* 0x000fea0003800000 */
[----:B------:R-:W-:Y:S01]  /*bc20*/  LOP3.LUT P3, RZ, R28, 0xff, RZ, 0xc0, !PT ;  /* 0x000000ff1cff7812 */ /* 0x000fe2000786c0ff */
[----:B------:R-:W-:Y:S01]  /*bc30*/  IMAD.IADD R5, R9, 0x1, R0 ;  /* 0x0000000109057824 */ /* 0x000fe200078e0200 */
[----:B------:R-:W-:Y:S02]  /*bc40*/  LOP3.LUT P2, RZ, R11, 0xff, RZ, 0xc0, !PT ;  /* 0x000000ff0bff7812 */ /* 0x000fe4000784c0ff */
[----:B------:R-:W-:Y:S02]  /*bc50*/  PRMT R4, RZ, 0x7610, R4 ;  /* 0x00007610ff047816 */ /* 0x000fe40000000004 */
[----:B------:R-:W-:-:S07]  /*bc60*/  PRMT R11, RZ, 0x7610, R11 ;  /* 0x00007610ff0b7816 */ /* 0x000fce000000000b */
        /* <DEDUP_REMOVED lines=11> */
[----:B------:R-:W-:Y:S02]  /*bd20*/  LOP3.LUT P3, RZ, R27, 0xff, RZ, 0xc0, !PT ;  /* 0x000000ff1bff7812 */ /* 0x000fe4000786c0ff */
[----:B------:R-:W-:Y:S02]  /*bd30*/  LOP3.LUT P2, RZ, R6, 0xff, RZ, 0xc0, !PT ;  /* 0x000000ff06ff7812 */ /* 0x000fe4000784c0ff */
[----:B------:R-:W-:Y:S02]  /*bd40*/  IADD3 R5, R5, R0, RZ ;  /* 0x0000000005057210 */ /* 0x000fe40007ffe0ff */
[----:B------:R-:W-:Y:S02]  /*bd50*/  PRMT R4, R4, 0x5410, RZ ;  /* 0x0000541004047816 */ /* 0x000fe400000000ff */
[----:B------:R-:W-:Y:S02]  /*bd60*/  ISETP.GE.U32.AND P4, PT, R5, R8, PT ;  /* 0x000000080500720c */ /* 0x000fe40003f86070 */
[----:B------:R-:W-:-:S03]  /*bd70*/  PRMT R6, RZ, 0x7610, R6 ;  /* 0x00007610ff067816 */ /* 0x000fc60000000006 */
        /* <DEDUP_REMOVED lines=8> */
[C---:B------:R-:W-:Y:S02]  /*be00*/  PRMT R28, R4.reuse, 0x7610, R28 ;  /* 0x00007610041c7816 */ /* 0x040fe4000000001c */
[----:B------:R-:W-:Y:S01]  /*be10*/  PRMT R27, R4, 0x7632, R27 ;  /* 0x00007632041b7816 */ /* 0x000fe2000000001b */
[----:B------:R-:W-:Y:S06]  /*be20*/  @P4 BRA `(.L_x_4224) ;  /* 0x0000000000904947 */ /* 0x000fec0003800000 */
[----:B------:R-:W-:Y:S01]  /*be30*/  LOP3.LUT P2, RZ, R10, 0xff, RZ, 0xc0, !PT ;  /* 0x000000ff0aff7812 */ /* 0x000fe2000784c0ff */
[--C-:B------:R-:W-:Y:S01]  /*be40*/  IMAD.IADD R5, R5, 0x1, R0.reuse ;  /* 0x0000000105057824 */ /* 0x100fe200078e0200 */
[----:B------:R-:W-:Y:S02]  /*be50*/  LOP3.LUT P3, RZ, R26, 0xff, RZ, 0xc0, !PT ;  /* 0x000000ff1aff7812 */ /* 0x000fe4000786c0ff */
[----:B------:R-:W-:Y:S02]  /*be60*/  PRMT R0, RZ, 0x7610, R0 ;  /* 0x00007610ff007816 */ /* 0x000fe40000000000 */
[----:B------:R-:W-:Y:S02]  /*be70*/  PRMT R10, RZ, 0x7610, R10 ;  /* 0x00007610ff0a7816 */ /* 0x000fe4000000000a */
[C---:B------:R-:W-:Y:S02]  /*be80*/  PRMT R27, R4.reuse, 0x7632, R27 ;  /* 0x00007632041b7816 */ /* 0x040fe4000000001b */
[----:B------:R-:W-:-:S03]  /*be90*/  PRMT R28, R4, 0x7610, R28 ;  /* 0x00007610041c7816 */ /* 0x000fc6000000001c */
        /* <DEDUP_REMOVED lines=14> */
[C---:B------:R-:W-:Y:S02]  /*bf80*/  PRMT R27, R4.reuse, 0x7632, R27 ;  /* 0x00007632041b7816 */ /* 0x040fe4000000001b */
[----:B------:R-:W-:Y:S02]  /*bf90*/  PRMT R28, R4, 0x7610, R28 ;  /* 0x00007610041c7816 */ /* 0x000fe4000000001c */
[----:B------:R-:W-:-:S02]  /*bfa0*/  PRMT R7, RZ, 0x7610, R7 ;  /* 0x00007610ff077816 */ /* 0x000fc40000000007 */
[----:B------:R-:W-:Y:S01]  /*bfb0*/  PRMT R3, RZ, 0x7610, R3 ;  /* 0x00007610ff037816 */ /* 0x000fe20000000003 */
[----:B------:R-:W-:Y:S01]  /*bfc0*/  @P3 IMAD.U32 R13, R13, 0x10000, RZ ;  /* 0x000100000d0d3824 */ /* 0x000fe200078e00ff */
[----:B------:R-:W-:Y:S02]  /*bfd0*/  @P3 PRMT R26, R0, 0x7610, R26 ;  /* 0x00007610001a3816 */ /* 0x000fe4000000001a */
[----:B------:R-:W-:Y:S02]  /*bfe0*/  @P2 SHF.L.U32 R14, R14, 0x10, RZ ;  /* 0x000000100e0e2819 */ /* 0x000fe400000006ff */
[----:B------:R-:W-:Y:S02]  /*bff0*/  @P3 FSETP.NEU.FTZ.AND P1, PT, R13, RZ, PT ;  /* 0x000000ff0d00320b */ /* 0x000fe40003f3d000 */
[----:B------:R-:W-:Y:S02]  /*c000*/  @P2 FSETP.NEU.FTZ.AND P0, PT, R14, RZ, PT ;  /* 0x000000ff0e00220b */ /* 0x000fe40003f1d000 */
[----:B------:R-:W-:-:S02]  /*c010*/  @P3 SEL R5, RZ, 0x1, !P1 ;  /* 0x00000001ff053807 */ /* 0x000fc40004800000 */
[----:B------:R-:W-:Y:S02]  /*c020*/  @P2 SEL R0, RZ, 0x1, !P0 ;  /* 0x00000001ff002807 */ /* 0x000fe40004000000 */
[C---:B------:R-:W-:Y:S02]  /*c030*/  @P3 PRMT R27, R4.reuse, 0x7632, R27 ;  /* 0x00007632041b3816 */ /* 0x040fe4000000001b */
[----:B------:R-:W-:Y:S02]  /*c040*/  @P3 PRMT R28, R4, 0x7610, R28 ;  /* 0x00007610041c3816 */ /* 0x000fe4000000001c */
[----:B------:R-:W-:Y:S02]  /*c050*/  @P2 PRMT R7, R0, 0x7610, R7 ;  /* 0x0000761000072816 */ /* 0x000fe40000000007 */
[----:B------:R-:W-:-:S07]  /*c060*/  @P3 PRMT R3, R5, 0x7610, R3 ;  /* 0x0000761005033816 */ /* 0x000fce0000000003 */
.L_x_4224:
[----:B------:R-:W-:Y:S05]  /*c070*/  BSYNC B0 ;  /* 0x0000000000007941 */ /* 0x000fea0003800000 */
.L_x_4223:
[----:B------:R-:W0:Y:S01]  /*c080*/  I2F.S8 R6, R6 ;  /* 0x0000000600067306 */ /* 0x000e220000001400 */
[----:B------:R-:W-:Y:S02]  /*c090*/  LOP3.LUT P2, RZ, R11, 0xff, RZ, 0xc0, !PT ;  /* 0x000000ff0bff7812 */ /* 0x000fe4000784c0ff */
[----:B------:R-:W-:Y:S02]  /*c0a0*/  LOP3.LUT P1, RZ, R28, 0xff, RZ, 0xc0, !PT ;  /* 0x000000ff1cff7812 */ /* 0x000fe4000782c0ff */
[----:B------:R-:W-:-:S03]  /*c0b0*/  PRMT R19, RZ, 0x7610, R19 ;  /* 0x00007610ff137816 */ /* 0x000fc60000000013 */
[----:B------:R-:W1:Y:S08]  /*c0c0*/  I2F.S8 R27, R27 ;  /* 0x0000001b001b7306 */ /* 0x000e700000001400 */
[----:B0-----:R-:W0:Y:S08]  /*c0d0*/  F2F.BF16.F32 R0, R6 ;  /* 0x0000000600007304 */ /* 0x001e300000202000 */
[----:B-1----:R-:W1:Y:S01]  /*c0e0*/  F2F.BF16.F32 R5, R27 ;  /* 0x0000001b00057304 */ /* 0x002e620000202000 */
[----:B0-----:R-:W-:-:S07]  /*c0f0*/  @P2 IMAD.U32 R0, R0, 0x10000, RZ ;  /* 0x0001000000002824 */ /* 0x001fce00078e00ff */
[----:B------:R-:W0:Y:S01]  /*c100*/  I2F.S8 R10, R10 ;  /* 0x0000000a000a7306 */ /* 0x000e220000001400 */
[----:B------:R-:W-:Y:S02]  /*c110*/  @P2 FSETP.NEU.FTZ.AND P0, PT, R0, RZ, PT ;  /* 0x000000ff0000220b */ /* 0x000fe40003f1d000 */
[----:B------:R-:W-:Y:S02]  /*c120*/  PRMT R0, RZ, 0x7610, R0 ;  /* 0x00007610ff007816 */ /* 0x000fe40000000000 */
[----:B------:R-:W-:-:S03]  /*c130*/  @P2 SEL R0, RZ, 0x1, !P0 ;  /* 0x00000001ff002807 */ /* 0x000fc60004000000 */
[----:B------:R-:W2:Y:S01]  /*c140*/  I2F.S8 R26, R26 ;  /* 0x0000001a001a7306 */ /* 0x000ea20000001400 */
[----:B------:R-:W-:Y:S01]  /*c150*/  PRMT R4, R0, 0x9910, RZ ;  /* 0x0000991000047816 */ /* 0x000fe200000000ff */
[----:B-1----:R-:W-:-:S03]  /*c160*/  @P1 IMAD.U32 R0, R5, 0x10000, RZ ;  /* 0x0001000005001824 */ /* 0x002fc600078e00ff */
[----:B------:R-:W-:-:S03]  /*c170*/  ISETP.NE.AND P2, PT, R4, RZ, PT ;  /* 0x000000ff0400720c */ /* 0x000fc60003f45270 */
[----:B0-----:R-:W0:Y:S01]  /*c180*/  F2F.BF16.F32 R6, R10 ;  /* 0x0000000a00067304 */ /* 0x001e220000202000 */
[----:B------:R-:W-:Y:S02]  /*c190*/  @P1 FSETP.NEU.FTZ.AND P0, PT, R0, RZ, PT ;  /* 0x000000ff0000120b */ /* 0x000fe40003f1d000 */
[----:B------:R-:W-:Y:S02]  /*c1a0*/  PRMT R0, RZ, 0x7610, R0 ;  /* 0x00007610ff007816 */ /* 0x000fe40000000000 */
[----:B------:R-:W-:-:S03]  /*c1b0*/  @P1 SEL R0, RZ, 0x1, !P0 ;  /* 0x00000001ff001807 */ /* 0x000fc60004000000 */
[----:B--2---:R-:W1:Y:S01]  /*c1c0*/  F2F.BF16.F32 R5, R26 ;  /* 0x0000001a00057304 */ /* 0x004e620000202000 */
[----:B------:R-:W-:-:S04]  /*c1d0*/  PRMT R4, R0, 0x9910, RZ ;  /* 0x0000991000047816 */ /* 0x000fc800000000ff */
[----:B------:R-:W-:Y:S02]  /*c1e0*/  ISETP.NE.AND P1, PT, R4, RZ, PT ;  /* 0x000000ff0400720c */ /* 0x000fe40003f25270 */
[----:B0-----:R-:W-:Y:S01]  /*c1f0*/  @P2 SHF.L.U32 R0, R6, 0x10, RZ ;  /* 0x0000001006002819 */ /* 0x001fe200000006ff */
[----:B------:R-:W0:Y:S03]  /*c200*/  I2F.S8 R7, R7 ;  /* 0x0000000700077306 */ /* 0x000e260000001400 */
[----:B------:R-:W-:Y:S02]  /*c210*/  @P2 FSETP.NEU.FTZ.AND P0, PT, R0, RZ, PT ;  /* 0x000000ff0000220b */ /* 0x000fe40003f1d000 */
[----:B------:R-:W-:Y:S02]  /*c220*/  PRMT R0, RZ, 0x7610, R0 ;  /* 0x00007610ff007816 */ /* 0x000fe40000000000 */
[----:B------:R-:W-:-:S04]  /*c230*/  @P2 SEL R0, RZ, 0x1, !P0 ;  /* 0x00000001ff002807 */ /* 0x000fc80004000000 */
[----:B------:R-:W-:Y:S01]  /*c240*/  PRMT R4, R0, 0x9910, RZ ;  /* 0x0000991000047816 */ /* 0x000fe200000000ff */
[----:B-1----:R-:W-:Y:S01]  /*c250*/  @P1 IMAD.U32 R0, R5, 0x10000, RZ ;  /* 0x0001000005001824 */ /* 0x002fe200078e00ff */
[----:B0-----:R-:W0:Y:S02]  /*c260*/  F2F.BF16.F32 R7, R7 ;  /* 0x0000000700077304 */ /* 0x001e240000202000 */
[----:B------:R-:W-:Y:S02]  /*c270*/  ISETP.NE.AND P2, PT, R4, RZ, PT ;  /* 0x000000ff0400720c */ /* 0x000fe40003f45270 */
[----:B------:R-:W-:Y:S02]  /*c280*/  @P1 FSETP.NEU.FTZ.AND P0, PT, R0, RZ, PT ;  /* 0x000000ff0000120b */ /* 0x000fe40003f1d000 */
[----:B------:R-:W-:Y:S02]  /*c290*/  PRMT R0, RZ, 0x7610, R0 ;  /* 0x00007610ff007816 */ /* 0x000fe40000000000 */
[----:B------:R-:W-:-:S04]  /*c2a0*/  @P1 SEL R0, RZ, 0x1, !P0 ;  /* 0x00000001ff001807 */ /* 0x000fc80004000000 */
[----:B------:R-:W-:-:S04]  /*c2b0*/  PRMT R4, R0, 0x9910, RZ ;  /* 0x0000991000047816 */ /* 0x000fc800000000ff */
[----:B------:R-:W-:Y:S01]  /*c2c0*/  ISETP.NE.AND P1, PT, R4, RZ, PT ;  /* 0x000000ff0400720c */ /* 0x000fe20003f25270 */
[----:B0-----:R-:W-:-:S05]  /*c2d0*/  @P2 IMAD.U32 R0, R7, 0x10000, RZ ;  /* 0x0001000007002824 */ /* 0x001fca00078e00ff */
[----:B------:R-:W-:Y:S02]  /*c2e0*/  @P2 FSETP.NEU.FTZ.AND P0, PT, R0, RZ, PT ;  /* 0x000000ff0000220b */ /* 0x000fe40003f1d000 */
[----:B------:R-:W-:Y:S02]  /*c2f0*/  PRMT R0, RZ, 0x7610, R0 ;  /* 0x00007610ff007816 */ /* 0x000fe40000000000 */
[----:B------:R-:W-:-:S04]  /*c300*/  @P2 SEL R4, RZ, 0x1, !P0 ;  /* 0x00000001ff042807 */ /* 0x000fc80004000000 */
[----:B------:R-:W-:Y:S01]  /*c310*/  @P2 PRMT R19, R4, 0x7610, R19 ;  /* 0x0000761004132816 */ /* 0x000fe20000000013 */
[----:B------:R-:W-:Y:S06]  /*c320*/  @!P1 BRA `(.L_x_4185) ;  /* 0x0000001000389947 */ /* 0x000fec0003800000 */
[----:B------:R-:W0:Y:S08]  /*c330*/  I2F.S8 R3, R3 ;  /* 0x0000000300037306 */ /* 0x000e300000001400 */
[----:B0-----:R-:W0:Y:S02]  /*c340*/  F2F.BF16.F32 R0, R3 ;  /* 0x0000000300007304 */ /* 0x001e240000202000 */
[----:B0-----:R-:W-:-:S05]  /*c350*/  IMAD.U32 R0, R0, 0x10000, RZ ;  /* 0x0001000000007824 */ /* 0x001fca00078e00ff */
[----:B------:R-:W-:-:S04]  /*c360*/  FSETP.NEU.FTZ.AND P0, PT, R0, RZ, PT ;  /* 0x000000ff0000720b */ /* 0x000fc80003f1d000 */
[----:B------:R-:W-:Y:S01]  /*c370*/  SEL R0, RZ, 0x1, !P0 ;  /* 0x00000001ff007807 */ /* 0x000fe20004000000 */
[----:B------:R-:W-:Y:S08]  /*c380*/  BRA `(.L_x_4185) ;  /* 0x0000001000207947 */ /* 0x000ff00003800000 */
.L_x_4201:
        /* <DEDUP_REMOVED lines=16> */
[----:B------:R-:W-:-:S09]  /*c490*/  PRMT R0, R4, 0x7610, R0 ;  /* 0x0000761004007816 */ /* 0x000fd20000000000 */
        /* <DEDUP_REMOVED lines=11> */
.L_x_4227:
[----:B------:R-:W-:Y:S01]  /*c550*/  SHF.R.U32.HI R15, RZ, 0x1, R10 ;  /* 0x00000001ff0f7819 */ /* 0x000fe2000001160a */
[----:B0-----:R-:W-:-:S04]  /*c560*/  IMAD.IADD R10, R10, 0x1, R9 ;  /* 0x000000010a0a7824 */ /* 0x001fc800078e0209 */
[----:B------:R-:W-:Y:S01]  /*c570*/  IMAD.WIDE.U32 R14, R15, 0x4, R18 ;  /* 0x000000040f0e7825 */ /* 0x000fe200078e0012 */
[----:B------:R-:W-:-:S05]  /*c580*/  SHF.R.U32.HI R21, RZ, 0x1, R10 ;  /* 0x00000001ff157819 */ /* 0x000fca000001160a */
[----:B------:R-:W2:Y:S01]  /*c590*/  LDG.E R15, desc[UR58][R14.64] ;  /* 0x0000003a0e0f7981 */ /* 0x000ea2000c1e1900 */
[----:B------:R-:W-:-:S06]  /*c5a0*/  IMAD.WIDE.U32 R20, R21, 0x4, R18 ;  /* 0x0000000415147825 */ /* 0x000fcc00078e0012 */
[----:B------:R-:W3:Y:S01]  /*c5b0*/  LDG.E R21, desc[UR58][R20.64] ;  /* 0x0000003a14157981 */ /* 0x000ee2000c1e1900 */
[----:B------:R-:W-:-:S04]  /*c5c0*/  IMAD.IADD R10, R10, 0x1, R9 ;  /* 0x000000010a0a7824 */ /* 0x000fc800078e0209 */
[----:B------:R-:W-:Y:S01]  /*c5d0*/  IMAD.IADD R12, R10, 0x1, R9 ;  /* 0x000000010a0c7824 */ /* 0x000fe200078e0209 */
[----:B------:R-:W-:-:S04]  /*c5e0*/  SHF.R.U32.HI R5, RZ, 0x1, R10 ;  /* 0x00000001ff057819 */ /* 0x000fc8000001160a */
[----:B------:R-:W-:Y:S01]  /*c5f0*/  SHF.R.U32.HI R11, RZ, 0x1, R12 ;  /* 0x00000001ff0b7819 */ /* 0x000fe2000001160c */
[----:B------:R-:W-:-:S04]  /*c600*/  IMAD.WIDE.U32 R4, R5, 0x4, R18 ;  /* 0x0000000405047825 */ /* 0x000fc800078e0012 */
[----:B------:R-:W-:Y:S02]  /*c610*/  IMAD.WIDE.U32 R10, R11, 0x4, R18 ;  /* 0x000000040b0a7825 */ /* 0x000fe400078e0012 */
[----:B------:R-:W4:Y:S04]  /*c620*/  LDG.E R4, desc[UR58][R4.64] ;  /* 0x0000003a04047981 */ /* 0x000f28000c1e1900 */
[----:B------:R0:W5:Y:S01]  /*c630*/  LDG.E R11, desc[UR58][R10.64] ;  /* 0x0000003a0a0b7981 */ /* 0x000162000c1e1900 */
[----:B------:R-:W-:Y:S02]  /*c640*/  LOP3.LUT P1, RZ, R7, 0xff, RZ, 0xc0, !PT ;  /* 0x000000ff07ff7812 */ /* 0x000fe4000782c0ff */
[----:B------:R-:W-:Y:S02]  /*c650*/  LOP3.LUT P5, RZ, R27, 0xff, RZ, 0xc0, !PT ;  /* 0x000000ff1bff7812 */ /* 0x000fe400078ac0ff */
[----:B------:R-:W-:-:S02]  /*c660*/  LOP3.LUT P4, RZ, R0, 0xff, RZ, 0xc0, !PT ;  /* 0x000000ff00ff7812 */ /* 0x000fc4000788c0ff */
[----:B------:R-:W-:Y:S02]  /*c670*/  PRMT R7, RZ, 0x7610, R7 ;  /* 0x00007610ff077816 */ /* 0x000fe40000000007 */
[----:B------:R-:W-:Y:S01]  /*c680*/  LOP3.LUT P0, RZ, R30, 0xff, RZ, 0xc0, !PT ;  /* 0x000000ff1eff7812 */ /* 0x000fe2000780c0ff */
[----:B0-----:R-:W-:Y:S01]  /*c690*/  IMAD.IADD R10, R12, 0x1, R9 ;  /* 0x000000010c0a7824 */ /* 0x001fe200078e0209 */
[----:B------:R-:W-:Y:S02]  /*c6a0*/  LOP3.LUT P3, RZ, R6, 0xff, RZ, 0xc0, !PT ;  /* 0x000000ff06ff7812 */ /* 0x000fe4000786c0ff */
[----:B------:R-:W-:Y:S02]  /*c6b0*/  PRMT R26, RZ, 0x7610, R26 ;  /* 0x00007610ff1a7816 */ /* 0x000fe4000000001a */
[----:B------:R-:W-:Y:S02]  /*c6c0*/  PRMT R25, RZ, 0x7610, R25 ;  /* 0x00007610ff197816 */ /* 0x000fe40000000019 */
[----:B--2---:R-:W-:-:S02]  /*c6d0*/  PRMT R20, R15, 0x7610, R20 ;  /* 0x000076100f147816 */ /* 0x004fc40000000014 */
[----:B------:R-:W-:Y:S02]  /*c6e0*/  PRMT R15, R15, 0x7632, R15 ;  /* 0x000076320f0f7816 */ /* 0x000fe4000000000f */
[----:B------:R-:W-:-:S03]  /*c6f0*/  @P1 SHF.L.U32 R0, R20, 0x10, RZ ;  /* 0x0000001014001819 */ /* 0x000fc600000006ff */
[----:B------:R-:W-:Y:S01]  /*c700*/  @P5 IMAD.U32 R5, R15, 0x10000, RZ ;  /* 0x000100000f055824 */ /* 0x000fe200078e00ff */
[----:B------:R-:W-:Y:S02]  /*c710*/  @P1 FSETP.NEU.FTZ.AND P2, PT, R0, RZ, PT ;  /* 0x000000ff0000120b */ /* 0x000fe40003f5d000 */
[----:B---3--:R-:W-:Y:S02]  /*c720*/  PRMT R14, R21, 0x7610, R14 ;  /* 0x00007610150e7816 */ /* 0x008fe4000000000e */
[----:B------:R-:W-:Y:S02]  /*c730*/  @P1 SEL R0, RZ, 0x1, !P2 ;  /* 0x00000001ff001807 */ /* 0x000fe40005000000 */
[----:B------:R-:W-:Y:S01]  /*c740*/  @P5 FSETP.NEU.FTZ.AND P6, PT, R5, RZ, PT ;  /* 0x000000ff0500520b */ /* 0x000fe20003fdd000 */
[----:B------:R-:W-:Y:S01]  /*c750*/  @P4 IMAD.U32 R5, R14, 0x10000, RZ ;  /* 0x000100000e054824 */ /* 0x000fe200078e00ff */
[----:B------:R-:W-:Y:S02]  /*c760*/  @P1 PRMT R7, R0, 0x7610, R7 ;  /* 0x0000761000071816 */ /* 0x000fe40000000007 */
[----:B------:R-:W-:-:S02]  /*c770*/  LOP3.LUT P1, RZ, R3, 0xff, RZ, 0xc0, !PT ;  /* 0x000000ff03ff7812 */ /* 0x000fc4000782c0ff */
[----:B------:R-:W-:Y:S02]  /*c780*/  @P5 SEL R3, RZ, 0x1, !P6 ;  /* 0x00000001ff035807 */ /* 0x000fe40007000000 */
[----:B------:R-:W-:Y:S02]  /*c790*/  @P4 FSETP.NEU.FTZ.AND P6, PT, R5, RZ, PT ;  /* 0x000000ff0500420b */ /* 0x000fe40003fdd000 */
[----:B------:R-:W-:Y:S02]  /*c7a0*/  LOP3.LUT P2, RZ, R28, 0xff, RZ, 0xc0, !PT ;  /* 0x000000ff1cff7812 */ /* 0x000fe4000784c0ff */
[----:B------:R-:W-:Y:S02]  /*c7b0*/  PRMT R13, R21, 0x7632, R13 ;  /* 0x00007632150d7816 */ /* 0x000fe4000000000d */
[----:B------:R-:W-:Y:S02]  /*c7c0*/  PRMT R3, R3, 0x5410, RZ ;  /* 0x0000541003037816 */ /* 0x000fe400000000ff */
[----:B------:R-:W-:-:S02]  /*c7d0*/  PRMT R0, RZ, 0x7610, R0 ;  /* 0x00007610ff007816 */ /* 0x000fc40000000000 */
[----:B------:R-:W-:Y:S02]  /*c7e0*/  @P4 SEL R5, RZ, 0x1, !P6 ;  /* 0x00000001ff054807 */ /* 0x000fe40007000000 */
[----:B------:R-:W-:Y:S02]  /*c7f0*/  @P0 SHF.L.U32 R6, R13, 0x10, RZ ;  /* 0x000000100d060819 */ /* 0x000fe400000006ff */
[----:B------:R-:W-:Y:S02]  /*c800*/  @P5 PRMT R3, R3, 0x5410, R3 ;  /* 0x0000541003035816 */ /* 0x000fe40000000003 */
[----:B------:R-:W-:Y:S02]  /*c810*/  LOP3.LUT P5, RZ, R29, 0xff, RZ, 0xc0, !PT ;  /* 0x000000ff1dff7812 */ /* 0x000fe400078ac0ff */
[----:B------:R-:W-:Y:S01]  /*c820*/  @P4 PRMT R0, R5, 0x7610, R0 ;  /* 0x0000761005004816 */ /* 0x000fe20000000000 */
[----:B------:R-:W-:Y:S01]  /*c830*/  IMAD R5, R9, 0x3, R10 ;  /* 0x0000000309057824 */ /* 0x000fe200078e020a */
[----:B----4-:R-:W-:-:S02]  /*c840*/  PRMT R21, R4, 0x7610, R21 ;  /* 0x0000761004157816 */ /* 0x010fc40000000015 */
[----:B------:R-:W-:Y:S02]  /*c850*/  PRMT R22, R4, 0x7632, R22 ;  /* 0x0000763204167816 */ /* 0x000fe40000000016 */
[----:B------:R-:W-:Y:S01]  /*c860*/  @P0 FSETP.NEU.FTZ.AND P6, PT, R6, RZ, PT ;  /* 0x000000ff0600020b */ /* 0x000fe20003fdd000 */
[----:B------:R-:W-:Y:S01]  /*c870*/  @P3 IMAD.U32 R4, R21, 0x10000, RZ ;  /* 0x0001000015043824 */ /* 0x000fe200078e00ff */
[----:B-1----:R-:W-:Y:S01]  /*c880*/  ISETP.GE.U32.AND P4, PT, R5, R8, PT ;  /* 0x000000080500720c */ /* 0x002fe20003f86070 */
[----:B------:R-:W-:Y:S01]  /*c890*/  @P2 IMAD.U32 R5, R22, 0x10000, RZ ;  /* 0x0001000016052824 */ /* 0x000fe200078e00ff */
[----:B------:R-:W-:Y:S02]  /*c8a0*/  @P0 SEL R6, RZ, 0x1, !P6 ;  /* 0x00000001ff060807 */ /* 0x000fe40007000000 */
[C---:B-----5:R-:W-:Y:S02]  /*c8b0*/  PRMT R12, R11.reuse, 0x7632, R12 ;  /* 0x000076320b0c7816 */ /* 0x060fe4000000000c */
[----:B------:R-:W-:Y:S01]  /*c8c0*/  @P0 PRMT R26, R6, 0x7610, R26 ;  /* 0x00007610061a0816 */ /* 0x000fe2000000001a */
[----:B------:R-:W-:Y:S01]  /*c8d0*/  @P1 IMAD.U32 R6, R11, 0x10000, RZ ;  /* 0x000100000b061824 */ /* 0x000fe200078e00ff */
[----:B------:R-:W-:-:S02]  /*c8e0*/  @P3 FSETP.NEU.FTZ.AND P6, PT, R4, RZ, PT ;  /* 0x000000ff0400320b */ /* 0x000fc40003fdd000 */
[----:B------:R-:W-:Y:S02]  /*c8f0*/  @P2 FSETP.NEU.FTZ.AND P0, PT, R5, RZ, PT ;  /* 0x000000ff0500220b */ /* 0x000fe40003f1d000 */
[----:B------:R-:W-:Y:S02]  /*c900*/  @P5 SHF.L.U32 R24, R12, 0x10, RZ ;  /* 0x000000100c185819 */ /* 0x000fe400000006ff */
[----:B------:R-:W-:Y:S02]  /*c910*/  @P3 SEL R4, RZ, 0x1, !P6 ;  /* 0x00000001ff043807 */ /* 0x000fe40007000000 */
[----:B------:R-:W-:Y:S02]  /*c920*/  @P2 SEL R5, RZ, 0x1, !P0 ;  /* 0x00000001ff052807 */ /* 0x000fe40004000000 */
[----:B------:R-:W-:Y:S02]  /*c930*/  @P1 FSETP.NEU.FTZ.AND P6, PT, R6, RZ, PT ;  /* 0x000000ff0600120b */ /* 0x000fe40003fdd000 */
[----:B------:R-:W-:-:S02]  /*c940*/  @P5 FSETP.NEU.FTZ.AND P0, PT, R24, RZ, PT ;  /* 0x000000ff1800520b */ /* 0x000fc40003f1d000 */
[----:B------:R-:W-:Y:S02]  /*c950*/  PRMT R24, RZ, 0x7610, R24 ;  /* 0x00007610ff187816 */ /* 0x000fe40000000018 */
        /* <DEDUP_REMOVED lines=9> */
[----:B------:R-:W-:Y:S02]  /*c9f0*/  PRMT R30, R26, 0x7610, R30 ;  /* 0x000076101a1e7816 */ /* 0x000fe4000000001e */
[----:B------:R-:W-:-:S02]  /*ca00*/  PRMT R28, R25, 0x7610, R28 ;  /* 0x00007610191c7816 */ /* 0x000fc4000000001c */
[----:B------:R-:W-:Y:S01]  /*ca10*/  PRMT R29, R24, 0x7610, R29 ;  /* 0x00007610181d7816 */ /* 0x000fe2000000001d */
[----:B------:R-:W-:Y:S06]  /*ca20*/  @!P4 BRA `(.L_x_4227) ;  /* 0xfffffff800c8c947 */ /* 0x000fec000383ffff */
.L_x_4226:
[----:B------:R-:W-:Y:S05]  /*ca30*/  BSYNC B0 ;  /* 0x0000000000007941 */ /* 0x000fea0003800000 */
.L_x_4225:
[----:B------:R-:W-:Y:S01]  /*ca40*/  ISETP.GE.U32.AND P1, PT, R10, R8, PT ;  /* 0x000000080a00720c */ /* 0x000fe20003f26070 */
[----:B------:R-:W-:Y:S01]  /*ca50*/  BSSY B0, `(.L_x_4228) ;  /* 0x000001f000007945 */ /* 0x000fe20003800000 */
[----:B------:R-:W-:-:S11]  /*ca60*/  PRMT R27, R3, 0x7632, R27 ;  /* 0x00007632031b7816 */ /* 0x000fd6000000001b */
        /* <DEDUP_REMOVED lines=29> */
.L_x_4229:
[----:B------:R-:W-:Y:S05]  /*cc40*/  BSYNC B0 ;  /* 0x0000000000007941 */ /* 0x000fea0003800000 */
.L_x_4228:
[----:B------:R-:W-:Y:S04]  /*cc50*/  BSSY B0, `(.L_x_4230) ;  /* 0x0000047000007945 */ /* 0x000fe80003800000 */
[----:B------:R-:W-:Y:S05]  /*cc60*/  @P1 BRA `(.L_x_4231) ;  /* 0x0000000400141947 */ /* 0x000fea0003800000 */
[----:B------:R-:W-:Y:S01]  /*cc70*/  LOP3.LUT P3, RZ, R27, 0xff, RZ, 0xc0, !PT ;  /* 0x000000ff1bff7812 */ /* 0x000fe2000786c0ff */
[----:B------:R-:W-:Y:S01]  /*cc80*/  IMAD.IADD R4, R10, 0x1, R9 ;  /* 0x000000010a047824 */ /* 0x000fe200078e0209 */
[----:B------:R-:W-:Y:S02]  /*cc90*/  LOP3.LUT P2, RZ, R7, 0xff, RZ, 0xc0, !PT ;  /* 0x000000ff07ff7812 */ /* 0x000fe4000784c0ff */
[----:B------:R-:W-:Y:S02]  /*cca0*/  PRMT R5, RZ, 0x7610, R5 ;  /* 0x00007610ff057816 */ /* 0x000fe40000000005 */
[----:B------:R-:W-:-:S07]  /*ccb0*/  PRMT R7, RZ, 0x7610, R7 ;  /* 0x00007610ff077816 */ /* 0x000fce0000000007 */
[----:B------:R-:W-:Y:S02]  /*ccc0*/  @P3 SHF.L.U32 R15, R15, 0x10, RZ ;  /* 0x000000100f0f3819 */ /* 0x000fe400000006ff */
[----:B------:R-:W-:Y:S02]  /*ccd0*/  @P2 IMAD.U32 R20, R20, 0x10000, RZ ;  /* 0x0001000014142824 */ /* 0x000fe400078e00ff */
[----:B------:R-:W-:-:S03]  /*cce0*/  @P3 FSETP.NEU.FTZ.AND P1, PT, R15, RZ, PT ;  /* 0x000000ff0f00320b */ /* 0x000fc60003f3d000 */
[----:B------:R-:W-:Y:S02]  /*ccf0*/  @P2 FSETP.NEU.FTZ.AND P0, PT, R20, RZ, PT ;  /* 0x000000ff1400220b */ /* 0x000fe40003f1d000 */
[----:B------:R-:W-:Y:S02]  /*cd00*/  @P3 SEL R15, RZ, 0x1, !P1 ;  /* 0x00000001ff0f3807 */ /* 0x000fe40004800000 */
[----:B------:R-:W-:Y:S02]  /*cd10*/  ISETP.GE.U32.AND P1, PT, R4, R8, PT ;  /* 0x000000080400720c */ /* 0x000fe40003f26070 */
[----:B------:R-:W-:Y:S02]  /*cd20*/  @P2 SEL R10, RZ, 0x1, !P0 ;  /* 0x00000001ff0a2807 */ /* 0x000fe40004000000 */
[----:B------:R-:W-:Y:S02]  /*cd30*/  @P3 PRMT R5, R15, 0x7610, R5 ;  /* 0x000076100f053816 */ /* 0x000fe40000000005 */
[----:B------:R-:W-:-:S02]  /*cd40*/  @P2 PRMT R7, R10, 0x7610, R7 ;  /* 0x000076100a072816 */ /* 0x000fc40000000007 */
[----:B------:R-:W-:-:S05]  /*cd50*/  PRMT R27, R5, 0x7610, R27 ;  /* 0x00007610051b7816 */ /* 0x000fca000000001b */
[----:B------:R-:W-:Y:S05]  /*cd60*/  @P1 BRA `(.L_x_4231) ;  /* 0x0000000000d41947 */ /* 0x000fea0003800000 */
[----:B------:R-:W-:Y:S01]  /*cd70*/  LOP3.LUT P3, RZ, R26, 0xff, RZ, 0xc0, !PT ;  /* 0x000000ff1aff7812 */ /* 0x000fe2000786c0ff */
[----:B------:R-:W-:Y:S01]  /*cd80*/  IMAD.IADD R4, R4, 0x1, R9 ;  /* 0x0000000104047824 */ /* 0x000fe200078e0209 */
[----:B------:R-:W-:Y:S02]  /*cd90*/  LOP3.LUT P2, RZ, R0, 0xff, RZ, 0xc0, !PT ;  /* 0x000000ff00ff7812 */ /* 0x000fe4000784c0ff */
[----:B------:R-:W-:Y:S02]  /*cda0*/  PRMT R5, R5, 0x5410, RZ ;  /* 0x0000541005057816 */ /* 0x000fe400000000ff */
[----:B------:R-:W-:Y:S02]  /*cdb0*/  ISETP.GE.U32.AND P4, PT, R4, R8, PT ;  /* 0x000000080400720c */ /* 0x000fe40003f86070 */
[----:B------:R-:W-:-:S05]  /*cdc0*/  PRMT R0, RZ, 0x7610, R0 ;  /* 0x00007610ff007816 */ /* 0x000fca0000000000 */
[----:B------:R-:W-:Y:S02]  /*cdd0*/  @P3 IMAD.U32 R13, R13, 0x10000, RZ ;  /* 0x000100000d0d3824 */ /* 0x000fe400078e00ff */
[----:B------:R-:W-:-:S03]  /*cde0*/  @P2 SHF.L.U32 R14, R14, 0x10, RZ ;  /* 0x000000100e0e2819 */ /* 0x000fc600000006ff */
        /* <DEDUP_REMOVED lines=9> */
[----:B------:R-:W-:Y:S02]  /*ce80*/  LOP3.LUT P2, RZ, R6, 0xff, RZ, 0xc0, !PT ;  /* 0x000000ff06ff7812 */ /* 0x000fe4000784c0ff */
[----:B------:R-:W-:Y:S02]  /*ce90*/  LOP3.LUT P3, RZ, R25, 0xff, RZ, 0xc0, !PT ;  /* 0x000000ff19ff7812 */ /* 0x000fe4000786c0ff */
[----:B------:R-:W-:Y:S02]  /*cea0*/  IADD3 R9, R4, R9, RZ ;  /* 0x0000000904097210 */ /* 0x000fe40007ffe0ff */
[----:B------:R-:W-:Y:S02]  /*ceb0*/  PRMT R4, RZ, 0x7610, R4 ;  /* 0x00007610ff047816 */ /* 0x000fe40000000004 */
[----:B------:R-:W-:Y:S02]  /*cec0*/  PRMT R6, RZ, 0x7610, R6 ;  /* 0x00007610ff067816 */ /* 0x000fe40000000006 */
[----:B------:R-:W-:-:S02]  /*ced0*/  PRMT R26, R5, 0x7632, R26 ;  /* 0x00007632051a7816 */ /* 0x000fc4000000001a */
[----:B------:R-:W-:Y:S01]  /*cee0*/  PRMT R27, R5, 0x7610, R27 ;  /* 0x00007610051b7816 */ /* 0x000fe2000000001b */
        /* <DEDUP_REMOVED lines=18> */
[----:B------:R-:W-:Y:S02]  /*d010*/  @P2 IMAD.U32 R11, R11, 0x10000, RZ ;  /* 0x000100000b0b2824 */ /* 0x000fe400078e00ff */
[----:B------:R-:W-:Y:S01]  /*d020*/  @P3 IMAD.U32 R12, R12, 0x10000, RZ ;  /* 0x000100000c0c3824 */ /* 0x000fe200078e00ff */
[----:B------:R-:W-:Y:S02]  /*d030*/  @P3 PRMT R25, R4, 0x7610, R25 ;  /* 0x0000761004193816 */ /* 0x000fe40000000019 */
        /* <DEDUP_REMOVED lines=8> */
.L_x_4231:
[----:B------:R-:W-:Y:S05]  /*d0c0*/  BSYNC B0 ;  /* 0x0000000000007941 */ /* 0x000fea0003800000 */
.L_x_4230:
[----:B------:R-:W0:Y:S01]  /*d0d0*/  I2F.S8 R0, R0 ;  /* 0x0000000000007306 */ /* 0x000e220000001400 */
[----:B------:R-:W-:Y:S02]  /*d0e0*/  LOP3.LUT P3, RZ, R7, 0xff, RZ, 0xc0, !PT ;  /* 0x000000ff07ff7812 */ /* 0x000fe4000786c0ff */
[----:B------:R-:W-:Y:S02]  /*d0f0*/  LOP3.LUT P2, RZ, R27, 0xff, RZ, 0xc0, !PT ;  /* 0x000000ff1bff7812 */ /* 0x000fe4000784c0ff */
[----:B------:R-:W-:-:S03]  /*d100*/  PRMT R19, RZ, 0x7610, R19 ;  /* 0x00007610ff137816 */ /* 0x000fc60000000013 */
[----:B------:R-:W1:Y:S08]  /*d110*/  I2F.S8 R26, R26 ;  /* 0x0000001a001a7306 */ /* 0x000e700000001400 */
[----:B0-----:R0:W2:Y:S08]  /*d120*/  F2F.BF16.F32 R4, R0 ;  /* 0x0000000000047304 */ /* 0x0010b00000202000 */
[----:B-1----:R-:W1:Y:S01]  /*d130*/  F2F.BF16.F32 R5, R26 ;  /* 0x0000001a00057304 */ /* 0x002e620000202000 */
[----:B0-----:R-:W-:Y:S01]  /*d140*/  PRMT R0, RZ, 0x7610, R0 ;  /* 0x00007610ff007816 */ /* 0x001fe20000000000 */
[----:B--2---:R-:W-:-:S06]  /*d150*/  @P3 IMAD.U32 R4, R4, 0x10000, RZ ;  /* 0x0001000004043824 */ /* 0x004fcc00078e00ff */
[----:B------:R-:W0:Y:S01]  /*d160*/  I2F.S8 R6, R6 ;  /* 0x0000000600067306 */ /* 0x000e220000001400 */
[----:B------:R-:W-:Y:S02]  /*d170*/  @P3 FSETP.NEU.FTZ.AND P0, PT, R4, RZ, PT ;  /* 0x000000ff0400320b */ /* 0x000fe40003f1d000 */
[----:B------:R-:W-:Y:S02]  /*d180*/  PRMT R4, RZ, 0x7610, R4 ;  /* 0x00007610ff047816 */ /* 0x000fe40000000004 */
[----:B-1----:R-:W-:-:S03]  /*d190*/  @P2 SHF.L.U32 R5, R5, 0x10, RZ ;  /* 0x0000001005052819 */ /* 0x002fc600000006ff */
[----:B------:R-:W1:Y:S01]  /*d1a0*/  I2F.S8 R25, R25 ;  /* 0x0000001900197306 */ /* 0x000e620000001400 */
[----:B------:R-:W-:Y:S02]  /*d1b0*/  @P3 SEL R4, RZ, 0x1, !P0 ;  /* 0x00000001ff043807 */ /* 0x000fe40004000000 */
[----:B------:R-:W-:Y:S02]  /*d1c0*/  @P2 FSETP.NEU.FTZ.AND P1, PT, R5, RZ, PT ;  /* 0x000000ff0500220b */ /* 0x000fe40003f3d000 */
[----:B------:R-:W-:Y:S02]  /*d1d0*/  PRMT R4, R4, 0x9910, RZ ;  /* 0x0000991004047816 */ /* 0x000fe400000000ff */
[----:B------:R-:W-:Y:S01]  /*d1e0*/  @P2 SEL R0, RZ, 0x1, !P1 ;  /* 0x00000001ff002807 */ /* 0x000fe20004800000 */
[----:B0-----:R-:W0:Y:S03]  /*d1f0*/  F2F.BF16.F32 R5, R6 ;  /* 0x0000000600057304 */ /* 0x001e260000202000 */
[----:B------:R-:W-:Y:S01]  /*d200*/  PRMT R7, R0, 0x9910, RZ ;  /* 0x0000991000077816 */ /* 0x000fe200000000ff */
[----:B------:R-:W-:-:S04]  /*d210*/  IMAD.MOV.U32 R0, RZ, RZ, R4 ;  /* 0x000000ffff007224 */ /* 0x000fc800078e0004 */
[----:B------:R-:W-:Y:S01]  /*d220*/  IMAD.MOV.U32 R4, RZ, RZ, R7 ;  /* 0x000000ffff047224 */ /* 0x000fe200078e0007 */
[----:B------:R-:W-:Y:S01]  /*d230*/  ISETP.NE.AND P2, PT, R0, RZ, PT ;  /* 0x000000ff0000720c */ /* 0x000fe20003f45270 */
[----:B-1----:R-:W1:Y:S03]  /*d240*/  F2F.BF16.F32 R7, R25 ;  /* 0x0000001900077304 */ /* 0x002e660000202000 */
[----:B------:R-:W-:-:S05]  /*d250*/  ISETP.NE.AND P3, PT, R4, RZ, PT ;  /* 0x000000ff0400720c */ /* 0x000fca0003f65270 */
[----:B------:R-:W2:Y:S04]  /*d260*/  I2F.S8 R3, R3 ;  /* 0x0000000300037306 */ /* 0x000ea80000001400 */
[----:B0-----:R-:W-:-:S04]  /*d270*/  @P2 IMAD.U32 R0, R5, 0x10000, RZ ;  /* 0x0001000005002824 */ /* 0x001fc800078e00ff */
[----:B-1----:R-:W-:Y:S01]  /*d280*/  @P3 SHF.L.U32 R4, R7, 0x10, RZ ;  /* 0x0000001007043819 */ /* 0x002fe200000006ff */
[----:B------:R-:W0:Y:S01]  /*d290*/  I2F.S8 R24, R24 ;  /* 0x0000001800187306 */ /* 0x000e220000001400 */
[----:B------:R-:W-:Y:S02]  /*d2a0*/  @P2 FSETP.NEU.FTZ.AND P0, PT, R0, RZ, PT ;  /* 0x000000ff0000220b */ /* 0x000fe40003f1d000 */
[----:B------:R-:W-:Y:S02]  /*d2b0*/  @P3 FSETP.NEU.FTZ.AND P1, PT, R4, RZ, PT ;  /* 0x000000ff0400320b */ /* 0x000fe40003f3d000 */
[----:B------:R-:W-:Y:S02]  /*d2c0*/  PRMT R4, RZ, 0x7610, R4 ;  /* 0x00007610ff047816 */ /* 0x000fe40000000004 */
[----:B------:R-:W-:Y:S01]  /*d2d0*/  PRMT R0, RZ, 0x7610, R0 ;  /* 0x00007610ff007816 */ /* 0x000fe20000000000 */
[----:B--2---:R-:W1:Y:S01]  /*d2e0*/  F2F.BF16.F32 R5, R3 ;  /* 0x0000000300057304 */ /* 0x004e620000202000 */
[----:B------:R-:W-:-:S02]  /*d2f0*/  @P2 SEL R4, RZ, 0x1, !P0 ;  /* 0x00000001ff042807 */ /* 0x000fc40004000000 */
[----:B------:R-:W-:Y:S02]  /*d300*/  @P3 SEL R0, RZ, 0x1, !P1 ;  /* 0x00000001ff003807 */ /* 0x000fe40004800000 */
[----:B------:R-:W-:Y:S02]  /*d310*/  PRMT R4, R4, 0x9910, RZ ;  /* 0x0000991004047816 */ /* 0x000fe400000000ff */
[----:B------:R-:W-:-:S03]  /*d320*/  PRMT R6, R0, 0x9910, RZ ;  /* 0x0000991000067816 */ /* 0x000fc600000000ff */
[----:B------:R-:W-:Y:S02]  /*d330*/  IMAD.MOV.U32 R0, RZ, RZ, R4 ;  /* 0x000000ffff007224 */ /* 0x000fe400078e0004 */
[----:B------:R-:W-:Y:S02]  /*d340*/  IMAD.MOV.U32 R4, RZ, RZ, R6 ;  /* 0x000000ffff047224 */ /* 0x000fe400078e0006 */
[----:B0-----:R-:W0:Y:S01]  /*d350*/  F2F.BF16.F32 R6, R24 ;  /* 0x0000001800067304 */ /* 0x001e220000202000 */
[----:B------:R-:W-:Y:S02]  /*d360*/  ISETP.NE.AND P2, PT, R0, RZ, PT ;  /* 0x000000ff0000720c */ /* 0x000fe40003f45270 */
[----:B------:R-:W-:-:S11]  /*d370*/  ISETP.NE.AND P3, PT, R4, RZ, PT ;  /* 0x000000ff0400720c */ /* 0x000fd60003f65270 */
[----:B-1----:R-:W-:Y:S02]  /*d380*/  @P2 IMAD.U32 R0, R5, 0x10000, RZ ;  /* 0x0001000005002824 */ /* 0x002fe400078e00ff */
[----:B0-----:R-:W-:-:S03]  /*d390*/  @P3 SHF.L.U32 R4, R6, 0x10, RZ ;  /* 0x0000001006043819 */ /* 0x001fc600000006ff */
[----:B------:R-:W-:Y:S02]  /*d3a0*/  @P2 FSETP.NEU.FTZ.AND P0, PT, R0, RZ, PT ;  /* 0x000000ff0000220b */ /* 0x000fe40003f1d000 */
[----:B------:R-:W-:Y:S02]  /*d3b0*/  @P3 FSETP.NEU.FTZ.AND P1, PT, R4, RZ, PT ;  /* 0x000000ff0400320b */ /* 0x000fe40003f3d000 */
[----:B------:R-:W-:Y:S02]  /*d3c0*/  PRMT R0, RZ, 0x7610, R0 ;  /* 0x00007610ff007816 */ /* 0x000fe40000000000 */
[----:B------:R-:W-:Y:S02]  /*d3d0*/  @P2 SEL R3, RZ, 0x1, !P0 ;  /* 0x00000001ff032807 */ /* 0x000fe40004000000 */
[----:B------:R-:W-:Y:S02]  /*d3e0*/  @P3 SEL R4, RZ, 0x1, !P1 ;  /* 0x00000001ff043807 */ /* 0x000fe40004800000 */
[----:B------:R-:W-:-:S02]  /*d3f0*/  @P2 PRMT R19, R3, 0x7610, R19 ;  /* 0x0000761003132816 */ /* 0x000fc40000000013 */
[----:B------:R-:W-:-:S07]  /*d400*/  @P3 PRMT R0, R4, 0x7610, R0 ;  /* 0x0000761004003816 */ /* 0x000fce0000000000 */
.L_x_4185:
[----:B------:R-:W-:Y:S05]  /*d410*/  BSYNC B6 ;  /* 0x0000000000067941 */ /* 0x000fea0003800000 */
.L_x_4184:
        /* <DEDUP_REMOVED lines=16> */
.L_x_4235:
        /* <DEDUP_REMOVED lines=11> */
[----:B------:R-:W-:Y:S02]  /*d5d0*/  LOP3.LUT P3, RZ, R0, 0xff, RZ, 0xc0, !PT ;  /* 0x000000ff00ff7812 */ /* 0x000fe4000786c0ff */
[----:B------:R-:W-:Y:S02]  /*d5e0*/  LEA R5, R5, R4, 0x1 ;  /* 0x0000000405057211 */ /* 0x000fe400078e08ff */
[----:B------:R-:W-:-:S04]  /*d5f0*/  PRMT R19, RZ, 0x7610, R19 ;  /* 0x00007610ff137816 */ /* 0x000fc80000000013 */
[----:B------:R-:W0:Y:S02]  /*d600*/  LDS.U16 R5, [R5] ;  /* 0x0000000005057984 */ /* 0x000e240000000400 */
[----:B0-----:R-:W-:Y:S01]  /*d610*/  PRMT R7, R5, 0x7771, RZ ;  /* 0x0000777105077816 */ /* 0x001fe200000000ff */
[----:B------:R-:W0:Y:S08]  /*d620*/  I2F.S8 R6, R5 ;  /* 0x0000000500067306 */ /* 0x000e300000001400 */
[----:B------:R-:W1:Y:S08]  /*d630*/  I2F.S8 R7, R7 ;  /* 0x0000000700077306 */ /* 0x000e700000001400 */
[----:B0-----:R-:W0:Y:S08]  /*d640*/  F2F.BF16.F32 R6, R6 ;  /* 0x0000000600067304 */ /* 0x001e300000202000 */
[----:B-1----:R-:W1:Y:S01]  /*d650*/  F2F.BF16.F32 R8, R7 ;  /* 0x0000000700087304 */ /* 0x002e620000202000 */
[----:B0-----:R-:W-:-:S05]  /*d660*/  @P2 IMAD.U32 R0, R6, 0x10000, RZ ;  /* 0x0001000006002824 */ /* 0x001fca00078e00ff */
[----:B------:R-:W-:Y:S02]  /*d670*/  @P2 FSETP.NEU.FTZ.AND P0, PT, R0, RZ, PT ;  /* 0x000000ff0000220b */ /* 0x000fe40003f1d000 */
[----:B------:R-:W-:Y:S01]  /*d680*/  PRMT R0, RZ, 0x7610, R0 ;  /* 0x00007610ff007816 */ /* 0x000fe20000000000 */
[----:B-1----:R-:W-:Y:S01]  /*d690*/  @P3 IMAD.U32 R8, R8, 0x10000, RZ ;  /* 0x0001000008083824 */ /* 0x002fe200078e00ff */
[----:B------:R-:W-:-:S04]  /*d6a0*/  @P2 SEL R5, RZ, 0x1, !P0 ;  /* 0x00000001ff052807 */ /* 0x000fc80004000000 */
[----:B------:R-:W-:Y:S02]  /*d6b0*/  @P3 FSETP.NEU.FTZ.AND P1, PT, R8, RZ, PT ;  /* 0x000000ff0800320b */ /* 0x000fe40003f3d000 */
[----:B------:R-:W-:Y:S02]  /*d6c0*/  @P2 PRMT R19, R5, 0x7610, R19 ;  /* 0x0000761005132816 */ /* 0x000fe40000000013 */
[----:B------:R-:W-:-:S04]  /*d6d0*/  @P3 SEL R0, RZ, 0x1, !P1 ;  /* 0x00000001ff003807 */ /* 0x000fc80004800000 */
[----:B------:R-:W-:-:S05]  /*d6e0*/  PRMT R6, R0, 0x7604, R19 ;  /* 0x0000760400067816 */ /* 0x000fca0000000013 */
[----:B------:R0:W-:Y:S02]  /*d6f0*/  STS.U16 [R3], R6 ;  /* 0x0000000603007388 */ /* 0x0001e40000000400 */
.L_x_4234:
[----:B------:R-:W-:Y:S05]  /*d700*/  BSYNC B0 ;  /* 0x0000000000007941 */ /* 0x000fea0003800000 */
.L_x_4233:
[----:B------:R-:W-:Y:S01]  /*d710*/  IMAD.MOV.U32 R5, RZ, RZ, R9 ;  /* 0x000000ffff057224 */ /* 0x000fe200078e0009 */
[----:B------:R-:W-:Y:S06]  /*d720*/  @P4 BRA `(.L_x_4235) ;  /* 0xfffffffc007c4947 */ /* 0x000fec000383ffff */
.L_x_4232:
        /* <DEDUP_REMOVED lines=20> */
.L_x_4240:
        /* <DEDUP_REMOVED lines=10> */
[----:B------:R-:W-:Y:S01]  /*d910*/  PRMT R19, RZ, 0x7610, R19 ;  /* 0x00007610ff137816 */ /* 0x000fe20000000013 */
[----:B------:R-:W0:Y:S02]  /*d920*/  LDS.U16 R3, [R3] ;  /* 0x0000000003037984 */ /* 0x000e240000000400 */
[----:B0-----:R-:W-:Y:S01]  /*d930*/  PRMT R7, R3, 0x7771, RZ ;  /* 0x0000777103077816 */ /* 0x001fe200000000ff */
[----:B------:R-:W0:Y:S08]  /*d940*/  I2F.S8 R6, R3 ;  /* 0x0000000300067306 */ /* 0x000e300000001400 */
[----:B------:R-:W1:Y:S08]  /*d950*/  I2F.S8 R7, R7 ;  /* 0x0000000700077306 */ /* 0x000e700000001400 */
[----:B0-----:R-:W0:Y:S08]  /*d960*/  F2F.BF16.F32 R6, R6 ;  /* 0x0000000600067304 */ /* 0x001e300000202000 */
[----:B-1----:R-:W1:Y:S01]  /*d970*/  F2F.BF16.F32 R8, R7 ;  /* 0x0000000700087304 */ /* 0x002e620000202000 */
[----:B0-----:R-:W-:-:S04]  /*d980*/  @P2 SHF.L.U32 R0, R6, 0x10, RZ ;  /* 0x0000001006002819 */ /* 0x001fc800000006ff */
        /* <DEDUP_REMOVED lines=9> */
.L_x_4239:
[----:B------:R-:W-:Y:S05]  /*da20*/  BSYNC B0 ;  /* 0x0000000000007941 */ /* 0x000fea0003800000 */
.L_x_4238:
[----:B------:R-:W-:-:S04]  /*da30*/  SHF.R.S32.HI R5, RZ, 0x1, R5 ;  /* 0x00000001ff057819 */ /* 0x000fc80000011405 */
[----:B------:R-:W-:-:S13]  /*da40*/  ISETP.GE.AND P0, PT, R5, 0x20, PT ;  /* 0x000000200500780c */ /* 0x000fda0003f06270 */
[----:B------:R-:W-:Y:S05]  /*da50*/  @P0 BRA `(.L_x_4240) ;  /* 0xfffffffc00840947 */ /* 0x000fea000383ffff */
[----:B0-----:R-:W-:-:S07]  /*da60*/  IMAD.MOV.U32 R3, RZ, RZ, 0x20 ;  /* 0x00000020ff037424 */ /* 0x001fce00078e00ff */
.L_x_4237:
[----:B------:R-:W-:Y:S01]  /*da70*/  ISETP.GE.AND P0, PT, R3, 0x2, PT ;  /* 0x000000020300780c */ /* 0x000fe20003f06270 */
[----:B------:R-:W-:Y:S05]  /*da80*/  WARPSYNC.ALL ;  /* 0x0000000000007948 */ /* 0x000fea0003800000 */
[----:B------:R-:W-:Y:S07]  /*da90*/  BAR.SYNC.DEFER_BLOCKING 0x0 ;  /* 0x0000000000007b1d */ /* 0x000fee0000010000 */
[----:B------:R-:W-:Y:S05]  /*daa0*/  @!P0 BRA `(.L_x_4236) ;  /* 0x0000000000788947 */ /* 0x000fea0003800000 */
[----:B------:R-:W-:Y:S01]  /*dab0*/  PRMT R5, R0, 0x7610, R5 ;  /* 0x0000761000057816 */ /* 0x000fe20000000005 */
[----:B------:R-:W-:-:S07]  /*dac0*/  IMAD.MOV.U32 R4, RZ, RZ, 0x1 ;  /* 0x00000001ff047424 */ /* 0x000fce00078e00ff */
.L_x_4241:
[----:B------:R-:W-:Y:S02]  /*dad0*/  LOP3.LUT R6, R5, 0xffff, RZ, 0xc0, !PT ;  /* 0x0000ffff05067812 */ /* 0x000fe400078ec0ff */
[----:B------:R-:W-:Y:S02]  /*dae0*/  LOP3.LUT R0, R19, 0xffff, RZ, 0xc0, !PT ;  /* 0x0000ffff13007812 */ /* 0x000fe400078ec0ff */
[----:B------:R-:W-:Y:S02]  /*daf0*/  PRMT R9, R6, 0x8880, RZ ;  /* 0x0000888006097816 */ /* 0x000fe400000000ff */
[----:B------:R-:W-:Y:S02]  /*db00*/  PRMT R7, R0, 0x8880, RZ ;  /* 0x0000888000077816 */ /* 0x000fe400000000ff */
[----:B------:R-:W-:Y:S02]  /*db10*/  LOP3.LUT P3, RZ, R5, 0xff, RZ, 0xc0, !PT ;  /* 0x000000ff05ff7812 */ /* 0x000fe4000786c0ff */
[----:B------:R-:W0:Y:S01]  /*db20*/  SHFL.DOWN PT, R9, R9, R4, 0x1f ;  /* 0x08001f0409097589 */ /* 0x000e2200000e0000 */
[----:B------:R-:W-:-:S02]  /*db30*/  LOP3.LUT P2, RZ, R19, 0xff, RZ, 0xc0, !PT ;  /* 0x000000ff13ff7812 */ /* 0x000fc4000784c0ff */
[----:B------:R-:W-:Y:S01]  /*db40*/  PRMT R19, RZ, 0x7610, R19 ;  /* 0x00007610ff137816 */ /* 0x000fe20000000013 */
[----:B------:R1:W2:Y:S02]  /*db50*/  SHFL.DOWN PT, R7, R7, R4, 0x1f ;  /* 0x08001f0407077589 */ /* 0x0002a400000e0000 */
[----:B-1----:R-:W-:Y:S01]  /*db60*/  IMAD.SHL.U32 R4, R4, 0x2, RZ ;  /* 0x0000000204047824 */ /* 0x002fe200078e00ff */
[----:B0-----:R-:W-:-:S04]  /*db70*/  ISETP.NE.AND P0, PT, R9, RZ, PT ;  /* 0x000000ff0900720c */ /* 0x001fc80003f05270 */
[----:B------:R-:W-:Y:S02]  /*db80*/  FSEL R8, RZ, 1, !P0 ;  /* 0x3f800000ff087808 */ /* 0x000fe40004000000 */
[----:B--2---:R-:W-:-:S04]  /*db90*/  ISETP.NE.AND P0, PT, R7, RZ, PT ;  /* 0x000000ff0700720c */ /* 0x004fc80003f05270 */
[----:B------:R-:W0:Y:S01]  /*dba0*/  F2F.BF16.F32 R8, R8 ;  /* 0x0000000800087304 */ /* 0x000e220000202000 */
[----:B------:R-:W-:-:S07]  /*dbb0*/  FSEL R6, RZ, 1, !P0 ;  /* 0x3f800000ff067808 */ /* 0x000fce0004000000 */
[----:B------:R-:W1:Y:S01]  /*dbc0*/  F2F.BF16.F32 R0, R6 ;  /* 0x0000000600007304 */ /* 0x000e620000202000 */
[----:B0-----:R-:W-:-:S04]  /*dbd0*/  @P3 SHF.L.U32 R5, R8, 0x10, RZ ;  /* 0x0000001008053819 */ /* 0x001fc800000006ff */
[----:B------:R-:W-:-:S04]  /*dbe0*/  @P3 FSETP.NEU.FTZ.AND P1, PT, R5, RZ, PT ;  /* 0x000000ff0500320b */ /* 0x000fc80003f3d000 */
[----:B------:R-:W-:Y:S01]  /*dbf0*/  @P3 SEL R5, RZ, 0x1, !P1 ;  /* 0x00000001ff053807 */ /* 0x000fe20004800000 */
[----:B-1----:R-:W-:Y:S01]  /*dc00*/  @P2 IMAD.U32 R0, R0, 0x10000, RZ ;  /* 0x0001000000002824 */ /* 0x002fe200078e00ff */
[----:B------:R-:W-:-:S04]  /*dc10*/  ISETP.GE.AND P1, PT, R4, R3, PT ;  /* 0x000000030400720c */ /* 0x000fc80003f26270 */
[----:B------:R-:W-:Y:S02]  /*dc20*/  @P2 FSETP.NEU.FTZ.AND P0, PT, R0, RZ, PT ;  /* 0x000000ff0000220b */ /* 0x000fe40003f1d000 */
[----:B------:R-:W-:Y:S02]  /*dc30*/  PRMT R0, RZ, 0x7610, R0 ;  /* 0x00007610ff007816 */ /* 0x000fe40000000000 */
[----:B------:R-:W-:Y:S02]  /*dc40*/  @P2 SEL R6, RZ, 0x1, !P0 ;  /* 0x00000001ff062807 */ /* 0x000fe40004000000 */
[----:B------:R-:W-:Y:S02]  /*dc50*/  @P3 PRMT R0, R5, 0x7610, R0 ;  /* 0x0000761005003816 */ /* 0x000fe40000000000 */
[----:B------:R-:W-:Y:S02]  /*dc60*/  @P2 PRMT R19, R6, 0x7610, R19 ;  /* 0x0000761006132816 */ /* 0x000fe40000000013 */
[----:B------:R-:W-:Y:S01]  /*dc70*/  PRMT R5, R0, 0x7610, R5 ;  /* 0x0000761000057816 */ /* 0x000fe20000000005 */
[----:B------:R-:W-:Y:S06]  /*dc80*/  @!P1 BRA `(.L_x_4241) ;  /* 0xfffffffc00909947 */ /* 0x000fec000383ffff */
.L_x_4236:
[----:B------:R-:W1:Y:S01]  /*dc90*/  LDC R13, c[0x0][0x3e8] ;  /* 0x0000fa00ff0d7b82 */ /* 0x000e620000000800 */
[----:B------:R-:W-:Y:S01]  /*dca0*/  HFMA2.MMA R22, -RZ, RZ, 0, 0 ;  /* 0x00000000ff167435 */ /* 0x000fe200000001ff */
[----:B------:R-:W-:Y:S01]  /*dcb0*/  IMAD.MOV.U32 R18, RZ, RZ, RZ ;  /* 0x000000ffff127224 */ /* 0x000fe200078e00ff */
[----:B-1----:R-:W-:-:S13]  /*dcc0*/  ISETP.NE.AND P1, PT, R13, RZ, PT ;  /* 0x000000ff0d00720c */ /* 0x002fda0003f25270 */
[----:B------:R-:W-:Y:S05]  /*dcd0*/  @!P1 BRA `(.L_x_4242) ;  /* 0x0000001000449947 */ /* 0x000fea0003800000 */
        /* <DEDUP_REMOVED lines=273> */
.L_x_4242:
[----:B------:R-:W-:Y:S05]  /*edf0*/  @!P1 BRA `(.L_x_4243) ;  /* 0x0000001000489947 */ /* 0x000fea0003800000 */
[----:B------:R-:W-:Y:S01]  /*ee00*/  MOV R4, RZ ;  /* 0x000000ff00047202 */ /* 0x000fe20000000f00 */
[----:B------:R-:W-:Y:S01]  /*ee10*/  VIADD R5, R17, 0x1 ;  /* 0x0000000111057836 */ /* 0x000fe20000000000 */
        /* <DEDUP_REMOVED lines=272> */
.L_x_4243:
        /* <DEDUP_REMOVED lines=8> */
[----:B------:R-:W-:-:S05]  /*ffa0*/  @P0 IMAD.X R5, RZ, RZ, UR5, P2 ;  /* 0x00000005ff050e24 */ /* 0x000fca00090e06ff */
[----:B------:R-:W-:Y:S01]  /*ffb0*/  @P0 MOV R12, R5 ;  /* 0x00000005000c0202 */ /* 0x000fe20000000f00 */
        /* <DEDUP_REMOVED lines=283> */
.L_x_4245:
        /* <DEDUP_REMOVED lines=275> */
.L_x_4246:
        /* <DEDUP_REMOVED lines=14> */
.L_x_4248:
[----:B------:R-:W-:Y:S05]  /*12380*/  BSYNC B0 ;  /* 0x0000000000007941 */ /* 0x000fea0003800000 */
.L_x_4247:
        /* <DEDUP_REMOVED lines=15> */
.L_x_4250:
[----:B------:R-:W-:Y:S05]  /*12480*/  BSYNC B0 ;  /* 0x0000000000007941 */ /* 0x000fea0003800000 */
.L_x_4249:
        /* <DEDUP_REMOVED lines=35> */
.L_x_4252:
[----:B------:R-:W-:Y:S05]  /*126c0*/  BSYNC B0 ;  /* 0x0000000000007941 */ /* 0x000fea0003800000 */
.L_x_4251:
        /* <DEDUP_REMOVED lines=35> */
.L_x_4257:
[----:B------:R-:W-:-:S04]  /*12900*/  IMAD.IADD R9, R3, 0x1, R0 ;  /* 0x0000000103097824 */ /* 0x000fc800078e0200 */
[----:B-1----:R-:W-:-:S05]  /*12910*/  IMAD.WIDE.U32 R8, R9, 0x2, R6 ;  /* 0x0000000209087825 */ /* 0x002fca00078e0006 */
[----:B------:R-:W2:Y:S04]  /*12920*/  LDG.E.U8 R14, desc[UR58][R8.64+0x1] ;  /* 0x0000013a080e7981 */ /* 0x000ea8000c1e1100 */
[----:B------:R0:W3:Y:S01]  /*12930*/  LDG.E.S8 R10, desc[UR58][R8.64] ;  /* 0x0000003a080a7981 */ /* 0x0000e2000c1e1300 */
[----:B------:R-:W-:Y:S01]  /*12940*/  LOP3.LUT P4, RZ, R13, 0xff, RZ, 0xc0, !PT ;  /* 0x000000ff0dff7812 */ /* 0x000fe2000788c0ff */
[----:B------:R-:W-:Y:S01]  /*12950*/  IMAD.IADD R0, R11, 0x1, R0 ;  /* 0x000000010b007824 */ /* 0x000fe200078e0200 */
[----:B------:R-:W-:Y:S02]  /*12960*/  LOP3.LUT P3, RZ, R18, 0xff, RZ, 0xc0, !PT ;  /* 0x000000ff12ff7812 */ /* 0x000fe4000786c0ff */
[----:B------:R-:W-:Y:S02]  /*12970*/  PRMT R18, RZ, 0x7610, R18 ;  /* 0x00007610ff127816 */ /* 0x000fe40000000012 */
[----:B0-----:R-:W-:Y:S01]  /*12980*/  PRMT R9, RZ, 0x7610, R9 ;  /* 0x00007610ff097816 */ /* 0x001fe20000000009 */
[----:B--2---:R-:W0:Y:S08]  /*12990*/  I2F.S8 R14, R14 ;  /* 0x0000000e000e7306 */ /* 0x004e300000001400 */
[----:B---3--:R-:W1:Y:S08]  /*129a0*/  I2F.S16 R10, R10 ;  /* 0x0000000a000a7306 */ /* 0x008e700000101400 */
[----:B0-----:R-:W0:Y:S08]  /*129b0*/  F2F.BF16.F32 R15, R14 ;  /* 0x0000000e000f7304 */ /* 0x001e300000202000 */
[----:B-1----:R-:W1:Y:S01]  /*129c0*/  F2F.BF16.F32 R13, R10 ;  /* 0x0000000a000d7304 */ /* 0x002e620000202000 */
[----:B0-----:R-:W-:-:S05]  /*129d0*/  @P4 IMAD.U32 R15, R15, 0x10000, RZ ;  /* 0x000100000f0f4824 */ /* 0x001fca00078e00ff */
[----:B------:R-:W-:Y:S02]  /*129e0*/  @P4 FSETP.NEU.FTZ.AND P2, PT, R15, RZ, PT ;  /* 0x000000ff0f00420b */ /* 0x000fe40003f5d000 */
[----:B-1----:R-:W-:Y:S02]  /*129f0*/  @P3 SHF.L.U32 R13, R13, 0x10, RZ ;  /* 0x000000100d0d3819 */ /* 0x002fe400000006ff */
[----:B------:R-:W-:Y:S02]  /*12a00*/  @P4 SEL R8, RZ, 0x1, !P2 ;  /* 0x00000001ff084807 */ /* 0x000fe40005000000 */
[----:B------:R-:W-:Y:S02]  /*12a10*/  ISETP.GE.U32.AND P2, PT, R0, UR6, PT ;  /* 0x0000000600007c0c */ /* 0x000fe4000bf46070 */
[----:B------:R-:W-:Y:S02]  /*12a20*/  @P3 FSETP.NEU.FTZ.AND P0, PT, R13, RZ, PT ;  /* 0x000000ff0d00320b */ /* 0x000fe40003f1d000 */
[----:B------:R-:W-:-:S02]  /*12a30*/  @P4 PRMT R9, R8, 0x7610, R9 ;  /* 0x0000761008094816 */ /* 0x000fc40000000009 */
[----:B------:R-:W-:Y:S02]  /*12a40*/  @P3 SEL R10, RZ, 0x1, !P0 ;  /* 0x00000001ff0a3807 */ /* 0x000fe40004000000 */
[----:B------:R-:W-:Y:S02]  /*12a50*/  PRMT R13, R9, 0x7610, R13 ;  /* 0x00007610090d7816 */ /* 0x000fe4000000000d */
[----:B------:R-:W-:-:S03]  /*12a60*/  @P3 PRMT R18, R10, 0x7610, R18 ;  /* 0x000076100a123816 */ /* 0x000fc60000000012 */
[----:B------:R-:W-:Y:S05]  /*12a70*/  @!P2 BRA `(.L_x_4257) ;  /* 0xfffffffc00a0a947 */ /* 0x000fea000383ffff */
[----:B------:R-:W-:Y:S05]  /*12a80*/  BSYNC B1 ;  /* 0x0000000000017941 */ /* 0x000fea0003800000 */
.L_x_4256:
[----:B------:R-:W-:Y:S05]  /*12a90*/  BRA `(.L_x_4255) ;  /* 0x0000000000947947 */ /* 0x000fea0003800000 */
.L_x_4254:
        /* <DEDUP_REMOVED lines=12> */
.L_x_4258:
[----:B------:R-:W-:-:S04]  /*12b60*/  IMAD.IADD R8, R3, 0x1, R0 ;  /* 0x0000000103087824 */ /* 0x000fc800078e0200 */
[----:B0-----:R-:W-:-:S04]  /*12b70*/  IMAD R8, R8, R15, R23 ;  /* 0x0000000f08087224 */ /* 0x001fc800078e0217 */
[----:B-1----:R-:W-:-:S05]  /*12b80*/  IMAD.WIDE.U32 R8, R8, 0x2, R6 ;  /* 0x0000000208087825 */ /* 0x002fca00078e0006 */
[----:B------:R-:W3:Y:S04]  /*12b90*/  LDG.E.U8 R13, desc[UR58][R8.64+0x1] ;  /* 0x0000013a080d7981 */ /* 0x000ee8000c1e1100 */
[----:B------:R0:W4:Y:S01]  /*12ba0*/  LDG.E.S8 R10, desc[UR58][R8.64] ;  /* 0x0000003a080a7981 */ /* 0x000122000c1e1300 */
[----:B------:R-:W-:Y:S01]  /*12bb0*/  LOP3.LUT P3, RZ, R11, 0xff, RZ, 0xc0, !PT ;  /* 0x000000ff0bff7812 */ /* 0x000fe2000786c0ff */
[----:B--2---:R-:W-:Y:S01]  /*12bc0*/  IMAD.IADD R0, R19, 0x1, R0 ;  /* 0x0000000113007824 */ /* 0x004fe200078e0200 */
[----:B------:R-:W-:Y:S02]  /*12bd0*/  LOP3.LUT P4, RZ, R18, 0xff, RZ, 0xc0, !PT ;  /* 0x000000ff12ff7812 */ /* 0x000fe4000788c0ff */
[----:B------:R-:W-:Y:S02]  /*12be0*/  PRMT R18, RZ, 0x7610, R18 ;  /* 0x00007610ff127816 */ /* 0x000fe40000000012 */
[----:B0-----:R-:W-:Y:S01]  /*12bf0*/  PRMT R9, RZ, 0x7610, R9 ;  /* 0x00007610ff097816 */ /* 0x001fe20000000009 */
[----:B---3--:R-:W0:Y:S08]  /*12c00*/  I2F.S8 R13, R13 ;  /* 0x0000000d000d7306 */ /* 0x008e300000001400 */
[----:B----4-:R-:W1:Y:S08]  /*12c10*/  I2F.S16 R10, R10 ;  /* 0x0000000a000a7306 */ /* 0x010e700000101400 */
[----:B0-----:R-:W0:Y:S08]  /*12c20*/  F2F.BF16.F32 R14, R13 ;  /* 0x0000000d000e7304 */ /* 0x001e300000202000 */
[----:B-1----:R-:W1:Y:S01]  /*12c30*/  F2F.BF16.F32 R11, R10 ;  /* 0x0000000a000b7304 */ /* 0x002e620000202000 */
[----:B0-----:R-:W-:-:S04]  /*12c40*/  @P3 SHF.L.U32 R14, R14, 0x10, RZ ;  /* 0x000000100e0e3819 */ /* 0x001fc800000006ff */
[----:B------:R-:W-:-:S04]  /*12c50*/  @P3 FSETP.NEU.FTZ.AND P2, PT, R14, RZ, PT ;  /* 0x000000ff0e00320b */ /* 0x000fc80003f5d000 */
[----:B------:R-:W-:Y:S01]  /*12c60*/  @P3 SEL R8, RZ, 0x1, !P2 ;  /* 0x00000001ff083807 */ /* 0x000fe20005000000 */
[----:B-1----:R-:W-:Y:S01]  /*12c70*/  @P4 IMAD.U32 R11, R11, 0x10000, RZ ;  /* 0x000100000b0b4824 */ /* 0x002fe200078e00ff */
[----:B------:R-:W-:Y:S02]  /*12c80*/  ISETP.GE.U32.AND P2, PT, R0, UR5, PT ;  /* 0x0000000500007c0c */ /* 0x000fe4000bf46070 */
[----:B------:R-:W-:Y:S02]  /*12c90*/  @P3 PRMT R9, R8, 0x7610, R9 ;  /* 0x0000761008093816 */ /* 0x000fe40000000009 */
[----:B------:R-:W-:Y:S02]  /*12ca0*/  @P4 FSETP.NEU.FTZ.AND P0, PT, R11, RZ, PT ;  /* 0x000000ff0b00420b */ /* 0x000fe40003f1d000 */
[----:B------:R-:W-:Y:S02]  /*12cb0*/  PRMT R11, R9, 0x7610, R11 ;  /* 0x00007610090b7816 */ /* 0x000fe4000000000b */
[----:B------:R-:W-:-:S04]  /*12cc0*/  @P4 SEL R10, RZ, 0x1, !P0 ;  /* 0x00000001ff0a4807 */ /* 0x000fc80004000000 */
[----:B------:R-:W-:Y:S01]  /*12cd0*/  @P4 PRMT R18, R10, 0x7610, R18 ;  /* 0x000076100a124816 */ /* 0x000fe20000000012 */
[----:B------:R-:W-:Y:S06]  /*12ce0*/  @!P2 BRA `(.L_x_4258) ;  /* 0xfffffffc009ca947 */ /* 0x000fec000383ffff */
.L_x_4255:
[----:B------:R-:W-:Y:S05]  /*12cf0*/  BSYNC B0 ;  /* 0x0000000000007941 */ /* 0x000fea0003800000 */
.L_x_4253:
        /* <DEDUP_REMOVED lines=14> */
.L_x_4262:
        /* <DEDUP_REMOVED lines=9> */
[----:B------:R-:W-:Y:S02]  /*12e70*/  LOP3.LUT P3, RZ, R18, 0xff, RZ, 0xc0, !PT ;  /* 0x000000ff12ff7812 */ /* 0x000fe4000786c0ff */
[----:B------:R-:W-:Y:S02]  /*12e80*/  LOP3.LUT P4, RZ, R9, 0xff, RZ, 0xc0, !PT ;  /* 0x000000ff09ff7812 */ /* 0x000fe4000788c0ff */
[----:B------:R-:W-:Y:S02]  /*12e90*/  LEA R6, R6, UR4, 0x1 ;  /* 0x0000000406067c11 */ /* 0x000fe4000f8e08ff */
        /* <DEDUP_REMOVED lines=8> */
[----:B------:R-:W-:Y:S01]  /*12f20*/  @P3 FSETP.NEU.FTZ.AND P0, PT, R8, RZ, PT ;  /* 0x000000ff0800320b */ /* 0x000fe20003f1d000 */
[----:B-1----:R-:W-:-:S03]  /*12f30*/  @P4 IMAD.U32 R9, R13, 0x10000, RZ ;  /* 0x000100000d094824 */ /* 0x002fc600078e00ff */
[----:B------:R-:W-:Y:S02]  /*12f40*/  @P3 SEL R6, RZ, 0x1, !P0 ;  /* 0x00000001ff063807 */ /* 0x000fe40004000000 */
[----:B------:R-:W-:Y:S02]  /*12f50*/  @P4 FSETP.NEU.FTZ.AND P2, PT, R9, RZ, PT ;  /* 0x000000ff0900420b */ /* 0x000fe40003f5d000 */
[----:B------:R-:W-:Y:S02]  /*12f60*/  PRMT R9, RZ, 0x7610, R9 ;  /* 0x00007610ff097816 */ /* 0x000fe40000000009 */
[----:B------:R-:W-:Y:S02]  /*12f70*/  @P3 PRMT R18, R6, 0x7610, R18 ;  /* 0x0000761006123816 */ /* 0x000fe40000000012 */
[----:B------:R-:W-:-:S04]  /*12f80*/  @P4 SEL R9, RZ, 0x1, !P2 ;  /* 0x00000001ff094807 */ /* 0x000fc80005000000 */
[----:B------:R-:W-:-:S05]  /*12f90*/  PRMT R6, R9, 0x7604, R18 ;  /* 0x0000760409067816 */ /* 0x000fca0000000012 */
[----:B------:R0:W-:Y:S02]  /*12fa0*/  STS.U16 [R3], R6 ;  /* 0x0000000603007388 */ /* 0x0001e40000000400 */
.L_x_4261:
[----:B------:R-:W-:Y:S05]  /*12fb0*/  BSYNC B0 ;  /* 0x0000000000007941 */ /* 0x000fea0003800000 */
.L_x_4260:
[----:B------:R-:W-:Y:S01]  /*12fc0*/  IMAD.MOV.U32 R7, RZ, RZ, R11 ;  /* 0x000000ffff077224 */ /* 0x000fe200078e000b */
[----:B------:R-:W-:Y:S06]  /*12fd0*/  @P5 BRA `(.L_x_4262) ;  /* 0xfffffffc00805947 */ /* 0x000fec000383ffff */
.L_x_4259:
[----:B------:R-:W-:Y:S02]  /*12fe0*/  ULDC UR4, c[0x0][0x22c] ;  /* 0x00008b0000047ab9 */ /* 0x000fe40000000800 */
[----:B------:R-:W-:-:S13]  /*12ff0*/  ISETP.NE.AND P0, PT, RZ, UR4, PT ;  /* 0x00000004ff007c0c */ /* 0x000fda000bf05270 */
[----:B------:R-:W-:Y:S05]  /*13000*/  @!P0 BRA `(.L_x_4263) ;  /* 0x0000000400288947 */ /* 0x000fea0003800000 */
[----:B------:R-:W-:Y:S02]  /*13010*/  ISETP.GT.AND P0, PT, R0, 0x20, PT ;  /* 0x000000200000780c */ /* 0x000fe40003f04270 */
[----:B------:R-:W-:-:S11]  /*13020*/  MOV R2, R0 ;  /* 0x0000000000027202 */ /* 0x000fd60000000f00 */
        /* <DEDUP_REMOVED lines=8> */
.L_x_4267:
        /* <DEDUP_REMOVED lines=26> */
.L_x_4266:
[----:B------:R-:W-:Y:S05]  /*13250*/  BSYNC B0 ;  /* 0x0000000000007941 */ /* 0x000fea0003800000 */
.L_x_4265:
[----:B------:R-:W-:-:S04]  /*13260*/  SHF.R.S32.HI R6, RZ, 0x1, R6 ;  /* 0x00000001ff067819 */ /* 0x000fc80000011406 */
[----:B------:R-:W-:-:S13]  /*13270*/  ISETP.GE.AND P0, PT, R6, 0x20, PT ;  /* 0x000000200600780c */ /* 0x000fda0003f06270 */
[----:B------:R-:W-:Y:S05]  /*13280*/  @P0 BRA `(.L_x_4267) ;  /* 0xfffffffc00880947 */ /* 0x000fea000383ffff */
[----:B0-----:R-:W-:-:S07]  /*13290*/  IMAD.MOV.U32 R2, RZ, RZ, 0x20 ;  /* 0x00000020ff027424 */ /* 0x001fce00078e00ff */
.L_x_4264:
[----:B------:R-:W-:Y:S01]  /*132a0*/  BAR.SYNC.DEFER_BLOCKING 0x0 ;  /* 0x0000000000007b1d */ /* 0x000fe20000010000 */
[----:B------:R-:W-:-:S13]  /*132b0*/  ISETP.GE.AND P0, PT, R2, 0x2, PT ;  /* 0x000000020200780c */ /* 0x000fda0003f06270 */
[----:B------:R-:W-:Y:S05]  /*132c0*/  @!P0 BRA `(.L_x_4263) ;  /* 0x0000000000788947 */ /* 0x000fea0003800000 */
[----:B------:R-:W-:Y:S01]  /*132d0*/  PRMT R0, R9, 0x7610, R0 ;  /* 0x0000761009007816 */ /* 0x000fe20000000000 */
[----:B0-----:R-:W-:-:S07]  /*132e0*/  IMAD.MOV.U32 R3, RZ, RZ, 0x1 ;  /* 0x00000001ff037424 */ /* 0x001fce00078e00ff */
.L_x_4268:
        /* <DEDUP_REMOVED lines=12> */
[----:B--2---:R-:W-:Y:S02]  /*133b0*/  ISETP.NE.AND P0, PT, R6, RZ, PT ;  /* 0x000000ff0600720c */ /* 0x004fe40003f05270 */
[----:B------:R-:W0:Y:S02]  /*133c0*/  F2F.BF16.F32 R9, R10 ;  /* 0x0000000a00097304 */ /* 0x000e240000202000 */
[----:B------:R-:W-:-:S06]  /*133d0*/  FSEL R7, RZ, 1, !P0 ;  /* 0x3f800000ff077808 */ /* 0x000fcc0004000000 */
[----:B------:R-:W1:Y:S01]  /*133e0*/  F2F.BF16.F32 R0, R7 ;  /* 0x0000000700007304 */ /* 0x000e620000202000 */
[----:B0-----:R-:W-:-:S04]  /*133f0*/  @P3 SHF.L.U32 R9, R9, 0x10, RZ ;  /* 0x0000001009093819 */ /* 0x001fc800000006ff */
[----:B------:R-:W-:Y:S02]  /*13400*/  @P3 FSETP.NEU.FTZ.AND P2, PT, R9, RZ, PT ;  /* 0x000000ff0900320b */ /* 0x000fe40003f5d000 */
[----:B------:R-:W-:Y:S01]  /*13410*/  PRMT R9, RZ, 0x7610, R9 ;  /* 0x00007610ff097816 */ /* 0x000fe20000000009 */
[----:B-1----:R-:W-:-:S05]  /*13420*/  @P4 IMAD.U32 R0, R0, 0x10000, RZ ;  /* 0x0001000000004824 */ /* 0x002fca00078e00ff */
[----:B------:R-:W-:Y:S02]  /*13430*/  @P4 FSETP.NEU.FTZ.AND P0, PT, R0, RZ, PT ;  /* 0x000000ff0000420b */ /* 0x000fe40003f1d000 */
[----:B------:R-:W-:Y:S02]  /*13440*/  @P3 SEL R0, RZ, 0x1, !P2 ;  /* 0x00000001ff003807 */ /* 0x000fe40005000000 */
[----:B------:R-:W-:Y:S02]  /*13450*/  ISETP.GE.AND P2, PT, R3, R2, PT ;  /* 0x000000020300720c */ /* 0x000fe40003f46270 */
[----:B------:R-:W-:Y:S02]  /*13460*/  @P4 SEL R6, RZ, 0x1, !P0 ;  /* 0x00000001ff064807 */ /* 0x000fe40004000000 */
[----:B------:R-:W-:Y:S02]  /*13470*/  @P3 PRMT R9, R0, 0x7610, R9 ;  /* 0x0000761000093816 */ /* 0x000fe40000000009 */
[----:B------:R-:W-:-:S02]  /*13480*/  @P4 PRMT R18, R6, 0x7610, R18 ;  /* 0x0000761006124816 */ /* 0x000fc40000000012 */
[----:B------:R-:W-:-:S05]  /*13490*/  PRMT R0, R9, 0x7610, R0 ;  /* 0x0000761009007816 */ /* 0x000fca0000000000 */
[----:B------:R-:W-:Y:S05]  /*134a0*/  @!P2 BRA `(.L_x_4268) ;  /* 0xfffffffc0090a947 */ /* 0x000fea000383ffff */
.L_x_4263:
        /* <DEDUP_REMOVED lines=12> */
[----:B------:R0:W1:Y:S01]  /*13570*/  I2F.S8 R0, R18 ;  /* 0x0000001200007306 */ /* 0x0000620000001400 */
[----:B------:R-:W-:-:S07]  /*13580*/  PRMT R19, RZ, 0x7610, R19 ;  /* 0x00007610ff137816 */ /* 0x000fce0000000013 */
[----:B------:R-:W4:Y:S01]  /*13590*/  I2F.S8 R9, R9 ;  /* 0x0000000900097306 */ /* 0x000f220000001400 */
[----:B0-----:R-:W-:-:S07]  /*135a0*/  PRMT R18, RZ, 0x7610, R18 ;  /* 0x00007610ff127816 */ /* 0x001fce0000000012 */
[----:B-1----:R-:W0:Y:S08]  /*135b0*/  F2F.BF16.F32 R0, R0 ;  /* 0x0000000000007304 */ /* 0x002e300000202000 */
[----:B----4-:R-:W1:Y:S01]  /*135c0*/  F2F.BF16.F32 R3, R9 ;  /* 0x0000000900037304 */ /* 0x010e620000202000 */
[----:B--2---:R-:W-:Y:S02]  /*135d0*/  ISETP.NE.AND P2, PT, R6, RZ, PT ;  /* 0x000000ff0600720c */ /* 0x004fe40003f45270 */
[----:B---3--:R-:W-:-:S11]  /*135e0*/  ISETP.NE.AND P3, PT, R2, RZ, PT ;  /* 0x000000ff0200720c */ /* 0x008fd60003f65270 */
[----:B0-----:R-:W-:Y:S02]  /*135f0*/  @P2 IMAD.U32 R2, R0, 0x10000, RZ ;  /* 0x0001000000022824 */ /* 0x001fe400078e00ff */
[----:B-1----:R-:W-:-:S03]  /*13600*/  @P3 SHF.L.U32 R3, R3, 0x10, RZ ;  /* 0x0000001003033819 */ /* 0x002fc600000006ff */
[----:B------:R-:W-:Y:S02]  /*13610*/  @P2 FSETP.NEU.FTZ.AND P0, PT, R2, RZ, PT ;  /* 0x000000ff0200220b */ /* 0x000fe40003f1d000 */
[----:B------:R-:W-:Y:S02]  /*13620*/  @P3 FSETP.NEU.FTZ.AND P1, PT, R3, RZ, PT ;  /* 0x000000ff0300320b */ /* 0x000fe40003f3d000 */
[----:B------:R-:W-:Y:S02]  /*13630*/  @P2 SEL R2, RZ, 0x1, !P0 ;  /* 0x00000001ff022807 */ /* 0x000fe40004000000 */
[----:B------:R-:W-:Y:S02]  /*13640*/  @P3 SEL R0, RZ, 0x1, !P1 ;  /* 0x00000001ff003807 */ /* 0x000fe40004800000 */
[----:B------:R-:W-:Y:S02]  /*13650*/  @P2 PRMT R18, R2, 0x7610, R18 ;  /* 0x0000761002122816 */ /* 0x000fe40000000012 */
[----:B------:R-:W-:-:S07]  /*13660*/  @P3 PRMT R19, R0, 0x7610, R19 ;  /* 0x0000761000133816 */ /* 0x000fce0000000013 */
.L_x_4270:
        /* <DEDUP_REMOVED lines=21> */
.L_x_4272:
        /* <DEDUP_REMOVED lines=24> */
.L_x_4273:
[----:B------:R-:W-:Y:S01]  /*13940*/  ULDC.64 UR4, c[0x0][0x5e8] ;  /* 0x00017a0000047ab9 */ /* 0x000fe20000000a00 */
[----:B------:R-:W-:Y:S02]  /*13950*/  LOP3.LUT P0, RZ, R19, 0xff, RZ, 0xc0, !PT ;  /* 0x000000ff13ff7812 */ /* 0x000fe4000780c0ff */
[----:B------:R-:W-:Y:S02]  /*13960*/  IADD3 R16, P1, R16, UR4, RZ ;  /* 0x0000000410107c10 */ /* 0x000fe4000ff3e0ff */
[----:B0-----:R-:W-:Y:S02]  /*13970*/  SEL R3, RZ, 0x1, !P0 ;  /* 0x00000001ff037807 */ /* 0x001fe40004000000 */
[----:B------:R-:W-:-:S05]  /*13980*/  IADD3.X R17, RZ, UR5, RZ, P1, !PT ;  /* 0x00000005ff117c10 */ /* 0x000fca0008ffe4ff */
[----:B------:R-:W-:Y:S01]  /*13990*/  STG.E.U8 desc[UR58][R16.64], R3 ;  /* 0x0000000310007986 */ /* 0x000fe2000c10113a */
[----:B------:R-:W-:Y:S05]  /*139a0*/  EXIT ;  /* 0x000000000000794d */ /* 0x000fea0003800000 */
.L_x_4271:
[----:B------:R-:W-:Y:S04]  /*139b0*/  STG.E.U8 desc[UR58][R4.64], R18 ;  /* 0x0000001204007986 */ /* 0x000fe8000c10113a */
[----:B------:R-:W-:Y:S01]  /*139c0*/  STG.E.U8 desc[UR58][R4.64+0x1], R19 ;  /* 0x0000011304007986 */ /* 0x000fe2000c10113a */
[----:B------:R-:W-:Y:S05]  /*139d0*/  EXIT ;  /* 0x000000000000794d */ /* 0x000fea0003800000 */
.L_x_4269:
[----:B------:R-:W-:Y:S01]  /*139e0*/  ISETP.NE.AND P3, PT, RZ, UR36, PT ;  /* 0x00000024ff007c0c */ /* 0x000fe2000bf65270 */
[----:B------:R-:W-:Y:S01]  /*139f0*/  ULDC.64 UR4, c[0x0][0x5e8] ;  /* 0x00017a0000047ab9 */ /* 0x000fe20000000a00 */
[----:B------:R-:W-:Y:S01]  /*13a00*/  ULDC.U8 UR6, c[0x0][0x619] ;  /* 0x0001864000067ab9 */ /* 0x000fe20000000000 */
[----:B------:R-:W-:Y:S02]  /*13a10*/  IADD3 R4, P1, R17, UR4, RZ ;  /* 0x0000000411047c10 */ /* 0x000fe4000ff3e0ff */
[----:B------:R-:W-:Y:S02]  /*13a20*/  IADD3 R2, P2, R16, UR4, RZ ;  /* 0x0000000410027c10 */ /* 0x000fe4000ff5e0ff */
[----:B------:R-:W-:Y:S01]  /*13a30*/  ISETP.NE.AND P0, PT, RZ, UR6, PT ;  /* 0x00000006ff007c0c */ /* 0x000fe2000bf05270 */
[----:B------:R-:W-:Y:S01]  /*13a40*/  IMAD.X R5, RZ, RZ, UR5, P1 ;  /* 0x00000005ff057e24 */ /* 0x000fe200088e06ff */
[----:B------:R-:W-:Y:S01]  /*13a50*/  PRMT R19, R9, 0x7610, R19 ;  /* 0x0000761009137816 */ /* 0x000fe20000000013 */
[----:B0-----:R-:W-:-:S03]  /*13a60*/  IMAD.X R3, RZ, RZ, UR5, P2 ;  /* 0x00000005ff037e24 */ /* 0x001fc600090e06ff */
[----:B------:R-:W-:Y:S07]  /*13a70*/  @!P3 BRA `(.L_x_4274) ;  /* 0x000000000048b947 */ /* 0x000fee0003800000 */
[----:B------:R-:W2:Y:S04]  /*13a80*/  LDG.E.U8 R8, desc[UR58][R4.64] ;  /* 0x0000003a04087981 */ /* 0x000ea8000c1e1100 */
        /* <DEDUP_REMOVED lines=17> */
.L_x_4274:
        /* <DEDUP_REMOVED lines=21> */
.L_x_4276:
        /* <DEDUP_REMOVED lines=24> */
.L_x_4277:
[----:B------:R-:W-:Y:S01]  /*13e70*/  ULDC.64 UR4, c[0x0][0x5e8] ;  /* 0x00017a0000047ab9 */ /* 0x000fe20000000a00 */
[----:B------:R-:W-:Y:S02]  /*13e80*/  LOP3.LUT P0, RZ, R19, 0xff, RZ, 0xc0, !PT ;  /* 0x000000ff13ff7812 */ /* 0x000fe4000780c0ff */
[----:B------:R-:W-:Y:S02]  /*13e90*/  IADD3 R16, P1, R16, UR4, RZ ;  /* 0x0000000410107c10 */ /* 0x000fe4000ff3e0ff */
[----:B0-----:R-:W-:Y:S02]  /*13ea0*/  SEL R3, RZ, 0x1, !P0 ;  /* 0x00000001ff037807 */ /* 0x001fe40004000000 */
[----:B------:R-:W-:-:S05]  /*13eb0*/  IADD3.X R17, RZ, UR5, RZ, P1, !PT ;  /* 0x00000005ff117c10 */ /* 0x000fca0008ffe4ff */
[----:B------:R-:W-:Y:S01]  /*13ec0*/  STG.E.U8 desc[UR58][R16.64], R3 ;  /* 0x0000000310007986 */ /* 0x000fe2000c10113a */
[----:B------:R-:W-:Y:S05]  /*13ed0*/  EXIT ;  /* 0x000000000000794d */ /* 0x000fea0003800000 */
.L_x_4275:
[----:B------:R-:W-:Y:S02]  /*13ee0*/  LOP3.LUT P0, RZ, R18, 0xff, RZ, 0xc0, !PT ;  /* 0x000000ff12ff7812 */ /* 0x000fe4000780c0ff */
[----:B------:R-:W-:Y:S02]  /*13ef0*/  LOP3.LUT P1, RZ, R19, 0xff, RZ, 0xc0, !PT ;  /* 0x000000ff13ff7812 */ /* 0x000fe4000782c0ff */
[----:B------:R-:W-:Y:S02]  /*13f00*/  SEL R7, RZ, 0x1, !P0 ;  /* 0x00000001ff077807 */ /* 0x000fe40004000000 */
[----:B------:R-:W-:-:S03]  /*13f10*/  SEL R9, RZ, 0x1, !P1 ;  /* 0x00000001ff097807 */ /* 0x000fc60004800000 */
[----:B------:R-:W-:Y:S04]  /*13f20*/  STG.E.U8 desc[UR58][R4.64], R7 ;  /* 0x0000000704007986 */ /* 0x000fe8000c10113a */
[----:B------:R-:W-:Y:S01]  /*13f30*/  STG.E.U8 desc[UR58][R2.64], R9 ;  /* 0x0000000902007986 */ /* 0x000fe2000c10113a */
[----:B------:R-:W-:Y:S05]  /*13f40*/  EXIT ;  /* 0x000000000000794d */ /* 0x000fea0003800000 */
.L_x_4244:
        /* <DEDUP_REMOVED lines=31> */
[----:B-1----:R-:W-:-:S03]  /*14140*/  @P3 IMAD.U32 R7, R6, 0x10000, RZ ;  /* 0x0001000006073824 */ /* 0x002fc600078e00ff */
[----:B------:R-:W-:Y:S02]  /*14150*/  @P2 FSETP.NEU.FTZ.AND P0, PT, R3, RZ, PT ;  /* 0x000000ff0300220b */ /* 0x000fe40003f1d000 */
[----:B------:R-:W-:Y:S02]  /*14160*/  @P3 FSETP.NEU.FTZ.AND P1, PT, R7, RZ, PT ;  /* 0x000000ff0700320b */ /* 0x000fe40003f3d000 */
[----:B------:R-:W-:Y:S02]  /*14170*/  @P2 SEL R0, RZ, 0x1, !P0 ;  /* 0x00000001ff002807 */ /* 0x000fe40004000000 */
[----:B------:R-:W-:Y:S02]  /*14180*/  @P3 SEL R2, RZ, 0x1, !P1 ;  /* 0x00000001ff023807 */ /* 0x000fe40004800000 */
[----:B------:R-:W-:Y:S02]  /*14190*/  @P2 PRMT R19, R0, 0x7610, R19 ;  /* 0x0000761000132816 */ /* 0x000fe40000000013 */
[----:B------:R-:W-:-:S07]  /*141a0*/  @P3 PRMT R17, R2, 0x7610, R17 ;  /* 0x0000761002113816 */ /* 0x000fce0000000011 */
.L_x_4279:
        /* <DEDUP_REMOVED lines=21> */
.L_x_4281:
        /* <DEDUP_REMOVED lines=24> */
.L_x_4282:
[----:B------:R-:W-:Y:S01]  /*14480*/  ULDC.64 UR4, c[0x0][0x5e8] ;  /* 0x00017a0000047ab9 */ /* 0x000fe20000000a00 */
[----:B------:R-:W-:Y:S02]  /*14490*/  LOP3.LUT P0, RZ, R17, 0xff, RZ, 0xc0, !PT ;  /* 0x000000ff11ff7812 */ /* 0x000fe4000780c0ff */
[----:B------:R-:W-:Y:S02]  /*144a0*/  IADD3 R18, P1, R18, UR4, RZ ;  /* 0x0000000412127c10 */ /* 0x000fe4000ff3e0ff */
[----:B0-----:R-:W-:-:S03]  /*144b0*/  SEL R3, RZ, 0x1, !P0 ;  /* 0x00000001ff037807 */ /* 0x001fc60004000000 */
[----:B------:R-:W-:-:S05]  /*144c0*/  IMAD.X R19, RZ, RZ, UR5, P1 ;  /* 0x00000005ff137e24 */ /* 0x000fca00088e06ff */
[----:B------:R-:W-:Y:S01]  /*144d0*/  STG.E.U8 desc[UR58][R18.64], R3 ;  /* 0x0000000312007986 */ /* 0x000fe2000c10113a */
[----:B------:R-:W-:Y:S05]  /*144e0*/  EXIT ;  /* 0x000000000000794d */ /* 0x000fea0003800000 */
.L_x_4280:
[----:B------:R-:W-:Y:S04]  /*144f0*/  STG.E.U8 desc[UR58][R4.64], R19 ;  /* 0x0000001304007986 */ /* 0x000fe8000c10113a */
[----:B------:R-:W-:Y:S01]  /*14500*/  STG.E.U8 desc[UR58][R4.64+0x1], R17 ;  /* 0x0000011104007986 */ /* 0x000fe2000c10113a */
[----:B------:R-:W-:Y:S05]  /*14510*/  EXIT ;  /* 0x000000000000794d */ /* 0x000fea0003800000 */
.L_x_4278:
        /* <DEDUP_REMOVED lines=28> */
.L_x_4283:
        /* <DEDUP_REMOVED lines=21> */
.L_x_4285:
        /* <DEDUP_REMOVED lines=24> */
.L_x_4286:
[----:B------:R-:W-:Y:S01]  /*149b0*/  ULDC.64 UR4, c[0x0][0x5e8] ;  /* 0x00017a0000047ab9 */ /* 0x000fe20000000a00 */
[----:B------:R-:W-:Y:S02]  /*149c0*/  LOP3.LUT P0, RZ, R16, 0xff, RZ, 0xc0, !PT ;  /* 0x000000ff10ff7812 */ /* 0x000fe4000780c0ff */
[----:B------:R-:W-:Y:S02]  /*149d0*/  IADD3 R18, P1, R18, UR4, RZ ;  /* 0x0000000412127c10 */ /* 0x000fe4000ff3e0ff */
[----:B0-----:R-:W-:-:S03]  /*149e0*/  SEL R3, RZ, 0x1, !P0 ;  /* 0x00000001ff037807 */ /* 0x001fc60004000000 */
[----:B------:R-:W-:-:S05]  /*149f0*/  IMAD.X R19, RZ, RZ, UR5, P1 ;  /* 0x00000005ff137e24 */ /* 0x000fca00088e06ff */
[----:B------:R-:W-:Y:S01]  /*14a00*/  STG.E.U8 desc[UR58][R18.64], R3 ;  /* 0x0000000312007986 */ /* 0x000fe2000c10113a */
[----:B------:R-:W-:Y:S05]  /*14a10*/  EXIT ;  /* 0x000000000000794d */ /* 0x000fea0003800000 */
.L_x_4284:
[----:B------:R-:W-:Y:S02]  /*14a20*/  LOP3.LUT P0, RZ, R19, 0xff, RZ, 0xc0, !PT ;  /* 0x000000ff13ff7812 */ /* 0x000fe4000780c0ff */
[----:B------:R-:W-:Y:S02]  /*14a30*/  LOP3.LUT P1, RZ, R16, 0xff, RZ, 0xc0, !PT ;  /* 0x000000ff10ff7812 */ /* 0x000fe4000782c0ff */
[----:B------:R-:W-:Y:S02]  /*14a40*/  SEL R7, RZ, 0x1, !P0 ;  /* 0x00000001ff077807 */ /* 0x000fe40004000000 */
[----:B------:R-:W-:-:S03]  /*14a50*/  SEL R9, RZ, 0x1, !P1 ;  /* 0x00000001ff097807 */ /* 0x000fc60004800000 */
[----:B------:R-:W-:Y:S04]  /*14a60*/  STG.E.U8 desc[UR58][R4.64], R7 ;  /* 0x0000000704007986 */ /* 0x000fe8000c10113a */
[----:B------:R-:W-:Y:S01]  /*14a70*/  STG.E.U8 desc[UR58][R2.64], R9 ;  /* 0x0000000902007986 */ /* 0x000fe2000c10113a */
[----:B------:R-:W-:Y:S05]  /*14a80*/  EXIT ;  /* 0x000000000000794d */ /* 0x000fea0003800000 */
.L_x_4287:
        /* <DEDUP_REMOVED lines=15> */
.L_x_7576:


//--------------------- .text._ZN2at6native13reduce_kernelILi128ELi4ENS0_8ReduceOpIN3c108BFloat16ENS0_14func_wrapper_tIbZZZNS0_15and_kernel_cudaERNS_14TensorIteratorEENKUlvE_clEvENKUlvE9_clEvEUlbS4_E_EEjbLi4ELi4EEEEEvT1_ --------------------------
	.section	.text._ZN2at6native13reduce_kernelILi128ELi4ENS0_8ReduceOpIN3c108BFloat16ENS0_14func_wrapper_tIbZZZNS0_15and_kernel_cudaERNS_14TensorIteratorEENKUlvE_clEvENKUlvE9_clEvEUlbS4_E_EEjbLi4ELi4EEEEEvT1_,"ax",@progbits
	.align	128
        .global         _ZN2at6native13reduce_kernelILi128ELi4ENS0_8ReduceOpIN3c108BFloat16ENS0_14func_wrapper_tIbZZZNS0_15and_kernel_cudaERNS_14TensorIteratorEENKUlvE_clEvENKUlvE9_clEvEUlbS4_E_EEjbLi4ELi4EEEEEvT1_
        .type           _ZN2at6native13reduce_kernelILi128ELi4ENS0_8ReduceOpIN3c108BFloat16ENS0_14func_wrapper_tIbZZZNS0_15and_kernel_cudaERNS_14TensorIteratorEENKUlvE_clEvENKUlvE9_clEvEUlbS4_E_EEjbLi4ELi4EEEEEvT1_,@function
        .size           _ZN2at6native13reduce_kernelILi128ELi4ENS0_8ReduceOpIN3c108BFloat16ENS0_14func_wrapper_tIbZZZNS0_15and_kernel_cudaERNS_14TensorIteratorEENKUlvE_clEvENKUlvE9_clEvEUlbS4_E_EEjbLi4ELi4EEEEEvT1_,(.L_x_7577 - _ZN2at6native13reduce_kernelILi128ELi4ENS0_8ReduceOpIN3c108BFloat16ENS0_14func_wrapper_tIbZZZNS0_15and_kernel_cudaERNS_14TensorIteratorEENKUlvE_clEvENKUlvE9_clEvEUlbS4_E_EEjbLi4ELi4EEEEEvT1_)
        .other          _ZN2at6native13reduce_kernelILi128ELi4ENS0_8ReduceOpIN3c108BFloat16ENS0_14func_wrapper_tIbZZZNS0_15and_kernel_cudaERNS_14TensorIteratorEENKUlvE_clEvENKUlvE9_clEvEUlbS4_E_EEjbLi4ELi4EEEEEvT1_,@"STO_CUDA_ENTRY STV_DEFAULT"
_ZN2at6native13reduce_kernelILi128ELi4ENS0_8ReduceOpIN3c108BFloat16ENS0_14func_wrapper_tIbZZZNS0_15and_kernel_cudaERNS_14TensorIteratorEENKUlvE_clEvENKUlvE9_clEvEUlbS4_E_EEjbLi4ELi4EEEEEvT1_:
.text._ZN2at6native13reduce_kernelILi128ELi4ENS0_8ReduceOpIN3c108BFloat16ENS0_14func_wrapper_tIbZZZNS0_15and_kernel_cudaERNS_14TensorIteratorEENKUlvE_clEvENKUlvE9_clEvEUlbS4_E_EEjbLi4ELi4EEEEEvT1_:
        /* <DEDUP_REMOVED lines=293> */
.L_x_4288:
        /* <DEDUP_REMOVED lines=29> */
.L_x_4292:
        /* <DEDUP_REMOVED lines=25> */
.L_x_4298:
[----:B------:R-:W-:Y:S05]  /*15b0*/  BSYNC B2 ;  /* 0x0000000000027941 */ /* 0x000fea0003800000 */
.L_x_4297:
        /* <DEDUP_REMOVED lines=15> */
.L_x_4296:
[----:B------:R-:W-:Y:S05]  /*16b0*/  BSYNC B1 ;  /* 0x0000000000017941 */ /* 0x000fea0003800000 */
.L_x_4295:
[----:B------:R-:W0:Y:S01]  /*16c0*/  LDC R0, c[0x0][0x218] ;  /* 0x00008600ff007b82 */ /* 0x000e220000000800 */
[----:B------:R-:W-:-:S04]  /*16d0*/  IADD3 R5, P0, -R7, 0x4, RZ ;  /* 0x0000000407057810 */ /* 0x000fc80007f1e1ff */
[----:B------:R-:W-:Y:S01]  /*16e0*/  LEA R18, P1, R5, R18, 0x1 ;  /* 0x0000001205127211 */ /* 0x000fe200078208ff */
[----:B------:R-:W-:-:S05]  /*16f0*/  IMAD.X R4, RZ, RZ, -0x1, P0 ;  /* 0xffffffffff047424 */ /* 0x000fca00000e06ff */
[----:B------:R-:W-:Y:S02]  /*1700*/  LEA.HI.X R19, R5, R19, R4, 0x1, P1 ;  /* 0x0000001305137211 */ /* 0x000fe400008f0c04 */
[----:B0-----:R-:W-:-:S07]  /*1710*/  IADD3 R0, R7, -0x4, R0 ;  /* 0xfffffffc07007810 */ /* 0x001fce0007ffe000 */
.L_x_4294:
[----:B------:R-:W-:Y:S05]  /*1720*/  BSYNC B0 ;  /* 0x0000000000007941 */ /* 0x000fea0003800000 */
.L_x_4293:
        /* <DEDUP_REMOVED lines=10> */
[C---:B------:R-:W-:Y:S02]  /*17d0*/  PRMT R9, R4.reuse, 0x7610, R9 ;  /* 0x0000761004097816 */ /* 0x040fe40000000009 */
[C---:B------:R-:W-:Y:S02]  /*17e0*/  PRMT R6, R4.reuse, 0x7610, R6 ;  /* 0x0000761004067816 */ /* 0x040fe40000000006 */
[----:B------:R-:W-:-:S07]  /*17f0*/  PRMT R8, R4, 0x7610, R8 ;  /* 0x0000761004087816 */ /* 0x000fce0000000008 */
.L_x_4301:
        /* <DEDUP_REMOVED lines=10> */
[C---:B--2---:R-:W-:Y:S02]  /*18a0*/  PRMT R3, R4.reuse, 0x7632, R3 ;  /* 0x0000763204037816 */ /* 0x044fe40000000003 */
[----:B------:R-:W-:Y:S02]  /*18b0*/  PRMT R6, R5, 0x7632, R6 ;  /* 0x0000763205067816 */ /* 0x000fe40000000006 */
[----:B------:R-:W-:Y:S01]  /*18c0*/  @P2 SHF.L.U32 R8, R4, 0x10, RZ ;  /* 0x0000001004082819 */ /* 0x000fe200000006ff */
[----:B------:R-:W-:Y:S01]  /*18d0*/  @P3 IMAD.U32 R3, R3, 0x10000, RZ ;  /* 0x0001000003033824 */ /* 0x000fe200078e00ff */
[----:B------:R-:W-:Y:S01]  /*18e0*/  PRMT R4, RZ, 0x5410, RZ ;  /* 0x00005410ff047816 */ /* 0x000fe200000000ff */
[----:B------:R-:W-:Y:S01]  /*18f0*/  @P4 IMAD.U32 R6, R6, 0x10000, RZ ;  /* 0x0001000006064824 */ /* 0x000fe200078e00ff */
[----:B------:R-:W-:-:S02]  /*1900*/  @P2 FSETP.NEU.FTZ.AND P6, PT, R8, RZ, PT ;  /* 0x000000ff0800220b */ /* 0x000fc40003fdd000 */
[----:B------:R-:W-:Y:S01]  /*1910*/  @P3 FSETP.NEU.FTZ.AND P5, PT, R3, RZ, PT ;  /* 0x000000ff0300320b */ /* 0x000fe20003fbd000 */
[----:B------:R-:W-:Y:S01]  /*1920*/  @P1 IMAD.U32 R3, R5, 0x10000, RZ ;  /* 0x0001000005031824 */ /* 0x000fe200078e00ff */
[----:B------:R-:W-:Y:S02]  /*1930*/  @P2 SEL R5, RZ, 0x1, !P6 ;  /* 0x00000001ff052807 */ /* 0x000fe40007000000 */
[----:B------:R-:W-:Y:S02]  /*1940*/  @P4 FSETP.NEU.FTZ.AND P6, PT, R6, RZ, PT ;  /* 0x000000ff0600420b */ /* 0x000fe40003fdd000 */
[----:B------:R-:W-:Y:S02]  /*1950*/  @P3 SEL R8, RZ, 0x1, !P5 ;  /* 0x00000001ff083807 */ /* 0x000fe40006800000 */
[----:B------:R-:W-:Y:S02]  /*1960*/  @P4 SEL R10, RZ, 0x1, !P6 ;  /* 0x00000001ff0a4807 */ /* 0x000fe40007000000 */
[----:B------:R-:W-:-:S02]  /*1970*/  @P1 FSETP.NEU.FTZ.AND P5, PT, R3, RZ, PT ;  /* 0x000000ff0300120b */ /* 0x000fc40003fbd000 */
[----:B------:R-:W-:Y:S02]  /*1980*/  @P4 PRMT R4, R10, 0x7610, R4 ;  /* 0x000076100a044816 */ /* 0x000fe40000000004 */
[----:B------:R-:W-:Y:S02]  /*1990*/  PRMT R6, RZ, 0x7610, R6 ;  /* 0x00007610ff067816 */ /* 0x000fe40000000006 */
[----:B------:R-:W-:Y:S02]  /*19a0*/  @P1 SEL R9, RZ, 0x1, !P5 ;  /* 0x00000001ff091807 */ /* 0x000fe40006800000 */
[----:B------:R-:W-:Y:S02]  /*19b0*/  PRMT R3, RZ, 0x7610, R3 ;  /* 0x00007610ff037816 */ /* 0x000fe40000000003 */
[----:B------:R-:W-:Y:S02]  /*19c0*/  @P3 PRMT R4, R4, 0x5410, R8 ;  /* 0x0000541004043816 */ /* 0x000fe40000000008 */
[----:B------:R-:W-:-:S02]  /*19d0*/  @P1 PRMT R6, R9, 0x7610, R6 ;  /* 0x0000761009061816 */ /* 0x000fc40000000006 */
[----:B------:R-:W-:Y:S02]  /*19e0*/  @P2 PRMT R3, R5, 0x7610, R3 ;  /* 0x0000761005032816 */ /* 0x000fe40000000003 */
[C---:B------:R-:W-:Y:S02]  /*19f0*/  PRMT R9, R4.reuse, 0x7610, R9 ;  /* 0x0000761004097816 */ /* 0x040fe40000000009 */
[----:B------:R-:W-:Y:S01]  /*1a00*/  PRMT R8, R4, 0x7632, R8 ;  /* 0x0000763204087816 */ /* 0x000fe20000000008 */
[----:B------:R-:W-:Y:S06]  /*1a10*/  @!P0 BRA `(.L_x_4301) ;  /* 0xfffffffc00788947 */ /* 0x000fec000383ffff */
.L_x_4300:
[----:B------:R-:W-:Y:S05]  /*1a20*/  BSYNC B0 ;  /* 0x0000000000007941 */ /* 0x000fea0003800000 */
.L_x_4299:
        /* <DEDUP_REMOVED lines=12> */
.L_x_4303:
[----:B------:R-:W-:Y:S05]  /*1af0*/  BSYNC B0 ;  /* 0x0000000000007941 */ /* 0x000fea0003800000 */
.L_x_4302:
        /* <DEDUP_REMOVED lines=16> */
.L_x_4305:
[----:B------:R-:W-:Y:S05]  /*1c00*/  BSYNC B0 ;  /* 0x0000000000007941 */ /* 0x000fea0003800000 */
.L_x_4304:
[----:B------:R-:W0:Y:S01]  /*1c10*/  I2F.S8 R0, R4.B2 ;  /* 0x2000000400007306 */ /* 0x000e220000001400 */
[----:B------:R-:W-:Y:S02]  /*1c20*/  LOP3.LUT P1, RZ, R3, 0xff, RZ, 0xc0, !PT ;  /* 0x000000ff03ff7812 */ /* 0x000fe4000782c0ff */
[----:B------:R-:W-:Y:S02]  /*1c30*/  PRMT R3, RZ, 0x7610, R3 ;  /* 0x00007610ff037816 */ /* 0x000fe40000000003 */
[----:B------:R-:W-:Y:S02]  /*1c40*/  PRMT R25, RZ, 0x7610, R25 ;  /* 0x00007610ff197816 */ /* 0x000fe40000000019 */
[----:B------:R-:W-:Y:S01]  /*1c50*/  PRMT R18, RZ, 0x7610, R18 ;  /* 0x00007610ff127816 */ /* 0x000fe20000000012 */
[----:B------:R-:W-:Y:S08]  /*1c60*/  I2F.S8 R6, R6 ;  /* 0x0000000600067306 */ /* 0x000ff00000001400 */
[----:B0-----:R-:W0:Y:S08]  /*1c70*/  F2F.BF16.F32 R0, R0 ;  /* 0x0000000000007304 */ /* 0x001e300000202000 */
[----:B------:R-:W-:Y:S01]  /*1c80*/  I2F.S8 R4, R4 ;  /* 0x0000000400047306 */ /* 0x000fe20000001400 */
[----:B0-----:R-:W-:Y:S01]  /*1c90*/  @P1 IMAD.U32 R5, R0, 0x10000, RZ ;  /* 0x0001000000051824 */ /* 0x001fe200078e00ff */
[----:B------:R-:W-:-:S04]  /*1ca0*/  PRMT R0, RZ, 0x7610, R0 ;  /* 0x00007610ff007816 */ /* 0x000fc80000000000 */
[----:B------:R-:W-:Y:S02]  /*1cb0*/  @P1 FSETP.NEU.FTZ.AND P0, PT, R5, RZ, PT ;  /* 0x000000ff0500120b */ /* 0x000fe40003f1d000 */
[----:B------:R0:W1:Y:S02]  /*1cc0*/  F2F.BF16.F32 R5, R6 ;  /* 0x0000000600057304 */ /* 0x0000640000202000 */
[----:B------:R-:W-:-:S04]  /*1cd0*/  @P1 SEL R3, RZ, 0x1, !P0 ;  /* 0x00000001ff031807 */ /* 0x000fc80004000000 */
[----:B------:R-:W-:Y:S02]  /*1ce0*/  PRMT R3, R3, 0x9910, RZ ;  /* 0x0000991003037816 */ /* 0x000fe400000000ff */
[----:B0-----:R-:W-:Y:S02]  /*1cf0*/  PRMT R6, RZ, 0x7610, R6 ;  /* 0x00007610ff067816 */ /* 0x001fe40000000006 */
[----:B------:R-:W-:-:S13]  /*1d00*/  ISETP.NE.AND P1, PT, R3, RZ, PT ;  /* 0x000000ff0300720c */ /* 0x000fda0003f25270 */
[----:B-1----:R-:W-:-:S05]  /*1d10*/  @P1 IMAD.U32 R3, R5, 0x10000, RZ ;  /* 0x0001000005031824 */ /* 0x002fca00078e00ff */
        /* <DEDUP_REMOVED lines=8> */
[----:B------:R-:W-:Y:S02]  /*1da0*/  @P1 PRMT R25, R0, 0x7610, R25 ;  /* 0x0000761000191816 */ /* 0x000fe40000000019 */
[----:B------:R-:W-:Y:S01]  /*1db0*/  PRMT R0, RZ, 0x7610, R0 ;  /* 0x00007610ff007816 */ /* 0x000fe20000000000 */
[----:B------:R-:W-:Y:S06]  /*1dc0*/  BRA `(.L_x_4290) ;  /* 0x000000dc00207947 */ /* 0x000fec0003800000 */
.L_x_4291:
        /* <DEDUP_REMOVED lines=17> */
[--C-:B------:R-:W-:Y:S02]  /*1ee0*/  PRMT R9, R12, 0x5410, R12.reuse ;  /* 0x000054100c097816 */ /* 0x100fe4000000000c */
[--C-:B------:R-:W-:Y:S02]  /*1ef0*/  PRMT R16, R16, 0x5410, R12.reuse ;  /* 0x0000541010107816 */ /* 0x100fe4000000000c */
[C-C-:B------:R-:W-:Y:S02]  /*1f00*/  PRMT R0, R12.reuse, 0x5410, R12.reuse ;  /* 0x000054100c007816 */ /* 0x140fe4000000000c */
[----:B------:R-:W-:-:S02]  /*1f10*/  PRMT R3, R12, 0x5410, R12 ;  /* 0x000054100c037816 */ /* 0x000fc4000000000c */
[--C-:B------:R-:W-:Y:S02]  /*1f20*/  PRMT R24, R24, 0x5410, R12.reuse ;  /* 0x0000541018187816 */ /* 0x100fe4000000000c */
[C---:B------:R-:W-:Y:S02]  /*1f30*/  PRMT R5, R12.reuse, 0x5410, R12 ;  /* 0x000054100c057816 */ /* 0x040fe4000000000c */
        /* <DEDUP_REMOVED lines=23> */
.L_x_4314:
        /* <DEDUP_REMOVED lines=295> */
.L_x_4310:
        /* <DEDUP_REMOVED lines=255> */
.L_x_4311:
        /* <DEDUP_REMOVED lines=254> */
.L_x_4312:
        /* <DEDUP_REMOVED lines=252> */
.L_x_4313:
        /* <DEDUP_REMOVED lines=10> */
[----:B------:R-:W-:Y:S01]  /*6350*/  @P2 IMAD.U32 R6, R26, 0x10000, RZ ;  /* 0x000100001a062824 */ /* 0x000fe200078e00ff */
[----:B------:R-:W-:Y:S01]  /*6360*/  LOP3.LUT P1, RZ, R5, 0xff, RZ, 0xc0, !PT ;  /* 0x000000ff05ff7812 */ /* 0x000fe2000782c0ff */
[----:B------:R-:W-:Y:S01]  /*6370*/  @P4 IMAD.U32 R14, R34, 0x10000, RZ ;  /* 0x00010000220e4824 */ /* 0x000fe200078e00ff */
[----:B------:R-:W-:Y:S02]  /*6380*/  PRMT R7, RZ, 0x7610, R7 ;  /* 0x00007610ff077816 */ /* 0x000fe40000000007 */
[----:B------:R-:W-:Y:S01]  /*6390*/  @P2 FSETP.NEU.FTZ.AND P6, PT, R6, RZ, PT ;  /* 0x000000ff0600220b */ /* 0x000fe20003fdd000 */
[----:B------:R-:W-:Y:S01]  /*63a0*/  @P5 IMAD.U32 R6, R27, 0x10000, RZ ;  /* 0x000100001b065824 */ /* 0x000fe200078e00ff */
[----:B------:R-:W-:Y:S02]  /*63b0*/  IADD3 R11, R11, R8, RZ ;  /* 0x000000080b0b7210 */ /* 0x000fe40007ffe0ff */
[----:B------:R-:W-:-:S02]  /*63c0*/  @P2 SEL R5, RZ, 0x1, !P6 ;  /* 0x00000001ff052807 */ /* 0x000fc40007000000 */
[----:B------:R-:W-:Y:S02]  /*63d0*/  @P5 FSETP.NEU.FTZ.AND P6, PT, R6, RZ, PT ;  /* 0x000000ff0600520b */ /* 0x000fe40003fdd000 */
[----:B------:R-:W-:Y:S02]  /*63e0*/  PRMT R5, R5, 0x5410, RZ ;  /* 0x0000541005057816 */ /* 0x000fe400000000ff */
[----:B------:R-:W-:Y:S02]  /*63f0*/  @P5 SEL R6, RZ, 0x1, !P6 ;  /* 0x00000001ff065807 */ /* 0x000fe40007000000 */
[----:B------:R-:W-:Y:S02]  /*6400*/  @P2 PRMT R7, R5, 0x7610, R7 ;  /* 0x0000761005072816 */ /* 0x000fe40000000007 */
[----:B------:R-:W-:Y:S01]  /*6410*/  LOP3.LUT P2, RZ, R25, 0xff, RZ, 0xc0, !PT ;  /* 0x000000ff19ff7812 */ /* 0x000fe2000784c0ff */
[----:B------:R-:W-:Y:S01]  /*6420*/  @P3 IMAD.U32 R25, R35, 0x10000, RZ ;  /* 0x0001000023193824 */ /* 0x000fe200078e00ff */
[----:B------:R-:W-:-:S02]  /*6430*/  @P4 FSETP.NEU.FTZ.AND P6, PT, R14, RZ, PT ;  /* 0x000000ff0e00420b */ /* 0x000fc40003fdd000 */
[--C-:B------:R-:W-:Y:S02]  /*6440*/  @P5 PRMT R5, R5, 0x5410, R6.reuse ;  /* 0x0000541005055816 */ /* 0x100fe40000000006 */
[----:B------:R-:W-:Y:S02]  /*6450*/  @P4 SEL R14, RZ, 0x1, !P6 ;  /* 0x00000001ff0e4807 */ /* 0x000fe40007000000 */
[----:B------:R-:W-:Y:S01]  /*6460*/  @P3 FSETP.NEU.FTZ.AND P6, PT, R25, RZ, PT ;  /* 0x000000ff1900320b */ /* 0x000fe20003fdd000 */
[----:B------:R-:W-:Y:S01]  /*6470*/  @P1 IMAD.U32 R25, R30, 0x10000, RZ ;  /* 0x000100001e191824 */ /* 0x000fe200078e00ff */
[----:B------:R-:W-:Y:S02]  /*6480*/  LOP3.LUT P5, RZ, R4, 0xff, RZ, 0xc0, !PT ;  /* 0x000000ff04ff7812 */ /* 0x000fe400078ac0ff */
[----:B------:R-:W-:Y:S02]  /*6490*/  PRMT R6, RZ, 0x7610, R6 ;  /* 0x00007610ff067816 */ /* 0x000fe40000000006 */
[----:B------:R-:W-:-:S02]  /*64a0*/  @P3 SEL R4, RZ, 0x1, !P6 ;  /* 0x00000001ff043807 */ /* 0x000fc40007000000 */
[----:B------:R-:W-:Y:S02]  /*64b0*/  @P1 FSETP.NEU.FTZ.AND P6, PT, R25, RZ, PT ;  /* 0x000000ff1900120b */ /* 0x000fe40003fdd000 */
[----:B------:R-:W-:Y:S02]  /*64c0*/  @P4 PRMT R6, R14, 0x7610, R6 ;  /* 0x000076100e064816 */ /* 0x000fe40000000006 */
[C---:B------:R-:W-:Y:S02]  /*64d0*/  LOP3.LUT P4, RZ, R24.reuse, 0xff, RZ, 0xc0, !PT ;  /* 0x000000ff18ff7812 */ /* 0x040fe4000788c0ff */
[----:B------:R-:W-:Y:S02]  /*64e0*/  PRMT R24, R24, 0x5410, RZ ;  /* 0x0000541018187816 */ /* 0x000fe400000000ff */
[----:B------:R-:W-:Y:S02]  /*64f0*/  PRMT R5, RZ, 0x7610, R5 ;  /* 0x00007610ff057816 */ /* 0x000fe40000000005 */
[----:B------:R-:W-:-:S02]  /*6500*/  @P2 SHF.L.U32 R25, R31, 0x10, RZ ;  /* 0x000000101f192819 */ /* 0x000fc400000006ff */
[----:B------:R-:W-:Y:S02]  /*6510*/  @P1 SEL R14, RZ, 0x1, !P6 ;  /* 0x00000001ff0e1807 */ /* 0x000fe40007000000 */
[----:B------:R-:W-:Y:S02]  /*6520*/  @P3 PRMT R24, R24, 0x5410, R4 ;  /* 0x0000541018183816 */ /* 0x000fe40000000004 */
[----:B------:R-:W-:Y:S02]  /*6530*/  @P2 FSETP.NEU.FTZ.AND P6, PT, R25, RZ, PT ;  /* 0x000000ff1900220b */ /* 0x000fe40003fdd000 */
[----:B------:R-:W-:Y:S01]  /*6540*/  @P1 PRMT R5, R14, 0x7610, R5 ;  /* 0x000076100e051816 */ /* 0x000fe20000000005 */
[----:B------:R-:W-:Y:S01]  /*6550*/  @P5 IMAD.U32 R14, R36, 0x10000, RZ ;  /* 0x00010000240e5824 */ /* 0x000fe200078e00ff */
[C---:B------:R-:W-:Y:S02]  /*6560*/  LOP3.LUT P3, RZ, R3.reuse, 0xff, RZ, 0xc0, !PT ;  /* 0x000000ff03ff7812 */ /* 0x040fe4000786c0ff */
[----:B------:R-:W-:-:S02]  /*6570*/  PRMT R3, R3, 0x5410, RZ ;  /* 0x0000541003037816 */ /* 0x000fc400000000ff */
[----:B------:R-:W-:Y:S02]  /*6580*/  @P2 SEL R4, RZ, 0x1, !P6 ;  /* 0x00000001ff042807 */ /* 0x000fe40007000000 */
[----:B------:R-:W-:Y:S01]  /*6590*/  @P5 FSETP.NEU.FTZ.AND P6, PT, R14, RZ, PT ;  /* 0x000000ff0e00520b */ /* 0x000fe20003fdd000 */
[----:B------:R-:W-:Y:S01]  /*65a0*/  @P4 IMAD.U32 R14, R37, 0x10000, RZ ;  /* 0x00010000250e4824 */ /* 0x000fe200078e00ff */
[----:B------:R-:W-:Y:S02]  /*65b0*/  LOP3.LUT P1, RZ, R21, 0xff, RZ, 0xc0, !PT ;  /* 0x000000ff15ff7812 */ /* 0x000fe4000782c0ff */
[----:B------:R-:W-:Y:S02]  /*65c0*/  @P2 PRMT R3, R3, 0x5410, R4 ;  /* 0x0000541003032816 */ /* 0x000fe40000000004 */
[----:B------:R-:W-:Y:S01]  /*65d0*/  LOP3.LUT P2, RZ, R0, 0xff, RZ, 0xc0, !PT ;  /* 0x000000ff00ff7812 */ /* 0x000fe2000784c0ff */
[----:B------:R-:W-:Y:S01]  /*65e0*/  @P3 IMAD.U32 R21, R32, 0x10000, RZ ;  /* 0x0001000020153824 */ /* 0x000fe200078e00ff */
[----:B------:R-:W-:-:S02]  /*65f0*/  @P5 SEL R0, RZ, 0x1, !P6 ;  /* 0x00000001ff005807 */ /* 0x000fc40007000000 */
[----:B------:R-:W-:Y:S02]  /*6600*/  @P4 FSETP.NEU.FTZ.AND P6, PT, R14, RZ, PT ;  /* 0x000000ff0e00420b */ /* 0x000fe40003fdd000 */
[----:B------:R-:W-:Y:S02]  /*6610*/  PRMT R4, RZ, 0x7610, R4 ;  /* 0x00007610ff047816 */ /* 0x000fe40000000004 */
[----:B------:R-:W-:Y:S02]  /*6620*/  PRMT R0, R0, 0x5410, RZ ;  /* 0x0000541000007816 */ /* 0x000fe400000000ff */
[----:B------:R-:W-:Y:S02]  /*6630*/  @P4 SEL R14, RZ, 0x1, !P6 ;  /* 0x00000001ff0e4807 */ /* 0x000fe40007000000 */
[----:B------:R-:W-:Y:S02]  /*6640*/  @P5 PRMT R4, R0, 0x7610, R4 ;  /* 0x0000761000045816 */ /* 0x000fe40000000004 */
[----:B------:R-:W-:Y:S01]  /*6650*/  LOP3.LUT P5, RZ, R20, 0xff, RZ, 0xc0, !PT ;  /* 0x000000ff14ff7812 */ /* 0x000fe200078ac0ff */
[----:B------:R-:W-:Y:S01]  /*6660*/  @P1 IMAD.U32 R20, R33, 0x10000, RZ ;  /* 0x0001000021141824 */ /* 0x000fe200078e00ff */
[----:B------:R-:W-:-:S02]  /*6670*/  @P3 FSETP.NEU.FTZ.AND P6, PT, R21, RZ, PT ;  /* 0x000000ff1500320b */ /* 0x000fc40003fdd000 */
[----:B------:R-:W-:Y:S02]  /*6680*/  @P4 PRMT R0, R0, 0x5410, R14 ;  /* 0x0000541000004816 */ /* 0x000fe4000000000e */
[----:B------:R-:W-:Y:S02]  /*6690*/  PRMT R3, RZ, 0x7610, R3 ;  /* 0x00007610ff037816 */ /* 0x000fe40000000003 */
[----:B------:R-:W-:Y:S02]  /*66a0*/  @P3 SEL R14, RZ, 0x1, !P6 ;  /* 0x00000001ff0e3807 */ /* 0x000fe40007000000 */
[----:B------:R-:W-:Y:S01]  /*66b0*/  @P1 FSETP.NEU.FTZ.AND P6, PT, R20, RZ, PT ;  /* 0x000000ff1400120b */ /* 0x000fe20003fdd000 */
[----:B------:R-:W-:Y:S01]  /*66c0*/  @P2 IMAD.U32 R20, R38, 0x10000, RZ ;  /* 0x0001000026142824 */ /* 0x000fe200078e00ff */
[----:B------:R-:W-:Y:S02]  /*66d0*/  @P3 PRMT R3, R14, 0x7610, R3 ;  /* 0x000076100e033816 */ /* 0x000fe40000000003 */
[----:B------:R-:W-:-:S02]  /*66e0*/  LOP3.LUT P4, RZ, R9, 0xff, RZ, 0xc0, !PT ;  /* 0x000000ff09ff7812 */ /* 0x000fc4000788c0ff */
[C---:B------:R-:W-:Y:S02]  /*66f0*/  LOP3.LUT P3, RZ, R16.reuse, 0xff, RZ, 0xc0, !PT ;  /* 0x000000ff10ff7812 */ /* 0x040fe4000786c0ff */
[----:B------:R-:W-:Y:S02]  /*6700*/  @P1 SEL R9, RZ, 0x1, !P6 ;  /* 0x00000001ff091807 */ /* 0x000fe40007000000 */
[----:B------:R-:W-:Y:S02]  /*6710*/  PRMT R16, R16, 0x5410, RZ ;  /* 0x0000541010107816 */ /* 0x000fe400000000ff */
[----:B------:R-:W-:Y:S01]  /*6720*/  @P2 FSETP.NEU.FTZ.AND P6, PT, R20, RZ, PT ;  /* 0x000000ff1400220b */ /* 0x000fe20003fdd000 */
[----:B------:R-:W-:Y:S01]  /*6730*/  @P5 IMAD.U32 R20, R39, 0x10000, RZ ;  /* 0x0001000027145824 */ /* 0x000fe200078e00ff */
[----:B------:R-:W-:Y:S02]  /*6740*/  @P1 PRMT R16, R16, 0x5410, R9 ;  /* 0x0000541010101816 */ /* 0x000fe40000000009 */
[----:B------:R-:W-:-:S02]  /*6750*/  LOP3.LUT P1, RZ, R10, 0xff, RZ, 0xc0, !PT ;  /* 0x000000ff0aff7812 */ /* 0x000fc4000782c0ff */
[----:B------:R-:W-:Y:S02]  /*6760*/  PRMT R0, RZ, 0x7610, R0 ;  /* 0x00007610ff007816 */ /* 0x000fe40000000000 */
[----:B------:R-:W-:Y:S02]  /*6770*/  @P2 SEL R14, RZ, 0x1, !P6 ;  /* 0x00000001ff0e2807 */ /* 0x000fe40007000000 */
[----:B------:R-:W-:Y:S02]  /*6780*/  @P5 FSETP.NEU.FTZ.AND P6, PT, R20, RZ, PT ;  /* 0x000000ff1400520b */ /* 0x000fe40003fdd000 */
[----:B------:R-:W-:Y:S02]  /*6790*/  @P2 PRMT R0, R14, 0x7610, R0 ;  /* 0x000076100e002816 */ /* 0x000fe40000000000 */
[----:B------:R-:W-:Y:S02]  /*67a0*/  LOP3.LUT P2, RZ, R44, 0xff, RZ, 0xc0, !PT ;  /* 0x000000ff2cff7812 */ /* 0x000fe4000784c0ff */
[----:B------:R-:W-:-:S02]  /*67b0*/  PRMT R9, R9, 0x5410, RZ ;  /* 0x0000541009097816 */ /* 0x000fc400000000ff */
[----:B------:R-:W-:Y:S02]  /*67c0*/  @P5 SEL R10, RZ, 0x1, !P6 ;  /* 0x00000001ff0a5807 */ /* 0x000fe40007000000 */
[----:B------:R-:W-:Y:S02]  /*67d0*/  PRMT R24, R0, 0x7632, R24 ;  /* 0x0000763200187816 */ /* 0x000fe40000000018 */
[----:B------:R-:W-:Y:S02]  /*67e0*/  @P5 PRMT R9, R9, 0x5410, R10 ;  /* 0x0000541009095816 */ /* 0x000fe4000000000a */
[----:B------:R-:W-:Y:S02]  /*67f0*/  PRMT R29, R5, 0x7632, R29 ;  /* 0x00007632051d7816 */ /* 0x000fe4000000001d */
[----:B------:R-:W-:Y:S02]  /*6800*/  PRMT R9, RZ, 0x7610, R9 ;  /* 0x00007610ff097816 */ /* 0x000fe40000000009 */
[----:B--2---:R-:W-:-:S02]  /*6810*/  PRMT R40, R12, 0x7610, R40 ;  /* 0x000076100c287816 */ /* 0x004fc40000000028 */
[----:B------:R-:W-:Y:S02]  /*6820*/  PRMT R41, R12, 0x7632, R41 ;  /* 0x000076320c297816 */ /* 0x000fe40000000029 */
[C---:B------:R-:W-:Y:S01]  /*6830*/  PRMT R42, R13.reuse, 0x7610, R42 ;  /* 0x000076100d2a7816 */ /* 0x040fe2000000002a */
[----:B------:R-:W-:Y:S01]  /*6840*/  @P4 IMAD.U32 R12, R40, 0x10000, RZ ;  /* 0x00010000280c4824 */ /* 0x000fe200078e00ff */
[----:B------:R-:W-:Y:S01]  /*6850*/  PRMT R43, R13, 0x7632, R43 ;  /* 0x000076320d2b7816 */ /* 0x000fe2000000002b */
[----:B------:R-:W-:Y:S02]  /*6860*/  @P3 IMAD.U32 R14, R41, 0x10000, RZ ;  /* 0x00010000290e3824 */ /* 0x000fe400078e00ff */
[----:B------:R-:W-:Y:S01]  /*6870*/  @P1 IMAD.U32 R10, R42, 0x10000, RZ ;  /* 0x000100002a0a1824 */ /* 0x000fe200078e00ff */
[----:B------:R-:W-:Y:S01]  /*6880*/  @P4 FSETP.NEU.FTZ.AND P5, PT, R12, RZ, PT ;  /* 0x000000ff0c00420b */ /* 0x000fe20003fbd000 */
[----:B------:R-:W-:Y:S01]  /*6890*/  IMAD R13, R8, 0x3, R11 ;  /* 0x00000003080d7824 */ /* 0x000fe200078e020b */
[----:B------:R-:W-:Y:S01]  /*68a0*/  @P3 FSETP.NEU.FTZ.AND P6, PT, R14, RZ, PT ;  /* 0x000000ff0e00320b */ /* 0x000fe20003fdd000 */
[----:B------:R-:W-:Y:S01]  /*68b0*/  IMAD.U32 R14, RZ, RZ, UR4 ;  /* 0x00000004ff0e7e24 */ /* 0x000fe2000f8e00ff */
[----:B------:R-:W-:-:S02]  /*68c0*/  @P4 SEL R20, RZ, 0x1, !P5 ;  /* 0x00000001ff144807 */ /* 0x000fc40006800000 */
[----:B------:R-:W-:Y:S01]  /*68d0*/  @P1 FSETP.NEU.FTZ.AND P5, PT, R10, RZ, PT ;  /* 0x000000ff0a00120b */ /* 0x000fe20003fbd000 */
[----:B------:R-:W-:Y:S01]  /*68e0*/  @P2 IMAD.U32 R10, R43, 0x10000, RZ ;  /* 0x000100002b0a2824 */ /* 0x000fe200078e00ff */
[----:B------:R-:W-:Y:S02]  /*68f0*/  @P3 SEL R21, RZ, 0x1, !P6 ;  /* 0x00000001ff153807 */ /* 0x000fe40007000000 */
[----:B------:R-:W-:Y:S02]  /*6900*/  ISETP.GE.U32.AND P6, PT, R13, R14, PT ;  /* 0x0000000e0d00720c */ /* 0x000fe40003fc6070 */
[----:B------:R-:W-:Y:S02]  /*6910*/  @P1 SEL R25, RZ, 0x1, !P5 ;  /* 0x00000001ff191807 */ /* 0x000fe40006800000 */
[----:B------:R-:W-:Y:S02]  /*6920*/  @P2 FSETP.NEU.FTZ.AND P5, PT, R10, RZ, PT ;  /* 0x000000ff0a00220b */ /* 0x000fe40003fbd000 */
[----:B------:R-:W-:-:S02]  /*6930*/  PRMT R13, RZ, 0x7610, R13 ;  /* 0x00007610ff0d7816 */ /* 0x000fc4000000000d */
[----:B------:R-:W-:Y:S02]  /*6940*/  PRMT R12, RZ, 0x7610, R12 ;  /* 0x00007610ff0c7816 */ /* 0x000fe4000000000c */
[----:B------:R-:W-:Y:S02]  /*6950*/  @P2 SEL R28, RZ, 0x1, !P5 ;  /* 0x00000001ff1c2807 */ /* 0x000fe40006800000 */
[----:B------:R-:W-:Y:S02]  /*6960*/  PRMT R10, RZ, 0x7610, R10 ;  /* 0x00007610ff0a7816 */ /* 0x000fe4000000000a */
[----:B------:R-:W-:Y:S02]  /*6970*/  @P4 PRMT R9, R20, 0x7610, R9 ;  /* 0x0000761014094816 */ /* 0x000fe40000000009 */
[----:B------:R-:W-:Y:S02]  /*6980*/  @P3 PRMT R13, R21, 0x7610, R13 ;  /* 0x00007610150d3816 */ /* 0x000fe4000000000d */
[----:B------:R-:W-:-:S02]  /*6990*/  @P2 PRMT R12, R28, 0x7610, R12 ;  /* 0x000076101c0c2816 */ /* 0x000fc4000000000c */
[----:B------:R-:W-:Y:S02]  /*69a0*/  @P1 PRMT R10, R25, 0x7610, R10 ;  /* 0x00007610190a1816 */ /* 0x000fe4000000000a */
[----:B------:R-:W-:Y:S02]  /*69b0*/  PRMT R21, R16, 0x7632, R21 ;  /* 0x0000763210157816 */ /* 0x000fe40000000015 */
[----:B------:R-:W-:Y:S02]  /*69c0*/  PRMT R20, R9, 0x7632, R20 ;  /* 0x0000763209147816 */ /* 0x000fe40000000014 */
[----:B------:R-:W-:Y:S02]  /*69d0*/  PRMT R25, R3, 0x7632, R25 ;  /* 0x0000763203197816 */ /* 0x000fe40000000019 */
[----:B------:R-:W-:Y:S02]  /*69e0*/  PRMT R28, R24, 0x7632, R28 ;  /* 0x00007632181c7816 */ /* 0x000fe4000000001c */
[----:B------:R-:W-:-:S02]  /*69f0*/  PRMT R44, R12, 0x7610, R44 ;  /* 0x000076100c2c7816 */ /* 0x000fc4000000002c */
[----:B------:R-:W-:Y:S01]  /*6a00*/  PRMT R16, R13, 0x7610, R16 ;  /* 0x000076100d107816 */ /* 0x000fe20000000010 */
[----:B------:R-:W-:Y:S06]  /*6a10*/  @!P6 BRA `(.L_x_4314) ;  /* 0xffffffb400a4e947 */ /* 0x000fec000383ffff */
.L_x_4309:
[----:B------:R-:W-:Y:S05]  /*6a20*/  BSYNC B0 ;  /* 0x0000000000007941 */ /* 0x000fea0003800000 */
.L_x_4308:
[----:B------:R-:W-:Y:S01]  /*6a30*/  ISETP.GE.U32.AND P0, PT, R11, R14, PT ;  /* 0x0000000e0b00720c */ /* 0x000fe20003f06070 */
[----:B------:R-:W-:Y:S01]  /*6a40*/  BSSY B0, `(.L_x_4315) ;  /* 0x000047c000007945 */ /* 0x000fe20003800000 */
[----:B0-----:R-:W-:Y:S02]  /*6a50*/  PRMT R15, R9, 0x7632, R15 ;  /* 0x00007632090f7816 */ /* 0x001fe4000000000f */
[----:B------:R-:W-:Y:S02]  /*6a60*/  PRMT R16, R16, 0x7632, R16 ;  /* 0x0000763210107816 */ /* 0x000fe40000000010 */
[----:B------:R-:W-:Y:S02]  /*6a70*/  PRMT R20, R0, 0x7632, R20 ;  /* 0x0000763200147816 */ /* 0x000fe40000000014 */
[----:B------:R-:W-:Y:S02]  /*6a80*/  PRMT R21, R3, 0x7632, R21 ;  /* 0x0000763203157816 */ /* 0x000fe40000000015 */
[----:B------:R-:W-:-:S02]  /*6a90*/  PRMT R24, R24, 0x7632, R24 ;  /* 0x0000763218187816 */ /* 0x000fc40000000018 */
        /* <DEDUP_REMOVED lines=279> */
.L_x_4317:
        /* <DEDUP_REMOVED lines=285> */
.L_x_4318:
        /* <DEDUP_REMOVED lines=285> */
.L_x_4319:
        /* <DEDUP_REMOVED lines=285> */
.L_x_4320:
        /* <DEDUP_REMOVED lines=8> */
.L_x_4316:
[----:B------:R-:W-:Y:S05]  /*b200*/  BSYNC B0 ;  /* 0x0000000000007941 */ /* 0x000fea0003800000 */
.L_x_4315:
[----:B------:R-:W-:Y:S04]  /*b210*/  BSSY B0, `(.L_x_4321) ;  /* 0x0000081000007945 */ /* 0x000fe80003800000 */
[----:B------:R-:W-:Y:S05]  /*b220*/  @P0 BRA `(.L_x_4322) ;  /* 0x0000000400fc0947 */ /* 0x000fea0003800000 */
[----:B------:R-:W-:Y:S01]  /*b230*/  LOP3.LUT P1, RZ, R7, 0xff, RZ, 0xc0, !PT ;  /* 0x000000ff07ff7812 */ /* 0x000fe2000782c0ff */
[----:B------:R-:W-:Y:S01]  /*b240*/  IMAD.IADD R11, R11, 0x1, R8 ;  /* 0x000000010b0b7824 */ /* 0x000fe200078e0208 */
[----:B------:R-:W-:Y:S02]  /*b250*/  LOP3.LUT P2, RZ, R25, 0xff, RZ, 0xc0, !PT ;  /* 0x000000ff19ff7812 */ /* 0x000fe4000784c0ff */
[----:B------:R-:W-:Y:S02]  /*b260*/  LOP3.LUT P3, RZ, R24, 0xff, RZ, 0xc0, !PT ;  /* 0x000000ff18ff7812 */ /* 0x000fe4000786c0ff */
[----:B------:R-:W-:Y:S02]  /*b270*/  LOP3.LUT P0, RZ, R6, 0xff, RZ, 0xc0, !PT ;  /* 0x000000ff06ff7812 */ /* 0x000fe4000780c0ff */
[----:B------:R-:W-:Y:S02]  /*b280*/  PRMT R18, RZ, 0x5410, RZ ;  /* 0x00005410ff127816 */ /* 0x000fe400000000ff */
[----:B------:R-:W-:-:S02]  /*b290*/  PRMT R6, RZ, 0x7610, R6 ;  /* 0x00007610ff067816 */ /* 0x000fc40000000006 */
[----:B------:R-:W-:Y:S01]  /*b2a0*/  PRMT R7, RZ, 0x7610, R7 ;  /* 0x00007610ff077816 */ /* 0x000fe20000000007 */
[----:B------:R-:W-:Y:S02]  /*b2b0*/  @P1 IMAD.U32 R26, R26, 0x10000, RZ ;  /* 0x000100001a1a1824 */ /* 0x000fe400078e00ff */
[----:B------:R-:W-:Y:S02]  /*b2c0*/  @P2 IMAD.U32 R27, R27, 0x10000, RZ ;  /* 0x000100001b1b2824 */ /* 0x000fe400078e00ff */
[----:B------:R-:W-:Y:S01]  /*b2d0*/  @P3 IMAD.U32 R35, R35, 0x10000, RZ ;  /* 0x0001000023233824 */ /* 0x000fe200078e00ff */
[----:B------:R-:W-:Y:S01]  /*b2e0*/  @P1 FSETP.NEU.FTZ.AND P6, PT, R26, RZ, PT ;  /* 0x000000ff1a00120b */ /* 0x000fe20003fdd000 */
[----:B------:R-:W-:Y:S01]  /*b2f0*/  @P0 IMAD.U32 R34, R34, 0x10000, RZ ;  /* 0x0001000022220824 */ /* 0x000fe200078e00ff */
[----:B------:R-:W-:Y:S02]  /*b300*/  @P2 FSETP.NEU.FTZ.AND P4, PT, R27, RZ, PT ;  /* 0x000000ff1b00220b */ /* 0x000fe40003f9d000 */
[----:B------:R-:W-:-:S02]  /*b310*/  @P1 SEL R19, RZ, 0x1, !P6 ;  /* 0x00000001ff131807 */ /* 0x000fc40007000000 */
[----:B------:R-:W-:Y:S02]  /*b320*/  @P3 FSETP.NEU.FTZ.AND P6, PT, R35, RZ, PT ;  /* 0x000000ff2300320b */ /* 0x000fe40003fdd000 */
[----:B------:R-:W-:Y:S02]  /*b330*/  @P2 SEL R24, RZ, 0x1, !P4 ;  /* 0x00000001ff182807 */ /* 0x000fe40006000000 */
[----:B------:R-:W-:Y:S02]  /*b340*/  ISETP.GE.U32.AND P4, PT, R11, R14, PT ;  /* 0x0000000e0b00720c */ /* 0x000fe40003f86070 */
[----:B------:R-:W-:Y:S02]  /*b350*/  @P3 SEL R26, RZ, 0x1, !P6 ;  /* 0x00000001ff1a3807 */ /* 0x000fe40007000000 */
[----:B------:R-:W-:Y:S02]  /*b360*/  @P0 FSETP.NEU.FTZ.AND P5, PT, R34, RZ, PT ;  /* 0x000000ff2200020b */ /* 0x000fe40003fbd000 */
[----:B------:R-:W-:-:S02]  /*b370*/  @P3 PRMT R18, R26, 0x7610, R18 ;  /* 0x000076101a123816 */ /* 0x000fc40000000012 */
[----:B------:R-:W-:Y:S02]  /*b380*/  @P0 SEL R25, RZ, 0x1, !P5 ;  /* 0x00000001ff190807 */ /* 0x000fe40006800000 */
[----:B------:R-:W-:Y:S02]  /*b390*/  @P2 PRMT R18, R18, 0x5410, R24 ;  /* 0x0000541012122816 */ /* 0x000fe40000000018 */
[----:B------:R-:W-:Y:S02]  /*b3a0*/  @P0 PRMT R6, R25, 0x7610, R6 ;  /* 0x0000761019060816 */ /* 0x000fe40000000006 */
[----:B------:R-:W-:Y:S02]  /*b3b0*/  @P1 PRMT R7, R19, 0x7610, R7 ;  /* 0x0000761013071816 */ /* 0x000fe40000000007 */
[C---:B------:R-:W-:Y:S02]  /*b3c0*/  PRMT R24, R18.reuse, 0x7610, R24 ;  /* 0x0000761012187816 */ /* 0x040fe40000000018 */
[----:B------:R-:W-:Y:S01]  /*b3d0*/  PRMT R25, R18, 0x7632, R25 ;  /* 0x0000763212197816 */ /* 0x000fe20000000019 */
[----:B------:R-:W-:Y:S06]  /*b3e0*/  @P4 BRA `(.L_x_4322) ;  /* 0x00000004008c4947 */ /* 0x000fec0003800000 */
[----:B------:R-:W-:Y:S01]  /*b3f0*/  LOP3.LUT P3, RZ, R5, 0xff, RZ, 0xc0, !PT ;  /* 0x000000ff05ff7812 */ /* 0x000fe2000786c0ff */
[----:B------:R-:W-:Y:S01]  /*b400*/  IMAD.IADD R11, R11, 0x1, R8 ;  /* 0x000000010b0b7824 */ /* 0x000fe200078e0208 */
[----:B------:R-:W-:Y:S02]  /*b410*/  LOP3.LUT P2, RZ, R21, 0xff, RZ, 0xc0, !PT ;  /* 0x000000ff15ff7812 */ /* 0x000fe4000784c0ff */
[----:B------:R-:W-:Y:S02]  /*b420*/  LOP3.LUT P0, RZ, R20, 0xff, RZ, 0xc0, !PT ;  /* 0x000000ff14ff7812 */ /* 0x000fe4000780c0ff */
[----:B------:R-:W-:Y:S02]  /*b430*/  LOP3.LUT P1, RZ, R4, 0xff, RZ, 0xc0, !PT ;  /* 0x000000ff04ff7812 */ /* 0x000fe4000782c0ff */
[----:B------:R-:W-:Y:S02]  /*b440*/  PRMT R19, RZ, 0x5410, RZ ;  /* 0x00005410ff137816 */ /* 0x000fe400000000ff */
[----:B------:R-:W-:-:S02]  /*b450*/  PRMT R5, RZ, 0x7610, R5 ;  /* 0x00007610ff057816 */ /* 0x000fc40000000005 */
[----:B------:R-:W-:Y:S01]  /*b460*/  PRMT R25, R18, 0x7632, R25 ;  /* 0x0000763212197816 */ /* 0x000fe20000000019 */
[----:B------:R-:W-:Y:S02]  /*b470*/  @P3 IMAD.U32 R30, R30, 0x10000, RZ ;  /* 0x000100001e1e3824 */ /* 0x000fe400078e00ff */
[----:B------:R-:W-:Y:S02]  /*b480*/  @P2 SHF.L.U32 R31, R31, 0x10, RZ ;  /* 0x000000101f1f2819 */ /* 0x000fe400000006ff */
[----:B------:R-:W-:Y:S01]  /*b490*/  @P0 IMAD.U32 R37, R37, 0x10000, RZ ;  /* 0x0001000025250824 */ /* 0x000fe200078e00ff */
[----:B------:R-:W-:Y:S01]  /*b4a0*/  @P3 FSETP.NEU.FTZ.AND P4, PT, R30, RZ, PT ;  /* 0x000000ff1e00320b */ /* 0x000fe20003f9d000 */
[----:B------:R-:W-:-:S03]  /*b4b0*/  @P1 IMAD.U32 R36, R36, 0x10000, RZ ;  /* 0x0001000024241824 */ /* 0x000fc600078e00ff */
[----:B------:R-:W-:Y:S02]  /*b4c0*/  @P3 SEL R4, RZ, 0x1, !P4 ;  /* 0x00000001ff043807 */ /* 0x000fe40006000000 */
[----:B------:R-:W-:Y:S02]  /*b4d0*/  @P2 FSETP.NEU.FTZ.AND P4, PT, R31, RZ, PT ;  /* 0x000000ff1f00220b */ /* 0x000fe40003f9d000 */
[----:B------:R-:W-:Y:S02]  /*b4e0*/  @P0 FSETP.NEU.FTZ.AND P6, PT, R37, RZ, PT ;  /* 0x000000ff2500020b */ /* 0x000fe40003fdd000 */
[----:B------:R-:W-:Y:S02]  /*b4f0*/  @P2 SEL R20, RZ, 0x1, !P4 ;  /* 0x00000001ff142807 */ /* 0x000fe40006000000 */
[----:B------:R-:W-:Y:S02]  /*b500*/  @P1 FSETP.NEU.FTZ.AND P5, PT, R36, RZ, PT ;  /* 0x000000ff2400120b */ /* 0x000fe40003fbd000 */
[----:B------:R-:W-:-:S02]  /*b510*/  @P2 PRMT R19, R20, 0x7610, R19 ;  /* 0x0000761014132816 */ /* 0x000fc40000000013 */
[----:B------:R-:W-:Y:S02]  /*b520*/  ISETP.GE.U32.AND P2, PT, R11, R14, PT ;  /* 0x0000000e0b00720c */ /* 0x000fe40003f46070 */
[----:B------:R-:W-:Y:S02]  /*b530*/  @P0 SEL R24, RZ, 0x1, !P6 ;  /* 0x00000001ff180807 */ /* 0x000fe40007000000 */
[----:B------:R-:W-:Y:S02]  /*b540*/  @P3 PRMT R5, R4, 0x7610, R5 ;  /* 0x0000761004053816 */ /* 0x000fe40000000005 */
[----:B------:R-:W-:Y:S02]  /*b550*/  PRMT R4, RZ, 0x7610, R4 ;  /* 0x00007610ff047816 */ /* 0x000fe40000000004 */
[----:B------:R-:W-:Y:S02]  /*b560*/  @P1 SEL R21, RZ, 0x1, !P5 ;  /* 0x00000001ff151807 */ /* 0x000fe40006800000 */
[----:B------:R-:W-:-:S02]  /*b570*/  @P0 PRMT R19, R19, 0x5410, R24 ;  /* 0x0000541013130816 */ /* 0x000fc40000000018 */
[----:B------:R-:W-:Y:S02]  /*b580*/  @P1 PRMT R4, R21, 0x7610, R4 ;  /* 0x0000761015041816 */ /* 0x000fe40000000004 */
[----:B------:R-:W-:Y:S02]  /*b590*/  PRMT R24, R18, 0x7610, R24 ;  /* 0x0000761012187816 */ /* 0x000fe40000000018 */
[C---:B------:R-:W-:Y:S02]  /*b5a0*/  PRMT R20, R19.reuse, 0x7632, R20 ;  /* 0x0000763213147816 */ /* 0x040fe40000000014 */
[----:B------:R-:W-:Y:S01]  /*b5b0*/  PRMT R21, R19, 0x7610, R21 ;  /* 0x0000761013157816 */ /* 0x000fe20000000015 */
[----:B------:R-:W-:Y:S06]  /*b5c0*/  @P2 BRA `(.L_x_4322) ;  /* 0x0000000400142947 */ /* 0x000fec0003800000 */
[----:B------:R-:W-:Y:S02]  /*b5d0*/  LOP3.LUT P3, RZ, R16, 0xff, RZ, 0xc0, !PT ;  /* 0x000000ff10ff7812 */ /* 0x000fe4000786c0ff */
[----:B------:R-:W-:Y:S01]  /*b5e0*/  LOP3.LUT P4, RZ, R3, 0xff, RZ, 0xc0, !PT ;  /* 0x000000ff03ff7812 */ /* 0x000fe2000788c0ff */
[----:B------:R-:W-:Y:S01]  /*b5f0*/  IMAD.IADD R3, R11, 0x1, R8 ;  /* 0x000000010b037824 */ /* 0x000fe200078e0208 */
[----:B------:R-:W-:Y:S02]  /*b600*/  LOP3.LUT P1, RZ, R15, 0xff, RZ, 0xc0, !PT ;  /* 0x000000ff0fff7812 */ /* 0x000fe4000782c0ff */
[----:B------:R-:W-:Y:S02]  /*b610*/  LOP3.LUT P2, RZ, R0, 0xff, RZ, 0xc0, !PT ;  /* 0x000000ff00ff7812 */ /* 0x000fe4000784c0ff */
[----:B------:R-:W-:Y:S02]  /*b620*/  ISETP.GE.U32.AND P0, PT, R3, R14, PT ;  /* 0x0000000e0300720c */ /* 0x000fe40003f06070 */
[----:B------:R-:W-:-:S02]  /*b630*/  PRMT R8, RZ, 0x5410, RZ ;  /* 0x00005410ff087816 */ /* 0x000fc400000000ff */
[----:B------:R-:W-:Y:S01]  /*b640*/  PRMT R0, RZ, 0x7610, R0 ;  /* 0x00007610ff007816 */ /* 0x000fe20000000000 */
[----:B------:R-:W-:Y:S01]  /*b650*/  @P3 IMAD.U32 R33, R33, 0x10000, RZ ;  /* 0x0001000021213824 */ /* 0x000fe200078e00ff */
[----:B------:R-:W-:Y:S01]  /*b660*/  PRMT R3, RZ, 0x7610, R3 ;  /* 0x00007610ff037816 */ /* 0x000fe20000000003 */
[----:B------:R-:W-:Y:S01]  /*b670*/  @P4 IMAD.U32 R32, R32, 0x10000, RZ ;  /* 0x0001000020204824 */ /* 0x000fe200078e00ff */
[----:B------:R-:W-:Y:S01]  /*b680*/  PRMT R20, R19, 0x7632, R20 ;  /* 0x0000763213147816 */ /* 0x000fe20000000014 */
[----:B------:R-:W-:Y:S01]  /*b690*/  @P1 IMAD.U32 R39, R39, 0x10000, RZ ;  /* 0x0001000027271824 */ /* 0x000fe200078e00ff */
[----:B------:R-:W-:Y:S01]  /*b6a0*/  @P3 FSETP.NEU.FTZ.AND P5, PT, R33, RZ, PT ;  /* 0x000000ff2100320b */ /* 0x000fe20003fbd000 */
[----:B------:R-:W-:Y:S01]  /*b6b0*/  @P2 IMAD.U32 R38, R38, 0x10000, RZ ;  /* 0x0001000026262824 */ /* 0x000fe200078e00ff */
[----:B------:R-:W-:Y:S02]  /*b6c0*/  @P4 FSETP.NEU.FTZ.AND P6, PT, R32, RZ, PT ;  /* 0x000000ff2000420b */ /* 0x000fe40003fdd000 */
[----:B------:R-:W-:-:S02]  /*b6d0*/  @P3 SEL R14, RZ, 0x1, !P5 ;  /* 0x00000001ff0e3807 */ /* 0x000fc40006800000 */
[----:B------:R-:W-:Y:S02]  /*b6e0*/  @P1 FSETP.NEU.FTZ.AND P5, PT, R39, RZ, PT ;  /* 0x000000ff2700120b */ /* 0x000fe40003fbd000 */
[----:B------:R-:W-:Y:S02]  /*b6f0*/  @P4 SEL R11, RZ, 0x1, !P6 ;  /* 0x00000001ff0b4807 */ /* 0x000fe40007000000 */
[----:B------:R-:W-:Y:S02]  /*b700*/  @P2 FSETP.NEU.FTZ.AND P6, PT, R38, RZ, PT ;  /* 0x000000ff2600220b */ /* 0x000fe40003fdd000 */
[----:B------:R-:W-:Y:S02]  /*b710*/  @P1 SEL R16, RZ, 0x1, !P5 ;  /* 0x00000001ff101807 */ /* 0x000fe40006800000 */
[----:B------:R-:W-:Y:S02]  /*b720*/  @P3 PRMT R8, R14, 0x7610, R8 ;  /* 0x000076100e083816 */ /* 0x000fe40000000008 */
[----:B------:R-:W-:-:S02]  /*b730*/  @P2 SEL R15, RZ, 0x1, !P6 ;  /* 0x00000001ff0f2807 */ /* 0x000fc40007000000 */
[----:B------:R-:W-:Y:S02]  /*b740*/  @P1 PRMT R8, R8, 0x5410, R16 ;  /* 0x0000541008081816 */ /* 0x000fe40000000010 */
[----:B------:R-:W-:Y:S02]  /*b750*/  @P2 PRMT R0, R15, 0x7610, R0 ;  /* 0x000076100f002816 */ /* 0x000fe40000000000 */
[----:B------:R-:W-:Y:S02]  /*b760*/  @P4 PRMT R3, R11, 0x7610, R3 ;  /* 0x000076100b034816 */ /* 0x000fe40000000003 */
[----:B------:R-:W-:Y:S02]  /*b770*/  PRMT R21, R19, 0x7610, R21 ;  /* 0x0000761013157816 */ /* 0x000fe40000000015 */
[C---:B------:R-:W-:Y:S02]  /*b780*/  PRMT R24, R18.reuse, 0x7610, R24 ;  /* 0x0000761012187816 */ /* 0x040fe40000000018 */
[----:B------:R-:W-:-:S02]  /*b790*/  PRMT R25, R18, 0x7632, R25 ;  /* 0x0000763212197816 */ /* 0x000fc40000000019 */
[C---:B------:R-:W-:Y:S02]  /*b7a0*/  PRMT R15, R8.reuse, 0x7632, R15 ;  /* 0x00007632080f7816 */ /* 0x040fe4000000000f */
[----:B------:R-:W-:Y:S01]  /*b7b0*/  PRMT R16, R8, 0x7610, R16 ;  /* 0x0000761008107816 */ /* 0x000fe20000000010 */
[----:B------:R-:W-:Y:S06]  /*b7c0*/  @P0 BRA `(.L_x_4322) ;  /* 0x0000000000940947 */ /* 0x000fec0003800000 */
[----:B------:R-:W-:Y:S02]  /*b7d0*/  LOP3.LUT P6, RZ, R13, 0xff, RZ, 0xc0, !PT ;  /* 0x000000ff0dff7812 */ /* 0x000fe400078cc0ff */
[----:B------:R-:W-:Y:S02]  /*b7e0*/  LOP3.LUT P0, RZ, R12, 0xff, RZ, 0xc0, !PT ;  /* 0x000000ff0cff7812 */ /* 0x000fe4000780c0ff */
[----:B------:R-:W-:Y:S02]  /*b7f0*/  LOP3.LUT P1, RZ, R9, 0xff, RZ, 0xc0, !PT ;  /* 0x000000ff09ff7812 */ /* 0x000fe4000782c0ff */
[----:B------:R-:W-:Y:S02]  /*b800*/  LOP3.LUT P2, RZ, R10, 0xff, RZ, 0xc0, !PT ;  /* 0x000000ff0aff7812 */ /* 0x000fe4000784c0ff */
[C---:B------:R-:W-:Y:S02]  /*b810*/  PRMT R15, R8.reuse, 0x7632, R15 ;  /* 0x00007632080f7816 */ /* 0x040fe4000000000f */
[----:B------:R-:W-:-:S02]  /*b820*/  PRMT R16, R8, 0x7610, R16 ;  /* 0x0000761008107816 */ /* 0x000fc40000000010 */
[----:B------:R-:W-:Y:S02]  /*b830*/  PRMT R24, R18, 0x7610, R24 ;  /* 0x0000761012187816 */ /* 0x000fe40000000018 */
[----:B------:R-:W-:Y:S01]  /*b840*/  @P6 SHF.L.U32 R41, R41, 0x10, RZ ;  /* 0x0000001029296819 */ /* 0x000fe200000006ff */
[----:B------:R-:W-:Y:S01]  /*b850*/  @P0 IMAD.U32 R43, R43, 0x10000, RZ ;  /* 0x000100002b2b0824 */ /* 0x000fe200078e00ff */
[----:B------:R-:W-:Y:S01]  /*b860*/  @P0 PRMT R15, R8, 0x7632, R15 ;  /* 0x00007632080f0816 */ /* 0x000fe2000000000f */
[----:B------:R-:W-:Y:S01]  /*b870*/  @P1 IMAD.U32 R40, R40, 0x10000, RZ ;  /* 0x0001000028281824 */ /* 0x000fe200078e00ff */
[----:B------:R-:W-:Y:S01]  /*b880*/  @P6 FSETP.NEU.FTZ.AND P5, PT, R41, RZ, PT ;  /* 0x000000ff2900620b */ /* 0x000fe20003fbd000 */
[----:B------:R-:W-:Y:S01]  /*b890*/  @P2 IMAD.U32 R42, R42, 0x10000, RZ ;  /* 0x000100002a2a2824 */ /* 0x000fe200078e00ff */
[----:B------:R-:W-:Y:S02]  /*b8a0*/  @P0 PRMT R16, R8, 0x7610, R16 ;  /* 0x0000761008100816 */ /* 0x000fe40000000010 */
[----:B------:R-:W-:-:S02]  /*b8b0*/  PRMT R8, RZ, 0x7610, R8 ;  /* 0x00007610ff087816 */ /* 0x000fc40000000008 */
[----:B------:R-:W-:Y:S02]  /*b8c0*/  PRMT R25, R18, 0x7632, R25 ;  /* 0x0000763212197816 */ /* 0x000fe40000000019 */
[----:B------:R-:W-:Y:S02]  /*b8d0*/  @P6 SEL R8, RZ, 0x1, !P5 ;  /* 0x00000001ff086807 */ /* 0x000fe40006800000 */
[----:B------:R-:W-:Y:S02]  /*b8e0*/  @P1 FSETP.NEU.FTZ.AND P3, PT, R40, RZ, PT ;  /* 0x000000ff2800120b */ /* 0x000fe40003f7d000 */
[----:B------:R-:W-:Y:S02]  /*b8f0*/  @P2 FSETP.NEU.FTZ.AND P4, PT, R42, RZ, PT ;  /* 0x000000ff2a00220b */ /* 0x000fe40003f9d000 */
[----:B------:R-:W-:Y:S02]  /*b900*/  @P0 FSETP.NEU.FTZ.AND P5, PT, R43, RZ, PT ;  /* 0x000000ff2b00020b */ /* 0x000fe40003fbd000 */
[----:B------:R-:W-:-:S02]  /*b910*/  @P0 PRMT R24, R18, 0x7610, R24 ;  /* 0x0000761012180816 */ /* 0x000fc40000000018 */
[----:B------:R-:W-:Y:S02]  /*b920*/  @P0 PRMT R25, R18, 0x7632, R25 ;  /* 0x0000763212190816 */ /* 0x000fe40000000019 */
[C---:B------:R-:W-:Y:S02]  /*b930*/  PRMT R20, R19.reuse, 0x7632, R20 ;  /* 0x0000763213147816 */ /* 0x040fe40000000014 */
[----:B------:R-:W-:Y:S02]  /*b940*/  PRMT R21, R19, 0x7610, R21 ;  /* 0x0000761013157816 */ /* 0x000fe40000000015 */
[----:B------:R-:W-:Y:S02]  /*b950*/  PRMT R9, RZ, 0x7610, R9 ;  /* 0x00007610ff097816 */ /* 0x000fe40000000009 */
[----:B------:R-:W-:Y:S02]  /*b960*/  PRMT R10, RZ, 0x7610, R10 ;  /* 0x00007610ff0a7816 */ /* 0x000fe4000000000a */
[----:B------:R-:W-:-:S02]  /*b970*/  PRMT R12, RZ, 0x7610, R12 ;  /* 0x00007610ff0c7816 */ /* 0x000fc4000000000c */
[----:B------:R-:W-:Y:S02]  /*b980*/  @P1 SEL R11, RZ, 0x1, !P3 ;  /* 0x00000001ff0b1807 */ /* 0x000fe40005800000 */
[----:B------:R-:W-:Y:S02]  /*b990*/  @P2 SEL R14, RZ, 0x1, !P4 ;  /* 0x00000001ff0e2807 */ /* 0x000fe40006000000 */
[----:B------:R-:W-:Y:S02]  /*b9a0*/  @P0 SEL R18, RZ, 0x1, !P5 ;  /* 0x00000001ff120807 */ /* 0x000fe40006800000 */
[----:B------:R-:W-:Y:S02]  /*b9b0*/  PRMT R13, R8, 0x7610, R13 ;  /* 0x00007610080d7816 */ /* 0x000fe4000000000d */
[C---:B------:R-:W-:Y:S02]  /*b9c0*/  @P0 PRMT R20, R19.reuse, 0x7632, R20 ;  /* 0x0000763213140816 */ /* 0x040fe40000000014 */
[----:B------:R-:W-:-:S02]  /*b9d0*/  @P0 PRMT R21, R19, 0x7610, R21 ;  /* 0x0000761013150816 */ /* 0x000fc40000000015 */
[----:B------:R-:W-:Y:S02]  /*b9e0*/  @P1 PRMT R9, R11, 0x7610, R9 ;  /* 0x000076100b091816 */ /* 0x000fe40000000009 */
[----:B------:R-:W-:Y:S02]  /*b9f0*/  @P2 PRMT R10, R14, 0x7610, R10 ;  /* 0x000076100e0a2816 */ /* 0x000fe4000000000a */
[----:B------:R-:W-:Y:S02]  /*ba00*/  @P0 PRMT R12, R18, 0x7610, R12 ;  /* 0x00007610120c0816 */ /* 0x000fe4000000000c */
[----:B------:R-:W-:-:S07]  /*ba10*/  @P0 PRMT R13, R8, 0x7610, R13 ;  /* 0x00007610080d0816 */ /* 0x000fce000000000d */
.L_x_4322:
[----:B------:R-:W-:Y:S05]  /*ba20*/  BSYNC B0 ;  /* 0x0000000000007941 */ /* 0x000fea0003800000 */
.L_x_4321:
[----:B------:R-:W0:Y:S01]  /*ba30*/  I2F.S8 R5, R5 ;  /* 0x0000000500057306 */ /* 0x000e220000001400 */
[----:B------:R-:W-:Y:S02]  /*ba40*/  LOP3.LUT P2, RZ, R7, 0xff, RZ, 0xc0, !PT ;  /* 0x000000ff07ff7812 */ /* 0x000fe4000784c0ff */
[----:B------:R-:W-:Y:S02]  /*ba50*/  LOP3.LUT P3, RZ, R25, 0xff, RZ, 0xc0, !PT ;  /* 0x000000ff19ff7812 */ /* 0x000fe4000786c0ff */
[----:B------:R-:W-:Y:S02]  /*ba60*/  LOP3.LUT P4, RZ, R6, 0xff, RZ, 0xc0, !PT ;  /* 0x000000ff06ff7812 */ /* 0x000fe4000788c0ff */
[----:B------:R-:W-:Y:S01]  /*ba70*/  LOP3.LUT P0, RZ, R24, 0xff, RZ, 0xc0, !PT ;  /* 0x000000ff18ff7812 */ /* 0x000fe2000780c0ff */
[----:B------:R-:W1:Y:S01]  /*ba80*/  I2F.S8 R21, R21 ;  /* 0x0000001500157306 */ /* 0x000e620000001400 */
[----:B------:R-:W-:Y:S02]  /*ba90*/  PRMT R25, RZ, 0x7610, R25 ;  /* 0x00007610ff197816 */ /* 0x000fe40000000019 */
[----:B------:R-:W-:-:S02]  /*baa0*/  PRMT R6, RZ, 0x7610, R6 ;  /* 0x00007610ff067816 */ /* 0x000fc40000000006 */
[----:B------:R-:W-:-:S03]  /*bab0*/  PRMT R18, RZ, 0x7610, R18 ;  /* 0x00007610ff127816 */ /* 0x000fc60000000012 */
[----:B------:R-:W2:Y:S08]  /*bac0*/  I2F.S8 R4, R4 ;  /* 0x0000000400047306 */ /* 0x000eb00000001400 */
[----:B------:R-:W3:Y:S08]  /*bad0*/  I2F.S8 R20, R20 ;  /* 0x0000001400147306 */ /* 0x000ef00000001400 */
[----:B0-----:R-:W0:Y:S08]  /*bae0*/  F2F.BF16.F32 R5, R5 ;  /* 0x0000000500057304 */ /* 0x001e300000202000 */
[----:B-1----:R-:W-:Y:S08]  /*baf0*/  F2F.BF16.F32 R21, R21 ;  /* 0x0000001500157304 */ /* 0x002ff00000202000 */
[----:B--2---:R-:W1:Y:S08]  /*bb00*/  F2F.BF16.F32 R4, R4 ;  /* 0x0000000400047304 */ /* 0x004e700000202000 */
[----:B---3--:R-:W2:Y:S08]  /*bb10*/  F2F.BF16.F32 R20, R20 ;  /* 0x0000001400147304 */ /* 0x008eb00000202000 */
[----:B------:R0:W-:Y:S08]  /*bb20*/  I2F.S8 R11, R0 ;  /* 0x00000000000b7306 */ /* 0x0001f00000001400 */
[----:B------:R3:W4:Y:S01]  /*bb30*/  I2F.S8 R8, R3 ;  /* 0x0000000300087306 */ /* 0x0007220000001400 */
[----:B0-----:R-:W-:-:S02]  /*bb40*/  @P2 IMAD.U32 R0, R5, 0x10000, RZ ;  /* 0x0001000005002824 */ /* 0x001fc400078e00ff */
[----:B-1----:R-:W-:Y:S02]  /*bb50*/  @P4 IMAD.U32 R5, R4, 0x10000, RZ ;  /* 0x0001000004054824 */ /* 0x002fe400078e00ff */
[----:B--2---:R-:W-:Y:S01]  /*bb60*/  @P0 IMAD.U32 R4, R20, 0x10000, RZ ;  /* 0x0001000014040824 */ /* 0x004fe200078e00ff */
[----:B------:R-:W-:Y:S01]  /*bb70*/  @P2 FSETP.NEU.FTZ.AND P1, PT, R0, RZ, PT ;  /* 0x000000ff0000220b */ /* 0x000fe20003f3d000 */
[----:B------:R-:W-:Y:S01]  /*bb80*/  @P3 IMAD.U32 R0, R21, 0x10000, RZ ;  /* 0x0001000015003824 */ /* 0x000fe200078e00ff */
[----:B------:R-:W0:Y:S01]  /*bb90*/  I2F.S8 R16, R16 ;  /* 0x0000001000107306 */ /* 0x000e220000001400 */
[----:B---3--:R-:W-:Y:S02]  /*bba0*/  PRMT R3, RZ, 0x7610, R3 ;  /* 0x00007610ff037816 */ /* 0x008fe40000000003 */
[----:B------:R-:W-:Y:S02]  /*bbb0*/  @P2 SEL R3, RZ, 0x1, !P1 ;  /* 0x00000001ff032807 */ /* 0x000fe40004800000 */
[----:B------:R-:W-:-:S02]  /*bbc0*/  @P3 FSETP.NEU.FTZ.AND P1, PT, R0, RZ, PT ;  /* 0x000000ff0000320b */ /* 0x000fc40003f3d000 */
[----:B------:R-:W-:Y:S01]  /*bbd0*/  @P4 FSETP.NEU.FTZ.AND P2, PT, R5, RZ, PT ;  /* 0x000000ff0500420b */ /* 0x000fe20003f5d000 */
[----:B----4-:R-:W1:Y:S01]  /*bbe0*/  F2F.BF16.F32 R8, R8 ;  /* 0x0000000800087304 */ /* 0x010e620000202000 */
[----:B------:R-:W-:Y:S02]  /*bbf0*/  PRMT R0, RZ, 0x7610, R0 ;  /* 0x00007610ff007816 */ /* 0x000fe40000000000 */
[----:B------:R-:W-:Y:S02]  /*bc00*/  PRMT R5, R3, 0x9910, RZ ;  /* 0x0000991003057816 */ /* 0x000fe400000000ff */
[----:B------:R-:W-:Y:S02]  /*bc10*/  @P3 SEL R0, RZ, 0x1, !P1 ;  /* 0x00000001ff003807 */ /* 0x000fe40004800000 */
[----:B------:R-:W-:Y:S01]  /*bc20*/  PRMT R3, RZ, 0x7610, R3 ;  /* 0x00007610ff037816 */ /* 0x000fe20000000003 */
[----:B------:R-:W2:Y:S01]  /*bc30*/  I2F.S8 R15, R15 ;  /* 0x0000000f000f7306 */ /* 0x000ea20000001400 */
[----:B------:R-:W-:-:S02]  /*bc40*/  @P4 SEL R3, RZ, 0x1, !P2 ;  /* 0x00000001ff034807 */ /* 0x000fc40005000000 */
[----:B------:R-:W-:Y:S02]  /*bc50*/  @P0 FSETP.NEU.FTZ.AND P2, PT, R4, RZ, PT ;  /* 0x000000ff0400020b */ /* 0x000fe40003f5d000 */
[----:B------:R-:W-:Y:S02]  /*bc60*/  PRMT R4, R0, 0x9910, RZ ;  /* 0x0000991000047816 */ /* 0x000fe400000000ff */
[----:B------:R-:W-:Y:S01]  /*bc70*/  ISETP.NE.AND P1, PT, R5, RZ, PT ;  /* 0x000000ff0500720c */ /* 0x000fe20003f25270 */
[----:B0-----:R-:W0:Y:S01]  /*bc80*/  F2F.BF16.F32 R16, R16 ;  /* 0x0000001000107304 */ /* 0x001e220000202000 */
[----:B------:R-:W-:Y:S01]  /*bc90*/  PRMT R5, R3, 0x9910, RZ ;  /* 0x0000991003057816 */ /* 0x000fe200000000ff */
[----:B------:R-:W-:Y:S01]  /*bca0*/  IMAD.MOV.U32 R3, RZ, RZ, R4 ;  /* 0x000000ffff037224 */ /* 0x000fe200078e0004 */
[----:B------:R-:W-:Y:S02]  /*bcb0*/  PRMT R0, RZ, 0x7610, R0 ;  /* 0x00007610ff007816 */ /* 0x000fe40000000000 */
[----:B------:R-:W-:-:S02]  /*bcc0*/  MOV R4, R5 ;  /* 0x0000000500047202 */ /* 0x000fc40000000f00 */
[----:B------:R-:W-:Y:S01]  /*bcd0*/  ISETP.NE.AND P5, PT, R3, RZ, PT ;  /* 0x000000ff0300720c */ /* 0x000fe20003fa5270 */
[----:B------:R-:W3:Y:S01]  /*bce0*/  F2F.BF16.F32 R11, R11 ;  /* 0x0000000b000b7304 */ /* 0x000ee20000202000 */
[----:B------:R-:W-:Y:S02]  /*bcf0*/  @P0 SEL R0, RZ, 0x1, !P2 ;  /* 0x00000001ff000807 */ /* 0x000fe40005000000 */
[----:B------:R-:W-:Y:S02]  /*bd00*/  ISETP.NE.AND P6, PT, R4, RZ, PT ;  /* 0x000000ff0400720c */ /* 0x000fe40003fc5270 */
[----:B------:R-:W-:Y:S01]  /*bd10*/  PRMT R3, R0, 0x9910, RZ ;  /* 0x0000991000037816 */ /* 0x000fe200000000ff */
[----:B-1----:R-:W-:Y:S02]  /*bd20*/  @P1 IMAD.U32 R0, R8, 0x10000, RZ ;  /* 0x0001000008001824 */ /* 0x002fe400078e00ff */
[----:B--2---:R-:W1:Y:S01]  /*bd30*/  F2F.BF16.F32 R15, R15 ;  /* 0x0000000f000f7304 */ /* 0x004e620000202000 */
[----:B------:R-:W-:-:S02]  /*bd40*/  ISETP.NE.AND P0, PT, R3, RZ, PT ;  /* 0x000000ff0300720c */ /* 0x000fc40003f05270 */
[----:B------:R-:W-:Y:S01]  /*bd50*/  @P1 FSETP.NEU.FTZ.AND P2, PT, R0, RZ, PT ;  /* 0x000000ff0000120b */ /* 0x000fe20003f5d000 */
[----:B0-----:R-:W-:Y:S01]  /*bd60*/  @P5 IMAD.U32 R0, R16, 0x10000, RZ ;  /* 0x0001000010005824 */ /* 0x001fe200078e00ff */
[----:B------:R-:W-:Y:S02]  /*bd70*/  PRMT R3, RZ, 0x7610, R3 ;  /* 0x00007610ff037816 */ /* 0x000fe40000000003 */
[----:B------:R-:W-:Y:S01]  /*bd80*/  @P1 SEL R3, RZ, 0x1, !P2 ;  /* 0x00000001ff031807 */ /* 0x000fe20005000000 */
[----:B------:R-:W0:Y:S01]  /*bd90*/  I2F.S8 R9, R9 ;  /* 0x0000000900097306 */ /* 0x000e220000001400 */
[----:B------:R-:W-:Y:S01]  /*bda0*/  @P5 FSETP.NEU.FTZ.AND P3, PT, R0, RZ, PT ;  /* 0x000000ff0000520b */ /* 0x000fe20003f7d000 */
[----:B---3--:R-:W-:Y:S01]  /*bdb0*/  @P6 IMAD.U32 R4, R11, 0x10000, RZ ;  /* 0x000100000b046824 */ /* 0x008fe200078e00ff */
[----:B------:R-:W-:Y:S02]  /*bdc0*/  PRMT R0, RZ, 0x7610, R0 ;  /* 0x00007610ff007816 */ /* 0x000fe40000000000 */
[----:B------:R-:W-:-:S02]  /*bdd0*/  @P5 SEL R0, RZ, 0x1, !P3 ;  /* 0x00000001ff005807 */ /* 0x000fc40005800000 */
[----:B------:R-:W-:Y:S01]  /*bde0*/  @P6 FSETP.NEU.FTZ.AND P4, PT, R4, RZ, PT ;  /* 0x000000ff0400620b */ /* 0x000fe20003f9d000 */
[----:B------:R-:W2:Y:S01]  /*bdf0*/  I2F.S8 R13, R13 ;  /* 0x0000000d000d7306 */ /* 0x000ea20000001400 */
[----:B------:R-:W-:Y:S01]  /*be00*/  PRMT R5, R3, 0x9910, RZ ;  /* 0x0000991003057816 */ /* 0x000fe200000000ff */
[----:B-1----:R-:W-:Y:S01]  /*be10*/  @P0 IMAD.U32 R3, R15, 0x10000, RZ ;  /* 0x000100000f030824 */ /* 0x002fe200078e00ff */
[----:B------:R-:W-:Y:S02]  /*be20*/  PRMT R0, R0, 0x9910, RZ ;  /* 0x0000991000007816 */ /* 0x000fe400000000ff */
[----:B------:R-:W-:Y:S02]  /*be30*/  PRMT R4, RZ, 0x7610, R4 ;  /* 0x00007610ff047816 */ /* 0x000fe40000000004 */
[----:B------:R-:W-:Y:S01]  /*be40*/  @P6 SEL R4, RZ, 0x1, !P4 ;  /* 0x00000001ff046807 */ /* 0x000fe20006000000 */
[----:B------:R-:W-:Y:S01]  /*be50*/  I2F.S8 R10, R10 ;  /* 0x0000000a000a7306 */ /* 0x000fe20000001400 */
[----:B------:R-:W-:Y:S01]  /*be60*/  @P0 FSETP.NEU.FTZ.AND P4, PT, R3, RZ, PT ;  /* 0x000000ff0300020b */ /* 0x000fe20003f9d000 */
[----:B------:R-:W-:Y:S01]  /*be70*/  IMAD.MOV.U32 R3, RZ, RZ, R0 ;  /* 0x000000ffff037224 */ /* 0x000fe200078e0000 */
[----:B------:R-:W-:-:S02]  /*be80*/  PRMT R4, R4, 0x9910, RZ ;  /* 0x0000991004047816 */ /* 0x000fc400000000ff */
[----:B------:R-:W-:Y:S02]  /*be90*/  ISETP.NE.AND P3, PT, R5, RZ, PT ;  /* 0x000000ff0500720c */ /* 0x000fe40003f65270 */
[----:B------:R-:W-:Y:S01]  /*bea0*/  ISETP.NE.AND P2, PT, R3, RZ, PT ;  /* 0x000000ff0300720c */ /* 0x000fe20003f45270 */
[----:B0-----:R-:W0:Y:S01]  /*beb0*/  F2F.BF16.F32 R9, R9 ;  /* 0x0000000900097304 */ /* 0x001e220000202000 */
[----:B------:R-:W-:Y:S02]  /*bec0*/  ISETP.NE.AND P1, PT, R4, RZ, PT ;  /* 0x000000ff0400720c */ /* 0x000fe40003f25270 */
[----:B------:R-:W-:Y:S02]  /*bed0*/  PRMT R0, RZ, 0x7610, R0 ;  /* 0x00007610ff007816 */ /* 0x000fe40000000000 */
[----:B------:R-:W-:-:S03]  /*bee0*/  @P0 SEL R0, RZ, 0x1, !P4 ;  /* 0x00000001ff000807 */ /* 0x000fc60006000000 */
[----:B--2---:R-:W1:Y:S01]  /*bef0*/  F2F.BF16.F32 R13, R13 ;  /* 0x0000000d000d7304 */ /* 0x004e620000202000 */
[----:B------:R-:W-:-:S04]  /*bf00*/  PRMT R5, R0, 0x9910, RZ ;  /* 0x0000991000057816 */ /* 0x000fc800000000ff */
[----:B------:R-:W-:Y:S01]  /*bf10*/  ISETP.NE.AND P6, PT, R5, RZ, PT ;  /* 0x000000ff0500720c */ /* 0x000fe20003fc5270 */
[----:B0-----:R-:W-:Y:S02]  /*bf20*/  @P3 IMAD.U32 R0, R9, 0x10000, RZ ;  /* 0x0001000009003824 */ /* 0x001fe400078e00ff */
[----:B------:R-:W0:Y:S03]  /*bf30*/  F2F.BF16.F32 R10, R10 ;  /* 0x0000000a000a7304 */ /* 0x000e260000202000 */
[----:B------:R-:W-:Y:S01]  /*bf40*/  @P3 FSETP.NEU.FTZ.AND P0, PT, R0, RZ, PT ;  /* 0x000000ff0000320b */ /* 0x000fe20003f1d000 */
[----:B-1----:R-:W-:-:S03]  /*bf50*/  @P2 IMAD.U32 R3, R13, 0x10000, RZ ;  /* 0x000100000d032824 */ /* 0x002fc600078e00ff */
[----:B------:R-:W-:Y:S02]  /*bf60*/  @P3 SEL R0, RZ, 0x1, !P0 ;  /* 0x00000001ff003807 */ /* 0x000fe40004000000 */
[----:B------:R-:W-:Y:S02]  /*bf70*/  @P2 FSETP.NEU.FTZ.AND P4, PT, R3, RZ, PT ;  /* 0x000000ff0300220b */ /* 0x000fe40003f9d000 */
[----:B------:R-:W-:Y:S01]  /*bf80*/  @P3 PRMT R25, R0, 0x7610, R25 ;  /* 0x0000761000193816 */ /* 0x000fe20000000019 */
[----:B0-----:R-:W-:Y:S01]  /*bf90*/  @P1 IMAD.U32 R4, R10, 0x10000, RZ ;  /* 0x000100000a041824 */ /* 0x001fe200078e00ff */
[----:B------:R-:W-:Y:S02]  /*bfa0*/  @P2 SEL R3, RZ, 0x1, !P4 ;  /* 0x00000001ff032807 */ /* 0x000fe40006000000 */
[----:B------:R-:W-:Y:S02]  /*bfb0*/  PRMT R0, RZ, 0x7610, R0 ;  /* 0x00007610ff007816 */ /* 0x000fe40000000000 */
[----:B------:R-:W-:-:S02]  /*bfc0*/  @P1 FSETP.NEU.FTZ.AND P5, PT, R4, RZ, PT ;  /* 0x000000ff0400120b */ /* 0x000fc40003fbd000 */
[----:B------:R-:W-:Y:S02]  /*bfd0*/  @P2 PRMT R6, R3, 0x7610, R6 ;  /* 0x0000761003062816 */ /* 0x000fe40000000006 */
[----:B------:R-:W-:-:S04]  /*bfe0*/  @P1 SEL R4, RZ, 0x1, !P5 ;  /* 0x00000001ff041807 */ /* 0x000fc80006800000 */
[----:B------:R-:W-:Y:S01]  /*bff0*/  @P1 PRMT R18, R4, 0x7610, R18 ;  /* 0x0000761004121816 */ /* 0x000fe20000000012 */
[----:B------:R-:W-:Y:S06]  /*c000*/  @!P6 BRA `(.L_x_4290) ;  /* 0x000000380090e947 */ /* 0x000fec0003800000 */
[----:B------:R-:W0:Y:S08]  /*c010*/  I2F.S8 R12, R12 ;  /* 0x0000000c000c7306 */ /* 0x000e300000001400 */
[----:B0-----:R-:W0:Y:S02]  /*c020*/  F2F.BF16.F32 R0, R12 ;  /* 0x0000000c00007304 */ /* 0x001e240000202000 */
[----:B0-----:R-:W-:-:S04]  /*c030*/  SHF.L.U32 R0, R0, 0x10, RZ ;  /* 0x0000001000007819 */ /* 0x001fc800000006ff */
[----:B------:R-:W-:-:S04]  /*c040*/  FSETP.NEU.FTZ.AND P0, PT, R0, RZ, PT ;  /* 0x000000ff0000720b */ /* 0x000fc80003f1d000 */
[----:B------:R-:W-:Y:S01]  /*c050*/  SEL R0, RZ, 0x1, !P0 ;  /* 0x00000001ff007807 */ /* 0x000fe20004000000 */
[----:B------:R-:W-:Y:S08]  /*c060*/  BRA `(.L_x_4290) ;  /* 0x0000003800787947 */ /* 0x000ff00003800000 */
.L_x_4307:
[----:B------:R-:W-:Y:S01]  /*c070*/  ISETP.GE.U32.AND P0, PT, R3, R14, PT ;  /* 0x0000000e0300720c */ /* 0x000fe20003f06070 */
[----:B------:R-:W-:Y:S01]  /*c080*/  BSSY B0, `(.L_x_4323) ;  /* 0x00000b2000007945 */ /* 0x000fe20003800000 */
[C---:B------:R-:W-:Y:S02]  /*c090*/  PRMT R21, R12.reuse, 0x7610, R21 ;  /* 0x000076100c157816 */ /* 0x040fe40000000015 */
[C---:B------:R-:W-:Y:S02]  /*c0a0*/  PRMT R24, R12.reuse, 0x7610, R24 ;  /* 0x000076100c187816 */ /* 0x040fe40000000018 */
[----:B------:R-:W-:Y:S02]  /*c0b0*/  PRMT R25, R12, 0x7610, R25 ;  /* 0x000076100c197816 */ /* 0x000fe40000000019 */
        /* <DEDUP_REMOVED lines=31> */
.L_x_4325:
        /* <DEDUP_REMOVED lines=25> */
[----:B------:R-:W-:-:S02]  /*c440*/  PRMT R10, RZ, 0x7610, R10 ;  /* 0x00007610ff0a7816 */ /* 0x000fc4000000000a */
[----:B------:R-:W-:Y:S02]  /*c450*/  PRMT R9, RZ, 0x7610, R9 ;  /* 0x00007610ff097816 */ /* 0x000fe40000000009 */
[----:B------:R-:W-:Y:S02]  /*c460*/  PRMT R30, R30, 0x5410, RZ ;  /* 0x000054101e1e7816 */ /* 0x000fe400000000ff */
[C---:B--2---:R-:W-:Y:S02]  /*c470*/  PRMT R32, R36.reuse, 0x7610, R32 ;  /* 0x0000761024207816 */ /* 0x044fe40000000020 */
[----:B------:R-:W-:Y:S02]  /*c480*/  PRMT R33, R36, 0x7632, R33 ;  /* 0x0000763224217816 */ /* 0x000fe40000000021 */
[C---:B------:R-:W-:Y:S01]  /*c490*/  PRMT R36, R37.reuse, 0x7610, R36 ;  /* 0x0000761025247816 */ /* 0x040fe20000000024 */
[----:B------:R-:W-:Y:S01]  /*c4a0*/  @P4 IMAD.U32 R0, R32, 0x10000, RZ ;  /* 0x0001000020004824 */ /* 0x000fe200078e00ff */
[----:B------:R-:W-:Y:S01]  /*c4b0*/  PRMT R37, R37, 0x7632, R37 ;  /* 0x0000763225257816 */ /* 0x000fe20000000025 */
[----:B------:R-:W-:-:S02]  /*c4c0*/  @P5 IMAD.U32 R3, R33, 0x10000, RZ ;  /* 0x0001000021035824 */ /* 0x000fc400078e00ff */
[----:B------:R-:W-:Y:S01]  /*c4d0*/  @P2 IMAD.U32 R7, R36, 0x10000, RZ ;  /* 0x0001000024072824 */ /* 0x000fe200078e00ff */
[----:B------:R-:W-:Y:S02]  /*c4e0*/  @P4 FSETP.NEU.FTZ.AND P0, PT, R0, RZ, PT ;  /* 0x000000ff0000420b */ /* 0x000fe40003f1d000 */
[C---:B------:R-:W-:Y:S02]  /*c4f0*/  @P5 FSETP.NEU.FTZ.AND P6, PT, R3.reuse, RZ, PT ;  /* 0x000000ff0300520b */ /* 0x040fe40003fdd000 */
[----:B------:R-:W-:Y:S02]  /*c500*/  @P4 SEL R0, RZ, 0x1, !P0 ;  /* 0x00000001ff004807 */ /* 0x000fe40004000000 */
[----:B------:R-:W-:Y:S02]  /*c510*/  LOP3.LUT P0, RZ, R28, 0xff, RZ, 0xc0, !PT ;  /* 0x000000ff1cff7812 */ /* 0x000fe4000780c0ff */
[----:B------:R-:W-:Y:S02]  /*c520*/  @P4 PRMT R10, R0, 0x7610, R10 ;  /* 0x00007610000a4816 */ /* 0x000fe4000000000a */
[----:B------:R-:W-:-:S02]  /*c530*/  PRMT R3, R3, 0x5410, RZ ;  /* 0x0000541003037816 */ /* 0x000fc400000000ff */
[----:B------:R-:W-:Y:S02]  /*c540*/  @P5 SEL R0, RZ, 0x1, !P6 ;  /* 0x00000001ff005807 */ /* 0x000fe40007000000 */
[----:B------:R-:W-:Y:S01]  /*c550*/  LOP3.LUT P4, RZ, R6, 0xff, RZ, 0xc0, !PT ;  /* 0x000000ff06ff7812 */ /* 0x000fe2000788c0ff */
[----:B------:R-:W-:Y:S01]  /*c560*/  @P3 IMAD.U32 R6, R37, 0x10000, RZ ;  /* 0x0001000025063824 */ /* 0x000fe200078e00ff */
[----:B------:R-:W-:Y:S02]  /*c570*/  @P2 FSETP.NEU.FTZ.AND P6, PT, R7, RZ, PT ;  /* 0x000000ff0700220b */ /* 0x000fe40003fdd000 */
[----:B---3--:R-:W-:Y:S02]  /*c580*/  PRMT R34, R38, 0x7610, R34 ;  /* 0x0000761026227816 */ /* 0x008fe40000000022 */
[----:B------:R-:W-:Y:S02]  /*c590*/  @P5 PRMT R3, R3, 0x5410, R0 ;  /* 0x0000541003035816 */ /* 0x000fe40000000000 */
[----:B------:R-:W-:-:S02]  /*c5a0*/  @P2 SEL R0, RZ, 0x1, !P6 ;  /* 0x00000001ff002807 */ /* 0x000fc40007000000 */
[----:B------:R-:W-:Y:S01]  /*c5b0*/  @P3 FSETP.NEU.FTZ.AND P6, PT, R6, RZ, PT ;  /* 0x000000ff0600320b */ /* 0x000fe20003fdd000 */
[----:B------:R-:W-:Y:S01]  /*c5c0*/  @P1 IMAD.U32 R6, R34, 0x10000, RZ ;  /* 0x0001000022061824 */ /* 0x000fe200078e00ff */
[----:B------:R-:W-:Y:S02]  /*c5d0*/  PRMT R35, R38, 0x7632, R35 ;  /* 0x0000763226237816 */ /* 0x000fe40000000023 */
[----:B------:R-:W-:Y:S02]  /*c5e0*/  LOP3.LUT P5, RZ, R45, 0xff, RZ, 0xc0, !PT ;  /* 0x000000ff2dff7812 */ /* 0x000fe400078ac0ff */
[----:B------:R-:W-:Y:S02]  /*c5f0*/  @P2 PRMT R9, R0, 0x7610, R9 ;  /* 0x0000761000092816 */ /* 0x000fe40000000009 */
[----:B------:R-:W-:Y:S02]  /*c600*/  @P3 SEL R0, RZ, 0x1, !P6 ;  /* 0x00000001ff003807 */ /* 0x000fe40007000000 */
[----:B------:R-:W-:-:S02]  /*c610*/  LOP3.LUT P2, RZ, R5, 0xff, RZ, 0xc0, !PT ;  /* 0x000000ff05ff7812 */ /* 0x000fc4000784c0ff */
[----:B------:R-:W-:Y:S02]  /*c620*/  @P1 FSETP.NEU.FTZ.AND P6, PT, R6, RZ, PT ;  /* 0x000000ff0600120b */ /* 0x000fe40003fdd000 */
[----:B------:R-:W-:Y:S02]  /*c630*/  @P0 SHF.L.U32 R5, R35, 0x10, RZ ;  /* 0x0000001023050819 */ /* 0x000fe400000006ff */
[----:B------:R-:W-:Y:S02]  /*c640*/  PRMT R38, R39, 0x7610, R38 ;  /* 0x0000761027267816 */ /* 0x000fe40000000026 */
[----:B------:R-:W-:Y:S02]  /*c650*/  @P3 PRMT R30, R30, 0x5410, R0 ;  /* 0x000054101e1e3816 */ /* 0x000fe40000000000 */
[----:B------:R-:W-:Y:S02]  /*c660*/  @P1 SEL R0, RZ, 0x1, !P6 ;  /* 0x00000001ff001807 */ /* 0x000fe40007000000 */
[----:B------:R-:W-:-:S02]  /*c670*/  PRMT R7, RZ, 0x7610, R7 ;  /* 0x00007610ff077816 */ /* 0x000fc40000000007 */
[----:B------:R-:W-:Y:S01]  /*c680*/  @P0 FSETP.NEU.FTZ.AND P6, PT, R5, RZ, PT ;  /* 0x000000ff0500020b */ /* 0x000fe20003fdd000 */
[----:B------:R-:W-:Y:S01]  /*c690*/  @P4 IMAD.U32 R5, R38, 0x10000, RZ ;  /* 0x0001000026054824 */ /* 0x000fe200078e00ff */
[----:B------:R-:W-:Y:S02]  /*c6a0*/  PRMT R39, R39, 0x7632, R39 ;  /* 0x0000763227277816 */ /* 0x000fe40000000027 */
[C---:B------:R-:W-:Y:S02]  /*c6b0*/  LOP3.LUT P3, RZ, R27.reuse, 0xff, RZ, 0xc0, !PT ;  /* 0x000000ff1bff7812 */ /* 0x040fe4000786c0ff */
[----:B------:R-:W-:Y:S02]  /*c6c0*/  @P1 PRMT R7, R0, 0x7610, R7 ;  /* 0x0000761000071816 */ /* 0x000fe40000000007 */
[----:B------:R-:W-:Y:S02]  /*c6d0*/  PRMT R27, R27, 0x5410, RZ ;  /* 0x000054101b1b7816 */ /* 0x000fe400000000ff */
[----:B------:R-:W-:-:S02]  /*c6e0*/  @P0 SEL R0, RZ, 0x1, !P6 ;  /* 0x00000001ff000807 */ /* 0x000fc40007000000 */
[----:B------:R-:W-:Y:S01]  /*c6f0*/  LOP3.LUT P1, RZ, R4, 0xff, RZ, 0xc0, !PT ;  /* 0x000000ff04ff7812 */ /* 0x000fe2000782c0ff */
[----:B------:R-:W-:Y:S01]  /*c700*/  @P5 IMAD.U32 R4, R39, 0x10000, RZ ;  /* 0x0001000027045824 */ /* 0x000fe200078e00ff */
[----:B------:R-:W-:Y:S02]  /*c710*/  @P4 FSETP.NEU.FTZ.AND P6, PT, R5, RZ, PT ;  /* 0x000000ff0500420b */ /* 0x000fe40003fdd000 */
[----:B------:R-:W-:Y:S02]  /*c720*/  @P0 PRMT R27, R27, 0x5410, R0 ;  /* 0x000054101b1b0816 */ /* 0x000fe40000000000 */
[----:B------:R-:W-:Y:S02]  /*c730*/  PRMT R6, RZ, 0x7610, R6 ;  /* 0x00007610ff067816 */ /* 0x000fe40000000006 */
[----:B------:R-:W-:Y:S02]  /*c740*/  @P4 SEL R0, RZ, 0x1, !P6 ;  /* 0x00000001ff004807 */ /* 0x000fe40007000000 */
[----:B----4-:R-:W-:-:S02]  /*c750*/  PRMT R41, R24, 0x7610, R41 ;  /* 0x0000761018297816 */ /* 0x010fc40000000029 */
[----:B------:R-:W-:Y:S02]  /*c760*/  @P5 FSETP.NEU.FTZ.AND P6, PT, R4, RZ, PT ;  /* 0x000000ff0400520b */ /* 0x000fe40003fdd000 */
[----:B------:R-:W-:Y:S01]  /*c770*/  PRMT R40, R24, 0x7632, R40 ;  /* 0x0000763218287816 */ /* 0x000fe20000000028 */
[----:B------:R-:W-:Y:S01]  /*c780*/  @P2 IMAD.U32 R5, R41, 0x10000, RZ ;  /* 0x0001000029052824 */ /* 0x000fe200078e00ff */
[C---:B------:R-:W-:Y:S02]  /*c790*/  @P4 PRMT R6, R0.reuse, 0x7610, R6 ;  /* 0x0000761000064816 */ /* 0x040fe40000000006 */
[----:B------:R-:W-:Y:S01]  /*c7a0*/  PRMT R0, R0, 0x5410, RZ ;  /* 0x0000541000007816 */ /* 0x000fe200000000ff */
[----:B------:R-:W-:Y:S01]  /*c7b0*/  @P3 IMAD.U32 R12, R40, 0x10000, RZ ;  /* 0x00010000280c3824 */ /* 0x000fe200078e00ff */
[----:B------:R-:W-:Y:S02]  /*c7c0*/  @P5 SEL R4, RZ, 0x1, !P6 ;  /* 0x00000001ff045807 */ /* 0x000fe40007000000 */
[----:B------:R-:W-:-:S02]  /*c7d0*/  LOP3.LUT P0, RZ, R31, 0xff, RZ, 0xc0, !PT ;  /* 0x000000ff1fff7812 */ /* 0x000fc4000780c0ff */
[----:B------:R-:W-:Y:S02]  /*c7e0*/  PRMT R43, R25, 0x7610, R43 ;  /* 0x00007610192b7816 */ /* 0x000fe4000000002b */
[----:B------:R-:W-:Y:S02]  /*c7f0*/  @P5 PRMT R0, R0, 0x5410, R4 ;  /* 0x0000541000005816 */ /* 0x000fe40000000004 */
[----:B------:R-:W-:Y:S02]  /*c800*/  @P2 FSETP.NEU.FTZ.AND P5, PT, R5, RZ, PT ;  /* 0x000000ff0500220b */ /* 0x000fe40003fbd000 */
[----:B------:R-:W-:Y:S01]  /*c810*/  LOP3.LUT P4, RZ, R13, 0xff, RZ, 0xc0, !PT ;  /* 0x000000ff0dff7812 */ /* 0x000fe2000788c0ff */
[----:B------:R-:W-:Y:S01]  /*c820*/  @P1 IMAD.U32 R13, R43, 0x10000, RZ ;  /* 0x000100002b0d1824 */ /* 0x000fe200078e00ff */
[----:B------:R-:W-:Y:S02]  /*c830*/  @P3 FSETP.NEU.FTZ.AND P6, PT, R12, RZ, PT ;  /* 0x000000ff0c00320b */ /* 0x000fe40003fdd000 */
[----:B------:R-:W-:-:S02]  /*c840*/  PRMT R5, RZ, 0x7610, R5 ;  /* 0x00007610ff057816 */ /* 0x000fc40000000005 */
[----:B------:R-:W-:Y:S02]  /*c850*/  @P2 SEL R4, RZ, 0x1, !P5 ;  /* 0x00000001ff042807 */ /* 0x000fe40006800000 */
[----:B------:R-:W-:Y:S02]  /*c860*/  PRMT R44, R25, 0x7632, R44 ;  /* 0x00007632192c7816 */ /* 0x000fe4000000002c */
[----:B------:R-:W-:Y:S02]  /*c870*/  @P3 SEL R12, RZ, 0x1, !P6 ;  /* 0x00000001ff0c3807 */ /* 0x000fe40007000000 */
[----:B------:R-:W-:Y:S02]  /*c880*/  @P1 FSETP.NEU.FTZ.AND P6, PT, R13, RZ, PT ;  /* 0x000000ff0d00120b */ /* 0x000fe40003fdd000 */
[----:B------:R-:W-:Y:S02]  /*c890*/  @P2 PRMT R5, R4, 0x7610, R5 ;  /* 0x0000761004052816 */ /* 0x000fe40000000005 */
[----:B------:R-:W-:-:S02]  /*c8a0*/  LOP3.LUT P5, RZ, R29, 0xff, RZ, 0xc0, !PT ;  /* 0x000000ff1dff7812 */ /* 0x000fc400078ac0ff */
[----:B------:R-:W-:Y:S01]  /*c8b0*/  LOP3.LUT P2, RZ, R15, 0xff, RZ, 0xc0, !PT ;  /* 0x000000ff0fff7812 */ /* 0x000fe2000784c0ff */
[----:B------:R-:W-:Y:S01]  /*c8c0*/  @P0 IMAD.U32 R15, R44, 0x10000, RZ ;  /* 0x000100002c0f0824 */ /* 0x000fe200078e00ff */
[----:B------:R-:W-:Y:S02]  /*c8d0*/  PRMT R25, RZ, 0x7610, R25 ;  /* 0x00007610ff197816 */ /* 0x000fe40000000019 */
[----:B------:R-:W-:Y:S02]  /*c8e0*/  PRMT R4, RZ, 0x7610, R4 ;  /* 0x00007610ff047816 */ /* 0x000fe40000000004 */
[----:B------:R-:W-:Y:S02]  /*c8f0*/  @P1 SEL R13, RZ, 0x1, !P6 ;  /* 0x00000001ff0d1807 */ /* 0x000fe40007000000 */
[----:B------:R-:W-:Y:S02]  /*c900*/  @P3 PRMT R25, R12, 0x7610, R25 ;  /* 0x000076100c193816 */ /* 0x000fe40000000019 */
[----:B------:R-:W-:-:S02]  /*c910*/  LOP3.LUT P3, RZ, R26, 0xff, RZ, 0xc0, !PT ;  /* 0x000000ff1aff7812 */ /* 0x000fc4000786c0ff */
[----:B------:R-:W-:Y:S02]  /*c920*/  @P0 FSETP.NEU.FTZ.AND P6, PT, R15, RZ, PT ;  /* 0x000000ff0f00020b */ /* 0x000fe40003fdd000 */
[----:B------:R-:W-:Y:S01]  /*c930*/  @P1 PRMT R4, R13, 0x7610, R4 ;  /* 0x000076100d041816 */ /* 0x000fe20000000004 */
[----:B------:R-:W-:Y:S01]  /*c940*/  IMAD R13, R8, 0x3, R11 ;  /* 0x00000003080d7824 */ /* 0x000fe200078e020b */
[C---:B-----5:R-:W-:Y:S02]  /*c950*/  PRMT R0, R20.reuse, 0x7632, R0 ;  /* 0x0000763214007816 */ /* 0x060fe40000000000 */
[----:B------:R-:W-:Y:S02]  /*c960*/  PRMT R24, RZ, 0x7610, R24 ;  /* 0x00007610ff187816 */ /* 0x000fe40000000018 */
[----:B------:R-:W-:Y:S02]  /*c970*/  @P0 SEL R12, RZ, 0x1, !P6 ;  /* 0x00000001ff0c0807 */ /* 0x000fe40007000000 */
[----:B------:R-:W-:-:S02]  /*c980*/  PRMT R3, R20, 0x7610, R3 ;  /* 0x0000761014037816 */ /* 0x000fc40000000003 */
[----:B-1----:R-:W-:Y:S02]  /*c990*/  ISETP.GE.U32.AND P1, PT, R13, R14, PT ;  /* 0x0000000e0d00720c */ /* 0x002fe40003f26070 */
[----:B------:R-:W-:Y:S02]  /*c9a0*/  @P5 SHF.L.U32 R13, R0, 0x10, RZ ;  /* 0x00000010000d5819 */ /* 0x000fe400000006ff */
[----:B------:R-:W-:Y:S02]  /*c9b0*/  PRMT R20, R21, 0x7632, R20 ;  /* 0x0000763215147816 */ /* 0x000fe40000000014 */
[----:B------:R-:W-:Y:S01]  /*c9c0*/  @P0 PRMT R24, R12, 0x7610, R24 ;  /* 0x000076100c180816 */ /* 0x000fe20000000018 */
[----:B------:R-:W-:Y:S01]  /*c9d0*/  @P4 IMAD.U32 R12, R3, 0x10000, RZ ;  /* 0x00010000030c4824 */ /* 0x000fe200078e00ff */
[----:B------:R-:W-:Y:S02]  /*c9e0*/  PRMT R16, R21, 0x7610, R16 ;  /* 0x0000761015107816 */ /* 0x000fe40000000010 */
[----:B------:R-:W-:Y:S01]  /*c9f0*/  @P5 FSETP.NEU.FTZ.AND P0, PT, R13, RZ, PT ;  /* 0x000000ff0d00520b */ /* 0x000fe20003f1d000 */
[----:B------:R-:W-:Y:S01]  /*ca00*/  @P3 IMAD.U32 R13, R20, 0x10000, RZ ;  /* 0x00010000140d3824 */ /* 0x000fe200078e00ff */
[----:B------:R-:W-:Y:S01]  /*ca10*/  @P4 FSETP.NEU.FTZ.AND P6, PT, R12, RZ, PT ;  /* 0x000000ff0c00420b */ /* 0x000fe20003fdd000 */
[----:B------:R-:W-:Y:S01]  /*ca20*/  @P2 IMAD.U32 R12, R16, 0x10000, RZ ;  /* 0x00010000100c2824 */ /* 0x000fe200078e00ff */
[----:B------:R-:W-:-:S02]  /*ca30*/  @P5 SEL R28, RZ, 0x1, !P0 ;  /* 0x00000001ff1c5807 */ /* 0x000fc40004000000 */
[----:B------:R-:W-:Y:S02]  /*ca40*/  @P3 FSETP.NEU.FTZ.AND P0, PT, R13, RZ, PT ;  /* 0x000000ff0d00320b */ /* 0x000fe40003f1d000 */
[----:B------:R-:W-:Y:S02]  /*ca50*/  @P4 SEL R26, RZ, 0x1, !P6 ;  /* 0x00000001ff1a4807 */ /* 0x000fe40007000000 */
[----:B------:R-:W-:Y:S02]  /*ca60*/  @P2 FSETP.NEU.FTZ.AND P6, PT, R12, RZ, PT ;  /* 0x000000ff0c00220b */ /* 0x000fe40003fdd000 */
[----:B------:R-:W-:Y:S02]  /*ca70*/  PRMT R21, RZ, 0x7610, R21 ;  /* 0x00007610ff157816 */ /* 0x000fe40000000015 */
[----:B------:R-:W-:Y:S02]  /*ca80*/  PRMT R12, RZ, 0x7610, R12 ;  /* 0x00007610ff0c7816 */ /* 0x000fe4000000000c */
[----:B------:R-:W-:-:S02]  /*ca90*/  @P3 SEL R31, RZ, 0x1, !P0 ;  /* 0x00000001ff1f3807 */ /* 0x000fc40004000000 */
[----:B------:R-:W-:Y:S02]  /*caa0*/  PRMT R13, RZ, 0x7610, R13 ;  /* 0x00007610ff0d7816 */ /* 0x000fe4000000000d */
[----:B------:R-:W-:Y:S02]  /*cab0*/  PRMT R15, RZ, 0x7610, R15 ;  /* 0x00007610ff0f7816 */ /* 0x000fe4000000000f */
[----:B------:R-:W-:Y:S02]  /*cac0*/  @P2 SEL R29, RZ, 0x1, !P6 ;  /* 0x00000001ff1d2807 */ /* 0x000fe40007000000 */
        /* <DEDUP_REMOVED lines=9> */
[----:B------:R-:W-:Y:S02]  /*cb60*/  PRMT R27, R25, 0x7610, R27 ;  /* 0x00007610191b7816 */ /* 0x000fe4000000001b */
[----:B------:R-:W-:Y:S02]  /*cb70*/  PRMT R26, R12, 0x7610, R26 ;  /* 0x000076100c1a7816 */ /* 0x000fe4000000001a */
[----:B------:R-:W-:Y:S01]  /*cb80*/  PRMT R29, R21, 0x7610, R29 ;  /* 0x00007610151d7816 */ /* 0x000fe2000000001d */
[----:B------:R-:W-:Y:S06]  /*cb90*/  @!P1 BRA `(.L_x_4325) ;  /* 0xfffffff400c49947 */ /* 0x000fec000383ffff */
.L_x_4324:
[----:B------:R-:W-:Y:S05]  /*cba0*/  BSYNC B0 ;  /* 0x0000000000007941 */ /* 0x000fea0003800000 */
.L_x_4323:
[----:B------:R-:W-:Y:S01]  /*cbb0*/  ISETP.GE.U32.AND P1, PT, R11, R14, PT ;  /* 0x0000000e0b00720c */ /* 0x000fe20003f26070 */
[----:B------:R-:W-:Y:S01]  /*cbc0*/  BSSY B0, `(.L_x_4326) ;  /* 0x000002e000007945 */ /* 0x000fe20003800000 */
[----:B------:R-:W-:Y:S02]  /*cbd0*/  PRMT R26, R0, 0x7632, R26 ;  /* 0x00007632001a7816 */ /* 0x000fe4000000001a */
[----:B------:R-:W-:Y:S02]  /*cbe0*/  PRMT R27, R27, 0x7632, R27 ;  /* 0x000076321b1b7816 */ /* 0x000fe4000000001b */
[----:B------:R-:W-:Y:S02]  /*cbf0*/  PRMT R30, R30, 0x7632, R30 ;  /* 0x000076321e1e7816 */ /* 0x000fe4000000001e */
        /* <DEDUP_REMOVED lines=42> */
.L_x_4327:
[----:B------:R-:W-:Y:S05]  /*cea0*/  BSYNC B0 ;  /* 0x0000000000007941 */ /* 0x000fea0003800000 */
.L_x_4326:
        /* <DEDUP_REMOVED lines=12> */
[----:B------:R-:W-:Y:S02]  /*cf70*/  @P3 SHF.L.U32 R37, R37, 0x10, RZ ;  /* 0x0000001025253819 */ /* 0x000fe400000006ff */
        /* <DEDUP_REMOVED lines=25> */
[----:B------:R-:W-:Y:S01]  /*d110*/  @P3 IMAD.U32 R34, R34, 0x10000, RZ ;  /* 0x0001000022223824 */ /* 0x000fe200078e00ff */
[----:B------:R-:W-:Y:S01]  /*d120*/  PRMT R31, R18, 0x7632, R31 ;  /* 0x00007632121f7816 */ /* 0x000fe2000000001f */
[----:B------:R-:W-:Y:S02]  /*d130*/  @P2 IMAD.U32 R35, R35, 0x10000, RZ ;  /* 0x0001000023232824 */ /* 0x000fe400078e00ff */
        /* <DEDUP_REMOVED lines=26> */
[----:B------:R-:W-:Y:S02]  /*d2e0*/  PRMT R4, RZ, 0x7610, R4 ;  /* 0x00007610ff047816 */ /* 0x000fe40000000004 */
[----:B------:R-:W-:Y:S01]  /*d2f0*/  @P3 SHF.L.U32 R40, R40, 0x10, RZ ;  /* 0x0000001028283819 */ /* 0x000fe200000006ff */
[----:B------:R-:W-:Y:S01]  /*d300*/  @P4 IMAD.U32 R41, R41, 0x10000, RZ ;  /* 0x0001000029294824 */ /* 0x000fe200078e00ff */
[----:B------:R-:W-:Y:S01]  /*d310*/  PRMT R5, RZ, 0x7610, R5 ;  /* 0x00007610ff057816 */ /* 0x000fe20000000005 */
        /* <DEDUP_REMOVED lines=14> */
[C---:B------:R-:W-:Y:S02]  /*d400*/  PRMT R26, R19.reuse, 0x7632, R26 ;  /* 0x00007632131a7816 */ /* 0x040fe4000000001a */
[----:B------:R-:W-:Y:S02]  /*d410*/  PRMT R27, R19, 0x7610, R27 ;  /* 0x00007610131b7816 */ /* 0x000fe4000000001b */
[----:B------:R-:W-:-:S02]  /*d420*/  PRMT R30, R18, 0x7610, R30 ;  /* 0x00007610121e7816 */ /* 0x000fc4000000001e */
[----:B------:R-:W-:Y:S02]  /*d430*/  PRMT R31, R18, 0x7632, R31 ;  /* 0x00007632121f7816 */ /* 0x000fe4000000001f */
        /* <DEDUP_REMOVED lines=9> */
[C---:B------:R-:W-:Y:S01]  /*d4d0*/  PRMT R26, R19.reuse, 0x7632, R26 ;  /* 0x00007632131a7816 */ /* 0x040fe2000000001a */
[----:B------:R-:W-:Y:S01]  /*d4e0*/  @P6 IMAD.U32 R0, R0, 0x10000, RZ ;  /* 0x0001000000006824 */ /* 0x000fe200078e00ff */
[----:B------:R-:W-:Y:S01]  /*d4f0*/  PRMT R27, R19, 0x7610, R27 ;  /* 0x00007610131b7816 */ /* 0x000fe2000000001b */
[----:B------:R-:W-:Y:S01]  /*d500*/  @P0 IMAD.U32 R20, R20, 0x10000, RZ ;  /* 0x0001000014140824 */ /* 0x000fe200078e00ff */
[----:B------:R-:W-:Y:S01]  /*d510*/  @P0 PRMT R24, R8, 0x7632, R24 ;  /* 0x0000763208180816 */ /* 0x000fe20000000018 */
[----:B------:R-:W-:Y:S01]  /*d520*/  @P1 IMAD.U32 R3, R3, 0x10000, RZ ;  /* 0x0001000003031824 */ /* 0x000fe200078e00ff */
[----:B------:R-:W-:Y:S01]  /*d530*/  @P6 FSETP.NEU.FTZ.AND P5, PT, R0, RZ, PT ;  /* 0x000000ff0000620b */ /* 0x000fe20003fbd000 */
[----:B------:R-:W-:Y:S01]  /*d540*/  @P2 IMAD.U32 R16, R16, 0x10000, RZ ;  /* 0x0001000010102824 */ /* 0x000fe200078e00ff */
[----:B------:R-:W-:Y:S02]  /*d550*/  PRMT R0, RZ, 0x7610, R0 ;  /* 0x00007610ff007816 */ /* 0x000fe40000000000 */
[----:B------:R-:W-:-:S02]  /*d560*/  @P6 SEL R0, RZ, 0x1, !P5 ;  /* 0x00000001ff006807 */ /* 0x000fc40006800000 */
[----:B------:R-:W-:Y:S02]  /*d570*/  @P1 FSETP.NEU.FTZ.AND P3, PT, R3, RZ, PT ;  /* 0x000000ff0300120b */ /* 0x000fe40003f7d000 */
[----:B------:R-:W-:Y:S02]  /*d580*/  @P2 FSETP.NEU.FTZ.AND P4, PT, R16, RZ, PT ;  /* 0x000000ff1000220b */ /* 0x000fe40003f9d000 */
[----:B------:R-:W-:Y:S02]  /*d590*/  @P0 FSETP.NEU.FTZ.AND P5, PT, R20, RZ, PT ;  /* 0x000000ff1400020b */ /* 0x000fe40003fbd000 */
[----:B------:R-:W-:Y:S02]  /*d5a0*/  @P0 PRMT R25, R8, 0x7610, R25 ;  /* 0x0000761008190816 */ /* 0x000fe40000000019 */
[C---:B------:R-:W-:Y:S02]  /*d5b0*/  PRMT R30, R18.reuse, 0x7610, R30 ;  /* 0x00007610121e7816 */ /* 0x040fe4000000001e */
[----:B------:R-:W-:-:S02]  /*d5c0*/  PRMT R31, R18, 0x7632, R31 ;  /* 0x00007632121f7816 */ /* 0x000fc4000000001f */
[----:B------:R-:W-:Y:S02]  /*d5d0*/  PRMT R13, RZ, 0x7610, R13 ;  /* 0x00007610ff0d7816 */ /* 0x000fe4000000000d */
[----:B------:R-:W-:Y:S02]  /*d5e0*/  PRMT R15, RZ, 0x7610, R15 ;  /* 0x00007610ff0f7816 */ /* 0x000fe4000000000f */
[----:B------:R-:W-:Y:S02]  /*d5f0*/  PRMT R12, RZ, 0x7610, R12 ;  /* 0x00007610ff0c7816 */ /* 0x000fe4000000000c */
[----:B------:R-:W-:Y:S02]  /*d600*/  @P1 SEL R3, RZ, 0x1, !P3 ;  /* 0x00000001ff031807 */ /* 0x000fe40005800000 */
[----:B------:R-:W-:Y:S02]  /*d610*/  @P2 SEL R8, RZ, 0x1, !P4 ;  /* 0x00000001ff082807 */ /* 0x000fe40006000000 */
[----:B------:R-:W-:-:S02]  /*d620*/  @P0 SEL R11, RZ, 0x1, !P5 ;  /* 0x00000001ff0b0807 */ /* 0x000fc40006800000 */
[----:B------:R-:W-:Y:S02]  /*d630*/  PRMT R21, R0, 0x7610, R21 ;  /* 0x0000761000157816 */ /* 0x000fe40000000015 */
[C---:B------:R-:W-:Y:S02]  /*d640*/  @P0 PRMT R26, R19.reuse, 0x7632, R26 ;  /* 0x00007632131a0816 */ /* 0x040fe4000000001a */
[----:B------:R-:W-:Y:S02]  /*d650*/  @P0 PRMT R27, R19, 0x7610, R27 ;  /* 0x00007610131b0816 */ /* 0x000fe4000000001b */
[C---:B------:R-:W-:Y:S02]  /*d660*/  @P0 PRMT R30, R18.reuse, 0x7610, R30 ;  /* 0x00007610121e0816 */ /* 0x040fe4000000001e */
[----:B------:R-:W-:Y:S02]  /*d670*/  @P0 PRMT R31, R18, 0x7632, R31 ;  /* 0x00007632121f0816 */ /* 0x000fe4000000001f */
[----:B------:R-:W-:-:S02]  /*d680*/  @P1 PRMT R13, R3, 0x7610, R13 ;  /* 0x00007610030d1816 */ /* 0x000fc4000000000d */
[----:B------:R-:W-:Y:S02]  /*d690*/  @P2 PRMT R15, R8, 0x7610, R15 ;  /* 0x00007610080f2816 */ /* 0x000fe4000000000f */
[----:B------:R-:W-:Y:S02]  /*d6a0*/  @P0 PRMT R12, R11, 0x7610, R12 ;  /* 0x000076100b0c0816 */ /* 0x000fe4000000000c */
[----:B------:R-:W-:-:S07]  /*d6b0*/  @P0 PRMT R21, R0, 0x7610, R21 ;  /* 0x0000761000150816 */ /* 0x000fce0000000015 */
.L_x_4329:
[----:B------:R-:W-:Y:S05]  /*d6c0*/  BSYNC B0 ;  /* 0x0000000000007941 */ /* 0x000fea0003800000 */
.L_x_4328:
[----:B------:R-:W0:Y:S01]  /*d6d0*/  I2F.S8 R7, R7 ;  /* 0x0000000700077306 */ /* 0x000e220000001400 */
[----:B------:R-:W-:Y:S02]  /*d6e0*/  LOP3.LUT P2, RZ, R10, 0xff, RZ, 0xc0, !PT ;  /* 0x000000ff0aff7812 */ /* 0x000fe4000784c0ff */
[----:B------:R-:W-:Y:S02]  /*d6f0*/  LOP3.LUT P3, RZ, R31, 0xff, RZ, 0xc0, !PT ;  /* 0x000000ff1fff7812 */ /* 0x000fe4000786c0ff */
[----:B------:R-:W-:Y:S02]  /*d700*/  LOP3.LUT P4, RZ, R9, 0xff, RZ, 0xc0, !PT ;  /* 0x000000ff09ff7812 */ /* 0x000fe4000788c0ff */
[----:B------:R-:W-:Y:S01]  /*d710*/  LOP3.LUT P0, RZ, R30, 0xff, RZ, 0xc0, !PT ;  /* 0x000000ff1eff7812 */ /* 0x000fe2000780c0ff */
[----:B------:R-:W1:Y:S01]  /*d720*/  I2F.S8 R27, R27 ;  /* 0x0000001b001b7306 */ /* 0x000e620000001400 */
[----:B------:R-:W-:Y:S02]  /*d730*/  PRMT R3, RZ, 0x7610, R3 ;  /* 0x00007610ff037816 */ /* 0x000fe40000000003 */
[----:B------:R-:W-:-:S05]  /*d740*/  PRMT R18, RZ, 0x7610, R18 ;  /* 0x00007610ff127816 */ /* 0x000fca0000000012 */
[----:B------:R-:W-:Y:S08]  /*d750*/  I2F.S8 R6, R6 ;  /* 0x0000000600067306 */ /* 0x000ff00000001400 */
[----:B------:R-:W-:Y:S08]  /*d760*/  I2F.S8 R26, R26 ;  /* 0x0000001a001a7306 */ /* 0x000ff00000001400 */
[----:B0-----:R-:W0:Y:S08]  /*d770*/  F2F.BF16.F32 R0, R7 ;  /* 0x0000000700007304 */ /* 0x001e300000202000 */
[----:B-1----:R-:W1:Y:S01]  /*d780*/  F2F.BF16.F32 R27, R27 ;  /* 0x0000001b001b7304 */ /* 0x002e620000202000 */
[----:B0-----:R-:W-:-:S07]  /*d790*/  @P2 IMAD.U32 R0, R0, 0x10000, RZ ;  /* 0x0001000000002824 */ /* 0x001fce00078e00ff */
[----:B------:R-:W0:Y:S01]  /*d7a0*/  F2F.BF16.F32 R6, R6 ;  /* 0x0000000600067304 */ /* 0x000e220000202000 */
[----:B------:R-:W-:Y:S01]  /*d7b0*/  @P2 FSETP.NEU.FTZ.AND P1, PT, R0, RZ, PT ;  /* 0x000000ff0000220b */ /* 0x000fe20003f3d000 */
[----:B-1----:R-:W-:-:S06]  /*d7c0*/  @P3 IMAD.U32 R0, R27, 0x10000, RZ ;  /* 0x000100001b003824 */ /* 0x002fcc00078e00ff */
[----:B------:R-:W1:Y:S01]  /*d7d0*/  F2F.BF16.F32 R26, R26 ;  /* 0x0000001a001a7304 */ /* 0x000e620000202000 */
[----:B------:R-:W-:Y:S02]  /*d7e0*/  @P2 SEL R3, RZ, 0x1, !P1 ;  /* 0x00000001ff032807 */ /* 0x000fe40004800000 */
[----:B------:R-:W-:Y:S02]  /*d7f0*/  @P3 FSETP.NEU.FTZ.AND P1, PT, R0, RZ, PT ;  /* 0x000000ff0000320b */ /* 0x000fe40003f3d000 */
[----:B------:R-:W-:-:S03]  /*d800*/  PRMT R0, RZ, 0x7610, R0 ;  /* 0x00007610ff007816 */ /* 0x000fc60000000000 */
[----:B------:R-:W2:Y:S01]  /*d810*/  I2F.S8 R5, R5 ;  /* 0x0000000500057306 */ /* 0x000ea20000001400 */
[----:B------:R-:W-:-:S07]  /*d820*/  @P3 SEL R0, RZ, 0x1, !P1 ;  /* 0x00000001ff003807 */ /* 0x000fce0004800000 */
[----:B------:R0:W-:Y:S08]  /*d830*/  I2F.S8 R8, R4 ;  /* 0x0000000400087306 */ /* 0x0001f00000001400 */
[----:B------:R-:W3:Y:S01]  /*d840*/  I2F.S8 R25, R25 ;  /* 0x0000001900197306 */ /* 0x000ee20000001400 */
[----:B0-----:R-:W-:Y:S02]  /*d850*/  @P4 SHF.L.U32 R4, R6, 0x10, RZ ;  /* 0x0000001006044819 */ /* 0x001fe400000006ff */
[----:B------:R-:W-:-:S02]  /*d860*/  PRMT R6, RZ, 0x7610, R6 ;  /* 0x00007610ff067816 */ /* 0x000fc40000000006 */
[----:B------:R-:W-:Y:S01]  /*d870*/  @P4 FSETP.NEU.FTZ.AND P2, PT, R4, RZ, PT ;  /* 0x000000ff0400420b */ /* 0x000fe20003f5d000 */
[----:B-1----:R-:W-:Y:S02]  /*d880*/  @P0 IMAD.U32 R4, R26, 0x10000, RZ ;  /* 0x000100001a040824 */ /* 0x002fe400078e00ff */
[----:B--2---:R0:W1:Y:S08]  /*d890*/  F2F.BF16.F32 R7, R5 ;  /* 0x0000000500077304 */ /* 0x0040700000202000 */
[----:B------:R-:W2:Y:S01]  /*d8a0*/  I2F.S8 R24, R24 ;  /* 0x0000001800187306 */ /* 0x000ea20000001400 */
[----:B0-----:R-:W-:-:S02]  /*d8b0*/  PRMT R5, R3, 0x9910, RZ ;  /* 0x0000991003057816 */ /* 0x001fc400000000ff */
[----:B------:R-:W-:Y:S02]  /*d8c0*/  PRMT R3, RZ, 0x7610, R3 ;  /* 0x00007610ff037816 */ /* 0x000fe40000000003 */
[----:B------:R-:W-:Y:S02]  /*d8d0*/  @P4 SEL R3, RZ, 0x1, !P2 ;  /* 0x00000001ff034807 */ /* 0x000fe40005000000 */
[----:B------:R-:W-:Y:S01]  /*d8e0*/  @P0 FSETP.NEU.FTZ.AND P2, PT, R4, RZ, PT ;  /* 0x000000ff0400020b */ /* 0x000fe20003f5d000 */
[----:B---3--:R-:W0:Y:S01]  /*d8f0*/  F2F.BF16.F32 R25, R25 ;  /* 0x0000001900197304 */ /* 0x008e220000202000 */
[----:B------:R-:W-:Y:S02]  /*d900*/  PRMT R4, R0, 0x9910, RZ ;  /* 0x0000991000047816 */ /* 0x000fe400000000ff */
[----:B------:R-:W-:Y:S02]  /*d910*/  ISETP.NE.AND P1, PT, R5, RZ, PT ;  /* 0x000000ff0500720c */ /* 0x000fe40003f25270 */
[----:B------:R-:W-:Y:S01]  /*d920*/  PRMT R5, R3, 0x9910, RZ ;  /* 0x0000991003057816 */ /* 0x000fe200000000ff */
[----:B------:R-:W-:Y:S01]  /*d930*/  IMAD.MOV.U32 R3, RZ, RZ, R4 ;  /* 0x000000ffff037224 */ /* 0x000fe200078e0004 */
[----:B------:R-:W-:Y:S01]  /*d940*/  PRMT R0, RZ, 0x7610, R0 ;  /* 0x00007610ff007816 */ /* 0x000fe20000000000 */
[----:B------:R-:W3:Y:S01]  /*d950*/  F2F.BF16.F32 R8, R8 ;  /* 0x0000000800087304 */ /* 0x000ee20000202000 */
[----:B------:R-:W-:Y:S01]  /*d960*/  @P0 SEL R0, RZ, 0x1, !P2 ;  /* 0x00000001ff000807 */ /* 0x000fe20005000000 */
[----:B------:R-:W-:Y:S01]  /*d970*/  IMAD.MOV.U32 R4, RZ, RZ, R5 ;  /* 0x000000ffff047224 */ /* 0x000fe200078e0005 */
[----:B------:R-:W-:-:S02]  /*d980*/  ISETP.NE.AND P5, PT, R3, RZ, PT ;  /* 0x000000ff0300720c */ /* 0x000fc40003fa5270 */
[----:B------:R-:W-:Y:S02]  /*d990*/  PRMT R3, R0, 0x9910, RZ ;  /* 0x0000991000037816 */ /* 0x000fe400000000ff */
[----:B------:R-:W-:Y:S01]  /*d9a0*/  ISETP.NE.AND P6, PT, R4, RZ, PT ;  /* 0x000000ff0400720c */ /* 0x000fe20003fc5270 */
[----:B-1----:R-:W-:Y:S01]  /*d9b0*/  @P1 IMAD.U32 R0, R7, 0x10000, RZ ;  /* 0x0001000007001824 */ /* 0x002fe200078e00ff */
[----:B--2---:R-:W1:Y:S01]  /*d9c0*/  F2F.BF16.F32 R24, R24 ;  /* 0x0000001800187304 */ /* 0x004e620000202000 */
[----:B------:R-:W-:Y:S02]  /*d9d0*/  ISETP.NE.AND P0, PT, R3, RZ, PT ;  /* 0x000000ff0300720c */ /* 0x000fe40003f05270 */
[----:B------:R-:W-:Y:S02]  /*d9e0*/  PRMT R3, RZ, 0x7610, R3 ;  /* 0x00007610ff037816 */ /* 0x000fe40000000003 */
[----:B------:R-:W-:Y:S02]  /*d9f0*/  @P1 FSETP.NEU.FTZ.AND P2, PT, R0, RZ, PT ;  /* 0x000000ff0000120b */ /* 0x000fe40003f5d000 */
[----:B0-----:R-:W-:Y:S01]  /*da00*/  @P5 IMAD.U32 R0, R25, 0x10000, RZ ;  /* 0x0001000019005824 */ /* 0x001fe200078e00ff */
[----:B------:R-:W0:Y:S01]  /*da10*/  I2F.S8 R13, R13 ;  /* 0x0000000d000d7306 */ /* 0x000e220000001400 */
[----:B------:R-:W-:-:S02]  /*da20*/  @P1 SEL R3, RZ, 0x1, !P2 ;  /* 0x00000001ff031807 */ /* 0x000fc40005000000 */
[----:B---3--:R-:W-:Y:S01]  /*da30*/  @P6 IMAD.U32 R4, R8, 0x10000, RZ ;  /* 0x0001000008046824 */ /* 0x008fe200078e00ff */
[----:B------:R-:W-:Y:S02]  /*da40*/  @P5 FSETP.NEU.FTZ.AND P3, PT, R0, RZ, PT ;  /* 0x000000ff0000520b */ /* 0x000fe40003f7d000 */
[----:B------:R-:W-:Y:S02]  /*da50*/  PRMT R0, RZ, 0x7610, R0 ;  /* 0x00007610ff007816 */ /* 0x000fe40000000000 */
[----:B------:R-:W2:Y:S01]  /*da60*/  I2F.S8 R21, R21 ;  /* 0x0000001500157306 */ /* 0x000ea20000001400 */
[----:B------:R-:W-:Y:S02]  /*da70*/  @P5 SEL R0, RZ, 0x1, !P3 ;  /* 0x00000001ff005807 */ /* 0x000fe40005800000 */
[----:B------:R-:W-:Y:S02]  /*da80*/  @P6 FSETP.NEU.FTZ.AND P4, PT, R4, RZ, PT ;  /* 0x000000ff0400620b */ /* 0x000fe40003f9d000 */
[----:B------:R-:W-:Y:S01]  /*da90*/  PRMT R5, R3, 0x9910, RZ ;  /* 0x0000991003057816 */ /* 0x000fe200000000ff */
[----:B-1----:R-:W-:Y:S01]  /*daa0*/  @P0 IMAD.U32 R3, R24, 0x10000, RZ ;  /* 0x0001000018030824 */ /* 0x002fe200078e00ff */
[----:B------:R-:W-:Y:S01]  /*dab0*/  PRMT R0, R0, 0x9910, RZ ;  /* 0x0000991000007816 */ /* 0x000fe200000000ff */
[----:B------:R-:W-:Y:S01]  /*dac0*/  I2F.S8 R15, R15 ;  /* 0x0000000f000f7306 */ /* 0x000fe20000001400 */
[----:B------:R-:W-:-:S02]  /*dad0*/  PRMT R4, RZ, 0x7610, R4 ;  /* 0x00007610ff047816 */ /* 0x000fc40000000004 */
[----:B------:R-:W-:Y:S02]  /*dae0*/  @P6 SEL R4, RZ, 0x1, !P4 ;  /* 0x00000001ff046807 */ /* 0x000fe40006000000 */
[----:B------:R-:W-:Y:S01]  /*daf0*/  @P0 FSETP.NEU.FTZ.AND P4, PT, R3, RZ, PT ;  /* 0x000000ff0300020b */ /* 0x000fe20003f9d000 */
[----:B------:R-:W-:Y:S01]  /*db00*/  IMAD.MOV.U32 R3, RZ, RZ, R0 ;  /* 0x000000ffff037224 */ /* 0x000fe200078e0000 */
[----:B------:R-:W-:Y:S01]  /*db10*/  PRMT R4, R4, 0x9910, RZ ;  /* 0x0000991004047816 */ /* 0x000fe200000000ff */
[----:B0-----:R-:W0:Y:S01]  /*db20*/  F2F.BF16.F32 R13, R13 ;  /* 0x0000000d000d7304 */ /* 0x001e220000202000 */
[----:B------:R-:W-:Y:S02]  /*db30*/  ISETP.NE.AND P3, PT, R5, RZ, PT ;  /* 0x000000ff0500720c */ /* 0x000fe40003f65270 */
[----:B------:R-:W-:Y:S02]  /*db40*/  ISETP.NE.AND P2, PT, R3, RZ, PT ;  /* 0x000000ff0300720c */ /* 0x000fe40003f45270 */
[----:B------:R-:W-:-:S02]  /*db50*/  ISETP.NE.AND P1, PT, R4, RZ, PT ;  /* 0x000000ff0400720c */ /* 0x000fc40003f25270 */
[----:B------:R-:W-:Y:S01]  /*db60*/  PRMT R0, RZ, 0x7610, R0 ;  /* 0x00007610ff007816 */ /* 0x000fe20000000000 */
[----:B--2---:R-:W1:Y:S01]  /*db70*/  F2F.BF16.F32 R21, R21 ;  /* 0x0000001500157304 */ /* 0x004e620000202000 */
[----:B------:R-:W-:Y:S02]  /*db80*/  @P0 SEL R0, RZ, 0x1, !P4 ;  /* 0x00000001ff000807 */ /* 0x000fe40006000000 */
[----:B------:R-:W-:Y:S02]  /*db90*/  PRMT R25, RZ, 0x7610, R25 ;  /* 0x00007610ff197816 */ /* 0x000fe40000000019 */
[----:B------:R-:W-:Y:S02]  /*dba0*/  PRMT R5, R0, 0x9910, RZ ;  /* 0x0000991000057816 */ /* 0x000fe400000000ff */
[----:B0-----:R-:W-:Y:S01]  /*dbb0*/  @P3 SHF.L.U32 R0, R13, 0x10, RZ ;  /* 0x000000100d003819 */ /* 0x001fe200000006ff */
[----:B------:R-:W0:Y:S01]  /*dbc0*/  F2F.BF16.F32 R15, R15 ;  /* 0x0000000f000f7304 */ /* 0x000e220000202000 */
[----:B------:R-:W-:-:S02]  /*dbd0*/  ISETP.NE.AND P6, PT, R5, RZ, PT ;  /* 0x000000ff0500720c */ /* 0x000fc40003fc5270 */
        /* <DEDUP_REMOVED lines=19> */
.L_x_4306:
[----:B------:R-:W-:Y:S01]  /*dd10*/  ULDC UR5, c[0x0][0x220] ;  /* 0x0000880000057ab9 */ /* 0x000fe20000000800 */
[----:B------:R-:W-:Y:S01]  /*dd20*/  ULDC.U8 UR4, c[0x0][0x211] ;  /* 0x0000844000047ab9 */ /* 0x000fe20000000000 */
[----:B------:R-:W-:Y:S01]  /*dd30*/  IMAD.U32 R12, RZ, RZ, UR5 ;  /* 0x00000005ff0c7e24 */ /* 0x000fe2000f8e00ff */
[----:B------:R-:W-:Y:S01]  /*dd40*/  MOV R36, UR4 ;  /* 0x0000000400247c02 */ /* 0x000fe20008000f00 */
[----:B------:R-:W-:Y:S01]  /*dd50*/  IMAD.U32 R32, RZ, RZ, UR4 ;  /* 0x00000004ff207e24 */ /* 0x000fe2000f8e00ff */
[----:B------:R-:W-:Y:S01]  /*dd60*/  MOV R9, UR4 ;  /* 0x0000000400097c02 */ /* 0x000fe20008000f00 */
[----:B------:R-:W-:Y:S01]  /*dd70*/  IMAD R3, R12, 0x3, R13 ;  /* 0x000000030c037824 */ /* 0x000fe200078e020d */
[----:B------:R-:W-:Y:S01]  /*dd80*/  BSSY B0, `(.L_x_4330) ;  /* 0x00000b5000007945 */ /* 0x000fe20003800000 */
[----:B------:R-:W-:Y:S01]  /*dd90*/  IMAD.U32 R33, RZ, RZ, UR4 ;  /* 0x00000004ff217e24 */ /* 0x000fe2000f8e00ff */
[----:B------:R-:W-:Y:S01]  /*dda0*/  PRMT R32, R32, 0x5410, R32 ;  /* 0x0000541020207816 */ /* 0x000fe20000000020 */
        /* <DEDUP_REMOVED lines=38> */
.L_x_4332:
        /* <DEDUP_REMOVED lines=21> */
[----:B------:R-:W-:-:S02]  /*e160*/  PRMT R39, R39, 0x5410, RZ ;  /* 0x0000541027277816 */ /* 0x000fc400000000ff */
[----:B------:R-:W-:Y:S02]  /*e170*/  PRMT R37, RZ, 0x7610, R37 ;  /* 0x00007610ff257816 */ /* 0x000fe40000000025 */
[C---:B--2---:R-:W-:Y:S02]  /*e180*/  PRMT R25, R26.reuse, 0x7610, R25 ;  /* 0x000076101a197816 */ /* 0x044fe40000000019 */
[----:B------:R-:W-:Y:S02]  /*e190*/  PRMT R24, R26, 0x7632, R24 ;  /* 0x000076321a187816 */ /* 0x000fe40000000018 */
[----:B------:R-:W-:Y:S01]  /*e1a0*/  PRMT R26, R27, 0x7610, R26 ;  /* 0x000076101b1a7816 */ /* 0x000fe2000000001a */
[----:B------:R-:W-:Y:S01]  /*e1b0*/  @P4 IMAD.U32 R11, R25, 0x10000, RZ ;  /* 0x00010000190b4824 */ /* 0x000fe200078e00ff */
[----:B------:R-:W-:Y:S01]  /*e1c0*/  PRMT R27, R27, 0x7632, R27 ;  /* 0x000076321b1b7816 */ /* 0x000fe2000000001b */
[----:B------:R-:W-:-:S03]  /*e1d0*/  @P5 IMAD.U32 R10, R24, 0x10000, RZ ;  /* 0x00010000180a5824 */ /* 0x000fc600078e00ff */
[----:B------:R-:W-:Y:S02]  /*e1e0*/  @P4 FSETP.NEU.FTZ.AND P0, PT, R11, RZ, PT ;  /* 0x000000ff0b00420b */ /* 0x000fe40003f1d000 */
[----:B------:R-:W-:Y:S02]  /*e1f0*/  PRMT R11, RZ, 0x7610, R11 ;  /* 0x00007610ff0b7816 */ /* 0x000fe4000000000b */
[----:B------:R-:W-:Y:S02]  /*e200*/  @P4 SEL R9, RZ, 0x1, !P0 ;  /* 0x00000001ff094807 */ /* 0x000fe40004000000 */
[----:B------:R-:W-:Y:S01]  /*e210*/  @P5 FSETP.NEU.FTZ.AND P6, PT, R10, RZ, PT ;  /* 0x000000ff0a00520b */ /* 0x000fe20003fdd000 */
[----:B------:R-:W-:Y:S01]  /*e220*/  @P2 IMAD.U32 R10, R26, 0x10000, RZ ;  /* 0x000100001a0a2824 */ /* 0x000fe200078e00ff */
[----:B------:R-:W-:Y:S02]  /*e230*/  @P4 PRMT R11, R9, 0x7610, R11 ;  /* 0x00007610090b4816 */ /* 0x000fe4000000000b */
[----:B------:R-:W-:-:S02]  /*e240*/  @P5 SEL R9, RZ, 0x1, !P6 ;  /* 0x00000001ff095807 */ /* 0x000fc40007000000 */
[----:B------:R-:W-:Y:S02]  /*e250*/  @P2 FSETP.NEU.FTZ.AND P6, PT, R10, RZ, PT ;  /* 0x000000ff0a00220b */ /* 0x000fe40003fdd000 */
[----:B------:R-:W-:Y:S02]  /*e260*/  @P5 PRMT R39, R39, 0x5410, R9 ;  /* 0x0000541027275816 */ /* 0x000fe40000000009 */
[----:B------:R-:W-:Y:S02]  /*e270*/  LOP3.LUT P0, RZ, R38, 0xff, RZ, 0xc0, !PT ;  /* 0x000000ff26ff7812 */ /* 0x000fe4000780c0ff */
[----:B------:R-:W-:Y:S02]  /*e280*/  @P3 SHF.L.U32 R9, R27, 0x10, RZ ;  /* 0x000000101b093819 */ /* 0x000fe400000006ff */
[----:B------:R-:W-:Y:S02]  /*e290*/  LOP3.LUT P4, RZ, R8, 0xff, RZ, 0xc0, !PT ;  /* 0x000000ff08ff7812 */ /* 0x000fe4000788c0ff */
[----:B------:R-:W-:-:S02]  /*e2a0*/  PRMT R10, RZ, 0x7610, R10 ;  /* 0x00007610ff0a7816 */ /* 0x000fc4000000000a */
[----:B------:R-:W-:Y:S02]  /*e2b0*/  @P2 SEL R8, RZ, 0x1, !P6 ;  /* 0x00000001ff082807 */ /* 0x000fe40007000000 */
[----:B---3--:R-:W-:Y:S02]  /*e2c0*/  PRMT R21, R28, 0x7610, R21 ;  /* 0x000076101c157816 */ /* 0x008fe40000000015 */
[----:B------:R-:W-:Y:S02]  /*e2d0*/  @P3 FSETP.NEU.FTZ.AND P6, PT, R9, RZ, PT ;  /* 0x000000ff0900320b */ /* 0x000fe40003fdd000 */
[----:B------:R-:W-:Y:S01]  /*e2e0*/  @P2 PRMT R10, R8, 0x7610, R10 ;  /* 0x00007610080a2816 */ /* 0x000fe2000000000a */
[----:B------:R-:W-:Y:S01]  /*e2f0*/  @P1 IMAD.U32 R9, R21, 0x10000, RZ ;  /* 0x0001000015091824 */ /* 0x000fe200078e00ff */
[----:B------:R-:W-:Y:S02]  /*e300*/  PRMT R38, R38, 0x5410, RZ ;  /* 0x0000541026267816 */ /* 0x000fe400000000ff */
[----:B------:R-:W-:-:S02]  /*e310*/  @P3 SEL R8, RZ, 0x1, !P6 ;  /* 0x00000001ff083807 */ /* 0x000fc40007000000 */
[----:B------:R-:W-:Y:S02]  /*e320*/  PRMT R20, R28, 0x7632, R20 ;  /* 0x000076321c147816 */ /* 0x000fe40000000014 */
[----:B------:R-:W-:Y:S02]  /*e330*/  @P3 PRMT R38, R38, 0x5410, R8 ;  /* 0x0000541026263816 */ /* 0x000fe40000000008 */
[----:B------:R-:W-:Y:S01]  /*e340*/  @P1 FSETP.NEU.FTZ.AND P6, PT, R9, RZ, PT ;  /* 0x000000ff0900120b */ /* 0x000fe20003fdd000 */
[----:B------:R-:W-:Y:S01]  /*e350*/  @P0 IMAD.U32 R8, R20, 0x10000, RZ ;  /* 0x0001000014080824 */ /* 0x000fe200078e00ff */
[----:B------:R-:W-:Y:S02]  /*e360*/  LOP3.LUT P5, RZ, R36, 0xff, RZ, 0xc0, !PT ;  /* 0x000000ff24ff7812 */ /* 0x000fe400078ac0ff */
[----:B------:R-:W-:Y:S02]  /*e370*/  LOP3.LUT P2, RZ, R7, 0xff, RZ, 0xc0, !PT ;  /* 0x000000ff07ff7812 */ /* 0x000fe4000784c0ff */
[----:B------:R-:W-:-:S02]  /*e380*/  PRMT R9, RZ, 0x7610, R9 ;  /* 0x00007610ff097816 */ /* 0x000fc40000000009 */
[----:B------:R-:W-:Y:S02]  /*e390*/  @P1 SEL R7, RZ, 0x1, !P6 ;  /* 0x00000001ff071807 */ /* 0x000fe40007000000 */
[----:B------:R-:W-:Y:S02]  /*e3a0*/  PRMT R28, R29, 0x7610, R28 ;  /* 0x000076101d1c7816 */ /* 0x000fe4000000001c */
[----:B------:R-:W-:Y:S02]  /*e3b0*/  @P0 FSETP.NEU.FTZ.AND P6, PT, R8, RZ, PT ;  /* 0x000000ff0800020b */ /* 0x000fe40003fdd000 */
[----:B------:R-:W-:Y:S01]  /*e3c0*/  @P1 PRMT R9, R7, 0x7610, R9 ;  /* 0x0000761007091816 */ /* 0x000fe20000000009 */
[----:B------:R-:W-:Y:S01]  /*e3d0*/  @P4 IMAD.U32 R8, R28, 0x10000, RZ ;  /* 0x000100001c084824 */ /* 0x000fe200078e00ff */
[----:B------:R-:W-:Y:S02]  /*e3e0*/  @P0 SEL R7, RZ, 0x1, !P6 ;  /* 0x00000001ff070807 */ /* 0x000fe40007000000 */
[----:B------:R-:W-:-:S02]  /*e3f0*/  PRMT R29, R29, 0x7632, R29 ;  /* 0x000076321d1d7816 */ /* 0x000fc4000000001d */
[----:B------:R-:W-:Y:S02]  /*e400*/  @P0 PRMT R37, R7, 0x7610, R37 ;  /* 0x0000761007250816 */ /* 0x000fe40000000025 */
[----:B------:R-:W-:Y:S01]  /*e410*/  @P4 FSETP.NEU.FTZ.AND P6, PT, R8, RZ, PT ;  /* 0x000000ff0800420b */ /* 0x000fe20003fdd000 */
[----:B------:R-:W-:Y:S01]  /*e420*/  @P5 IMAD.U32 R7, R29, 0x10000, RZ ;  /* 0x000100001d075824 */ /* 0x000fe200078e00ff */
[----:B------:R-:W-:Y:S02]  /*e430*/  LOP3.LUT P3, RZ, R35, 0xff, RZ, 0xc0, !PT ;  /* 0x000000ff23ff7812 */ /* 0x000fe4000786c0ff */
[----:B------:R-:W-:Y:S02]  /*e440*/  LOP3.LUT P1, RZ, R6, 0xff, RZ, 0xc0, !PT ;  /* 0x000000ff06ff7812 */ /* 0x000fe4000782c0ff */
[----:B------:R-:W-:Y:S02]  /*e450*/  PRMT R8, RZ, 0x7610, R8 ;  /* 0x00007610ff087816 */ /* 0x000fe40000000008 */
[----:B------:R-:W-:-:S02]  /*e460*/  @P4 SEL R6, RZ, 0x1, !P6 ;  /* 0x00000001ff064807 */ /* 0x000fc40007000000 */
[----:B----4-:R-:W-:Y:S02]  /*e470*/  PRMT R40, R14, 0x7610, R40 ;  /* 0x000076100e287816 */ /* 0x010fe40000000028 */
[----:B------:R-:W-:Y:S02]  /*e480*/  @P5 FSETP.NEU.FTZ.AND P6, PT, R7, RZ, PT ;  /* 0x000000ff0700520b */ /* 0x000fe40003fdd000 */
[----:B------:R-:W-:Y:S01]  /*e490*/  @P4 PRMT R8, R6, 0x7610, R8 ;  /* 0x0000761006084816 */ /* 0x000fe20000000008 */
[----:B------:R-:W-:Y:S01]  /*e4a0*/  @P2 IMAD.U32 R7, R40, 0x10000, RZ ;  /* 0x0001000028072824 */ /* 0x000fe200078e00ff */
[----:B------:R-:W-:Y:S02]  /*e4b0*/  PRMT R36, R36, 0x5410, RZ ;  /* 0x0000541024247816 */ /* 0x000fe400000000ff */
[----:B------:R-:W-:Y:S02]  /*e4c0*/  @P5 SEL R6, RZ, 0x1, !P6 ;  /* 0x00000001ff065807 */ /* 0x000fe40007000000 */
[----:B------:R-:W-:-:S02]  /*e4d0*/  PRMT R41, R14, 0x7632, R41 ;  /* 0x000076320e297816 */ /* 0x000fc40000000029 */
[----:B------:R-:W-:Y:S02]  /*e4e0*/  @P5 PRMT R36, R36, 0x5410, R6 ;  /* 0x0000541024245816 */ /* 0x000fe40000000006 */
[----:B------:R-:W-:Y:S01]  /*e4f0*/  @P2 FSETP.NEU.FTZ.AND P5, PT, R7, RZ, PT ;  /* 0x000000ff0700220b */ /* 0x000fe20003fbd000 */
[----:B------:R-:W-:Y:S01]  /*e500*/  @P3 IMAD.U32 R6, R41, 0x10000, RZ ;  /* 0x0001000029063824 */ /* 0x000fe200078e00ff */
[----:B------:R-:W-:Y:S02]  /*e510*/  PRMT R42, R15, 0x7610, R42 ;  /* 0x000076100f2a7816 */ /* 0x000fe4000000002a */
[----:B------:R-:W-:Y:S02]  /*e520*/  LOP3.LUT P0, RZ, R34, 0xff, RZ, 0xc0, !PT ;  /* 0x000000ff22ff7812 */ /* 0x000fe4000780c0ff */
[----:B------:R-:W-:Y:S02]  /*e530*/  LOP3.LUT P4, RZ, R3, 0xff, RZ, 0xc0, !PT ;  /* 0x000000ff03ff7812 */ /* 0x000fe4000788c0ff */
[----:B------:R-:W-:-:S02]  /*e540*/  PRMT R7, RZ, 0x7610, R7 ;  /* 0x00007610ff077816 */ /* 0x000fc40000000007 */
[----:B------:R-:W-:Y:S02]  /*e550*/  @P2 SEL R3, RZ, 0x1, !P5 ;  /* 0x00000001ff032807 */ /* 0x000fe40006800000 */
[----:B------:R-:W-:Y:S01]  /*e560*/  @P3 FSETP.NEU.FTZ.AND P6, PT, R6, RZ, PT ;  /* 0x000000ff0600320b */ /* 0x000fe20003fdd000 */
[----:B------:R-:W-:Y:S01]  /*e570*/  @P1 IMAD.U32 R6, R42, 0x10000, RZ ;  /* 0x000100002a061824 */ /* 0x000fe200078e00ff */
[----:B------:R-:W-:Y:S02]  /*e580*/  @P2 PRMT R7, R3, 0x7610, R7 ;  /* 0x0000761003072816 */ /* 0x000fe40000000007 */
[----:B------:R-:W-:Y:S02]  /*e590*/  LOP3.LUT P2, RZ, R0, 0xff, RZ, 0xc0, !PT ;  /* 0x000000ff00ff7812 */ /* 0x000fe4000784c0ff */
[----:B------:R-:W-:Y:S02]  /*e5a0*/  @P3 SEL R0, RZ, 0x1, !P6 ;  /* 0x00000001ff003807 */ /* 0x000fe40007000000 */
[----:B------:R-:W-:-:S02]  /*e5b0*/  @P1 FSETP.NEU.FTZ.AND P6, PT, R6, RZ, PT ;  /* 0x000000ff0600120b */ /* 0x000fc40003fdd000 */
[----:B------:R-:W-:Y:S02]  /*e5c0*/  PRMT R43, R15, 0x7632, R43 ;  /* 0x000076320f2b7816 */ /* 0x000fe4000000002b */
[----:B------:R-:W-:Y:S02]  /*e5d0*/  LOP3.LUT P5, RZ, R33, 0xff, RZ, 0xc0, !PT ;  /* 0x000000ff21ff7812 */ /* 0x000fe400078ac0ff */
[----:B------:R-:W-:Y:S02]  /*e5e0*/  PRMT R35, R35, 0x5410, RZ ;  /* 0x0000541023237816 */ /* 0x000fe400000000ff */
[----:B------:R-:W-:Y:S02]  /*e5f0*/  PRMT R6, RZ, 0x7610, R6 ;  /* 0x00007610ff067816 */ /* 0x000fe40000000006 */
[----:B------:R-:W-:Y:S02]  /*e600*/  @P0 SHF.L.U32 R14, R43, 0x10, RZ ;  /* 0x000000102b0e0819 */ /* 0x000fe400000006ff */
[----:B------:R-:W-:-:S02]  /*e610*/  @P1 SEL R3, RZ, 0x1, !P6 ;  /* 0x00000001ff031807 */ /* 0x000fc40007000000 */
[----:B------:R-:W-:Y:S02]  /*e620*/  @P3 PRMT R35, R35, 0x5410, R0 ;  /* 0x0000541023233816 */ /* 0x000fe40000000000 */
[----:B------:R-:W-:Y:S02]  /*e630*/  LOP3.LUT P3, RZ, R32, 0xff, RZ, 0xc0, !PT ;  /* 0x000000ff20ff7812 */ /* 0x000fe4000786c0ff */
[----:B------:R-:W-:Y:S01]  /*e640*/  @P0 FSETP.NEU.FTZ.AND P6, PT, R14, RZ, PT ;  /* 0x000000ff0e00020b */ /* 0x000fe20003fdd000 */
[----:B-1----:R-:W-:Y:S01]  /*e650*/  IMAD.MOV.U32 R14, RZ, RZ, R45 ;  /* 0x000000ffff0e7224 */ /* 0x002fe200078e002d */
[----:B------:R-:W-:Y:S01]  /*e660*/  @P1 PRMT R6, R3, 0x7610, R6 ;  /* 0x0000761003061816 */ /* 0x000fe20000000006 */
[----:B------:R-:W-:Y:S01]  /*e670*/  IMAD R3, R12, 0x3, R13 ;  /* 0x000000030c037824 */ /* 0x000fe200078e020d */
[----:B-----5:R-:W-:Y:S02]  /*e680*/  PRMT R16, R4, 0x7632, R16 ;  /* 0x0000763204107816 */ /* 0x020fe40000000010 */
[----:B------:R-:W-:-:S02]  /*e690*/  PRMT R34, R34, 0x5410, RZ ;  /* 0x0000541022227816 */ /* 0x000fc400000000ff */
[----:B------:R-:W-:Y:S02]  /*e6a0*/  @P0 SEL R0, RZ, 0x1, !P6 ;  /* 0x00000001ff000807 */ /* 0x000fe40007000000 */
[----:B------:R-:W-:Y:S02]  /*e6b0*/  PRMT R15, R4, 0x7610, R15 ;  /* 0x00007610040f7816 */ /* 0x000fe4000000000f */
[----:B------:R-:W-:Y:S01]  /*e6c0*/  ISETP.GE.U32.AND P1, PT, R3, R14, PT ;  /* 0x0000000e0300720c */ /* 0x000fe20003f26070 */
[----:B------:R-:W-:Y:S01]  /*e6d0*/  @P5 IMAD.U32 R3, R16, 0x10000, RZ ;  /* 0x0001000010035824 */ /* 0x000fe200078e00ff */
[----:B------:R-:W-:Y:S02]  /*e6e0*/  PRMT R31, R5, 0x7632, R31 ;  /* 0x00007632051f7816 */ /* 0x000fe4000000001f */
[----:B------:R-:W-:Y:S01]  /*e6f0*/  @P0 PRMT R34, R34, 0x5410, R0 ;  /* 0x0000541022220816 */ /* 0x000fe20000000000 */
[----:B------:R-:W-:Y:S01]  /*e700*/  @P4 IMAD.U32 R0, R15, 0x10000, RZ ;  /* 0x000100000f004824 */ /* 0x000fe200078e00ff */
[----:B------:R-:W-:-:S02]  /*e710*/  PRMT R30, R5, 0x7610, R30 ;  /* 0x00007610051e7816 */ /* 0x000fc4000000001e */
[----:B------:R-:W-:Y:S01]  /*e720*/  @P5 FSETP.NEU.FTZ.AND P0, PT, R3, RZ, PT ;  /* 0x000000ff0300520b */ /* 0x000fe20003f1d000 */
[----:B------:R-:W-:Y:S01]  /*e730*/  @P3 IMAD.U32 R3, R31, 0x10000, RZ ;  /* 0x000100001f033824 */ /* 0x000fe200078e00ff */
[----:B------:R-:W-:Y:S01]  /*e740*/  @P4 FSETP.NEU.FTZ.AND P6, PT, R0, RZ, PT ;  /* 0x000000ff0000420b */ /* 0x000fe20003fdd000 */
[----:B------:R-:W-:Y:S01]  /*e750*/  @P2 IMAD.U32 R0, R30, 0x10000, RZ ;  /* 0x000100001e002824 */ /* 0x000fe200078e00ff */
[----:B------:R-:W-:Y:S02]  /*e760*/  @P5 SEL R5, RZ, 0x1, !P0 ;  /* 0x00000001ff055807 */ /* 0x000fe40004000000 */
[----:B------:R-:W-:Y:S02]  /*e770*/  @P3 FSETP.NEU.FTZ.AND P0, PT, R3, RZ, PT ;  /* 0x000000ff0300320b */ /* 0x000fe40003f1d000 */
[----:B------:R-:W-:Y:S02]  /*e780*/  @P4 SEL R4, RZ, 0x1, !P6 ;  /* 0x00000001ff044807 */ /* 0x000fe40007000000 */
[----:B------:R-:W-:-:S02]  /*e790*/  @P2 FSETP.NEU.FTZ.AND P6, PT, R0, RZ, PT ;  /* 0x000000ff0000220b */ /* 0x000fc40003fdd000 */
[----:B------:R-:W-:Y:S02]  /*e7a0*/  PRMT R33, R33, 0x5410, RZ ;  /* 0x0000541021217816 */ /* 0x000fe400000000ff */
[----:B------:R-:W-:Y:S02]  /*e7b0*/  PRMT R32, R32, 0x5410, RZ ;  /* 0x0000541020207816 */ /* 0x000fe400000000ff */
[----:B------:R-:W-:Y:S02]  /*e7c0*/  @P3 SEL R46, RZ, 0x1, !P0 ;  /* 0x00000001ff2e3807 */ /* 0x000fe40004000000 */
[----:B------:R-:W-:Y:S02]  /*e7d0*/  PRMT R0, RZ, 0x7610, R0 ;  /* 0x00007610ff007816 */ /* 0x000fe40000000000 */
[----:B------:R-:W-:Y:S02]  /*e7e0*/  @P2 SEL R44, RZ, 0x1, !P6 ;  /* 0x00000001ff2c2807 */ /* 0x000fe40007000000 */
[----:B------:R-:W-:-:S02]  /*e7f0*/  PRMT R3, RZ, 0x7610, R3 ;  /* 0x00007610ff037816 */ /* 0x000fc40000000003 */
[----:B------:R-:W-:Y:S02]  /*e800*/  @P5 PRMT R33, R33, 0x5410, R5 ;  /* 0x0000541021215816 */ /* 0x000fe40000000005 */
[----:B------:R-:W-:Y:S02]  /*e810*/  @P3 PRMT R32, R32, 0x5410, R46 ;  /* 0x0000541020203816 */ /* 0x000fe4000000002e */
[----:B------:R-:W-:Y:S02]  /*e820*/  PRMT R39, R38, 0x7632, R39 ;  /* 0x0000763226277816 */ /* 0x000fe40000000027 */
[----:B------:R-:W-:Y:S02]  /*e830*/  @P2 PRMT R0, R44, 0x7610, R0 ;  /* 0x000076102c002816 */ /* 0x000fe40000000000 */
[----:B------:R-:W-:Y:S02]  /*e840*/  @P4 PRMT R3, R4, 0x7610, R3 ;  /* 0x0000761004034816 */ /* 0x000fe40000000003 */
[----:B------:R-:W-:-:S02]  /*e850*/  PRMT R44, R39, 0x7632, R44 ;  /* 0x00007632272c7816 */ /* 0x000fc4000000002c */
[----:B------:R-:W-:Y:S02]  /*e860*/  PRMT R36, R36, 0x7632, R36 ;  /* 0x0000763224247816 */ /* 0x000fe40000000024 */
[----:B------:R-:W-:Y:S02]  /*e870*/  PRMT R38, R37, 0x7610, R38 ;  /* 0x0000761025267816 */ /* 0x000fe40000000026 */
[----:B------:R-:W-:Y:S02]  /*e880*/  PRMT R34, R34, 0x7632, R34 ;  /* 0x0000763222227816 */ /* 0x000fe40000000022 */
[----:B------:R-:W-:Y:S02]  /*e890*/  PRMT R35, R35, 0x7632, R35 ;  /* 0x0000763223237816 */ /* 0x000fe40000000023 */
[----:B------:R-:W-:Y:S02]  /*e8a0*/  PRMT R32, R32, 0x7632, R32 ;  /* 0x0000763220207816 */ /* 0x000fe40000000020 */
[----:B------:R-:W-:Y:S01]  /*e8b0*/  PRMT R33, R33, 0x7632, R33 ;  /* 0x0000763221217816 */ /* 0x000fe20000000021 */
[----:B------:R-:W-:Y:S06]  /*e8c0*/  @!P1 BRA `(.L_x_4332) ;  /* 0xfffffff400d09947 */ /* 0x000fec000383ffff */
.L_x_4331:
[----:B------:R-:W-:Y:S05]  /*e8d0*/  BSYNC B0 ;  /* 0x0000000000007941 */ /* 0x000fea0003800000 */
.L_x_4330:
        /* <DEDUP_REMOVED lines=46> */
.L_x_4334:
[----:B------:R-:W-:Y:S05]  /*ebc0*/  BSYNC B0 ;  /* 0x0000000000007941 */ /* 0x000fea0003800000 */
.L_x_4333:
        /* <DEDUP_REMOVED lines=9> */
[----:B------:R-:W-:Y:S02]  /*ec60*/  PRMT R10, RZ, 0x7610, R10 ;  /* 0x00007610ff0a7816 */ /* 0x000fe4000000000a */
[----:B------:R-:W-:Y:S01]  /*ec70*/  @P1 SHF.L.U32 R25, R25, 0x10, RZ ;  /* 0x0000001019191819 */ /* 0x000fe200000006ff */
        /* <DEDUP_REMOVED lines=19> */
[----:B------:R-:W-:Y:S02]  /*edb0*/  LOP3.LUT P3, RZ, R9, 0xff, RZ, 0xc0, !PT ;  /* 0x000000ff09ff7812 */ /* 0x000fe4000786c0ff */
[----:B------:R-:W-:Y:S02]  /*edc0*/  LOP3.LUT P2, RZ, R37, 0xff, RZ, 0xc0, !PT ;  /* 0x000000ff25ff7812 */ /* 0x000fe4000784c0ff */
[----:B------:R-:W-:Y:S02]  /*edd0*/  LOP3.LUT P0, RZ, R36, 0xff, RZ, 0xc0, !PT ;  /* 0x000000ff24ff7812 */ /* 0x000fe4000780c0ff */
[----:B------:R-:W-:Y:S02]  /*ede0*/  LOP3.LUT P1, RZ, R8, 0xff, RZ, 0xc0, !PT ;  /* 0x000000ff08ff7812 */ /* 0x000fe4000782c0ff */
[----:B------:R-:W-:Y:S02]  /*edf0*/  PRMT R13, RZ, 0x5410, RZ ;  /* 0x00005410ff0d7816 */ /* 0x000fe400000000ff */
[----:B------:R-:W-:-:S02]  /*ee00*/  IADD3 R5, R5, R12, RZ ;  /* 0x0000000c05057210 */ /* 0x000fc40007ffe0ff */
[----:B------:R-:W-:Y:S01]  /*ee10*/  PRMT R9, RZ, 0x7610, R9 ;  /* 0x00007610ff097816 */ /* 0x000fe20000000009 */
[----:B------:R-:W-:Y:S01]  /*ee20*/  @P3 IMAD.U32 R21, R21, 0x10000, RZ ;  /* 0x0001000015153824 */ /* 0x000fe200078e00ff */
[----:B------:R-:W-:Y:S01]  /*ee30*/  PRMT R38, R4, 0x7610, R38 ;  /* 0x0000761004267816 */ /* 0x000fe20000000026 */
[----:B------:R-:W-:Y:S01]  /*ee40*/  @P2 IMAD.U32 R20, R20, 0x10000, RZ ;  /* 0x0001000014142824 */ /* 0x000fe200078e00ff */
[----:B------:R-:W-:Y:S01]  /*ee50*/  PRMT R39, R4, 0x7632, R39 ;  /* 0x0000763204277816 */ /* 0x000fe20000000027 */
        /* <DEDUP_REMOVED lines=61> */
[----:B------:R-:W-:Y:S01]  /*f230*/  PRMT R36, R13, 0x7632, R36 ;  /* 0x000076320d247816 */ /* 0x000fe20000000024 */
[----:B------:R-:W-:Y:S01]  /*f240*/  @P2 IMAD.U32 R30, R30, 0x10000, RZ ;  /* 0x000100001e1e2824 */ /* 0x000fe200078e00ff */
[----:B------:R-:W-:Y:S02]  /*f250*/  @P6 FSETP.NEU.FTZ.AND P5, PT, R16, RZ, PT ;  /* 0x000000ff1000620b */ /* 0x000fe40003fbd000 */
[----:B------:R-:W-:Y:S02]  /*f260*/  @P0 SHF.L.U32 R31, R31, 0x10, RZ ;  /* 0x000000101f1f0819 */ /* 0x000fe400000006ff */
[----:B------:R-:W-:-:S02]  /*f270*/  @P0 PRMT R38, R4, 0x7610, R38 ;  /* 0x0000761004260816 */ /* 0x000fc40000000026 */
[----:B------:R-:W-:Y:S02]  /*f280*/  @P0 PRMT R39, R4, 0x7632, R39 ;  /* 0x0000763204270816 */ /* 0x000fe40000000027 */
[----:B------:R-:W-:Y:S02]  /*f290*/  PRMT R4, RZ, 0x7610, R4 ;  /* 0x00007610ff047816 */ /* 0x000fe40000000004 */
[----:B------:R-:W-:Y:S02]  /*f2a0*/  PRMT R37, R13, 0x7610, R37 ;  /* 0x000076100d257816 */ /* 0x000fe40000000025 */
[----:B------:R-:W-:Y:S02]  /*f2b0*/  @P6 SEL R4, RZ, 0x1, !P5 ;  /* 0x00000001ff046807 */ /* 0x000fe40006800000 */
[----:B------:R-:W-:Y:S02]  /*f2c0*/  @P1 FSETP.NEU.FTZ.AND P3, PT, R15, RZ, PT ;  /* 0x000000ff0f00120b */ /* 0x000fe40003f7d000 */
[----:B------:R-:W-:-:S02]  /*f2d0*/  @P2 FSETP.NEU.FTZ.AND P4, PT, R30, RZ, PT ;  /* 0x000000ff1e00220b */ /* 0x000fc40003f9d000 */
[----:B------:R-:W-:Y:S02]  /*f2e0*/  @P0 FSETP.NEU.FTZ.AND P5, PT, R31, RZ, PT ;  /* 0x000000ff1f00020b */ /* 0x000fe40003fbd000 */
[C---:B------:R-:W-:Y:S02]  /*f2f0*/  @P0 PRMT R34, R5.reuse, 0x7632, R34 ;  /* 0x0000763205220816 */ /* 0x040fe40000000022 */
[----:B------:R-:W-:Y:S02]  /*f300*/  @P0 PRMT R35, R5, 0x7610, R35 ;  /* 0x0000761005230816 */ /* 0x000fe40000000023 */
[C---:B------:R-:W-:Y:S02]  /*f310*/  @P0 PRMT R36, R13.reuse, 0x7632, R36 ;  /* 0x000076320d240816 */ /* 0x040fe40000000024 */
[----:B------:R-:W-:Y:S02]  /*f320*/  @P0 PRMT R37, R13, 0x7610, R37 ;  /* 0x000076100d250816 */ /* 0x000fe40000000025 */
[----:B------:R-:W-:-:S02]  /*f330*/  PRMT R3, RZ, 0x7610, R3 ;  /* 0x00007610ff037816 */ /* 0x000fc40000000003 */
[----:B------:R-:W-:Y:S02]  /*f340*/  PRMT R0, RZ, 0x7610, R0 ;  /* 0x00007610ff007816 */ /* 0x000fe40000000000 */
[----:B------:R-:W-:Y:S02]  /*f350*/  PRMT R32, RZ, 0x7610, R32 ;  /* 0x00007610ff207816 */ /* 0x000fe40000000020 */
[----:B------:R-:W-:Y:S02]  /*f360*/  @P1 SEL R5, RZ, 0x1, !P3 ;  /* 0x00000001ff051807 */ /* 0x000fe40005800000 */
[----:B------:R-:W-:Y:S02]  /*f370*/  @P2 SEL R12, RZ, 0x1, !P4 ;  /* 0x00000001ff0c2807 */ /* 0x000fe40006000000 */
[----:B------:R-:W-:Y:S02]  /*f380*/  @P0 SEL R13, RZ, 0x1, !P5 ;  /* 0x00000001ff0d0807 */ /* 0x000fe40006800000 */
[----:B------:R-:W-:-:S02]  /*f390*/  PRMT R33, R4, 0x7610, R33 ;  /* 0x0000761004217816 */ /* 0x000fc40000000021 */
[----:B------:R-:W-:Y:S02]  /*f3a0*/  @P1 PRMT R3, R5, 0x7610, R3 ;  /* 0x0000761005031816 */ /* 0x000fe40000000003 */
[----:B------:R-:W-:Y:S02]  /*f3b0*/  @P2 PRMT R0, R12, 0x7610, R0 ;  /* 0x000076100c002816 */ /* 0x000fe40000000000 */
[----:B------:R-:W-:Y:S02]  /*f3c0*/  @P0 PRMT R32, R13, 0x7610, R32 ;  /* 0x000076100d200816 */ /* 0x000fe40000000020 */
[----:B------:R-:W-:-:S07]  /*f3d0*/  @P0 PRMT R33, R4, 0x7610, R33 ;  /* 0x0000761004210816 */ /* 0x000fce0000000021 */
.L_x_4336:
[----:B------:R-:W-:Y:S05]  /*f3e0*/  BSYNC B0 ;  /* 0x0000000000007941 */ /* 0x000fea0003800000 */
.L_x_4335:
        /* <DEDUP_REMOVED lines=8> */
[----:B------:R-:W2:Y:S08]  /*f470*/  I2F.S8 R8, R8 ;  /* 0x0000000800087306 */ /* 0x000eb00000001400 */
[----:B0-----:R-:W-:Y:S08]  /*f480*/  F2F.BF16.F32 R9, R9 ;  /* 0x0000000900097304 */ /* 0x001ff00000202000 */
[----:B------:R-:W-:Y:S08]  /*f490*/  I2F.S8 R36, R36 ;  /* 0x0000002400247306 */ /* 0x000ff00000001400 */
[----:B-1----:R-:W0:Y:S08]  /*f4a0*/  F2F.BF16.F32 R4, R37 ;  /* 0x0000002500047304 */ /* 0x002e300000202000 */
[----:B--2---:R-:W1:Y:S01]  /*f4b0*/  F2F.BF16.F32 R5, R8 ;  /* 0x0000000800057304 */ /* 0x004e620000202000 */
[----:B0-----:R-:W-:-:S07]  /*f4c0*/  @P0 IMAD.U32 R4, R4, 0x10000, RZ ;  /* 0x0001000004040824 */ /* 0x001fce00078e00ff */
[----:B------:R0:W-:Y:S01]  /*f4d0*/  I2F.S8 R13, R3 ;  /* 0x00000003000d7306 */ /* 0x0001e20000001400 */
[----:B------:R-:W-:Y:S02]  /*f4e0*/  @P0 FSETP.NEU.FTZ.AND P3, PT, R4, RZ, PT ;  /* 0x000000ff0400020b */ /* 0x000fe40003f7d000 */
[----:B------:R-:W-:Y:S01]  /*f4f0*/  PRMT R4, RZ, 0x7610, R4 ;  /* 0x00007610ff047816 */ /* 0x000fe20000000004 */
[----:B-1----:R-:W-:-:S04]  /*f500*/  @P1 IMAD.U32 R5, R5, 0x10000, RZ ;  /* 0x0001000005051824 */ /* 0x002fc800078e00ff */
[----:B------:R-:W1:Y:S01]  /*f510*/  F2F.BF16.F32 R36, R36 ;  /* 0x0000002400247304 */ /* 0x000e620000202000 */
[----:B0-----:R-:W-:Y:S01]  /*f520*/  @P6 IMAD.U32 R3, R9, 0x10000, RZ ;  /* 0x0001000009036824 */ /* 0x001fe200078e00ff */
[----:B------:R-:W-:-:S04]  /*f530*/  @P1 FSETP.NEU.FTZ.AND P4, PT, R5, RZ, PT ;  /* 0x000000ff0500120b */ /* 0x000fc80003f9d000 */
[----:B------:R-:W-:Y:S02]  /*f540*/  @P6 FSETP.NEU.FTZ.AND P5, PT, R3, RZ, PT ;  /* 0x000000ff0300620b */ /* 0x000fe40003fbd000 */
[----:B------:R-:W0:Y:S01]  /*f550*/  I2F.S8 R7, R7 ;  /* 0x0000000700077306 */ /* 0x000e220000001400 */
[----:B------:R-:W-:Y:S02]  /*f560*/  PRMT R3, RZ, 0x7610, R3 ;  /* 0x00007610ff037816 */ /* 0x000fe40000000003 */
[----:B------:R-:W-:Y:S02]  /*f570*/  @P6 SEL R4, RZ, 0x1, !P5 ;  /* 0x00000001ff046807 */ /* 0x000fe40006800000 */
[----:B------:R-:W-:Y:S02]  /*f580*/  @P0 SEL R3, RZ, 0x1, !P3 ;  /* 0x00000001ff030807 */ /* 0x000fe40005800000 */
[----:B------:R-:W-:Y:S01]  /*f590*/  PRMT R4, R4, 0x9910, RZ ;  /* 0x0000991004047816 */ /* 0x000fe200000000ff */
[----:B------:R-:W2:Y:S01]  /*f5a0*/  I2F.S8 R35, R35 ;  /* 0x0000002300237306 */ /* 0x000ea20000001400 */
[----:B-1----:R-:W-:Y:S01]  /*f5b0*/  @P2 IMAD.U32 R5, R36, 0x10000, RZ ;  /* 0x0001000024052824 */ /* 0x002fe200078e00ff */
[----:B------:R-:W-:-:S02]  /*f5c0*/  PRMT R8, R3, 0x9910, RZ ;  /* 0x0000991003087816 */ /* 0x000fc400000000ff */
[----:B------:R-:W-:Y:S02]  /*f5d0*/  IMAD.MOV.U32 R3, RZ, RZ, R4 ;  /* 0x000000ffff037224 */ /* 0x000fe400078e0004 */
[----:B------:R-:W-:Y:S01]  /*f5e0*/  @P2 FSETP.NEU.FTZ.AND P5, PT, R5, RZ, PT ;  /* 0x000000ff0500220b */ /* 0x000fe20003fbd000 */
[----:B------:R-:W-:Y:S01]  /*f5f0*/  IMAD.MOV.U32 R4, RZ, RZ, R8 ;  /* 0x000000ffff047224 */ /* 0x000fe200078e0008 */
[----:B------:R1:W-:Y:S01]  /*f600*/  I2F.S8 R12, R6 ;  /* 0x00000006000c7306 */ /* 0x0003e20000001400 */
[----:B------:R-:W-:Y:S02]  /*f610*/  ISETP.NE.AND P6, PT, R3, RZ, PT ;  /* 0x000000ff0300720c */ /* 0x000fe40003fc5270 */
[----:B------:R-:W-:Y:S02]  /*f620*/  PRMT R5, RZ, 0x7610, R5 ;  /* 0x00007610ff057816 */ /* 0x000fe40000000005 */
[----:B------:R-:W-:Y:S02]  /*f630*/  @P2 SEL R5, RZ, 0x1, !P5 ;  /* 0x00000001ff052807 */ /* 0x000fe40006800000 */
[----:B------:R-:W-:Y:S01]  /*f640*/  ISETP.NE.AND P0, PT, R4, RZ, PT ;  /* 0x000000ff0400720c */ /* 0x000fe20003f05270 */
[----:B------:R-:W-:Y:S01]  /*f650*/  I2F.S8 R34, R34 ;  /* 0x0000002200227306 */ /* 0x000fe20000001400 */
[----:B-1----:R-:W-:-:S02]  /*f660*/  PRMT R6, RZ, 0x7610, R6 ;  /* 0x00007610ff067816 */ /* 0x002fc40000000006 */
[----:B------:R-:W-:Y:S02]  /*f670*/  @P1 SEL R6, RZ, 0x1, !P4 ;  /* 0x00000001ff061807 */ /* 0x000fe40006000000 */
[----:B------:R-:W-:Y:S02]  /*f680*/  PRMT R4, R5, 0x9910, RZ ;  /* 0x0000991005047816 */ /* 0x000fe400000000ff */
[----:B------:R-:W-:Y:S01]  /*f690*/  PRMT R6, R6, 0x9910, RZ ;  /* 0x0000991006067816 */ /* 0x000fe200000000ff */
[----:B0-----:R-:W0:Y:S01]  /*f6a0*/  F2F.BF16.F32 R7, R7 ;  /* 0x0000000700077304 */ /* 0x001e220000202000 */
[----:B------:R-:W-:-:S03]  /*f6b0*/  ISETP.NE.AND P2, PT, R4, RZ, PT ;  /* 0x000000ff0400720c */ /* 0x000fc60003f45270 */
[--C-:B------:R-:W-:Y:S01]  /*f6c0*/  IMAD.MOV.U32 R3, RZ, RZ, R6.reuse ;  /* 0x000000ffff037224 */ /* 0x100fe200078e0006 */
[----:B------:R-:W-:-:S03]  /*f6d0*/  PRMT R6, RZ, 0x7610, R6 ;  /* 0x00007610ff067816 */ /* 0x000fc60000000006 */
[----:B--2---:R-:W1:Y:S01]  /*f6e0*/  F2F.BF16.F32 R35, R35 ;  /* 0x0000002300237304 */ /* 0x004e620000202000 */
[----:B------:R-:W-:Y:S01]  /*f6f0*/  ISETP.NE.AND P1, PT, R3, RZ, PT ;  /* 0x000000ff0300720c */ /* 0x000fe20003f25270 */
[----:B0-----:R-:W-:-:S06]  /*f700*/  @P6 IMAD.U32 R3, R7, 0x10000, RZ ;  /* 0x0001000007036824 */ /* 0x001fcc00078e00ff */
[----:B------:R-:W0:Y:S01]  /*f710*/  F2F.BF16.F32 R12, R12 ;  /* 0x0000000c000c7304 */ /* 0x000e220000202000 */
[----:B------:R-:W-:Y:S02]  /*f720*/  @P6 FSETP.NEU.FTZ.AND P5, PT, R3, RZ, PT ;  /* 0x000000ff0300620b */ /* 0x000fe40003fbd000 */
[----:B-1----:R-:W-:-:S05]  /*f730*/  @P0 SHF.L.U32 R4, R35, 0x10, RZ ;  /* 0x0000001023040819 */ /* 0x002fca00000006ff */
[----:B------:R-:W1:Y:S01]  /*f740*/  F2F.BF16.F32 R5, R34 ;  /* 0x0000002200057304 */ /* 0x000e620000202000 */
[----:B------:R-:W-:Y:S02]  /*f750*/  @P0 FSETP.NEU.FTZ.AND P3, PT, R4, RZ, PT ;  /* 0x000000ff0400020b */ /* 0x000fe40003f7d000 */
[----:B------:R-:W-:Y:S01]  /*f760*/  PRMT R4, RZ, 0x7610, R4 ;  /* 0x00007610ff047816 */ /* 0x000fe20000000004 */
[----:B0-----:R-:W-:-:S04]  /*f770*/  @P1 IMAD.U32 R3, R12, 0x10000, RZ ;  /* 0x000100000c031824 */ /* 0x001fc800078e00ff */
[----:B------:R-:W0:Y:S01]  /*f780*/  I2F.S8 R0, R0 ;  /* 0x0000000000007306 */ /* 0x000e220000001400 */
[----:B------:R-:W-:Y:S02]  /*f790*/  @P6 SEL R4, RZ, 0x1, !P5 ;  /* 0x00000001ff046807 */ /* 0x000fe40006800000 */
[----:B------:R-:W-:Y:S02]  /*f7a0*/  @P1 FSETP.NEU.FTZ.AND P4, PT, R3, RZ, PT ;  /* 0x000000ff0300120b */ /* 0x000fe40003f9d000 */
[----:B------:R-:W-:Y:S01]  /*f7b0*/  PRMT R3, RZ, 0x7610, R3 ;  /* 0x00007610ff037816 */ /* 0x000fe20000000003 */
[----:B-1----:R-:W-:Y:S02]  /*f7c0*/  @P2 IMAD.U32 R5, R5, 0x10000, RZ ;  /* 0x0001000005052824 */ /* 0x002fe400078e00ff */
[----:B------:R-:W1:Y:S01]  /*f7d0*/  I2F.S8 R33, R33 ;  /* 0x0000002100217306 */ /* 0x000e620000001400 */
[----:B------:R-:W-:Y:S02]  /*f7e0*/  @P0 SEL R3, RZ, 0x1, !P3 ;  /* 0x00000001ff030807 */ /* 0x000fe40005800000 */
[----:B------:R-:W-:-:S02]  /*f7f0*/  PRMT R4, R4, 0x9910, RZ ;  /* 0x0000991004047816 */ /* 0x000fc400000000ff */
[----:B------:R-:W-:Y:S02]  /*f800*/  @P2 FSETP.NEU.FTZ.AND P5, PT, R5, RZ, PT ;  /* 0x000000ff0500220b */ /* 0x000fe40003fbd000 */
[----:B------:R-:W-:Y:S01]  /*f810*/  @P1 SEL R6, RZ, 0x1, !P4 ;  /* 0x00000001ff061807 */ /* 0x000fe20006000000 */
[----:B------:R-:W-:Y:S01]  /*f820*/  I2F.S8 R32, R32 ;  /* 0x0000002000207306 */ /* 0x000fe20000001400 */
[----:B------:R-:W-:Y:S01]  /*f830*/  PRMT R8, R3, 0x9910, RZ ;  /* 0x0000991003087816 */ /* 0x000fe200000000ff */
[----:B------:R-:W-:Y:S01]  /*f840*/  IMAD.MOV.U32 R3, RZ, RZ, R4 ;  /* 0x000000ffff037224 */ /* 0x000fe200078e0004 */
[----:B------:R-:W-:Y:S02]  /*f850*/  PRMT R5, RZ, 0x7610, R5 ;  /* 0x00007610ff057816 */ /* 0x000fe40000000005 */
[----:B------:R-:W-:Y:S01]  /*f860*/  @P2 SEL R5, RZ, 0x1, !P5 ;  /* 0x00000001ff052807 */ /* 0x000fe20006800000 */
[----:B------:R-:W-:Y:S01]  /*f870*/  IMAD.MOV.U32 R4, RZ, RZ, R8 ;  /* 0x000000ffff047224 */ /* 0x000fe200078e0008 */
[----:B------:R-:W-:Y:S01]  /*f880*/  PRMT R6, R6, 0x9910, RZ ;  /* 0x0000991006067816 */ /* 0x000fe200000000ff */
[----:B------:R-:W2:Y:S01]  /*f890*/  F2F.BF16.F32 R13, R13 ;  /* 0x0000000d000d7304 */ /* 0x000ea20000202000 */
[----:B------:R-:W-:-:S02]  /*f8a0*/  ISETP.NE.AND P3, PT, R3, RZ, PT ;  /* 0x000000ff0300720c */ /* 0x000fc40003f65270 */
[----:B------:R-:W-:-:S05]  /*f8b0*/  ISETP.NE.AND P2, PT, R4, RZ, PT ;  /* 0x000000ff0400720c */ /* 0x000fca0003f45270 */
[----:B0-----:R0:W-:Y:S08]  /*f8c0*/  F2F.BF16.F32 R7, R0 ;  /* 0x0000000000077304 */ /* 0x0011f00000202000 */
[----:B-1----:R-:W1:Y:S01]  /*f8d0*/  F2F.BF16.F32 R33, R33 ;  /* 0x0000002100217304 */ /* 0x002e620000202000 */
[----:B0-----:R-:W-:Y:S01]  /*f8e0*/  PRMT R0, R5, 0x9910, RZ ;  /* 0x0000991005007816 */ /* 0x001fe200000000ff */
[--C-:B------:R-:W-:Y:S01]  /*f8f0*/  IMAD.MOV.U32 R5, RZ, RZ, R6.reuse ;  /* 0x000000ffff057224 */ /* 0x100fe200078e0006 */
[----:B------:R-:W-:-:S02]  /*f900*/  PRMT R6, RZ, 0x7610, R6 ;  /* 0x00007610ff067816 */ /* 0x000fc40000000006 */
[----:B------:R-:W-:Y:S01]  /*f910*/  ISETP.NE.AND P0, PT, R0, RZ, PT ;  /* 0x000000ff0000720c */ /* 0x000fe20003f05270 */
[----:B--2---:R-:W-:Y:S01]  /*f920*/  @P3 IMAD.U32 R0, R13, 0x10000, RZ ;  /* 0x000100000d003824 */ /* 0x004fe200078e00ff */
[----:B------:R-:W-:Y:S01]  /*f930*/  ISETP.NE.AND P1, PT, R5, RZ, PT ;  /* 0x000000ff0500720c */ /* 0x000fe20003f25270 */
[----:B------:R-:W0:Y:S03]  /*f940*/  F2F.BF16.F32 R32, R32 ;  /* 0x0000002000207304 */ /* 0x000e260000202000 */
[----:B------:R-:W-:Y:S01]  /*f950*/  @P3 FSETP.NEU.FTZ.AND P6, PT, R0, RZ, PT ;  /* 0x000000ff0000320b */ /* 0x000fe20003fdd000 */
[----:B-1----:R-:W-:-:S08]  /*f960*/  @P2 IMAD.U32 R3, R33, 0x10000, RZ ;  /* 0x0001000021032824 */ /* 0x002fd000078e00ff */
[----:B------:R-:W-:Y:S01]  /*f970*/  @P1 IMAD.U32 R4, R7, 0x10000, RZ ;  /* 0x0001000007041824 */ /* 0x000fe200078e00ff */
[----:B------:R-:W-:Y:S02]  /*f980*/  @P2 FSETP.NEU.FTZ.AND P5, PT, R3, RZ, PT ;  /* 0x000000ff0300220b */ /* 0x000fe40003fbd000 */
[----:B0-----:R-:W-:Y:S02]  /*f990*/  @P0 SHF.L.U32 R0, R32, 0x10, RZ ;  /* 0x0000001020000819 */ /* 0x001fe400000006ff */
[----:B------:R-:W-:Y:S02]  /*f9a0*/  @P3 SEL R3, RZ, 0x1, !P6 ;  /* 0x00000001ff033807 */ /* 0x000fe40007000000 */
[----:B------:R-:W-:Y:S02]  /*f9b0*/  @P1 FSETP.NEU.FTZ.AND P4, PT, R4, RZ, PT ;  /* 0x000000ff0400120b */ /* 0x000fe40003f9d000 */
[----:B------:R-:W-:Y:S02]  /*f9c0*/  @P0 FSETP.NEU.FTZ.AND P6, PT, R0, RZ, PT ;  /* 0x000000ff0000020b */ /* 0x000fe40003fdd000 */
[----:B------:R-:W-:-:S02]  /*f9d0*/  PRMT R0, RZ, 0x7610, R0 ;  /* 0x00007610ff007816 */ /* 0x000fc40000000000 */
[----:B------:R-:W-:Y:S02]  /*f9e0*/  @P2 SEL R4, RZ, 0x1, !P5 ;  /* 0x00000001ff042807 */ /* 0x000fe40006800000 */
[----:B------:R-:W-:Y:S02]  /*f9f0*/  @P1 SEL R5, RZ, 0x1, !P4 ;  /* 0x00000001ff051807 */ /* 0x000fe40006000000 */
[----:B------:R-:W-:Y:S02]  /*fa00*/  @P0 SEL R7, RZ, 0x1, !P6 ;  /* 0x00000001ff070807 */ /* 0x000fe40007000000 */
[----:B------:R-:W-:Y:S02]  /*fa10*/  @P3 PRMT R25, R3, 0x7610, R25 ;  /* 0x0000761003193816 */ /* 0x000fe40000000019 */
[----:B------:R-:W-:Y:S02]  /*fa20*/  @P2 PRMT R6, R4, 0x7610, R6 ;  /* 0x0000761004062816 */ /* 0x000fe40000000006 */
[----:B------:R-:W-:-:S02]  /*fa30*/  @P1 PRMT R18, R5, 0x7610, R18 ;  /* 0x0000761005121816 */ /* 0x000fc40000000012 */
[----:B------:R-:W-:-:S07]  /*fa40*/  @P0 PRMT R0, R7, 0x7610, R0 ;  /* 0x0000761007000816 */ /* 0x000fce0000000000 */
.L_x_4290:
[----:B------:R-:W-:Y:S05]  /*fa50*/  BSYNC B6 ;  /* 0x0000000000067941 */ /* 0x000fea0003800000 */
.L_x_4289:
        /* <DEDUP_REMOVED lines=18> */
.L_x_4340:
        /* <DEDUP_REMOVED lines=10> */
[----:B------:R-:W-:Y:S02]  /*fc20*/  LOP3.LUT P5, RZ, R25, 0xff, RZ, 0xc0, !PT ;  /* 0x000000ff19ff7812 */ /* 0x000fe400078ac0ff */
[----:B------:R-:W-:Y:S01]  /*fc30*/  LOP3.LUT P4, RZ, R6, 0xff, RZ, 0xc0, !PT ;  /* 0x000000ff06ff7812 */ /* 0x000fe2000788c0ff */
[----:B------:R-:W-:Y:S01]  /*fc40*/  IMAD R5, R5, 0x4, R4 ;  /* 0x0000000405057824 */ /* 0x000fe200078e0204 */
[----:B------:R-:W-:Y:S02]  /*fc50*/  LOP3.LUT P0, RZ, R18, 0xff, RZ, 0xc0, !PT ;  /* 0x000000ff12ff7812 */ /* 0x000fe4000780c0ff */
[----:B------:R-:W-:Y:S02]  /*fc60*/  LOP3.LUT P2, RZ, R0, 0xff, RZ, 0xc0, !PT ;  /* 0x000000ff00ff7812 */ /* 0x000fe4000784c0ff */
[----:B------:R-:W-:Y:S01]  /*fc70*/  PRMT R25, RZ, 0x7610, R25 ;  /* 0x00007610ff197816 */ /* 0x000fe20000000019 */
[----:B------:R-:W0:Y:S01]  /*fc80*/  LDS R5, [R5] ;  /* 0x0000000005057984 */ /* 0x000e220000000800 */
[----:B------:R-:W-:-:S02]  /*fc90*/  PRMT R18, RZ, 0x7610, R18 ;  /* 0x00007610ff127816 */ /* 0x000fc40000000012 */
[C---:B0-----:R-:W-:Y:S01]  /*fca0*/  PRMT R8, R5.reuse, 0x7771, RZ ;  /* 0x0000777105087816 */ /* 0x041fe200000000ff */
[----:B------:R-:W0:Y:S01]  /*fcb0*/  I2F.S8 R7, R5 ;  /* 0x0000000500077306 */ /* 0x000e220000001400 */
[C---:B------:R-:W-:Y:S02]  /*fcc0*/  PRMT R9, R5.reuse, 0x7772, RZ ;  /* 0x0000777205097816 */ /* 0x040fe400000000ff */
[----:B------:R-:W-:-:S05]  /*fcd0*/  PRMT R10, R5, 0x7773, RZ ;  /* 0x00007773050a7816 */ /* 0x000fca00000000ff */
[----:B------:R-:W1:Y:S08]  /*fce0*/  I2F.S8 R8, R8 ;  /* 0x0000000800087306 */ /* 0x000e700000001400 */
        /* <DEDUP_REMOVED lines=11> */
[----:B------:R-:W-:Y:S01]  /*fda0*/  @P5 PRMT R25, R0, 0x7610, R25 ;  /* 0x0000761000195816 */ /* 0x000fe20000000019 */
[----:B0-----:R-:W-:Y:S01]  /*fdb0*/  @P0 IMAD.U32 R6, R6, 0x10000, RZ ;  /* 0x0001000006060824 */ /* 0x001fe200078e00ff */
[----:B------:R-:W-:-:S04]  /*fdc0*/  PRMT R0, RZ, 0x7610, R0 ;  /* 0x00007610ff007816 */ /* 0x000fc80000000000 */
[----:B------:R-:W-:Y:S02]  /*fdd0*/  @P0 FSETP.NEU.FTZ.AND P6, PT, R6, RZ, PT ;  /* 0x000000ff0600020b */ /* 0x000fe40003fdd000 */
[----:B------:R-:W-:Y:S01]  /*fde0*/  PRMT R6, RZ, 0x7610, R6 ;  /* 0x00007610ff067816 */ /* 0x000fe20000000006 */
[----:B-1----:R-:W-:Y:S01]  /*fdf0*/  @P2 IMAD.U32 R5, R15, 0x10000, RZ ;  /* 0x000100000f052824 */ /* 0x002fe200078e00ff */
[----:B------:R-:W-:Y:S02]  /*fe00*/  @P0 SEL R7, RZ, 0x1, !P6 ;  /* 0x00000001ff070807 */ /* 0x000fe40007000000 */
[----:B------:R-:W-:Y:S02]  /*fe10*/  @P4 SEL R6, RZ, 0x1, !P3 ;  /* 0x00000001ff064807 */ /* 0x000fe40005800000 */
[----:B------:R-:W-:Y:S02]  /*fe20*/  @P2 FSETP.NEU.FTZ.AND P3, PT, R5, RZ, PT ;  /* 0x000000ff0500220b */ /* 0x000fe40003f7d000 */
[----:B------:R-:W-:-:S02]  /*fe30*/  @P0 PRMT R18, R7, 0x7610, R18 ;  /* 0x0000761007120816 */ /* 0x000fc40000000012 */
[----:B------:R-:W-:Y:S02]  /*fe40*/  PRMT R5, R6, 0x7604, R25 ;  /* 0x0000760406057816 */ /* 0x000fe40000000019 */
[----:B------:R-:W-:Y:S02]  /*fe50*/  @P2 SEL R0, RZ, 0x1, !P3 ;  /* 0x00000001ff002807 */ /* 0x000fe40005800000 */
[----:B------:R-:W-:-:S04]  /*fe60*/  PRMT R5, R18, 0x7054, R5 ;  /* 0x0000705412057816 */ /* 0x000fc80000000005 */
[----:B------:R-:W-:-:S05]  /*fe70*/  PRMT R8, R0, 0x654, R5 ;  /* 0x0000065400087816 */ /* 0x000fca0000000005 */
[----:B------:R0:W-:Y:S02]  /*fe80*/  STS [R3], R8 ;  /* 0x0000000803007388 */ /* 0x0001e40000000800 */
.L_x_4339:
[----:B------:R-:W-:Y:S05]  /*fe90*/  BSYNC B0 ;  /* 0x0000000000007941 */ /* 0x000fea0003800000 */
.L_x_4338:
[----:B------:R-:W-:Y:S01]  /*fea0*/  MOV R5, R11 ;  /* 0x0000000b00057202 */ /* 0x000fe20000000f00 */
[----:B------:R-:W-:Y:S06]  /*feb0*/  @P1 BRA `(.L_x_4340) ;  /* 0xfffffffc00301947 */ /* 0x000fec000383ffff */
.L_x_4337:
        /* <DEDUP_REMOVED lines=22> */
.L_x_4345:
        /* <DEDUP_REMOVED lines=13> */
[----:B------:R-:W-:Y:S02]  /*100f0*/  PRMT R25, RZ, 0x7610, R25 ;  /* 0x00007610ff197816 */ /* 0x000fe40000000019 */
        /* <DEDUP_REMOVED lines=32> */
.L_x_4344:
[----:B------:R-:W-:Y:S05]  /*10300*/  BSYNC B0 ;  /* 0x0000000000007941 */ /* 0x000fea0003800000 */
.L_x_4343:
[----:B------:R-:W-:-:S04]  /*10310*/  SHF.R.S32.HI R5, RZ, 0x1, R5 ;  /* 0x00000001ff057819 */ /* 0x000fc80000011405 */
[----:B------:R-:W-:-:S13]  /*10320*/  ISETP.GE.AND P0, PT, R5, 0x20, PT ;  /* 0x000000200500780c */ /* 0x000fda0003f06270 */
[----:B------:R-:W-:Y:S05]  /*10330*/  @P0 BRA `(.L_x_4345) ;  /* 0xfffffffc00380947 */ /* 0x000fea000383ffff */
[----:B0-----:R-:W-:-:S11]  /*10340*/  HFMA2.MMA R3, -RZ, RZ, 0, 1.9073486328125e-06 ;  /* 0x00000020ff037435 */ /* 0x001fd600000001ff */
.L_x_4342:
[----:B------:R-:W-:Y:S01]  /*10350*/  ISETP.GE.AND P0, PT, R3, 0x2, PT ;  /* 0x000000020300780c */ /* 0x000fe20003f06270 */
[----:B------:R-:W-:Y:S05]  /*10360*/  WARPSYNC.ALL ;  /* 0x0000000000007948 */ /* 0x000fea0003800000 */
[----:B------:R-:W-:Y:S07]  /*10370*/  BAR.SYNC.DEFER_BLOCKING 0x0 ;  /* 0x0000000000007b1d */ /* 0x000fee0000010000 */
[----:B------:R-:W-:Y:S05]  /*10380*/  @!P0 BRA `(.L_x_4341) ;  /* 0x0000000000e08947 */ /* 0x000fea0003800000 */
[----:B------:R-:W-:Y:S01]  /*10390*/  PRMT R5, R6, 0x7610, R5 ;  /* 0x0000761006057816 */ /* 0x000fe20000000005 */
[----:B------:R-:W-:Y:S01]  /*103a0*/  IMAD.MOV.U32 R4, RZ, RZ, 0x1 ;  /* 0x00000001ff047424 */ /* 0x000fe200078e00ff */
[----:B------:R-:W-:-:S07]  /*103b0*/  PRMT R7, R0, 0x7610, R7 ;  /* 0x0000761000077816 */ /* 0x000fce0000000007 */
.L_x_4346:
        /* <DEDUP_REMOVED lines=12> */
[----:B------:R-:W-:Y:S02]  /*10480*/  LOP3.LUT P3, RZ, R5, 0xff, RZ, 0xc0, !PT ;  /* 0x000000ff05ff7812 */ /* 0x000fe4000786c0ff */
[----:B------:R-:W-:Y:S01]  /*10490*/  LOP3.LUT P1, RZ, R25, 0xff, RZ, 0xc0, !PT ;  /* 0x000000ff19ff7812 */ /* 0x000fe2000782c0ff */
[----:B------:R3:W4:Y:S01]  /*104a0*/  SHFL.DOWN PT, R13, R13, R4, 0x1f ;  /* 0x08001f040d0d7589 */ /* 0x00072200000e0000 */
[----:B------:R-:W-:Y:S01]  /*104b0*/  PRMT R25, RZ, 0x7610, R25 ;  /* 0x00007610ff197816 */ /* 0x000fe20000000019 */
        /* <DEDUP_REMOVED lines=12> */
[----:B0-----:R-:W-:Y:S02]  /*10580*/  @P3 IMAD.U32 R6, R6, 0x10000, RZ ;  /* 0x0001000006063824 */ /* 0x001fe400078e00ff */
[----:B------:R-:W0:Y:S01]  /*10590*/  F2F.BF16.F32 R0, R0 ;  /* 0x0000000000007304 */ /* 0x000e220000202000 */
[----:B------:R-:W-:-:S02]  /*105a0*/  PRMT R18, RZ, 0x7610, R18 ;  /* 0x00007610ff127816 */ /* 0x000fc40000000012 */
[----:B------:R-:W-:Y:S02]  /*105b0*/  @P3 FSETP.NEU.FTZ.AND P6, PT, R6, RZ, PT ;  /* 0x000000ff0600320b */ /* 0x000fe40003fdd000 */
[----:B------:R-:W-:Y:S01]  /*105c0*/  PRMT R6, RZ, 0x7610, R6 ;  /* 0x00007610ff067816 */ /* 0x000fe20000000006 */
[----:B-1----:R-:W-:Y:S02]  /*105d0*/  @P2 IMAD.U32 R7, R10, 0x10000, RZ ;  /* 0x000100000a072824 */ /* 0x002fe400078e00ff */
[----:B------:R-:W1:Y:S03]  /*105e0*/  F2F.BF16.F32 R8, R8 ;  /* 0x0000000800087304 */ /* 0x000e660000202000 */
[----:B------:R-:W-:Y:S01]  /*105f0*/  @P2 FSETP.NEU.FTZ.AND P4, PT, R7, RZ, PT ;  /* 0x000000ff0700220b */ /* 0x000fe20003f9d000 */
[----:B0-----:R-:W-:-:S03]  /*10600*/  @P1 IMAD.U32 R5, R0, 0x10000, RZ ;  /* 0x0001000000051824 */ /* 0x001fc600078e00ff */
[----:B------:R-:W-:Y:S02]  /*10610*/  @P2 SEL R9, RZ, 0x1, !P4 ;  /* 0x00000001ff092807 */ /* 0x000fe40006000000 */
[----:B------:R-:W-:Y:S02]  /*10620*/  ISETP.GE.AND P4, PT, R4, R3, PT ;  /* 0x000000030400720c */ /* 0x000fe40003f86270 */
[----:B------:R-:W-:Y:S02]  /*10630*/  @P1 FSETP.NEU.FTZ.AND P5, PT, R5, RZ, PT ;  /* 0x000000ff0500120b */ /* 0x000fe40003fbd000 */
[----:B------:R-:W-:Y:S01]  /*10640*/  @P3 SEL R5, RZ, 0x1, !P6 ;  /* 0x00000001ff053807 */ /* 0x000fe20007000000 */
[----:B-1----:R-:W-:Y:S01]  /*10650*/  @P0 IMAD.U32 R0, R8, 0x10000, RZ ;  /* 0x0001000008000824 */ /* 0x002fe200078e00ff */
[----:B------:R-:W-:Y:S02]  /*10660*/  @P1 SEL R7, RZ, 0x1, !P5 ;  /* 0x00000001ff071807 */ /* 0x000fe40006800000 */
[----:B------:R-:W-:-:S02]  /*10670*/  @P3 PRMT R6, R5, 0x7610, R6 ;  /* 0x0000761005063816 */ /* 0x000fc40000000006 */
[----:B------:R-:W-:Y:S02]  /*10680*/  @P0 FSETP.NEU.FTZ.AND P6, PT, R0, RZ, PT ;  /* 0x000000ff0000020b */ /* 0x000fe40003fdd000 */
[----:B------:R-:W-:Y:S02]  /*10690*/  PRMT R0, RZ, 0x7610, R0 ;  /* 0x00007610ff007816 */ /* 0x000fe40000000000 */
[----:B------:R-:W-:Y:S02]  /*106a0*/  @P0 SEL R8, RZ, 0x1, !P6 ;  /* 0x00000001ff080807 */ /* 0x000fe40007000000 */
[----:B------:R-:W-:Y:S02]  /*106b0*/  @P2 PRMT R0, R9, 0x7610, R0 ;  /* 0x0000761009002816 */ /* 0x000fe40000000000 */
[----:B------:R-:W-:Y:S02]  /*106c0*/  @P1 PRMT R25, R7, 0x7610, R25 ;  /* 0x0000761007191816 */ /* 0x000fe40000000019 */
[----:B------:R-:W-:-:S02]  /*106d0*/  @P0 PRMT R18, R8, 0x7610, R18 ;  /* 0x0000761008120816 */ /* 0x000fc40000000012 */
[----:B------:R-:W-:Y:S02]  /*106e0*/  PRMT R5, R6, 0x7610, R5 ;  /* 0x0000761006057816 */ /* 0x000fe40000000005 */
[----:B------:R-:W-:Y:S01]  /*106f0*/  PRMT R7, R0, 0x7610, R7 ;  /* 0x0000761000077816 */ /* 0x000fe20000000007 */
[----:B------:R-:W-:Y:S06]  /*10700*/  @!P4 BRA `(.L_x_4346) ;  /* 0xfffffffc002cc947 */ /* 0x000fec000383ffff */
.L_x_4341:
[----:B------:R-:W1:Y:S01]  /*10710*/  LDC R7, c[0x0][0x3e8] ;  /* 0x0000fa00ff077b82 */ /* 0x000e620000000800 */
[----:B------:R-:W-:Y:S02]  /*10720*/  IMAD.MOV.U32 R24, RZ, RZ, RZ ;  /* 0x000000ffff187224 */ /* 0x000fe400078e00ff */
[----:B------:R-:W-:Y:S01]  /*10730*/  IMAD.MOV.U32 R26, RZ, RZ, RZ ;  /* 0x000000ffff1a7224 */ /* 0x000fe200078e00ff */
[----:B-1----:R-:W-:-:S13]  /*10740*/  ISETP.NE.AND P1, PT, R7, RZ, PT ;  /* 0x000000ff0700720c */ /* 0x002fda0003f25270 */
[----:B------:R-:W-:Y:S05]  /*10750*/  @!P1 BRA `(.L_x_4347) ;  /* 0x0000001000489947 */ /* 0x000fea0003800000 */
[----:B------:R-:W-:Y:S01]  /*10760*/  MOV R4, RZ ;  /* 0x000000ff00047202 */ /* 0x000fe20000000f00 */
[----:B------:R-:W-:Y:S01]  /*10770*/  IMAD.MOV.U32 R5, RZ, RZ, R23 ;  /* 0x000000ffff057224 */ /* 0x000fe200078e0017 */
        /* <DEDUP_REMOVED lines=272> */
.L_x_4347:
        /* <DEDUP_REMOVED lines=275> */
.L_x_4348:
[----:B------:R-:W-:Y:S02]  /*129b0*/  IMAD.MOV.U32 R16, RZ, RZ, RZ ;  /* 0x000000ffff107224 */ /* 0x000fe400078e00ff */
[----:B------:R-:W-:Y:S01]  /*129c0*/  IMAD.MOV.U32 R19, RZ, RZ, RZ ;  /* 0x000000ffff137224 */ /* 0x000fe200078e00ff */
[----:B------:R-:W-:Y:S06]  /*129d0*/  @!P1 BRA `(.L_x_4349) ;  /* 0x0000001000489947 */ /* 0x000fec0003800000 */
        /* <DEDUP_REMOVED lines=274> */
.L_x_4349:
        /* <DEDUP_REMOVED lines=275> */
.L_x_4350:
        /* <DEDUP_REMOVED lines=293> */
.L_x_4352:
        /* <DEDUP_REMOVED lines=275> */
.L_x_4353:
        /* <DEDUP_REMOVED lines=277> */
.L_x_4354:
        /* <DEDUP_REMOVED lines=275> */
.L_x_4355:
        /* <DEDUP_REMOVED lines=14> */
.L_x_4357:
[----:B------:R-:W-:Y:S05]  /*19310*/  BSYNC B0 ;  /* 0x0000000000007941 */ /* 0x000fea0003800000 */
.L_x_4356:
        /* <DEDUP_REMOVED lines=17> */
.L_x_4359:
[----:B------:R-:W-:Y:S05]  /*19430*/  BSYNC B0 ;  /* 0x0000000000007941 */ /* 0x000fea0003800000 */
.L_x_4358:
        /* <DEDUP_REMOVED lines=35> */
.L_x_4361:
[----:B------:R-:W-:Y:S05]  /*19670*/  BSYNC B0 ;  /* 0x0000000000007941 */ /* 0x000fea0003800000 */
.L_x_4360:
        /* <DEDUP_REMOVED lines=40> */
.L_x_4366:
[----:B------:R-:W-:-:S04]  /*19900*/  IMAD.IADD R9, R3, 0x1, R10 ;  /* 0x0000000103097824 */ /* 0x000fc800078e020a */
        /* <DEDUP_REMOVED lines=9> */
[----:B------:R-:W-:Y:S02]  /*199a0*/  LOP3.LUT P2, RZ, R25, 0xff, RZ, 0xc0, !PT ;  /* 0x000000ff19ff7812 */ /* 0x000fe4000784c0ff */
[----:B------:R-:W-:Y:S01]  /*199b0*/  PRMT R25, RZ, 0x7610, R25 ;  /* 0x00007610ff197816 */ /* 0x000fe20000000019 */
[----:B--2---:R-:W0:Y:S08]  /*199c0*/  I2F.S8 R12, R12 ;  /* 0x0000000c000c7306 */ /* 0x004e300000001400 */
[----:B---3--:R-:W-:Y:S08]  /*199d0*/  I2F.S8 R13, R13 ;  /* 0x0000000d000d7306 */ /* 0x008ff00000001400 */
[----:B----4-:R-:W-:Y:S08]  /*199e0*/  I2F.S8 R15, R15 ;  /* 0x0000000f000f7306 */ /* 0x010ff00000001400 */
[----:B0-----:R-:W0:Y:S08]  /*199f0*/  F2F.BF16.F32 R20, R12 ;  /* 0x0000000c00147304 */ /* 0x001e300000202000 */
[----:B-----5:R-:W-:Y:S01]  /*19a00*/  I2F.S16 R0, R0 ;  /* 0x0000000000007306 */ /* 0x020fe20000101400 */
[----:B0-----:R-:W-:-:S07]  /*19a10*/  @P0 IMAD.U32 R8, R20, 0x10000, RZ ;  /* 0x0001000014080824 */ /* 0x001fce00078e00ff */
[----:B------:R-:W0:Y:S01]  /*19a20*/  F2F.BF16.F32 R21, R13 ;  /* 0x0000000d00157304 */ /* 0x000e220000202000 */
[----:B------:R-:W-:-:S07]  /*19a30*/  @P0 FSETP.NEU.FTZ.AND P5, PT, R8, RZ, PT ;  /* 0x000000ff0800020b */ /* 0x000fce0003fbd000 */
[----:B------:R-:W1:Y:S01]  /*19a40*/  F2F.BF16.F32 R24, R15 ;  /* 0x0000000f00187304 */ /* 0x000e620000202000 */
[----:B0-----:R-:W-:-:S07]  /*19a50*/  @P3 IMAD.U32 R9, R21, 0x10000, RZ ;  /* 0x0001000015093824 */ /* 0x001fce00078e00ff */
[----:B------:R0:W2:Y:S01]  /*19a60*/  F2F.BF16.F32 R18, R0 ;  /* 0x0000000000127304 */ /* 0x0000a20000202000 */
[----:B------:R-:W-:Y:S02]  /*19a70*/  @P3 FSETP.NEU.FTZ.AND P6, PT, R9, RZ, PT ;  /* 0x000000ff0900320b */ /* 0x000fe40003fdd000 */
[----:B------:R-:W-:Y:S01]  /*19a80*/  @P0 SEL R9, RZ, 0x1, !P5 ;  /* 0x00000001ff090807 */ /* 0x000fe20006800000 */
[----:B-1----:R-:W-:Y:S01]  /*19a90*/  @P4 IMAD.U32 R12, R24, 0x10000, RZ ;  /* 0x00010000180c4824 */ /* 0x002fe200078e00ff */
[----:B0-----:R-:W-:-:S04]  /*19aa0*/  PRMT R0, RZ, 0x7610, R0 ;  /* 0x00007610ff007816 */ /* 0x001fc80000000000 */
[----:B------:R-:W-:Y:S02]  /*19ab0*/  @P4 FSETP.NEU.FTZ.AND P5, PT, R12, RZ, PT ;  /* 0x000000ff0c00420b */ /* 0x000fe40003fbd000 */
[----:B------:R-:W-:Y:S02]  /*19ac0*/  @P3 SEL R12, RZ, 0x1, !P6 ;  /* 0x00000001ff0c3807 */ /* 0x000fe40007000000 */
[----:B------:R-:W-:Y:S02]  /*19ad0*/  @P4 SEL R15, RZ, 0x1, !P5 ;  /* 0x00000001ff0f4807 */ /* 0x000fe40006800000 */
[----:B------:R-:W-:Y:S02]  /*19ae0*/  ISETP.GE.U32.AND P5, PT, R10, UR6, PT ;  /* 0x000000060a007c0c */ /* 0x000fe4000bfa6070 */
[----:B--2---:R-:W-:Y:S02]  /*19af0*/  @P2 SHF.L.U32 R8, R18, 0x10, RZ ;  /* 0x0000001012082819 */ /* 0x004fe400000006ff */
[----:B------:R-:W-:-:S02]  /*19b00*/  PRMT R18, RZ, 0x7610, R18 ;  /* 0x00007610ff127816 */ /* 0x000fc40000000012 */
[----:B------:R-:W-:Y:S02]  /*19b10*/  @P2 FSETP.NEU.FTZ.AND P6, PT, R8, RZ, PT ;  /* 0x000000ff0800220b */ /* 0x000fe40003fdd000 */
[----:B------:R-:W-:Y:S02]  /*19b20*/  PRMT R8, RZ, 0x7610, R8 ;  /* 0x00007610ff087816 */ /* 0x000fe40000000008 */
[----:B------:R-:W-:Y:S02]  /*19b30*/  @P2 SEL R13, RZ, 0x1, !P6 ;  /* 0x00000001ff0d2807 */ /* 0x000fe40007000000 */
[----:B------:R-:W-:Y:S02]  /*19b40*/  @P0 PRMT R8, R9, 0x7610, R8 ;  /* 0x0000761009080816 */ /* 0x000fe40000000008 */
[----:B------:R-:W-:Y:S02]  /*19b50*/  @P4 PRMT R0, R15, 0x7610, R0 ;  /* 0x000076100f004816 */ /* 0x000fe40000000000 */
[----:B------:R-:W-:-:S02]  /*19b60*/  @P3 PRMT R18, R12, 0x7610, R18 ;  /* 0x000076100c123816 */ /* 0x000fc40000000012 */
[----:B------:R-:W-:Y:S02]  /*19b70*/  @P2 PRMT R25, R13, 0x7610, R25 ;  /* 0x000076100d192816 */ /* 0x000fe40000000019 */
[----:B------:R-:W-:Y:S02]  /*19b80*/  PRMT R26, R8, 0x7610, R26 ;  /* 0x00007610081a7816 */ /* 0x000fe4000000001a */
[----:B------:R-:W-:Y:S01]  /*19b90*/  PRMT R27, R0, 0x7610, R27 ;  /* 0x00007610001b7816 */ /* 0x000fe2000000001b */
[----:B------:R-:W-:Y:S06]  /*19ba0*/  @!P5 BRA `(.L_x_4366) ;  /* 0xfffffffc0054d947 */ /* 0x000fec000383ffff */
[----:B------:R-:W-:Y:S05]  /*19bb0*/  BSYNC B1 ;  /* 0x0000000000017941 */ /* 0x000fea0003800000 */
.L_x_4365:
[----:B------:R-:W-:Y:S05]  /*19bc0*/  BRA `(.L_x_4364) ;  /* 0x0000000000f07947 */ /* 0x000fea0003800000 */
.L_x_4363:
        /* <DEDUP_REMOVED lines=16> */
.L_x_4367:
[----:B------:R-:W-:-:S04]  /*19cd0*/  IMAD.IADD R9, R3, 0x1, R10 ;  /* 0x0000000103097824 */ /* 0x000fc800078e020a */
[----:B0-----:R-:W-:-:S04]  /*19ce0*/  IMAD R9, R9, R15, R2 ;  /* 0x0000000f09097224 */ /* 0x001fc800078e0202 */
[----:B-1----:R-:W-:-:S05]  /*19cf0*/  IMAD.WIDE.U32 R8, R9, 0x4, R6 ;  /* 0x0000000409087825 */ /* 0x002fca00078e0006 */
[----:B------:R-:W3:Y:S04]  /*19d00*/  LDG.E.U8 R11, desc[UR58][R8.64+0x1] ;  /* 0x0000013a080b7981 */ /* 0x000ee8000c1e1100 */
[----:B------:R-:W4:Y:S04]  /*19d10*/  LDG.E.U8 R12, desc[UR58][R8.64+0x2] ;  /* 0x0000023a080c7981 */ /* 0x000f28000c1e1100 */
[----:B------:R-:W5:Y:S04]  /*19d20*/  LDG.E.U8 R13, desc[UR58][R8.64+0x3] ;  /* 0x0000033a080d7981 */ /* 0x000f68000c1e1100 */
[----:B------:R-:W5:Y:S01]  /*19d30*/  LDG.E.S8 R0, desc[UR58][R8.64] ;  /* 0x0000003a08007981 */ /* 0x000f62000c1e1300 */
[----:B------:R-:W-:Y:S01]  /*19d40*/  LOP3.LUT P0, RZ, R27, 0xff, RZ, 0xc0, !PT ;  /* 0x000000ff1bff7812 */ /* 0x000fe2000780c0ff */
[----:B--2---:R-:W-:Y:S01]  /*19d50*/  IMAD.IADD R10, R21, 0x1, R10 ;  /* 0x00000001150a7824 */ /* 0x004fe200078e020a */
[----:B------:R-:W-:-:S02]  /*19d60*/  LOP3.LUT P3, RZ, R18, 0xff, RZ, 0xc0, !PT ;  /* 0x000000ff12ff7812 */ /* 0x000fc4000786c0ff */
[----:B------:R-:W-:Y:S02]  /*19d70*/  LOP3.LUT P4, RZ, R28, 0xff, RZ, 0xc0, !PT ;  /* 0x000000ff1cff7812 */ /* 0x000fe4000788c0ff */
[----:B------:R-:W-:Y:S02]  /*19d80*/  LOP3.LUT P2, RZ, R25, 0xff, RZ, 0xc0, !PT ;  /* 0x000000ff19ff7812 */ /* 0x000fe4000784c0ff */
[----:B------:R-:W-:Y:S01]  /*19d90*/  PRMT R25, RZ, 0x7610, R25 ;  /* 0x00007610ff197816 */ /* 0x000fe20000000019 */
[----:B---3--:R-:W0:Y:S08]  /*19da0*/  I2F.S8 R11, R11 ;  /* 0x0000000b000b7306 */ /* 0x008e300000001400 */
[----:B----4-:R-:W-:Y:S08]  /*19db0*/  I2F.S8 R12, R12 ;  /* 0x0000000c000c7306 */ /* 0x010ff00000001400 */
[----:B-----5:R-:W-:Y:S08]  /*19dc0*/  I2F.S8 R13, R13 ;  /* 0x0000000d000d7306 */ /* 0x020ff00000001400 */
[----:B0-----:R-:W0:Y:S08]  /*19dd0*/  F2F.BF16.F32 R20, R11 ;  /* 0x0000000b00147304 */ /* 0x001e300000202000 */
[----:B------:R-:W-:Y:S01]  /*19de0*/  I2F.S16 R0, R0 ;  /* 0x0000000000007306 */ /* 0x000fe20000101400 */
        /* <DEDUP_REMOVED lines=11> */
[----:B------:R-:W-:Y:S01]  /*19ea0*/  @P3 SEL R11, RZ, 0x1, !P6 ;  /* 0x00000001ff0b3807 */ /* 0x000fe20007000000 */
[----:B--2---:R-:W-:Y:S01]  /*19eb0*/  @P2 IMAD.U32 R8, R18, 0x10000, RZ ;  /* 0x0001000012082824 */ /* 0x004fe200078e00ff */
[----:B------:R-:W-:Y:S02]  /*19ec0*/  @P4 SEL R13, RZ, 0x1, !P5 ;  /* 0x00000001ff0d4807 */ /* 0x000fe40006800000 */
[----:B------:R-:W-:Y:S02]  /*19ed0*/  ISETP.GE.U32.AND P5, PT, R10, UR5, PT ;  /* 0x000000050a007c0c */ /* 0x000fe4000bfa6070 */
[----:B------:R-:W-:Y:S02]  /*19ee0*/  @P2 FSETP.NEU.FTZ.AND P6, PT, R8, RZ, PT ;  /* 0x000000ff0800220b */ /* 0x000fe40003fdd000 */
[----:B------:R-:W-:-:S02]  /*19ef0*/  PRMT R8, RZ, 0x7610, R8 ;  /* 0x00007610ff087816 */ /* 0x000fc40000000008 */
[----:B------:R-:W-:Y:S02]  /*19f00*/  PRMT R18, RZ, 0x7610, R18 ;  /* 0x00007610ff127816 */ /* 0x000fe40000000012 */
[----:B------:R-:W-:Y:S02]  /*19f10*/  @P2 SEL R12, RZ, 0x1, !P6 ;  /* 0x00000001ff0c2807 */ /* 0x000fe40007000000 */
[----:B------:R-:W-:Y:S02]  /*19f20*/  @P0 PRMT R8, R9, 0x7610, R8 ;  /* 0x0000761009080816 */ /* 0x000fe40000000008 */
[----:B------:R-:W-:Y:S02]  /*19f30*/  @P4 PRMT R0, R13, 0x7610, R0 ;  /* 0x000076100d004816 */ /* 0x000fe40000000000 */
[----:B------:R-:W-:Y:S02]  /*19f40*/  @P3 PRMT R18, R11, 0x7610, R18 ;  /* 0x000076100b123816 */ /* 0x000fe40000000012 */
[----:B------:R-:W-:-:S02]  /*19f50*/  @P2 PRMT R25, R12, 0x7610, R25 ;  /* 0x000076100c192816 */ /* 0x000fc40000000019 */
[----:B------:R-:W-:Y:S02]  /*19f60*/  PRMT R27, R8, 0x7610, R27 ;  /* 0x00007610081b7816 */ /* 0x000fe4000000001b */
[----:B------:R-:W-:Y:S01]  /*19f70*/  PRMT R28, R0, 0x7610, R28 ;  /* 0x00007610001c7816 */ /* 0x000fe2000000001c */
[----:B------:R-:W-:Y:S06]  /*19f80*/  @!P5 BRA `(.L_x_4367) ;  /* 0xfffffffc0050d947 */ /* 0x000fec000383ffff */
.L_x_4364:
[----:B------:R-:W-:Y:S05]  /*19f90*/  BSYNC B0 ;  /* 0x0000000000007941 */ /* 0x000fea0003800000 */
.L_x_4362:
        /* <DEDUP_REMOVED lines=15> */
[----:B------:R-:W-:-:S07]  /*1a090*/  MOV R10, UR5 ;  /* 0x00000005000a7c02 */ /* 0x000fce0008000f00 */
.L_x_4371:
        /* <DEDUP_REMOVED lines=14> */
[----:B------:R-:W0:Y:S01]  /*1a180*/  LDS R7, [R7] ;  /* 0x0000000007077984 */ /* 0x000e220000000800 */
[----:B------:R-:W-:-:S02]  /*1a190*/  PRMT R25, RZ, 0x7610, R25 ;  /* 0x00007610ff197816 */ /* 0x000fc40000000019 */
[----:B------:R-:W-:Y:S02]  /*1a1a0*/  PRMT R8, RZ, 0x7610, R8 ;  /* 0x00007610ff087816 */ /* 0x000fe40000000008 */
[C---:B0-----:R-:W-:Y:S01]  /*1a1b0*/  PRMT R11, R7.reuse, 0x7772, RZ ;  /* 0x00007772070b7816 */ /* 0x041fe200000000ff */
[----:B------:R-:W-:Y:S01]  /*1a1c0*/  I2F.S8 R9, R7 ;  /* 0x0000000700097306 */ /* 0x000fe20000001400 */
[C---:B------:R-:W-:Y:S02]  /*1a1d0*/  PRMT R10, R7.reuse, 0x7771, RZ ;  /* 0x00007771070a7816 */ /* 0x040fe400000000ff */
[----:B------:R-:W-:-:S05]  /*1a1e0*/  PRMT R12, R7, 0x7773, RZ ;  /* 0x00007773070c7816 */ /* 0x000fca00000000ff */
[----:B------:R-:W0:Y:S08]  /*1a1f0*/  I2F.S8 R11, R11 ;  /* 0x0000000b000b7306 */ /* 0x000e300000001400 */
[----:B------:R-:W-:Y:S08]  /*1a200*/  I2F.S8 R10, R10 ;  /* 0x0000000a000a7306 */ /* 0x000ff00000001400 */
[----:B0-----:R-:W0:Y:S08]  /*1a210*/  F2F.BF16.F32 R20, R11 ;  /* 0x0000000b00147304 */ /* 0x001e300000202000 */
[----:B------:R-:W-:Y:S01]  /*1a220*/  I2F.S8 R12, R12 ;  /* 0x0000000c000c7306 */ /* 0x000fe20000001400 */
[----:B0-----:R-:W-:-:S07]  /*1a230*/  @P0 IMAD.U32 R7, R20, 0x10000, RZ ;  /* 0x0001000014070824 */ /* 0x001fce00078e00ff */
[----:B------:R-:W0:Y:S01]  /*1a240*/  F2F.BF16.F32 R9, R9 ;  /* 0x0000000900097304 */ /* 0x000e220000202000 */
[----:B------:R-:W-:-:S07]  /*1a250*/  @P0 FSETP.NEU.FTZ.AND P6, PT, R7, RZ, PT ;  /* 0x000000ff0700020b */ /* 0x000fce0003fdd000 */
[----:B------:R-:W1:Y:S01]  /*1a260*/  F2F.BF16.F32 R15, R10 ;  /* 0x0000000a000f7304 */ /* 0x000e620000202000 */
[----:B0-----:R-:W-:-:S07]  /*1a270*/  @P5 IMAD.U32 R0, R9, 0x10000, RZ ;  /* 0x0001000009005824 */ /* 0x001fce00078e00ff */
[----:B------:R-:W0:Y:S01]  /*1a280*/  F2F.BF16.F32 R18, R12 ;  /* 0x0000000c00127304 */ /* 0x000e220000202000 */
[----:B------:R-:W-:Y:S02]  /*1a290*/  @P0 SEL R9, RZ, 0x1, !P6 ;  /* 0x00000001ff090807 */ /* 0x000fe40007000000 */
[----:B------:R-:W-:Y:S01]  /*1a2a0*/  @P5 FSETP.NEU.FTZ.AND P6, PT, R0, RZ, PT ;  /* 0x000000ff0000520b */ /* 0x000fe20003fdd000 */
[----:B-1----:R-:W-:-:S03]  /*1a2b0*/  @P4 IMAD.U32 R7, R15, 0x10000, RZ ;  /* 0x000100000f074824 */ /* 0x002fc600078e00ff */
[----:B------:R-:W-:Y:S02]  /*1a2c0*/  @P5 SEL R0, RZ, 0x1, !P6 ;  /* 0x00000001ff005807 */ /* 0x000fe40007000000 */
[----:B------:R-:W-:Y:S02]  /*1a2d0*/  @P4 FSETP.NEU.FTZ.AND P6, PT, R7, RZ, PT ;  /* 0x000000ff0700420b */ /* 0x000fe40003fdd000 */
[----:B------:R-:W-:Y:S01]  /*1a2e0*/  @P5 PRMT R25, R0, 0x7610, R25 ;  /* 0x0000761000195816 */ /* 0x000fe20000000019 */
[----:B0-----:R-:W-:Y:S01]  /*1a2f0*/  @P3 IMAD.U32 R7, R18, 0x10000, RZ ;  /* 0x0001000012073824 */ /* 0x001fe200078e00ff */
[----:B------:R-:W-:Y:S02]  /*1a300*/  PRMT R18, RZ, 0x7610, R18 ;  /* 0x00007610ff127816 */ /* 0x000fe40000000012 */
[----:B------:R-:W-:Y:S02]  /*1a310*/  @P4 SEL R8, RZ, 0x1, !P6 ;  /* 0x00000001ff084807 */ /* 0x000fe40007000000 */
[----:B------:R-:W-:-:S02]  /*1a320*/  @P3 FSETP.NEU.FTZ.AND P4, PT, R7, RZ, PT ;  /* 0x000000ff0700320b */ /* 0x000fc40003f9d000 */
[----:B------:R-:W-:Y:S02]  /*1a330*/  @P0 PRMT R18, R9, 0x7610, R18 ;  /* 0x0000761009120816 */ /* 0x000fe40000000012 */
[----:B------:R-:W-:Y:S02]  /*1a340*/  PRMT R7, R8, 0x7604, R25 ;  /* 0x0000760408077816 */ /* 0x000fe40000000019 */
[----:B------:R-:W-:Y:S02]  /*1a350*/  PRMT R0, RZ, 0x7610, R0 ;  /* 0x00007610ff007816 */ /* 0x000fe40000000000 */
[----:B------:R-:W-:Y:S02]  /*1a360*/  @P3 SEL R0, RZ, 0x1, !P4 ;  /* 0x00000001ff003807 */ /* 0x000fe40006000000 */
[----:B------:R-:W-:-:S04]  /*1a370*/  PRMT R7, R18, 0x7054, R7 ;  /* 0x0000705412077816 */ /* 0x000fc80000000007 */
[----:B------:R-:W-:-:S05]  /*1a380*/  PRMT R7, R0, 0x654, R7 ;  /* 0x0000065400077816 */ /* 0x000fca0000000007 */
[----:B------:R0:W-:Y:S02]  /*1a390*/  STS [R6], R7 ;  /* 0x0000000706007388 */ /* 0x0001e40000000800 */
.L_x_4370:
[----:B------:R-:W-:Y:S05]  /*1a3a0*/  BSYNC B0 ;  /* 0x0000000000007941 */ /* 0x000fea0003800000 */
.L_x_4369:
[----:B------:R-:W-:Y:S01]  /*1a3b0*/  IMAD.MOV.U32 R10, RZ, RZ, R13 ;  /* 0x000000ffff0a7224 */ /* 0x000fe200078e000d */
[----:B------:R-:W-:Y:S06]  /*1a3c0*/  @P2 BRA `(.L_x_4371) ;  /* 0xfffffffc00342947 */ /* 0x000fec000383ffff */
.L_x_4368:
        /* <DEDUP_REMOVED lines=15> */
.L_x_4376:
        /* <DEDUP_REMOVED lines=15> */
[----:B------:R-:W-:Y:S01]  /*1a5b0*/  I2F.S8 R10, R7 ;  /* 0x00000007000a7306 */ /* 0x000fe20000001400 */
[C---:B------:R-:W-:Y:S02]  /*1a5c0*/  PRMT R11, R7.reuse, 0x7771, RZ ;  /* 0x00007771070b7816 */ /* 0x040fe400000000ff */
[----:B------:R-:W-:-:S05]  /*1a5d0*/  PRMT R13, R7, 0x7773, RZ ;  /* 0x00007773070d7816 */ /* 0x000fca00000000ff */
[----:B------:R-:W0:Y:S08]  /*1a5e0*/  I2F.S8 R12, R12 ;  /* 0x0000000c000c7306 */ /* 0x000e300000001400 */
[----:B------:R-:W-:Y:S08]  /*1a5f0*/  I2F.S8 R11, R11 ;  /* 0x0000000b000b7306 */ /* 0x000ff00000001400 */
[----:B------:R-:W-:Y:S08]  /*1a600*/  I2F.S8 R13, R13 ;  /* 0x0000000d000d7306 */ /* 0x000ff00000001400 */
[----:B0-----:R-:W0:Y:S08]  /*1a610*/  F2F.BF16.F32 R17, R12 ;  /* 0x0000000c00117304 */ /* 0x001e300000202000 */
[----:B------:R-:W1:Y:S01]  /*1a620*/  F2F.BF16.F32 R10, R10 ;  /* 0x0000000a000a7304 */ /* 0x000e620000202000 */
[----:B0-----:R-:W-:-:S07]  /*1a630*/  @P0 IMAD.U32 R7, R17, 0x10000, RZ ;  /* 0x0001000011070824 */ /* 0x001fce00078e00ff */
[----:B------:R-:W0:Y:S01]  /*1a640*/  F2F.BF16.F32 R15, R11 ;  /* 0x0000000b000f7304 */ /* 0x000e220000202000 */
[----:B------:R-:W-:Y:S01]  /*1a650*/  @P0 FSETP.NEU.FTZ.AND P6, PT, R7, RZ, PT ;  /* 0x000000ff0700020b */ /* 0x000fe20003fdd000 */
[----:B-1----:R-:W-:-:S06]  /*1a660*/  @P4 IMAD.U32 R0, R10, 0x10000, RZ ;  /* 0x000100000a004824 */ /* 0x002fcc00078e00ff */
[----:B------:R-:W1:Y:S01]  /*1a670*/  F2F.BF16.F32 R18, R13 ;  /* 0x0000000d00127304 */ /* 0x000e620000202000 */
[----:B------:R-:W-:Y:S02]  /*1a680*/  @P0 SEL R10, RZ, 0x1, !P6 ;  /* 0x00000001ff0a0807 */ /* 0x000fe40007000000 */
[----:B------:R-:W-:Y:S01]  /*1a690*/  @P4 FSETP.NEU.FTZ.AND P5, PT, R0, RZ, PT ;  /* 0x000000ff0000420b */ /* 0x000fe20003fbd000 */
[----:B0-----:R-:W-:-:S03]  /*1a6a0*/  @P3 IMAD.U32 R7, R15, 0x10000, RZ ;  /* 0x000100000f073824 */ /* 0x001fc600078e00ff */
[----:B------:R-:W-:Y:S02]  /*1a6b0*/  @P4 SEL R0, RZ, 0x1, !P5 ;  /* 0x00000001ff004807 */ /* 0x000fe40006800000 */
[----:B------:R-:W-:Y:S02]  /*1a6c0*/  @P3 FSETP.NEU.FTZ.AND P6, PT, R7, RZ, PT ;  /* 0x000000ff0700320b */ /* 0x000fe40003fdd000 */
[----:B------:R-:W-:Y:S01]  /*1a6d0*/  @P4 PRMT R25, R0, 0x7610, R25 ;  /* 0x0000761000194816 */ /* 0x000fe20000000019 */
[----:B-1----:R-:W-:Y:S01]  /*1a6e0*/  @P2 IMAD.U32 R7, R18, 0x10000, RZ ;  /* 0x0001000012072824 */ /* 0x002fe200078e00ff */
        /* <DEDUP_REMOVED lines=10> */
.L_x_4375:
[----:B------:R-:W-:Y:S05]  /*1a790*/  BSYNC B0 ;  /* 0x0000000000007941 */ /* 0x000fea0003800000 */
.L_x_4374:
[----:B------:R-:W-:-:S04]  /*1a7a0*/  SHF.R.S32.HI R9, RZ, 0x1, R9 ;  /* 0x00000001ff097819 */ /* 0x000fc80000011409 */
[----:B------:R-:W-:-:S13]  /*1a7b0*/  ISETP.GE.AND P0, PT, R9, 0x20, PT ;  /* 0x000000200900780c */ /* 0x000fda0003f06270 */
[----:B------:R-:W-:Y:S05]  /*1a7c0*/  @P0 BRA `(.L_x_4376) ;  /* 0xfffffffc003c0947 */ /* 0x000fea000383ffff */
[----:B0-----:R-:W-:-:S07]  /*1a7d0*/  IMAD.MOV.U32 R7, RZ, RZ, 0x20 ;  /* 0x00000020ff077424 */ /* 0x001fce00078e00ff */
.L_x_4373:
[----:B------:R-:W-:Y:S01]  /*1a7e0*/  BAR.SYNC.DEFER_BLOCKING 0x0 ;  /* 0x0000000000007b1d */ /* 0x000fe20000010000 */
[----:B------:R-:W-:-:S13]  /*1a7f0*/  ISETP.GE.AND P0, PT, R7, 0x2, PT ;  /* 0x000000020700780c */ /* 0x000fda0003f06270 */
[----:B------:R-:W-:Y:S05]  /*1a800*/  @!P0 BRA `(.L_x_4372) ;  /* 0x0000000000e08947 */ /* 0x000fea0003800000 */
[----:B------:R-:W-:Y:S01]  /*1a810*/  PRMT R3, R8, 0x7610, R3 ;  /* 0x0000761008037816 */ /* 0x000fe20000000003 */
[----:B------:R-:W-:Y:S01]  /*1a820*/  IMAD.MOV.U32 R2, RZ, RZ, 0x1 ;  /* 0x00000001ff027424 */ /* 0x000fe200078e00ff */
[----:B------:R-:W-:-:S07]  /*1a830*/  PRMT R6, R0, 0x7610, R6 ;  /* 0x0000761000067816 */ /* 0x000fce0000000006 */
.L_x_4377:
[----:B------:R-:W-:Y:S02]  /*1a840*/  LOP3.LUT R0, R3, 0xffff, RZ, 0xc0, !PT ;  /* 0x0000ffff03007812 */ /* 0x000fe400078ec0ff */
        /* <DEDUP_REMOVED lines=13> */
[----:B------:R-:W-:-:S02]  /*1a920*/  PRMT R25, RZ, 0x7610, R25 ;  /* 0x00007610ff197816 */ /* 0x000fc40000000019 */
        /* <DEDUP_REMOVED lines=16> */
[----:B------:R-:W-:Y:S02]  /*1aa30*/  PRMT R18, RZ, 0x7610, R18 ;  /* 0x00007610ff127816 */ /* 0x000fe40000000012 */
[----:B------:R-:W-:Y:S02]  /*1aa40*/  @P4 FSETP.NEU.FTZ.AND P5, PT, R3, RZ, PT ;  /* 0x000000ff0300420b */ /* 0x000fe40003fbd000 */
[----:B-1----:R-:W-:Y:S01]  /*1aa50*/  @P3 SHF.L.U32 R6, R10, 0x10, RZ ;  /* 0x000000100a063819 */ /* 0x002fe200000006ff */
[----:B------:R-:W1:Y:S03]  /*1aa60*/  F2F.BF16.F32 R9, R9 ;  /* 0x0000000900097304 */ /* 0x000e660000202000 */
[----:B------:R-:W-:Y:S02]  /*1aa70*/  @P3 FSETP.NEU.FTZ.AND P6, PT, R6, RZ, PT ;  /* 0x000000ff0600320b */ /* 0x000fe40003fdd000 */
[----:B------:R-:W-:Y:S01]  /*1aa80*/  @P4 SEL R6, RZ, 0x1, !P5 ;  /* 0x00000001ff064807 */ /* 0x000fe20006800000 */
[----:B0-----:R-:W-:-:S03]  /*1aa90*/  @P2 IMAD.U32 R3, R0, 0x10000, RZ ;  /* 0x0001000000032824 */ /* 0x001fc600078e00ff */
[----:B------:R-:W-:Y:S02]  /*1aaa0*/  @P4 PRMT R8, R6, 0x7610, R8 ;  /* 0x0000761006084816 */ /* 0x000fe40000000008 */
[----:B------:R-:W-:Y:S02]  /*1aab0*/  @P2 FSETP.NEU.FTZ.AND P5, PT, R3, RZ, PT ;  /* 0x000000ff0300220b */ /* 0x000fe40003fbd000 */
[----:B------:R-:W-:Y:S01]  /*1aac0*/  @P3 SEL R3, RZ, 0x1, !P6 ;  /* 0x00000001ff033807 */ /* 0x000fe20007000000 */
[----:B-1----:R-:W-:Y:S01]  /*1aad0*/  @P0 IMAD.U32 R0, R9, 0x10000, RZ ;  /* 0x0001000009000824 */ /* 0x002fe200078e00ff */
[----:B------:R-:W-:Y:S02]  /*1aae0*/  @P2 SEL R9, RZ, 0x1, !P5 ;  /* 0x00000001ff092807 */ /* 0x000fe40006800000 */
[----:B------:R-:W-:Y:S02]  /*1aaf0*/  ISETP.GE.AND P5, PT, R2, R7, PT ;  /* 0x000000070200720c */ /* 0x000fe40003fa6270 */
[----:B------:R-:W-:-:S02]  /*1ab00*/  @P0 FSETP.NEU.FTZ.AND P6, PT, R0, RZ, PT ;  /* 0x000000ff0000020b */ /* 0x000fc40003fdd000 */
[----:B------:R-:W-:Y:S02]  /*1ab10*/  PRMT R0, RZ, 0x7610, R0 ;  /* 0x00007610ff007816 */ /* 0x000fe40000000000 */
[----:B------:R-:W-:Y:S02]  /*1ab20*/  @P0 SEL R10, RZ, 0x1, !P6 ;  /* 0x00000001ff0a0807 */ /* 0x000fe40007000000 */
[----:B------:R-:W-:Y:S02]  /*1ab30*/  @P3 PRMT R0, R3, 0x7610, R0 ;  /* 0x0000761003003816 */ /* 0x000fe40000000000 */
[----:B------:R-:W-:Y:S02]  /*1ab40*/  @P2 PRMT R25, R9, 0x7610, R25 ;  /* 0x0000761009192816 */ /* 0x000fe40000000019 */
[----:B------:R-:W-:Y:S02]  /*1ab50*/  @P0 PRMT R18, R10, 0x7610, R18 ;  /* 0x000076100a120816 */ /* 0x000fe40000000012 */
[----:B------:R-:W-:-:S02]  /*1ab60*/  PRMT R3, R8, 0x7610, R3 ;  /* 0x0000761008037816 */ /* 0x000fc40000000003 */
[----:B------:R-:W-:Y:S01]  /*1ab70*/  PRMT R6, R0, 0x7610, R6 ;  /* 0x0000761000067816 */ /* 0x000fe20000000006 */
[----:B------:R-:W-:Y:S06]  /*1ab80*/  @!P5 BRA `(.L_x_4377) ;  /* 0xfffffffc002cd947 */ /* 0x000fec000383ffff */
.L_x_4372:
        /* <DEDUP_REMOVED lines=16> */
[----:B------:R-:W-:-:S02]  /*1ac90*/  PRMT R27, RZ, 0x7610, R27 ;  /* 0x00007610ff1b7816 */ /* 0x000fc4000000001b */
[----:B------:R-:W-:-:S05]  /*1aca0*/  PRMT R17, RZ, 0x7610, R17 ;  /* 0x00007610ff117816 */ /* 0x000fca0000000011 */
[----:B------:R-:W1:Y:S08]  /*1acb0*/  I2F.S8 R8, R8 ;  /* 0x0000000800087306 */ /* 0x000e700000001400 */
[----:B------:R-:W1:Y:S08]  /*1acc0*/  I2F.S8 R18, R18 ;  /* 0x0000001200127306 */ /* 0x000e700000001400 */
[----:B------:R-:W1:Y:S08]  /*1acd0*/  I2F.S8 R7, R0 ;  /* 0x0000000000077306 */ /* 0x000e700000001400 */
[----:B0-----:R0:W5:Y:S08]  /*1ace0*/  F2F.BF16.F32 R9, R25 ;  /* 0x0000001900097304 */ /* 0x0011700000202000 */
[----:B-1----:R-:W1:Y:S01]  /*1acf0*/  F2F.BF16.F32 R10, R8 ;  /* 0x00000008000a7304 */ /* 0x002e620000202000 */
[----:B0-----:R-:W-:-:S07]  /*1ad00*/  PRMT R25, RZ, 0x7610, R25 ;  /* 0x00007610ff197816 */ /* 0x001fce0000000019 */
[----:B------:R0:W1:Y:S08]  /*1ad10*/  F2F.BF16.F32 R11, R18 ;  /* 0x00000012000b7304 */ /* 0x0000700000202000 */
[----:B------:R-:W1:Y:S01]  /*1ad20*/  F2F.BF16.F32 R7, R7 ;  /* 0x0000000700077304 */ /* 0x000e620000202000 */
[----:B0-----:R-:W-:Y:S02]  /*1ad30*/  PRMT R18, RZ, 0x7610, R18 ;  /* 0x00007610ff127816 */ /* 0x001fe40000000012 */
[----:B--2---:R-:W-:-:S02]  /*1ad40*/  ISETP.NE.AND P4, PT, R12, RZ, PT ;  /* 0x000000ff0c00720c */ /* 0x004fc40003f85270 */
[----:B---3--:R-:W-:Y:S02]  /*1ad50*/  ISETP.NE.AND P3, PT, R2, RZ, PT ;  /* 0x000000ff0200720c */ /* 0x008fe40003f65270 */
[----:B----4-:R-:W-:Y:S02]  /*1ad60*/  ISETP.NE.AND P2, PT, R3, RZ, PT ;  /* 0x000000ff0300720c */ /* 0x010fe40003f45270 */
[----:B-----5:R-:W-:-:S07]  /*1ad70*/  ISETP.NE.AND P1, PT, R6, RZ, PT ;  /* 0x000000ff0600720c */ /* 0x020fce0003f25270 */
[----:B------:R-:W-:Y:S02]  /*1ad80*/  @P4 IMAD.U32 R2, R9, 0x10000, RZ ;  /* 0x0001000009024824 */ /* 0x000fe400078e00ff */
[----:B-1----:R-:W-:-:S03]  /*1ad90*/  @P3 IMAD.U32 R3, R10, 0x10000, RZ ;  /* 0x000100000a033824 */ /* 0x002fc600078e00ff */
[----:B------:R-:W-:Y:S01]  /*1ada0*/  @P4 FSETP.NEU.FTZ.AND P6, PT, R2, RZ, PT ;  /* 0x000000ff0200420b */ /* 0x000fe20003fdd000 */
[----:B------:R-:W-:Y:S01]  /*1adb0*/  @P2 IMAD.U32 R2, R11, 0x10000, RZ ;  /* 0x000100000b022824 */ /* 0x000fe200078e00ff */
[----:B------:R-:W-:Y:S02]  /*1adc0*/  @P3 FSETP.NEU.FTZ.AND P5, PT, R3, RZ, PT ;  /* 0x000000ff0300320b */ /* 0x000fe40003fbd000 */
[----:B------:R-:W-:Y:S01]  /*1add0*/  @P4 SEL R0, RZ, 0x1, !P6 ;  /* 0x00000001ff004807 */ /* 0x000fe20007000000 */
[----:B------:R-:W-:Y:S01]  /*1ade0*/  @P1 IMAD.U32 R3, R7, 0x10000, RZ ;  /* 0x0001000007031824 */ /* 0x000fe200078e00ff */
[----:B------:R-:W-:Y:S02]  /*1adf0*/  @P2 FSETP.NEU.FTZ.AND P6, PT, R2, RZ, PT ;  /* 0x000000ff0200220b */ /* 0x000fe40003fdd000 */
[----:B------:R-:W-:Y:S02]  /*1ae00*/  @P3 SEL R2, RZ, 0x1, !P5 ;  /* 0x00000001ff023807 */ /* 0x000fe40006800000 */
[----:B------:R-:W-:-:S02]  /*1ae10*/  @P1 FSETP.NEU.FTZ.AND P5, PT, R3, RZ, PT ;  /* 0x000000ff0300120b */ /* 0x000fc40003fbd000 */
[----:B------:R-:W-:Y:S02]  /*1ae20*/  @P2 SEL R3, RZ, 0x1, !P6 ;  /* 0x00000001ff032807 */ /* 0x000fe40007000000 */
[----:B------:R-:W-:Y:S02]  /*1ae30*/  @P1 SEL R6, RZ, 0x1, !P5 ;  /* 0x00000001ff061807 */ /* 0x000fe40006800000 */
[----:B------:R-:W-:Y:S02]  /*1ae40*/  @P4 PRMT R25, R0, 0x7610, R25 ;  /* 0x0000761000194816 */ /* 0x000fe40000000019 */
[----:B------:R-:W-:Y:S02]  /*1ae50*/  @P3 PRMT R27, R2, 0x7610, R27 ;  /* 0x00007610021b3816 */ /* 0x000fe4000000001b */
[----:B------:R-:W-:Y:S02]  /*1ae60*/  @P2 PRMT R18, R3, 0x7610, R18 ;  /* 0x0000761003122816 */ /* 0x000fe40000000012 */
[----:B------:R-:W-:-:S07]  /*1ae70*/  @P1 PRMT R17, R6, 0x7610, R17 ;  /* 0x0000761006111816 */ /* 0x000fce0000000011 */
.L_x_4379:
        /* <DEDUP_REMOVED lines=12> */
[----:B0-----:R-:W-:Y:S02]  /*1af40*/  IMAD.U32 R6, RZ, RZ, UR6 ;  /* 0x00000006ff067e24 */ /* 0x001fe4000f8e00ff */
[----:B------:R-:W-:Y:S02]  /*1af50*/  IMAD.U32 R7, RZ, RZ, UR7 ;  /* 0x00000007ff077e24 */ /* 0x000fe4000f8e00ff */
[----:B------:R-:W-:-:S02]  /*1af60*/  IMAD.U32 R10, RZ, RZ, UR4 ;  /* 0x00000004ff0a7e24 */ /* 0x000fc4000f8e00ff */
[----:B------:R-:W-:Y:S02]  /*1af70*/  IMAD.U32 R11, RZ, RZ, UR5 ;  /* 0x00000005ff0b7e24 */ /* 0x000fe4000f8e00ff */
[----:B------:R-:W-:Y:S02]  /*1af80*/  IMAD.MOV.U32 R8, RZ, RZ, 0x2ef ;  /* 0x000002efff087424 */ /* 0x000fe400078e00ff */
[----:B------:R-:W-:Y:S02]  /*1af90*/  IMAD.MOV.U32 R12, RZ, RZ, 0x1 ;  /* 0x00000001ff0c7424 */ /* 0x000fe400078e00ff */
[----:B-1----:R-:W-:-:S07]  /*1afa0*/  IMAD.MOV.U32 R13, RZ, RZ, RZ ;  /* 0x000000ffff0d7224 */ /* 0x002fce00078e00ff */
[----:B------:R-:W-:-:S07]  /*1afb0*/  LEPC R20, `(.L_x_4381) ;  /* 0x000000001014794e */ /* 0x000fce0000000000 */
[----:B--2---:R-:W-:Y:S05]  /*1afc0*/  CALL.ABS.NOINC R2 ;  /* 0x0000000002007343 */ /* 0x004fea0003c00000 */
.L_x_4381:
        /* <DEDUP_REMOVED lines=15> */
[----:B------:R-:W-:Y:S02]  /*1b0c0*/  IMAD.U32 R10, RZ, RZ, UR6 ;  /* 0x00000006ff0a7e24 */ /* 0x000fe4000f8e00ff */
[----:B0-----:R-:W-:Y:S02]  /*1b0d0*/  IMAD.U32 R6, RZ, RZ, UR4 ;  /* 0x00000004ff067e24 */ /* 0x001fe4000f8e00ff */
[----:B------:R-:W-:-:S02]  /*1b0e0*/  IMAD.U32 R7, RZ, RZ, UR5 ;  /* 0x00000005ff077e24 */ /* 0x000fc4000f8e00ff */
[----:B------:R-:W-:Y:S02]  /*1b0f0*/  IMAD.U32 R11, RZ, RZ, UR7 ;  /* 0x00000007ff0b7e24 */ /* 0x000fe4000f8e00ff */
[----:B------:R-:W-:Y:S02]  /*1b100*/  IMAD.MOV.U32 R8, RZ, RZ, 0x2ef ;  /* 0x000002efff087424 */ /* 0x000fe400078e00ff */
[----:B------:R-:W-:Y:S02]  /*1b110*/  IMAD.MOV.U32 R12, RZ, RZ, 0x1 ;  /* 0x00000001ff0c7424 */ /* 0x000fe400078e00ff */
[----:B-1----:R-:W-:-:S07]  /*1b120*/  IMAD.MOV.U32 R13, RZ, RZ, RZ ;  /* 0x000000ffff0d7224 */ /* 0x002fce00078e00ff */
[----:B------:R-:W-:-:S07]  /*1b130*/  LEPC R20, `(.L_x_4382) ;  /* 0x000000001014794e */ /* 0x000fce0000000000 */
[----:B--2---:R-:W-:Y:S05]  /*1b140*/  CALL.ABS.NOINC R2 ;  /* 0x0000000002007343 */ /* 0x004fea0003c00000 */
.L_x_4382:
        /* <DEDUP_REMOVED lines=16> */
[----:B0-----:R-:W-:Y:S02]  /*1b250*/  IMAD.U32 R6, RZ, RZ, UR4 ;  /* 0x00000004ff067e24 */ /* 0x001fe4000f8e00ff */
[----:B------:R-:W-:-:S02]  /*1b260*/  IMAD.U32 R7, RZ, RZ, UR5 ;  /* 0x00000005ff077e24 */ /* 0x000fc4000f8e00ff */
[----:B------:R-:W-:Y:S02]  /*1b270*/  IMAD.U32 R10, RZ, RZ, UR6 ;  /* 0x00000006ff0a7e24 */ /* 0x000fe4000f8e00ff */
[----:B------:R-:W-:Y:S02]  /*1b280*/  IMAD.U32 R11, RZ, RZ, UR7 ;  /* 0x00000007ff0b7e24 */ /* 0x000fe4000f8e00ff */
[----:B------:R-:W-:Y:S02]  /*1b290*/  IMAD.MOV.U32 R8, RZ, RZ, 0x2ef ;  /* 0x000002efff087424 */ /* 0x000fe400078e00ff */
[----:B-1----:R-:W-:-:S07]  /*1b2a0*/  IMAD.MOV.U32 R12, RZ, RZ, 0x1 ;  /* 0x00000001ff0c7424 */ /* 0x002fce00078e00ff */
[----:B------:R-:W-:-:S07]  /*1b2b0*/  LEPC R20, `(.L_x_4383) ;  /* 0x000000001014794e */ /* 0x000fce0000000000 */
[----:B--2---:R-:W-:Y:S05]  /*1b2c0*/  CALL.ABS.NOINC R2 ;  /* 0x0000000002007343 */ /* 0x004fea0003c00000 */
.L_x_4383:
        /* <DEDUP_REMOVED lines=24> */
.L_x_4384:
[----:B------:R-:W-:Y:S01]  /*1b450*/  ULDC.64 UR4, c[0x0][0x5e8] ;  /* 0x00017a0000047ab9 */ /* 0x000fe20000000a00 */
[----:B------:R-:W-:Y:S02]  /*1b460*/  LOP3.LUT P0, RZ, R17, 0xff, RZ, 0xc0, !PT ;  /* 0x000000ff11ff7812 */ /* 0x000fe4000780c0ff */
[----:B------:R-:W-:Y:S02]  /*1b470*/  IADD3 R16, P1, R16, UR4, RZ ;  /* 0x0000000410107c10 */ /* 0x000fe4000ff3e0ff */
[----:B-1----:R-:W-:-:S03]  /*1b480*/  SEL R3, RZ, 0x1, !P0 ;  /* 0x00000001ff037807 */ /* 0x002fc60004000000 */
[----:B------:R-:W-:-:S05]  /*1b490*/  IMAD.X R17, RZ, RZ, UR5, P1 ;  /* 0x00000005ff117e24 */ /* 0x000fca00088e06ff */
[----:B------:R-:W-:Y:S01]  /*1b4a0*/  STG.E.U8 desc[UR58][R16.64], R3 ;  /* 0x0000000310007986 */ /* 0x000fe2000c10113a */
[----:B------:R-:W-:Y:S05]  /*1b4b0*/  EXIT ;  /* 0x000000000000794d */ /* 0x000fea0003800000 */
.L_x_4380:
[----:B------:R-:W-:Y:S04]  /*1b4c0*/  STG.E.U8 desc[UR58][R4.64], R25 ;  /* 0x0000001904007986 */ /* 0x000fe8000c10113a */
[----:B------:R-:W-:Y:S04]  /*1b4d0*/  STG.E.U8 desc[UR58][R4.64+0x1], R27 ;  /* 0x0000011b04007986 */ /* 0x000fe8000c10113a */
[----:B------:R-:W-:Y:S04]  /*1b4e0*/  STG.E.U8 desc[UR58][R4.64+0x2], R18 ;  /* 0x0000021204007986 */ /* 0x000fe8000c10113a */
[----:B------:R-:W-:Y:S01]  /*1b4f0*/  STG.E.U8 desc[UR58][R4.64+0x3], R17 ;  /* 0x0000031104007986 */ /* 0x000fe2000c10113a */
[----:B------:R-:W-:Y:S05]  /*1b500*/  EXIT ;  /* 0x000000000000794d */ /* 0x000fea0003800000 */
.L_x_4378:
        /* <DEDUP_REMOVED lines=20> */
[----:B------:R-:W-:-:S07]  /*1b650*/  PRMT R24, RZ, 0x7610, R24 ;  /* 0x00007610ff187816 */ /* 0x000fce0000000018 */
        /* <DEDUP_REMOVED lines=15> */
[----:B------:R-:W-:Y:S02]  /*1b750*/  @P4 FSETP.NEU.FTZ.AND P6, PT, R8, RZ, PT ;  /* 0x000000ff0800420b */ /* 0x000fe40003fdd000 */
[----:B------:R-:W-:Y:S02]  /*1b760*/  @P2 SHF.L.U32 R8, R17, 0x10, RZ ;  /* 0x0000001011082819 */ /* 0x000fe400000006ff */
[----:B------:R-:W-:Y:S01]  /*1b770*/  @P3 FSETP.NEU.FTZ.AND P5, PT, R9, RZ, PT ;  /* 0x000000ff0900320b */ /* 0x000fe20003fbd000 */
[----:B------:R-:W-:Y:S01]  /*1b780*/  @P1 IMAD.U32 R9, R20, 0x10000, RZ ;  /* 0x0001000014091824 */ /* 0x000fe200078e00ff */
[----:B------:R-:W-:Y:S02]  /*1b790*/  @P4 SEL R0, RZ, 0x1, !P6 ;  /* 0x00000001ff004807 */ /* 0x000fe40007000000 */
[----:B------:R-:W-:Y:S02]  /*1b7a0*/  @P2 FSETP.NEU.FTZ.AND P6, PT, R8, RZ, PT ;  /* 0x000000ff0800220b */ /* 0x000fe40003fdd000 */
[----:B------:R-:W-:-:S02]  /*1b7b0*/  @P3 SEL R8, RZ, 0x1, !P5 ;  /* 0x00000001ff083807 */ /* 0x000fc40006800000 */
[----:B------:R-:W-:Y:S02]  /*1b7c0*/  @P1 FSETP.NEU.FTZ.AND P5, PT, R9, RZ, PT ;  /* 0x000000ff0900120b */ /* 0x000fe40003fbd000 */
[----:B------:R-:W-:Y:S02]  /*1b7d0*/  PRMT R17, RZ, 0x7610, R17 ;  /* 0x00007610ff117816 */ /* 0x000fe40000000011 */
[----:B------:R-:W-:Y:S02]  /*1b7e0*/  @P2 SEL R9, RZ, 0x1, !P6 ;  /* 0x00000001ff092807 */ /* 0x000fe40007000000 */
[----:B------:R-:W-:Y:S02]  /*1b7f0*/  @P1 SEL R12, RZ, 0x1, !P5 ;  /* 0x00000001ff0c1807 */ /* 0x000fe40006800000 */
[----:B------:R-:W-:Y:S02]  /*1b800*/  @P4 PRMT R25, R0, 0x7610, R25 ;  /* 0x0000761000194816 */ /* 0x000fe40000000019 */
[----:B------:R-:W-:-:S02]  /*1b810*/  @P3 PRMT R24, R8, 0x7610, R24 ;  /* 0x0000761008183816 */ /* 0x000fc40000000018 */
[----:B------:R-:W-:Y:S02]  /*1b820*/  @P2 PRMT R18, R9, 0x7610, R18 ;  /* 0x0000761009122816 */ /* 0x000fe40000000012 */
[----:B------:R-:W-:-:S07]  /*1b830*/  @P1 PRMT R17, R12, 0x7610, R17 ;  /* 0x000076100c111816 */ /* 0x000fce0000000011 */
.L_x_4385:
        /* <DEDUP_REMOVED lines=21> */
.L_x_4387:
        /* <DEDUP_REMOVED lines=24> */
.L_x_4388:
        /* <DEDUP_REMOVED lines=24> */
.L_x_4389:
        /* <DEDUP_REMOVED lines=24> */
.L_x_4390:
[----:B------:R-:W-:Y:S01]  /*1be10*/  ULDC.64 UR4, c[0x0][0x5e8] ;  /* 0x00017a0000047ab9 */ /* 0x000fe20000000a00 */
[----:B------:R-:W-:Y:S02]  /*1be20*/  LOP3.LUT P0, RZ, R17, 0xff, RZ, 0xc0, !PT ;  /* 0x000000ff11ff7812 */ /* 0x000fe4000780c0ff */
[----:B------:R-:W-:Y:S02]  /*1be30*/  IADD3 R16, P1, R16, UR4, RZ ;  /* 0x0000000410107c10 */ /* 0x000fe4000ff3e0ff */
[----:B0-----:R-:W-:-:S03]  /*1be40*/  SEL R3, RZ, 0x1, !P0 ;  /* 0x00000001ff037807 */ /* 0x001fc60004000000 */
[----:B------:R-:W-:-:S05]  /*1be50*/  IMAD.X R17, RZ, RZ, UR5, P1 ;  /* 0x00000005ff117e24 */ /* 0x000fca00088e06ff */
[----:B------:R-:W-:Y:S01]  /*1be60*/  STG.E.U8 desc[UR58][R16.64], R3 ;  /* 0x0000000310007986 */ /* 0x000fe2000c10113a */
[----:B------:R-:W-:Y:S05]  /*1be70*/  EXIT ;  /* 0x000000000000794d */ /* 0x000fea0003800000 */
.L_x_4386:
        /* <DEDUP_REMOVED lines=13> */
.L_x_4351:
        /* <DEDUP_REMOVED lines=46> */
[----:B------:R-:W-:Y:S02]  /*1c230*/  @P4 SEL R0, RZ, 0x1, !P6 ;  /* 0x00000001ff004807 */ /* 0x000fe40007000000 */
[----:B------:R-:W-:Y:S02]  /*1c240*/  @P1 SHF.L.U32 R3, R8, 0x10, RZ ;  /* 0x0000001008031819 */ /* 0x000fe400000006ff */
[----:B------:R-:W-:Y:S02]  /*1c250*/  @P2 FSETP.NEU.FTZ.AND P6, PT, R2, RZ, PT ;  /* 0x000000ff0200220b */ /* 0x000fe40003fdd000 */
[----:B------:R-:W-:-:S02]  /*1c260*/  @P3 SEL R2, RZ, 0x1, !P5 ;  /* 0x00000001ff023807 */ /* 0x000fc40006800000 */
[----:B------:R-:W-:Y:S02]  /*1c270*/  @P1 FSETP.NEU.FTZ.AND P5, PT, R3, RZ, PT ;  /* 0x000000ff0300120b */ /* 0x000fe40003fbd000 */
[----:B------:R-:W-:Y:S02]  /*1c280*/  @P2 SEL R3, RZ, 0x1, !P6 ;  /* 0x00000001ff032807 */ /* 0x000fe40007000000 */
[----:B------:R-:W-:Y:S02]  /*1c290*/  @P1 SEL R6, RZ, 0x1, !P5 ;  /* 0x00000001ff061807 */ /* 0x000fe40006800000 */
[----:B------:R-:W-:Y:S02]  /*1c2a0*/  @P4 PRMT R25, R0, 0x7610, R25 ;  /* 0x0000761000194816 */ /* 0x000fe40000000019 */
[----:B------:R-:W-:Y:S02]  /*1c2b0*/  @P3 PRMT R23, R2, 0x7610, R23 ;  /* 0x0000761002173816 */ /* 0x000fe40000000017 */
[----:B------:R-:W-:-:S02]  /*1c2c0*/  @P2 PRMT R18, R3, 0x7610, R18 ;  /* 0x0000761003122816 */ /* 0x000fc40000000012 */
[----:B------:R-:W-:-:S07]  /*1c2d0*/  @P1 PRMT R17, R6, 0x7610, R17 ;  /* 0x0000761006111816 */ /* 0x000fce0000000011 */
.L_x_4392:
        /* <DEDUP_REMOVED lines=21> */
.L_x_4394:
        /* <DEDUP_REMOVED lines=24> */
.L_x_4395:
        /* <DEDUP_REMOVED lines=24> */
.L_x_4396:
        /* <DEDUP_REMOVED lines=24> */
.L_x_4397:
[----:B------:R-:W-:Y:S01]  /*1c8b0*/  ULDC.64 UR4, c[0x0][0x5e8] ;  /* 0x00017a0000047ab9 */ /* 0x000fe20000000a00 */
[----:B------:R-:W-:Y:S02]  /*1c8c0*/  LOP3.LUT P0, RZ, R17, 0xff, RZ, 0xc0, !PT ;  /* 0x000000ff11ff7812 */ /* 0x000fe4000780c0ff */
[----:B------:R-:W-:Y:S02]  /*1c8d0*/  IADD3 R16, P1, R16, UR4, RZ ;  /* 0x0000000410107c10 */ /* 0x000fe4000ff3e0ff */
[----:B0-----:R-:W-:-:S03]  /*1c8e0*/  SEL R3, RZ, 0x1, !P0 ;  /* 0x00000001ff037807 */ /* 0x001fc60004000000 */
[----:B------:R-:W-:-:S05]  /*1c8f0*/  IMAD.X R17, RZ, RZ, UR5, P1 ;  /* 0x00000005ff117e24 */ /* 0x000fca00088e06ff */
[----:B------:R-:W-:Y:S01]  /*1c900*/  STG.E.U8 desc[UR58][R16.64], R3 ;  /* 0x0000000310007986 */ /* 0x000fe2000c10113a */
[----:B------:R-:W-:Y:S05]  /*1c910*/  EXIT ;  /* 0x000000000000794d */ /* 0x000fea0003800000 */
.L_x_4393:
[----:B------:R-:W-:Y:S04]  /*1c920*/  STG.E.U8 desc[UR58][R4.64], R25 ;  /* 0x0000001904007986 */ /* 0x000fe8000c10113a */
[----:B------:R-:W-:Y:S04]  /*1c930*/  STG.E.U8 desc[UR58][R4.64+0x1], R23 ;  /* 0x0000011704007986 */ /* 0x000fe8000c10113a */
[----:B------:R-:W-:Y:S04]  /*1c940*/  STG.E.U8 desc[UR58][R4.64+0x2], R18 ;  /* 0x0000021204007986 */ /* 0x000fe8000c10113a */
[----:B------:R-:W-:Y:S01]  /*1c950*/  STG.E.U8 desc[UR58][R4.64+0x3], R17 ;  /* 0x0000031104007986 */ /* 0x000fe2000c10113a */
[----:B------:R-:W-:Y:S05]  /*1c960*/  EXIT ;  /* 0x000000000000794d */ /* 0x000fea0003800000 */
.L_x_4391:
        /* <DEDUP_REMOVED lines=34> */
[----:B------:R-:W-:Y:S02]  /*1cb90*/  @P4 SHF.L.U32 R6, R14, 0x10, RZ ;  /* 0x000000100e064819 */ /* 0x000fe400000006ff */
[----:B-1----:R-:W-:Y:S02]  /*1cba0*/  @P3 IMAD.U32 R7, R15, 0x10000, RZ ;  /* 0x000100000f073824 */ /* 0x002fe400078e00ff */
[----:B------:R-:W-:Y:S01]  /*1cbb0*/  @P4 FSETP.NEU.FTZ.AND P6, PT, R6, RZ, PT ;  /* 0x000000ff0600420b */ /* 0x000fe20003fdd000 */
[----:B------:R-:W-:Y:S02]  /*1cbc0*/  @P2 IMAD.U32 R6, R17, 0x10000, RZ ;  /* 0x0001000011062824 */ /* 0x000fe400078e00ff */
[----:B------:R-:W-:Y:S02]  /*1cbd0*/  @P3 FSETP.NEU.FTZ.AND P5, PT, R7, RZ, PT ;  /* 0x000000ff0700320b */ /* 0x000fe40003fbd000 */
[----:B------:R-:W-:Y:S01]  /*1cbe0*/  @P4 SEL R0, RZ, 0x1, !P6 ;  /* 0x00000001ff004807 */ /* 0x000fe20007000000 */
[----:B------:R-:W-:Y:S01]  /*1cbf0*/  @P1 IMAD.U32 R7, R20, 0x10000, RZ ;  /* 0x0001000014071824 */ /* 0x000fe200078e00ff */
[----:B------:R-:W-:-:S02]  /*1cc00*/  @P2 FSETP.NEU.FTZ.AND P6, PT, R6, RZ, PT ;  /* 0x000000ff0600220b */ /* 0x000fc40003fdd000 */
[----:B------:R-:W-:Y:S02]  /*1cc10*/  @P3 SEL R6, RZ, 0x1, !P5 ;  /* 0x00000001ff063807 */ /* 0x000fe40006800000 */
[----:B------:R-:W-:Y:S02]  /*1cc20*/  @P1 FSETP.NEU.FTZ.AND P5, PT, R7, RZ, PT ;  /* 0x000000ff0700120b */ /* 0x000fe40003fbd000 */
[----:B------:R-:W-:Y:S02]  /*1cc30*/  PRMT R17, RZ, 0x7610, R17 ;  /* 0x00007610ff117816 */ /* 0x000fe40000000011 */
[----:B------:R-:W-:Y:S02]  /*1cc40*/  @P2 SEL R7, RZ, 0x1, !P6 ;  /* 0x00000001ff072807 */ /* 0x000fe40007000000 */
[----:B------:R-:W-:Y:S02]  /*1cc50*/  @P1 SEL R12, RZ, 0x1, !P5 ;  /* 0x00000001ff0c1807 */ /* 0x000fe40006800000 */
[----:B------:R-:W-:-:S02]  /*1cc60*/  @P4 PRMT R25, R0, 0x7610, R25 ;  /* 0x0000761000194816 */ /* 0x000fc40000000019 */
[----:B------:R-:W-:Y:S02]  /*1cc70*/  @P3 PRMT R22, R6, 0x7610, R22 ;  /* 0x0000761006163816 */ /* 0x000fe40000000016 */
[----:B------:R-:W-:Y:S02]  /*1cc80*/  @P2 PRMT R18, R7, 0x7610, R18 ;  /* 0x0000761007122816 */ /* 0x000fe40000000012 */
[----:B------:R-:W-:-:S07]  /*1cc90*/  @P1 PRMT R17, R12, 0x7610, R17 ;  /* 0x000076100c111816 */ /* 0x000fce0000000011 */
.L_x_4398:
        /* <DEDUP_REMOVED lines=21> */
.L_x_4400:
        /* <DEDUP_REMOVED lines=24> */
.L_x_4401:
        /* <DEDUP_REMOVED lines=24> */
.L_x_4402:
        /* <DEDUP_REMOVED lines=24> */
.L_x_4403:
[----:B------:R-:W-:Y:S01]  /*1d270*/  ULDC.64 UR4, c[0x0][0x5e8] ;  /* 0x00017a0000047ab9 */ /* 0x000fe20000000a00 */
[----:B------:R-:W-:Y:S02]  /*1d280*/  LOP3.LUT P0, RZ, R17, 0xff, RZ, 0xc0, !PT ;  /* 0x000000ff11ff7812 */ /* 0x000fe4000780c0ff */
[----:B------:R-:W-:Y:S02]  /*1d290*/  IADD3 R16, P1, R16, UR4, RZ ;  /* 0x0000000410107c10 */ /* 0x000fe4000ff3e0ff */
[----:B0-----:R-:W-:-:S03]  /*1d2a0*/  SEL R3, RZ, 0x1, !P0 ;  /* 0x00000001ff037807 */ /* 0x001fc60004000000 */
[----:B------:R-:W-:-:S05]  /*1d2b0*/  IMAD.X R17, RZ, RZ, UR5, P1 ;  /* 0x00000005ff117e24 */ /* 0x000fca00088e06ff */
[----:B------:R-:W-:Y:S01]  /*1d2c0*/  STG.E.U8 desc[UR58][R16.64], R3 ;  /* 0x0000000310007986 */ /* 0x000fe2000c10113a */
[----:B------:R-:W-:Y:S05]  /*1d2d0*/  EXIT ;  /* 0x000000000000794d */ /* 0x000fea0003800000 */
.L_x_4399:
        /* <DEDUP_REMOVED lines=13> */
.L_x_4404:
        /* <DEDUP_REMOVED lines=13> */
.L_x_7577:


//--------------------- .text._ZN2at6native13reduce_kernelILi512ELi1ENS0_8ReduceOpIN3c104HalfENS0_14func_wrapper_tIbZZZNS0_15and_kernel_cudaERNS_14TensorIteratorEENKUlvE_clEvENKUlvE8_clEvEUlbS4_E_EEjbLi4ELi4EEEEEvT1_ --------------------------
	.section	.text._ZN2at6native13reduce_kernelILi512ELi1ENS0_8ReduceOpIN3c104HalfENS0_14func_wrapper_tIbZZZNS0_15and_kernel_cudaERNS_14TensorIteratorEENKUlvE_clEvENKUlvE8_clEvEUlbS4_E_EEjbLi4ELi4EEEEEvT1_,"ax",@progbits
	.align	128
        .global         _ZN2at6native13reduce_kernelILi512ELi1ENS0_8ReduceOpIN3c104HalfENS0_14func_wrapper_tIbZZZNS0_15and_kernel_cudaERNS_14TensorIteratorEENKUlvE_clEvENKUlvE8_clEvEUlbS4_E_EEjbLi4ELi4EEEEEvT1_
        .type           _ZN2at6native13reduce_kernelILi512ELi1ENS0_8ReduceOpIN3c104HalfENS0_14func_wrapper_tIbZZZNS0_15and_kernel_cudaERNS_14TensorIteratorEENKUlvE_clEvENKUlvE8_clEvEUlbS4_E_EEjbLi4ELi4EEEEEvT1_,@function
        .size           _ZN2at6native13reduce_kernelILi512ELi1ENS0_8ReduceOpIN3c104HalfENS0_14func_wrapper_tIbZZZNS0_15and_kernel_cudaERNS_14TensorIteratorEENKUlvE_clEvENKUlvE8_clEvEUlbS4_E_EEjbLi4ELi4EEEEEvT1_,(.L_x_7578 - _ZN2at6native13reduce_kernelILi512ELi1ENS0_8ReduceOpIN3c104HalfENS0_14func_wrapper_tIbZZZNS0_15and_kernel_cudaERNS_14TensorIteratorEENKUlvE_clEvENKUlvE8_clEvEUlbS4_E_EEjbLi4ELi4EEEEEvT1_)
        .other          _ZN2at6native13reduce_kernelILi512ELi1ENS0_8ReduceOpIN3c104HalfENS0_14func_wrapper_tIbZZZNS0_15and_kernel_cudaERNS_14TensorIteratorEENKUlvE_clEvENKUlvE8_clEvEUlbS4_E_EEjbLi4ELi4EEEEEvT1_,@"STO_CUDA_ENTRY STV_DEFAULT"
_ZN2at6native13reduce_kernelILi512ELi1ENS0_8ReduceOpIN3c104HalfENS0_14func_wrapper_tIbZZZNS0_15and_kernel_cudaERNS_14TensorIteratorEENKUlvE_clEvENKUlvE8_clEvEUlbS4_E_EEjbLi4ELi4EEEEEvT1_:
.text._ZN2at6native13reduce_kernelILi512ELi1ENS0_8ReduceOpIN3c104HalfENS0_14func_wrapper_tIbZZZNS0_15and_kernel_cudaERNS_14TensorIteratorEENKUlvE_clEvENKUlvE8_clEvEUlbS4_E_EEjbLi4ELi4EEEEEvT1_:
        /* <DEDUP_REMOVED lines=286> */
.L_x_4405:
        /* <DEDUP_REMOVED lines=49> */
.L_x_4414:
[----:B------:R-:W-:Y:S05]  /*14f0*/  BSYNC B3 ;  /* 0x0000000000037941 */ /* 0x000fea0003800000 */
.L_x_4413:
        /* <DEDUP_REMOVED lines=15> */
.L_x_4412:
[----:B------:R-:W-:Y:S05]  /*15f0*/  BSYNC B2 ;  /* 0x0000000000027941 */ /* 0x000fea0003800000 */
.L_x_4411:
[C---:B------:R-:W-:Y:S02]  /*1600*/  IADD3 R17, P0, -R7.reuse, 0x4, RZ ;  /* 0x0000000407117810 */ /* 0x040fe40007f1e1ff */
[----:B------:R-:W-:Y:S02]  /*1610*/  IADD3 R4, R7, -0x4, R2 ;  /* 0xfffffffc07047810 */ /* 0x000fe40007ffe002 */
[----:B------:R-:W-:Y:S02]  /*1620*/  LEA R12, P1, R17, R12, 0x1 ;  /* 0x0000000c110c7211 */ /* 0x000fe400078208ff */
[----:B------:R-:W-:-:S04]  /*1630*/  IADD3.X R6, RZ, -0x1, RZ, P0, !PT ;  /* 0xffffffffff067810 */ /* 0x000fc800007fe4ff */
[----:B------:R-:W-:-:S07]  /*1640*/  LEA.HI.X R13, R17, R13, R6, 0x1, P1 ;  /* 0x0000000d110d7211 */ /* 0x000fce00008f0c06 */
.L_x_4410:
[----:B------:R-:W-:Y:S05]  /*1650*/  BSYNC B1 ;  /* 0x0000000000017941 */ /* 0x000fea0003800000 */
.L_x_4409:
        /* <DEDUP_REMOVED lines=8> */
.L_x_4417:
        /* <DEDUP_REMOVED lines=10> */
[----:B------:R-:W-:Y:S01]  /*1780*/  PRMT R9, RZ, 0x7610, R9 ;  /* 0x00007610ff097816 */ /* 0x000fe20000000009 */
[--C-:B--2---:R-:W-:Y:S02]  /*1790*/  @P1 HADD2.F32 R2, -RZ, R6.reuse.H0_H0 ;  /* 0x20000006ff021230 */ /* 0x104fe40000004100 */
[----:B------:R-:W-:-:S03]  /*17a0*/  @P2 HADD2.F32 R8, -RZ, R6.H1_H1 ;  /* 0x30000006ff082230 */ /* 0x000fc60000004100 */
[----:B------:R-:W-:Y:S01]  /*17b0*/  @P1 FSETP.NEU.FTZ.AND P6, PT, R2, RZ, PT ;  /* 0x000000ff0200120b */ /* 0x000fe20003fdd000 */
[--C-:B------:R-:W-:Y:S01]  /*17c0*/  @P3 HADD2.F32 R2, -RZ, R7.reuse.H1_H1 ;  /* 0x30000007ff023230 */ /* 0x100fe20000004100 */
[----:B------:R-:W-:Y:S01]  /*17d0*/  @P2 FSETP.NEU.FTZ.AND P4, PT, R8, RZ, PT ;  /* 0x000000ff0800220b */ /* 0x000fe20003f9d000 */
[----:B------:R-:W-:Y:S01]  /*17e0*/  @P0 HADD2.F32 R7, -RZ, R7.H0_H0 ;  /* 0x20000007ff070230 */ /* 0x000fe20000004100 */
[----:B------:R-:W-:Y:S02]  /*17f0*/  @P1 SEL R6, RZ, 0x1, !P6 ;  /* 0x00000001ff061807 */ /* 0x000fe40007000000 */
[----:B------:R-:W-:Y:S02]  /*1800*/  @P3 FSETP.NEU.FTZ.AND P6, PT, R2, RZ, PT ;  /* 0x000000ff0200320b */ /* 0x000fe40003fdd000 */
[----:B------:R-:W-:Y:S02]  /*1810*/  PRMT R2, RZ, 0x5410, RZ ;  /* 0x00005410ff027816 */ /* 0x000fe400000000ff */
[----:B------:R-:W-:-:S02]  /*1820*/  @P3 SEL R16, RZ, 0x1, !P6 ;  /* 0x00000001ff103807 */ /* 0x000fc40007000000 */
[----:B------:R-:W-:Y:S02]  /*1830*/  @P2 SEL R10, RZ, 0x1, !P4 ;  /* 0x00000001ff0a2807 */ /* 0x000fe40006000000 */
[----:B------:R-:W-:Y:S02]  /*1840*/  @P0 FSETP.NEU.FTZ.AND P4, PT, R7, RZ, PT ;  /* 0x000000ff0700020b */ /* 0x000fe40003f9d000 */
[----:B------:R-:W-:Y:S02]  /*1850*/  @P3 PRMT R2, R16, 0x7610, R2 ;  /* 0x0000761010023816 */ /* 0x000fe40000000002 */
[----:B------:R-:W-:Y:S02]  /*1860*/  PRMT R8, RZ, 0x7610, R8 ;  /* 0x00007610ff087816 */ /* 0x000fe40000000008 */
[----:B------:R-:W-:Y:S02]  /*1870*/  @P0 SEL R7, RZ, 0x1, !P4 ;  /* 0x00000001ff070807 */ /* 0x000fe40006000000 */
[----:B------:R-:W-:-:S02]  /*1880*/  @P2 PRMT R2, R2, 0x5410, R10 ;  /* 0x0000541002022816 */ /* 0x000fc4000000000a */
[----:B------:R-:W-:Y:S02]  /*1890*/  @P1 PRMT R8, R6, 0x7610, R8 ;  /* 0x0000761006081816 */ /* 0x000fe40000000008 */
[----:B------:R-:W-:Y:S02]  /*18a0*/  @P0 PRMT R9, R7, 0x7610, R9 ;  /* 0x0000761007090816 */ /* 0x000fe40000000009 */
[C---:B------:R-:W-:Y:S02]  /*18b0*/  PRMT R16, R2.reuse, 0x7610, R16 ;  /* 0x0000761002107816 */ /* 0x040fe40000000010 */
[----:B------:R-:W-:Y:S01]  /*18c0*/  PRMT R10, R2, 0x7632, R10 ;  /* 0x00007632020a7816 */ /* 0x000fe2000000000a */
[----:B------:R-:W-:Y:S06]  /*18d0*/  @!P5 BRA `(.L_x_4417) ;  /* 0xfffffffc0080d947 */ /* 0x000fec000383ffff */
.L_x_4416:
[----:B------:R-:W-:Y:S05]  /*18e0*/  BSYNC B1 ;  /* 0x0000000000017941 */ /* 0x000fea0003800000 */
.L_x_4415:
        /* <DEDUP_REMOVED lines=12> */
.L_x_4419:
[----:B------:R-:W-:Y:S05]  /*19b0*/  BSYNC B1 ;  /* 0x0000000000017941 */ /* 0x000fea0003800000 */
.L_x_4418:
        /* <DEDUP_REMOVED lines=9> */
[----:B------:R-:W-:Y:S01]  /*1a50*/  IMAD.WIDE R12, R5, 0x2, R12 ;  /* 0x00000002050c7825 */ /* 0x000fe200078e020c */
[----:B------:R-:W-:-:S11]  /*1a60*/  PRMT R8, RZ, 0x7610, R8 ;  /* 0x00007610ff087816 */ /* 0x000fd60000000008 */
[----:B------:R-:W-:Y:S05]  /*1a70*/  @!P0 BRA `(.L_x_4421) ;  /* 0x0000000000108947 */ /* 0x000fea0003800000 */
[----:B------:R-:W2:Y:S02]  /*1a80*/  LDG.E.U16 R12, desc[UR36][R12.64] ;  /* 0x000000240c0c7981 */ /* 0x000ea4000c1e1500 */
[----:B--2---:R-:W-:-:S05]  /*1a90*/  HADD2.F32 R4, -RZ, R12.H0_H0 ;  /* 0x2000000cff047230 */ /* 0x004fca0000004100 */
[----:B------:R-:W-:-:S04]  /*1aa0*/  FSETP.NEU.FTZ.AND P0, PT, R4, RZ, PT ;  /* 0x000000ff0400720b */ /* 0x000fc80003f1d000 */
[----:B------:R-:W-:-:S09]  /*1ab0*/  SEL R8, RZ, 0x1, !P0 ;  /* 0x00000001ff087807 */ /* 0x000fd20004000000 */
.L_x_4421:
[----:B------:R-:W-:Y:S05]  /*1ac0*/  BSYNC B1 ;  /* 0x0000000000017941 */ /* 0x000fea0003800000 */
.L_x_4420:
[----:B------:R-:W0:Y:S01]  /*1ad0*/  I2F.S8 R4, R2.B2 ;  /* 0x2000000200047306 */ /* 0x000e220000001400 */
[----:B------:R-:W-:Y:S02]  /*1ae0*/  LOP3.LUT P1, RZ, R8, 0xff, RZ, 0xc0, !PT ;  /* 0x000000ff08ff7812 */ /* 0x000fe4000782c0ff */
[----:B------:R-:W-:-:S05]  /*1af0*/  PRMT R17, RZ, 0x7610, R17 ;  /* 0x00007610ff117816 */ /* 0x000fca0000000011 */
[----:B------:R-:W1:Y:S01]  /*1b00*/  I2F.S8 R9, R9 ;  /* 0x0000000900097306 */ /* 0x000e620000001400 */
[----:B0-----:R-:W-:-:S05]  /*1b10*/  F2FP.F16.F32.PACK_AB R4, RZ, R4 ;  /* 0x00000004ff04723e */ /* 0x001fca00000000ff */
[----:B------:R-:W-:Y:S01]  /*1b20*/  @P1 HADD2.F32 R5, -RZ, R4.H0_H0 ;  /* 0x20000004ff051230 */ /* 0x000fe20000004100 */
[----:B------:R-:W-:-:S04]  /*1b30*/  PRMT R4, RZ, 0x7610, R4 ;  /* 0x00007610ff047816 */ /* 0x000fc80000000004 */
[----:B------:R-:W-:Y:S02]  /*1b40*/  @P1 FSETP.NEU.FTZ.AND P0, PT, R5, RZ, PT ;  /* 0x000000ff0500120b */ /* 0x000fe40003f1d000 */
[----:B-1----:R-:W-:Y:S02]  /*1b50*/  F2FP.F16.F32.PACK_AB R5, RZ, R9 ;  /* 0x00000009ff05723e */ /* 0x002fe400000000ff */
[----:B------:R-:W-:-:S04]  /*1b60*/  @P1 SEL R4, RZ, 0x1, !P0 ;  /* 0x00000001ff041807 */ /* 0x000fc80004000000 */
[----:B------:R-:W-:-:S04]  /*1b70*/  PRMT R4, R4, 0x9910, RZ ;  /* 0x0000991004047816 */ /* 0x000fc800000000ff */
[----:B------:R-:W-:Y:S02]  /*1b80*/  ISETP.NE.AND P1, PT, R4, RZ, PT ;  /* 0x000000ff0400720c */ /* 0x000fe40003f25270 */
[----:B------:R-:W-:-:S11]  /*1b90*/  PRMT R4, RZ, 0x7610, R4 ;  /* 0x00007610ff047816 */ /* 0x000fd60000000004 */
[----:B------:R-:W-:-:S05]  /*1ba0*/  @P1 HADD2.F32 R5, -RZ, R5.H0_H0 ;  /* 0x20000005ff051230 */ /* 0x000fca0000004100 */
[----:B------:R-:W-:-:S04]  /*1bb0*/  @P1 FSETP.NEU.FTZ.AND P0, PT, R5, RZ, PT ;  /* 0x000000ff0500120b */ /* 0x000fc80003f1d000 */
[----:B------:R-:W-:-:S04]  /*1bc0*/  @P1 SEL R4, RZ, 0x1, !P0 ;  /* 0x00000001ff041807 */ /* 0x000fc80004000000 */
[----:B------:R-:W-:-:S04]  /*1bd0*/  PRMT R4, R4, 0x9910, RZ ;  /* 0x0000991004047816 */ /* 0x000fc800000000ff */
[----:B------:R-:W-:-:S13]  /*1be0*/  ISETP.NE.AND P0, PT, R4, RZ, PT ;  /* 0x000000ff0400720c */ /* 0x000fda0003f05270 */
[----:B------:R-:W-:Y:S05]  /*1bf0*/  @!P0 BRA `(.L_x_4407) ;  /* 0x000000a000608947 */ /* 0x000fea0003800000 */
[----:B------:R-:W0:Y:S02]  /*1c00*/  I2F.S8 R2, R2 ;  /* 0x0000000200027306 */ /* 0x000e240000001400 */
[----:B0-----:R-:W-:-:S05]  /*1c10*/  F2FP.F16.F32.PACK_AB R4, RZ, R2 ;  /* 0x00000002ff04723e */ /* 0x001fca00000000ff */
[----:B------:R-:W-:-:S05]  /*1c20*/  HADD2.F32 R4, -RZ, R4.H0_H0 ;  /* 0x20000004ff047230 */ /* 0x000fca0000004100 */
[----:B------:R-:W-:-:S04]  /*1c30*/  FSETP.NEU.FTZ.AND P0, PT, R4, RZ, PT ;  /* 0x000000ff0400720b */ /* 0x000fc80003f1d000 */
[----:B------:R-:W-:Y:S01]  /*1c40*/  SEL R17, RZ, 0x1, !P0 ;  /* 0x00000001ff117807 */ /* 0x000fe20004000000 */
[----:B------:R-:W-:Y:S08]  /*1c50*/  BRA `(.L_x_4407) ;  /* 0x000000a000487947 */ /* 0x000ff00003800000 */
.L_x_4408:
        /* <DEDUP_REMOVED lines=26> */
.L_x_4430:
        /* <DEDUP_REMOVED lines=294> */
.L_x_4426:
        /* <DEDUP_REMOVED lines=251> */
.L_x_4427:
        /* <DEDUP_REMOVED lines=250> */
.L_x_4428:
        /* <DEDUP_REMOVED lines=248> */
.L_x_4429:
        /* <DEDUP_REMOVED lines=9> */
[----:B-----5:R-:W-:Y:S01]  /*5fc0*/  @P2 HADD2.F32 R2, -RZ, R21.H0_H0 ;  /* 0x20000015ff022230 */ /* 0x020fe20000004100 */
[----:B------:R-:W-:Y:S01]  /*5fd0*/  LOP3.LUT P3, RZ, R17, 0xff, RZ, 0xc0, !PT ;  /* 0x000000ff11ff7812 */ /* 0x000fe2000786c0ff */
[----:B------:R-:W-:Y:S01]  /*5fe0*/  @P4 HADD2.F32 R6, -RZ, R11.H0_H0 ;  /* 0x2000000bff064230 */ /* 0x000fe20000004100 */
[----:B------:R-:W-:Y:S02]  /*5ff0*/  IADD3 R5, R5, R4, RZ ;  /* 0x0000000405057210 */ /* 0x000fe40007ffe0ff */
[----:B------:R-:W-:Y:S02]  /*6000*/  @P2 FSETP.NEU.FTZ.AND P5, PT, R2, RZ, PT ;  /* 0x000000ff0200220b */ /* 0x000fe40003fbd000 */
[----:B------:R-:W-:Y:S01]  /*6010*/  @P4 FSETP.NEU.FTZ.AND P6, PT, R6, RZ, PT ;  /* 0x000000ff0600420b */ /* 0x000fe20003fdd000 */
[----:B------:R-:W-:Y:S01]  /*6020*/  IMAD R7, R4, 0x3, R5 ;  /* 0x0000000304077824 */ /* 0x000fe200078e0205 */
[----:B------:R-:W-:-:S02]  /*6030*/  @P2 SEL R17, RZ, 0x1, !P5 ;  /* 0x00000001ff112807 */ /* 0x000fc40006800000 */
[----:B-1----:R-:W-:Y:S01]  /*6040*/  @P4 SEL R18, RZ, 0x1, !P6 ;  /* 0x00000001ff124807 */ /* 0x002fe20007000000 */
[----:B------:R-:W-:Y:S01]  /*6050*/  @P1 HADD2.F32 R2, -RZ, R10.H0_H0 ;  /* 0x2000000aff021230 */ /* 0x000fe20000004100 */
[----:B------:R-:W-:Y:S02]  /*6060*/  PRMT R8, RZ, 0x7610, R8 ;  /* 0x00007610ff087816 */ /* 0x000fe40000000008 */
[----:B------:R-:W-:Y:S02]  /*6070*/  PRMT R9, RZ, 0x7610, R9 ;  /* 0x00007610ff097816 */ /* 0x000fe40000000009 */
[----:B------:R-:W-:Y:S01]  /*6080*/  @P1 FSETP.NEU.FTZ.AND P5, PT, R2, RZ, PT ;  /* 0x000000ff0200120b */ /* 0x000fe20003fbd000 */
[----:B------:R-:W-:Y:S01]  /*6090*/  IMAD.U32 R2, RZ, RZ, UR4 ;  /* 0x00000004ff027e24 */ /* 0x000fe2000f8e00ff */
[----:B------:R-:W-:Y:S02]  /*60a0*/  @P4 PRMT R8, R18, 0x7610, R8 ;  /* 0x0000761012084816 */ /* 0x000fe40000000008 */
[----:B------:R-:W-:-:S02]  /*60b0*/  @P1 SEL R19, RZ, 0x1, !P5 ;  /* 0x00000001ff131807 */ /* 0x000fc40006800000 */
[----:B------:R-:W-:Y:S02]  /*60c0*/  ISETP.GE.U32.AND P5, PT, R7, R2, PT ;  /* 0x000000020700720c */ /* 0x000fe40003fa6070 */
[----:B------:R-:W-:Y:S02]  /*60d0*/  PRMT R7, RZ, 0x7610, R7 ;  /* 0x00007610ff077816 */ /* 0x000fe40000000007 */
[----:B------:R-:W-:Y:S02]  /*60e0*/  @P2 PRMT R9, R17, 0x7610, R9 ;  /* 0x0000761011092816 */ /* 0x000fe40000000009 */
[----:B------:R-:W-:Y:S01]  /*60f0*/  @P1 PRMT R7, R19, 0x7610, R7 ;  /* 0x0000761013071816 */ /* 0x000fe20000000007 */
[----:B--2---:R-:W-:-:S05]  /*6100*/  @P3 HADD2.F32 R6, -RZ, R22.H0_H0 ;  /* 0x20000016ff063230 */ /* 0x004fca0000004100 */
[----:B------:R-:W-:Y:S02]  /*6110*/  @P3 FSETP.NEU.FTZ.AND P6, PT, R6, RZ, PT ;  /* 0x000000ff0600320b */ /* 0x000fe40003fdd000 */
[----:B------:R-:W-:Y:S02]  /*6120*/  PRMT R6, RZ, 0x7610, R6 ;  /* 0x00007610ff067816 */ /* 0x000fe40000000006 */
[----:B------:R-:W-:-:S04]  /*6130*/  @P3 SEL R20, RZ, 0x1, !P6 ;  /* 0x00000001ff143807 */ /* 0x000fc80007000000 */
[----:B------:R-:W-:Y:S02]  /*6140*/  @P3 PRMT R6, R20, 0x7610, R6 ;  /* 0x0000761014063816 */ /* 0x000fe40000000006 */
[----:B------:R-:W-:Y:S02]  /*6150*/  PRMT R20, R8, 0x7610, R20 ;  /* 0x0000761008147816 */ /* 0x000fe40000000014 */
[----:B------:R-:W-:Y:S01]  /*6160*/  PRMT R17, R6, 0x7610, R17 ;  /* 0x0000761006117816 */ /* 0x000fe20000000011 */
[----:B------:R-:W-:Y:S06]  /*6170*/  @!P5 BRA `(.L_x_4430) ;  /* 0xffffffbc0020d947 */ /* 0x000fec000383ffff */
.L_x_4425:
[----:B------:R-:W-:Y:S05]  /*6180*/  BSYNC B1 ;  /* 0x0000000000017941 */ /* 0x000fea0003800000 */
.L_x_4424:
        /* <DEDUP_REMOVED lines=280> */
.L_x_4433:
[----:B------:R-:W-:-:S04]  /*7310*/  LOP3.LUT R17, R21, 0xfffffffe, RZ, 0xc0, !PT ;  /* 0xfffffffe15117812 */ /* 0x000fc800078ec0ff */
[----:B0-----:R-:W-:-:S04]  /*7320*/  IADD3 R16, P2, R12, R17, RZ ;  /* 0x000000110c107210 */ /* 0x001fc80007f5e0ff */
        /* <DEDUP_REMOVED lines=279> */
.L_x_4434:
        /* <DEDUP_REMOVED lines=281> */
.L_x_4435:
        /* <DEDUP_REMOVED lines=281> */
.L_x_4436:
[----:B------:R-:W-:-:S04]  /*a7c0*/  LOP3.LUT R23, R22, 0xfffffffe, RZ, 0xc0, !PT ;  /* 0xfffffffe16177812 */ /* 0x000fc800078ec0ff */
[----:B------:R-:W-:-:S05]  /*a7d0*/  IADD3 R22, P1, R12, R23, RZ ;  /* 0x000000170c167210 */ /* 0x000fca0007f3e0ff */
[----:B------:R-:W-:-:S05]  /*a7e0*/  IMAD.X R23, RZ, RZ, R13, P1 ;  /* 0x000000ffff177224 */ /* 0x000fca00008e060d */
[----:B------:R1:W5:Y:S03]  /*a7f0*/  LDG.E.U16 R22, desc[UR36][R22.64] ;  /* 0x0000002416167981 */ /* 0x000366000c1e1500 */
.L_x_4432:
[----:B------:R-:W-:Y:S05]  /*a800*/  BSYNC B1 ;  /* 0x0000000000017941 */ /* 0x000fea0003800000 */
.L_x_4431:
[----:B------:R-:W-:Y:S04]  /*a810*/  BSSY B1, `(.L_x_4437) ;  /* 0x0000023000017945 */ /* 0x000fe80003800000 */
[----:B------:R-:W-:Y:S05]  /*a820*/  @P0 BRA `(.L_x_4438) ;  /* 0x0000000000840947 */ /* 0x000fea0003800000 */
[----:B------:R-:W-:Y:S02]  /*a830*/  LOP3.LUT P1, RZ, R9, 0xff, RZ, 0xc0, !PT ;  /* 0x000000ff09ff7812 */ /* 0x000fe4000782c0ff */
[----:B------:R-:W-:Y:S02]  /*a840*/  IADD3 R5, R5, R4, RZ ;  /* 0x0000000405057210 */ /* 0x000fe40007ffe0ff */
[----:B------:R-:W-:Y:S02]  /*a850*/  PRMT R9, RZ, 0x7610, R9 ;  /* 0x00007610ff097816 */ /* 0x000fe40000000009 */
[----:B------:R-:W-:-:S07]  /*a860*/  ISETP.GE.U32.AND P2, PT, R5, R2, PT ;  /* 0x000000020500720c */ /* 0x000fce0003f46070 */
[----:B-----5:R-:W-:-:S05]  /*a870*/  @P1 HADD2.F32 R21, -RZ, R21.H0_H0 ;  /* 0x20000015ff151230 */ /* 0x020fca0000004100 */
        /* <DEDUP_REMOVED lines=8> */
[----:B------:R-:W-:-:S05]  /*a900*/  @P1 HADD2.F32 R11, -RZ, R11.H0_H0 ;  /* 0x2000000bff0b1230 */ /* 0x000fca0000004100 */
        /* <DEDUP_REMOVED lines=8> */
[----:B------:R-:W-:-:S05]  /*a990*/  @P1 HADD2.F32 R10, -RZ, R10.H0_H0 ;  /* 0x2000000aff0a1230 */ /* 0x000fca0000004100 */
[----:B------:R-:W-:-:S04]  /*a9a0*/  @P1 FSETP.NEU.FTZ.AND P0, PT, R10, RZ, PT ;  /* 0x000000ff0a00120b */ /* 0x000fc80003f1d000 */
[----:B------:R-:W-:-:S04]  /*a9b0*/  @P1 SEL R2, RZ, 0x1, !P0 ;  /* 0x00000001ff021807 */ /* 0x000fc80004000000 */
[----:B------:R-:W-:Y:S01]  /*a9c0*/  @P1 PRMT R7, R2, 0x7610, R7 ;  /* 0x0000761002071816 */ /* 0x000fe20000000007 */
[----:B------:R-:W-:Y:S06]  /*a9d0*/  @P2 BRA `(.L_x_4438) ;  /* 0x0000000000182947 */ /* 0x000fec0003800000 */
[----:B------:R-:W-:Y:S02]  /*a9e0*/  LOP3.LUT P1, RZ, R6, 0xff, RZ, 0xc0, !PT ;  /* 0x000000ff06ff7812 */ /* 0x000fe4000782c0ff */
[----:B------:R-:W-:-:S11]  /*a9f0*/  PRMT R6, RZ, 0x7610, R6 ;  /* 0x00007610ff067816 */ /* 0x000fd60000000006 */
[----:B------:R-:W-:-:S05]  /*aa00*/  @P1 HADD2.F32 R22, -RZ, R22.H0_H0 ;  /* 0x20000016ff161230 */ /* 0x000fca0000004100 */
[----:B------:R-:W-:-:S04]  /*aa10*/  @P1 FSETP.NEU.FTZ.AND P0, PT, R22, RZ, PT ;  /* 0x000000ff1600120b */ /* 0x000fc80003f1d000 */
[----:B------:R-:W-:-:S04]  /*aa20*/  @P1 SEL R2, RZ, 0x1, !P0 ;  /* 0x00000001ff021807 */ /* 0x000fc80004000000 */
[----:B------:R-:W-:-:S07]  /*aa30*/  @P1 PRMT R6, R2, 0x7610, R6 ;  /* 0x0000761002061816 */ /* 0x000fce0000000006 */
.L_x_4438:
[----:B------:R-:W-:Y:S05]  /*aa40*/  BSYNC B1 ;  /* 0x0000000000017941 */ /* 0x000fea0003800000 */
.L_x_4437:
[----:B------:R-:W2:Y:S01]  /*aa50*/  I2F.S8 R8, R8 ;  /* 0x0000000800087306 */ /* 0x000ea20000001400 */
[----:B------:R-:W-:Y:S02]  /*aa60*/  LOP3.LUT P1, RZ, R9, 0xff, RZ, 0xc0, !PT ;  /* 0x000000ff09ff7812 */ /* 0x000fe4000782c0ff */
[----:B------:R-:W-:Y:S02]  /*aa70*/  PRMT R2, RZ, 0x7610, R2 ;  /* 0x00007610ff027816 */ /* 0x000fe40000000002 */
[----:B------:R-:W-:-:S03]  /*aa80*/  PRMT R17, RZ, 0x7610, R17 ;  /* 0x00007610ff117816 */ /* 0x000fc60000000011 */
[----:B------:R-:W3:Y:S01]  /*aa90*/  I2F.S8 R7, R7 ;  /* 0x0000000700077306 */ /* 0x000ee20000001400 */
[----:B--2---:R-:W-:-:S05]  /*aaa0*/  F2FP.F16.F32.PACK_AB R4, RZ, R8 ;  /* 0x00000008ff04723e */ /* 0x004fca00000000ff */
[----:B------:R-:W-:-:S05]  /*aab0*/  @P1 HADD2.F32 R4, -RZ, R4.H0_H0 ;  /* 0x20000004ff041230 */ /* 0x000fca0000004100 */
[----:B------:R-:W-:Y:S02]  /*aac0*/  @P1 FSETP.NEU.FTZ.AND P0, PT, R4, RZ, PT ;  /* 0x000000ff0400120b */ /* 0x000fe40003f1d000 */
[----:B---3--:R-:W-:Y:S02]  /*aad0*/  F2FP.F16.F32.PACK_AB R4, RZ, R7 ;  /* 0x00000007ff04723e */ /* 0x008fe400000000ff */
        /* <DEDUP_REMOVED lines=10> */
[----:B------:R-:W2:Y:S02]  /*ab80*/  I2F.S8 R6, R6 ;  /* 0x0000000600067306 */ /* 0x000ea40000001400 */
[----:B--2---:R-:W-:-:S05]  /*ab90*/  F2FP.F16.F32.PACK_AB R2, RZ, R6 ;  /* 0x00000006ff02723e */ /* 0x004fca00000000ff */
[----:B------:R-:W-:-:S05]  /*aba0*/  HADD2.F32 R2, -RZ, R2.H0_H0 ;  /* 0x20000002ff027230 */ /* 0x000fca0000004100 */
[----:B------:R-:W-:-:S04]  /*abb0*/  FSETP.NEU.FTZ.AND P0, PT, R2, RZ, PT ;  /* 0x000000ff0200720b */ /* 0x000fc80003f1d000 */
[----:B------:R-:W-:Y:S01]  /*abc0*/  SEL R17, RZ, 0x1, !P0 ;  /* 0x00000001ff117807 */ /* 0x000fe20004000000 */
[----:B------:R-:W-:Y:S08]  /*abd0*/  BRA `(.L_x_4407) ;  /* 0x0000001000687947 */ /* 0x000ff00003800000 */
.L_x_4423:
        /* <DEDUP_REMOVED lines=12> */
.L_x_4441:
        /* <DEDUP_REMOVED lines=20> */
[----:B0-----:R-:W-:-:S05]  /*ade0*/  IMAD R21, R4, 0x3, R5 ;  /* 0x0000000304157824 */ /* 0x001fca00078e0205 */
[----:B-1----:R-:W-:Y:S02]  /*adf0*/  ISETP.GE.U32.AND P5, PT, R21, R2, PT ;  /* 0x000000021500720c */ /* 0x002fe40003fa6070 */
[----:B----4-:R-:W-:Y:S02]  /*ae00*/  PRMT R18, RZ, 0x7610, R18 ;  /* 0x00007610ff127816 */ /* 0x010fe40000000012 */
[----:B------:R-:W-:Y:S01]  /*ae10*/  PRMT R8, RZ, 0x7610, R8 ;  /* 0x00007610ff087816 */ /* 0x000fe20000000008 */
[----:B--2---:R-:W-:Y:S02]  /*ae20*/  @P1 HADD2.F32 R6, -RZ, R9.H0_H0 ;  /* 0x20000009ff061230 */ /* 0x004fe40000004100 */
[----:B---3--:R-:W-:-:S03]  /*ae30*/  @P3 HADD2.F32 R7, -RZ, R17.H0_H0 ;  /* 0x20000011ff073230 */ /* 0x008fc60000004100 */
[----:B------:R-:W-:Y:S02]  /*ae40*/  @P1 FSETP.NEU.FTZ.AND P6, PT, R6, RZ, PT ;  /* 0x000000ff0600120b */ /* 0x000fe40003fdd000 */
[----:B------:R-:W-:Y:S01]  /*ae50*/  @P3 FSETP.NEU.FTZ.AND P4, PT, R7, RZ, PT ;  /* 0x000000ff0700320b */ /* 0x000fe20003f9d000 */
[----:B-----5:R-:W-:-:S03]  /*ae60*/  @P2 HADD2.F32 R7, -RZ, R19.H0_H0 ;  /* 0x20000013ff072230 */ /* 0x020fc60000004100 */
[----:B------:R-:W-:Y:S01]  /*ae70*/  @P3 SEL R11, RZ, 0x1, !P4 ;  /* 0x00000001ff0b3807 */ /* 0x000fe20006000000 */
[----:B------:R-:W-:Y:S01]  /*ae80*/  @P0 HADD2.F32 R6, -RZ, R22.H0_H0 ;  /* 0x20000016ff060230 */ /* 0x000fe20000004100 */
[----:B------:R-:W-:Y:S02]  /*ae90*/  @P2 FSETP.NEU.FTZ.AND P4, PT, R7, RZ, PT ;  /* 0x000000ff0700220b */ /* 0x000fe40003f9d000 */
[----:B------:R-:W-:Y:S02]  /*aea0*/  @P1 SEL R10, RZ, 0x1, !P6 ;  /* 0x00000001ff0a1807 */ /* 0x000fe40007000000 */
[----:B------:R-:W-:Y:S02]  /*aeb0*/  @P0 FSETP.NEU.FTZ.AND P6, PT, R6, RZ, PT ;  /* 0x000000ff0600020b */ /* 0x000fe40003fdd000 */
[----:B------:R-:W-:Y:S02]  /*aec0*/  PRMT R6, RZ, 0x7610, R6 ;  /* 0x00007610ff067816 */ /* 0x000fe40000000006 */
[----:B------:R-:W-:-:S02]  /*aed0*/  @P2 SEL R21, RZ, 0x1, !P4 ;  /* 0x00000001ff152807 */ /* 0x000fc40006000000 */
        /* <DEDUP_REMOVED lines=9> */
.L_x_4440:
[----:B------:R-:W-:Y:S05]  /*af70*/  BSYNC B1 ;  /* 0x0000000000017941 */ /* 0x000fea0003800000 */
.L_x_4439:
        /* <DEDUP_REMOVED lines=23> */
.L_x_4443:
[----:B------:R-:W-:Y:S05]  /*b0f0*/  BSYNC B1 ;  /* 0x0000000000017941 */ /* 0x000fea0003800000 */
.L_x_4442:
        /* <DEDUP_REMOVED lines=35> */
.L_x_4445:
[----:B------:R-:W-:Y:S05]  /*b330*/  BSYNC B1 ;  /* 0x0000000000017941 */ /* 0x000fea0003800000 */
.L_x_4444:
[----:B------:R-:W1:Y:S01]  /*b340*/  I2F.S8 R18, R18 ;  /* 0x0000001200127306 */ /* 0x000e620000001400 */
[----:B------:R-:W-:Y:S02]  /*b350*/  LOP3.LUT P1, RZ, R8, 0xff, RZ, 0xc0, !PT ;  /* 0x000000ff08ff7812 */ /* 0x000fe4000782c0ff */
[----:B------:R-:W-:Y:S02]  /*b360*/  PRMT R2, RZ, 0x7610, R2 ;  /* 0x00007610ff027816 */ /* 0x000fe40000000002 */
[----:B-----5:R-:W-:-:S03]  /*b370*/  PRMT R17, RZ, 0x7610, R17 ;  /* 0x00007610ff117816 */ /* 0x020fc60000000011 */
[----:B------:R-:W2:Y:S01]  /*b380*/  I2F.S8 R7, R7 ;  /* 0x0000000700077306 */ /* 0x000ea20000001400 */
[----:B-1----:R-:W-:-:S05]  /*b390*/  F2FP.F16.F32.PACK_AB R4, RZ, R18 ;  /* 0x00000012ff04723e */ /* 0x002fca00000000ff */
[----:B------:R-:W-:-:S05]  /*b3a0*/  @P1 HADD2.F32 R4, -RZ, R4.H0_H0 ;  /* 0x20000004ff041230 */ /* 0x000fca0000004100 */
[----:B------:R-:W-:Y:S02]  /*b3b0*/  @P1 FSETP.NEU.FTZ.AND P0, PT, R4, RZ, PT ;  /* 0x000000ff0400120b */ /* 0x000fe40003f1d000 */
[----:B--2---:R-:W-:Y:S02]  /*b3c0*/  F2FP.F16.F32.PACK_AB R4, RZ, R7 ;  /* 0x00000007ff04723e */ /* 0x004fe400000000ff */
        /* <DEDUP_REMOVED lines=10> */
[----:B------:R-:W1:Y:S02]  /*b470*/  I2F.S8 R6, R6 ;  /* 0x0000000600067306 */ /* 0x000e640000001400 */
[----:B-1----:R-:W-:-:S05]  /*b480*/  F2FP.F16.F32.PACK_AB R2, RZ, R6 ;  /* 0x00000006ff02723e */ /* 0x002fca00000000ff */
[----:B------:R-:W-:-:S05]  /*b490*/  HADD2.F32 R2, -RZ, R2.H0_H0 ;  /* 0x20000002ff027230 */ /* 0x000fca0000004100 */
[----:B------:R-:W-:-:S04]  /*b4a0*/  FSETP.NEU.FTZ.AND P0, PT, R2, RZ, PT ;  /* 0x000000ff0200720b */ /* 0x000fc80003f1d000 */
[----:B------:R-:W-:Y:S01]  /*b4b0*/  SEL R17, RZ, 0x1, !P0 ;  /* 0x00000001ff117807 */ /* 0x000fe20004000000 */
[----:B------:R-:W-:Y:S08]  /*b4c0*/  BRA `(.L_x_4407) ;  /* 0x00000008002c7947 */ /* 0x000ff00003800000 */
.L_x_4422:
        /* <DEDUP_REMOVED lines=17> */
.L_x_4448:
[C---:B0-----:R-:W-:Y:S01]  /*b5e0*/  IADD3 R21, R11.reuse, R8, RZ ;  /* 0x000000080b157210 */ /* 0x041fe20007ffe0ff */
[----:B------:R-:W-:-:S04]  /*b5f0*/  IMAD.WIDE.U32 R22, R11, 0x2, R12 ;  /* 0x000000020b167825 */ /* 0x000fc800078e000c */
[C---:B------:R-:W-:Y:S01]  /*b600*/  IMAD.IADD R5, R21.reuse, 0x1, R8 ;  /* 0x0000000115057824 */ /* 0x040fe200078e0208 */
[----:B------:R-:W2:Y:S01]  /*b610*/  LDG.E.U16 R9, desc[UR36][R22.64] ;  /* 0x0000002416097981 */ /* 0x000ea2000c1e1500 */
[----:B------:R-:W-:-:S03]  /*b620*/  IMAD.WIDE.U32 R20, R21, 0x2, R12 ;  /* 0x0000000215147825 */ /* 0x000fc600078e000c */
[C---:B------:R-:W-:Y:S01]  /*b630*/  IADD3 R11, R5.reuse, R8, RZ ;  /* 0x00000008050b7210 */ /* 0x040fe20007ffe0ff */
[--C-:B------:R-:W-:Y:S01]  /*b640*/  IMAD.WIDE.U32 R4, R5, 0x2, R12.reuse ;  /* 0x0000000205047825 */ /* 0x100fe200078e000c */
[----:B------:R-:W3:Y:S03]  /*b650*/  LDG.E.U16 R10, desc[UR36][R20.64] ;  /* 0x00000024140a7981 */ /* 0x000ee6000c1e1500 */
[----:B------:R-:W-:Y:S01]  /*b660*/  IMAD.WIDE.U32 R16, R11, 0x2, R12 ;  /* 0x000000020b107825 */ /* 0x000fe200078e000c */
[----:B------:R-:W4:Y:S05]  /*b670*/  LDG.E.U16 R18, desc[UR36][R4.64] ;  /* 0x0000002404127981 */ /* 0x000f2a000c1e1500 */
[----:B------:R0:W5:Y:S01]  /*b680*/  LDG.E.U16 R17, desc[UR36][R16.64] ;  /* 0x0000002410117981 */ /* 0x000162000c1e1500 */
[----:B------:R-:W-:Y:S01]  /*b690*/  LOP3.LUT P1, RZ, R7, 0xff, RZ, 0xc0, !PT ;  /* 0x000000ff07ff7812 */ /* 0x000fe2000782c0ff */
[----:B------:R-:W-:Y:S01]  /*b6a0*/  IMAD.IADD R11, R11, 0x1, R8 ;  /* 0x000000010b0b7824 */ /* 0x000fe200078e0208 */
[----:B------:R-:W-:-:S02]  /*b6b0*/  LOP3.LUT P3, RZ, R25, 0xff, RZ, 0xc0, !PT ;  /* 0x000000ff19ff7812 */ /* 0x000fc4000786c0ff */
[----:B------:R-:W-:Y:S01]  /*b6c0*/  LOP3.LUT P0, RZ, R6, 0xff, RZ, 0xc0, !PT ;  /* 0x000000ff06ff7812 */ /* 0x000fe2000780c0ff */
[----:B------:R-:W-:Y:S01]  /*b6d0*/  IMAD R19, R8, 0x3, R11 ;  /* 0x0000000308137824 */ /* 0x000fe200078e020b */
[----:B------:R-:W-:Y:S02]  /*b6e0*/  LOP3.LUT P2, RZ, R24, 0xff, RZ, 0xc0, !PT ;  /* 0x000000ff18ff7812 */ /* 0x000fe4000784c0ff */
[----:B0-----:R-:W-:Y:S02]  /*b6f0*/  PRMT R16, RZ, 0x7610, R16 ;  /* 0x00007610ff107816 */ /* 0x001fe40000000010 */
[----:B-1----:R-:W-:Y:S02]  /*b700*/  ISETP.GE.U32.AND P5, PT, R19, R2, PT ;  /* 0x000000021300720c */ /* 0x002fe40003fa6070 */
[----:B------:R-:W-:Y:S01]  /*b710*/  PRMT R19, RZ, 0x7610, R19 ;  /* 0x00007610ff137816 */ /* 0x000fe20000000013 */
[----:B--2---:R-:W-:-:S05]  /*b720*/  @P1 HADD2.F32 R6, -RZ, R9.H0_H0 ;  /* 0x20000009ff061230 */ /* 0x004fca0000004100 */
[----:B------:R-:W-:Y:S01]  /*b730*/  @P1 FSETP.NEU.FTZ.AND P6, PT, R6, RZ, PT ;  /* 0x000000ff0600120b */ /* 0x000fe20003fdd000 */
[----:B---3--:R-:W-:-:S03]  /*b740*/  @P3 HADD2.F32 R7, -RZ, R10.H0_H0 ;  /* 0x2000000aff073230 */ /* 0x008fc60000004100 */
[----:B------:R-:W-:Y:S01]  /*b750*/  @P1 SEL R4, RZ, 0x1, !P6 ;  /* 0x00000001ff041807 */ /* 0x000fe20007000000 */
[----:B----4-:R-:W-:Y:S01]  /*b760*/  @P0 HADD2.F32 R5, -RZ, R18.H0_H0 ;  /* 0x20000012ff050230 */ /* 0x010fe20000004100 */
[----:B------:R-:W-:Y:S02]  /*b770*/  @P3 FSETP.NEU.FTZ.AND P4, PT, R7, RZ, PT ;  /* 0x000000ff0700320b */ /* 0x000fe40003f9d000 */
[----:B------:R-:W-:Y:S01]  /*b780*/  PRMT R7, RZ, 0x7610, R7 ;  /* 0x00007610ff077816 */ /* 0x000fe20000000007 */
[----:B-----5:R-:W-:Y:S01]  /*b790*/  @P2 HADD2.F32 R6, -RZ, R17.H0_H0 ;  /* 0x20000011ff062230 */ /* 0x020fe20000004100 */
[----:B------:R-:W-:Y:S02]  /*b7a0*/  @P0 FSETP.NEU.FTZ.AND P6, PT, R5, RZ, PT ;  /* 0x000000ff0500020b */ /* 0x000fe40003fdd000 */
[----:B------:R-:W-:Y:S02]  /*b7b0*/  @P3 SEL R5, RZ, 0x1, !P4 ;  /* 0x00000001ff053807 */ /* 0x000fe40006000000 */
[----:B------:R-:W-:-:S02]  /*b7c0*/  @P2 FSETP.NEU.FTZ.AND P4, PT, R6, RZ, PT ;  /* 0x000000ff0600220b */ /* 0x000fc40003f9d000 */
[----:B------:R-:W-:Y:S02]  /*b7d0*/  PRMT R6, RZ, 0x7610, R6 ;  /* 0x00007610ff067816 */ /* 0x000fe40000000006 */
[----:B------:R-:W-:Y:S02]  /*b7e0*/  @P2 SEL R21, RZ, 0x1, !P4 ;  /* 0x00000001ff152807 */ /* 0x000fe40006000000 */
        /* <DEDUP_REMOVED lines=8> */
.L_x_4447:
[----:B------:R-:W-:Y:S05]  /*b870*/  BSYNC B1 ;  /* 0x0000000000017941 */ /* 0x000fea0003800000 */
.L_x_4446:
        /* <DEDUP_REMOVED lines=15> */
[C---:B------:R-:W-:Y:S02]  /*b970*/  ISETP.GE.U32.AND P0, PT, R23.reuse, R2, PT ;  /* 0x000000021700720c */ /* 0x040fe40003f06070 */
[----:B------:R0:W5:Y:S11]  /*b980*/  LDG.E.U16 R18, desc[UR36][R4.64] ;  /* 0x0000002404127981 */ /* 0x000176000c1e1500 */
[----:B------:R-:W-:-:S05]  /*b990*/  @!P0 IMAD.WIDE.U32 R12, R23, 0x2, R12 ;  /* 0x00000002170c8825 */ /* 0x000fca00078e000c */
[----:B------:R0:W5:Y:S02]  /*b9a0*/  @!P0 LDG.E.U16 R17, desc[UR36][R12.64] ;  /* 0x000000240c118981 */ /* 0x000164000c1e1500 */
.L_x_4450:
[----:B------:R-:W-:Y:S05]  /*b9b0*/  BSYNC B1 ;  /* 0x0000000000017941 */ /* 0x000fea0003800000 */
.L_x_4449:
[----:B------:R-:W-:Y:S04]  /*b9c0*/  BSSY B1, `(.L_x_4451) ;  /* 0x0000023000017945 */ /* 0x000fe80003800000 */
[----:B------:R-:W-:Y:S05]  /*b9d0*/  @P1 BRA `(.L_x_4452) ;  /* 0x0000000000841947 */ /* 0x000fea0003800000 */
[----:B------:R-:W-:Y:S01]  /*b9e0*/  LOP3.LUT P1, RZ, R7, 0xff, RZ, 0xc0, !PT ;  /* 0x000000ff07ff7812 */ /* 0x000fe2000782c0ff */
[----:B0-----:R-:W-:Y:S01]  /*b9f0*/  IMAD.IADD R5, R11, 0x1, R8 ;  /* 0x000000010b057824 */ /* 0x001fe200078e0208 */
[----:B------:R-:W-:-:S04]  /*ba00*/  PRMT R7, RZ, 0x7610, R7 ;  /* 0x00007610ff077816 */ /* 0x000fc80000000007 */
[----:B------:R-:W-:-:S07]  /*ba10*/  ISETP.GE.U32.AND P2, PT, R5, R2, PT ;  /* 0x000000020500720c */ /* 0x000fce0003f46070 */
[----:B-----5:R-:W-:-:S05]  /*ba20*/  @P1 HADD2.F32 R9, -RZ, R9.H0_H0 ;  /* 0x20000009ff091230 */ /* 0x020fca0000004100 */
        /* <DEDUP_REMOVED lines=28> */
.L_x_4452:
[----:B------:R-:W-:Y:S05]  /*bbf0*/  BSYNC B1 ;  /* 0x0000000000017941 */ /* 0x000fea0003800000 */
.L_x_4451:
[----:B------:R-:W0:Y:S01]  /*bc00*/  I2F.S8 R16, R16 ;  /* 0x0000001000107306 */ /* 0x000e220000001400 */
[----:B------:R-:W-:Y:S02]  /*bc10*/  LOP3.LUT P1, RZ, R7, 0xff, RZ, 0xc0, !PT ;  /* 0x000000ff07ff7812 */ /* 0x000fe4000782c0ff */
[----:B------:R-:W-:Y:S02]  /*bc20*/  PRMT R2, RZ, 0x7610, R2 ;  /* 0x00007610ff027816 */ /* 0x000fe40000000002 */
[----:B-----5:R-:W-:-:S03]  /*bc30*/  PRMT R17, RZ, 0x7610, R17 ;  /* 0x00007610ff117816 */ /* 0x020fc60000000011 */
[----:B------:R-:W1:Y:S01]  /*bc40*/  I2F.S8 R6, R6 ;  /* 0x0000000600067306 */ /* 0x000e620000001400 */
[----:B0-----:R-:W-:-:S07]  /*bc50*/  F2FP.F16.F32.PACK_AB R4, RZ, R16 ;  /* 0x00000010ff04723e */ /* 0x001fce00000000ff */
[----:B------:R-:W0:Y:S01]  /*bc60*/  I2F.S8 R19, R19 ;  /* 0x0000001300137306 */ /* 0x000e220000001400 */
[----:B------:R-:W-:-:S05]  /*bc70*/  @P1 HADD2.F32 R4, -RZ, R4.H0_H0 ;  /* 0x20000004ff041230 */ /* 0x000fca0000004100 */
        /* <DEDUP_REMOVED lines=10> */
[----:B------:R-:W-:Y:S02]  /*bd20*/  ISETP.NE.AND P1, PT, R2, RZ, PT ;  /* 0x000000ff0200720c */ /* 0x000fe40003f25270 */
[----:B0-----:R-:W-:-:S11]  /*bd30*/  F2FP.F16.F32.PACK_AB R2, RZ, R19 ;  /* 0x00000013ff02723e */ /* 0x001fd600000000ff */
[----:B------:R-:W-:-:S05]  /*bd40*/  @P1 HADD2.F32 R2, -RZ, R2.H0_H0 ;  /* 0x20000002ff021230 */ /* 0x000fca0000004100 */
[----:B------:R-:W-:-:S04]  /*bd50*/  @P1 FSETP.NEU.FTZ.AND P0, PT, R2, RZ, PT ;  /* 0x000000ff0200120b */ /* 0x000fc80003f1d000 */
[----:B------:R-:W-:-:S04]  /*bd60*/  @P1 SEL R2, RZ, 0x1, !P0 ;  /* 0x00000001ff021807 */ /* 0x000fc80004000000 */
[----:B------:R-:W-:-:S07]  /*bd70*/  @P1 PRMT R17, R2, 0x7610, R17 ;  /* 0x0000761002111816 */ /* 0x000fce0000000011 */
.L_x_4407:
[----:B------:R-:W-:Y:S05]  /*bd80*/  BSYNC B0 ;  /* 0x0000000000007941 */ /* 0x000fea0003800000 */
.L_x_4406:
        /* <DEDUP_REMOVED lines=15> */
.L_x_4456:
        /* <DEDUP_REMOVED lines=12> */
[----:B--2---:R-:W2:Y:S02]  /*bf40*/  I2F.S16 R5, R4 ;  /* 0x0000000400057306 */ /* 0x004ea40000101400 */
[----:B--2---:R-:W-:-:S05]  /*bf50*/  F2FP.F16.F32.PACK_AB R5, RZ, R5 ;  /* 0x00000005ff05723e */ /* 0x004fca00000000ff */
[----:B------:R-:W-:-:S05]  /*bf60*/  @P1 HADD2.F32 R5, -RZ, R5.H0_H0 ;  /* 0x20000005ff051230 */ /* 0x000fca0000004100 */
[----:B------:R-:W-:-:S04]  /*bf70*/  @P1 FSETP.NEU.FTZ.AND P0, PT, R5, RZ, PT ;  /* 0x000000ff0500120b */ /* 0x000fc80003f1d000 */
[----:B------:R-:W-:-:S04]  /*bf80*/  @P1 SEL R5, RZ, 0x1, !P0 ;  /* 0x00000001ff051807 */ /* 0x000fc80004000000 */
[----:B------:R-:W-:-:S05]  /*bf90*/  @P1 PRMT R17, R5, 0x7610, R17 ;  /* 0x0000761005111816 */ /* 0x000fca0000000011 */
[----:B------:R2:W-:Y:S02]  /*bfa0*/  STS.U8 [R2+UR4], R17 ;  /* 0x0000001102007988 */ /* 0x0005e40008000004 */
.L_x_4455:
[----:B------:R-:W-:Y:S05]  /*bfb0*/  BSYNC B0 ;  /* 0x0000000000007941 */ /* 0x000fea0003800000 */
.L_x_4454:
[----:B------:R-:W-:Y:S01]  /*bfc0*/  MOV R4, R6 ;  /* 0x0000000600047202 */ /* 0x000fe20000000f00 */
[----:B------:R-:W-:Y:S06]  /*bfd0*/  @P2 BRA `(.L_x_4456) ;  /* 0xfffffffc00a82947 */ /* 0x000fec000383ffff */
.L_x_4453:
[----:B------:R-:W-:Y:S02]  /*bfe0*/  ULDC UR4, c[0x0][0x22c] ;  /* 0x00008b0000047ab9 */ /* 0x000fe40000000800 */
[----:B------:R-:W-:-:S13]  /*bff0*/  ISETP.NE.AND P0, PT, RZ, UR4, PT ;  /* 0x00000004ff007c0c */ /* 0x000fda000bf05270 */
[----:B------:R-:W-:Y:S05]  /*c000*/  @!P0 BRA `(.L_x_4457) ;  /* 0x0000000000e48947 */ /* 0x000fea0003800000 */
[----:B------:R-:W3:Y:S02]  /*c010*/  LDC R9, c[0x0][RZ] ;  /* 0x00000000ff097b82 */ /* 0x000ee40000000800 */
[----:B---3--:R-:W-:Y:S01]  /*c020*/  ISETP.GT.AND P0, PT, R9, 0x20, PT ;  /* 0x000000200900780c */ /* 0x008fe20003f04270 */
[----:B--2---:R-:W-:-:S12]  /*c030*/  IMAD.MOV.U32 R2, RZ, RZ, R9 ;  /* 0x000000ffff027224 */ /* 0x004fd800078e0009 */
[----:B------:R-:W-:Y:S05]  /*c040*/  @!P0 BRA `(.L_x_4458) ;  /* 0x0000000000888947 */ /* 0x000fea0003800000 */
[----:B------:R-:W2:Y:S01]  /*c050*/  S2UR UR5, SR_CgaCtaId ;  /* 0x00000000000579c3 */ /* 0x000ea20000008800 */
[----:B------:R-:W-:Y:S01]  /*c060*/  UMOV UR4, 0x400 ;  /* 0x0000040000047882 */ /* 0x000fe20000000000 */
[-C--:B------:R-:W-:Y:S01]  /*c070*/  IMAD R4, R3, R9.reuse, R0 ;  /* 0x0000000903047224 */ /* 0x080fe200078e0200 */
[----:B------:R-:W-:Y:S01]  /*c080*/  UIADD3 UR4, UR4, 0x10, URZ ;  /* 0x0000001004047890 */ /* 0x000fe2000fffe03f */
[----:B------:R-:W-:-:S04]  /*c090*/  LEA.HI R2, R9, R9, RZ, 0x1 ;  /* 0x0000000909027211 */ /* 0x000fc800078f08ff */
[----:B------:R-:W-:Y:S01]  /*c0a0*/  SHF.R.S32.HI R6, RZ, 0x1, R2 ;  /* 0x00000001ff067819 */ /* 0x000fe20000011402 */
[----:B------:R-:W-:-:S03]  /*c0b0*/  HFMA2.MMA R2, -RZ, RZ, 0, 1.9073486328125e-06 ;  /* 0x00000020ff027435 */ /* 0x000fc600000001ff */
[----:B------:R-:W-:Y:S01]  /*c0c0*/  ISETP.GE.AND P0, PT, R6, 0x20, PT ;  /* 0x000000200600780c */ /* 0x000fe20003f06270 */
[----:B--2---:R-:W-:-:S06]  /*c0d0*/  ULEA UR4, UR5, UR4, 0x18 ;  /* 0x0000000405047291 */ /* 0x004fcc000f8ec03f */
[----:B------:R-:W-:-:S03]  /*c0e0*/  VIADD R5, R4, UR4 ;  /* 0x0000000404057c36 */ /* 0x000fc60008000000 */
[----:B------:R2:W-:Y:S03]  /*c0f0*/  STS.U8 [R4+UR4], R17 ;  /* 0x0000001104007988 */ /* 0x0005e60008000004 */
[----:B------:R-:W-:Y:S05]  /*c100*/  @!P0 BRA `(.L_x_4458) ;  /* 0x0000000000588947 */ /* 0x000fea0003800000 */
.L_x_4461:
        /* <DEDUP_REMOVED lines=8> */
[----:B--2---:R-:W-:-:S03]  /*c190*/  PRMT R17, RZ, 0x7610, R17 ;  /* 0x00007610ff117816 */ /* 0x004fc60000000011 */
[----:B------:R-:W2:Y:S02]  /*c1a0*/  LDS.S8 R2, [R2] ;  /* 0x0000000002027984 */ /* 0x000ea40000000200 */
[----:B--2---:R-:W2:Y:S02]  /*c1b0*/  I2F.S16 R7, R2 ;  /* 0x0000000200077306 */ /* 0x004ea40000101400 */
[----:B--2---:R-:W-:-:S05]  /*c1c0*/  F2FP.F16.F32.PACK_AB R7, RZ, R7 ;  /* 0x00000007ff07723e */ /* 0x004fca00000000ff */
[----:B------:R-:W-:-:S05]  /*c1d0*/  @P1 HADD2.F32 R7, -RZ, R7.H0_H0 ;  /* 0x20000007ff071230 */ /* 0x000fca0000004100 */
[----:B------:R-:W-:-:S04]  /*c1e0*/  @P1 FSETP.NEU.FTZ.AND P0, PT, R7, RZ, PT ;  /* 0x000000ff0700120b */ /* 0x000fc80003f1d000 */
[----:B------:R-:W-:-:S04]  /*c1f0*/  @P1 SEL R7, RZ, 0x1, !P0 ;  /* 0x00000001ff071807 */ /* 0x000fc80004000000 */
[----:B------:R-:W-:-:S05]  /*c200*/  @P1 PRMT R17, R7, 0x7610, R17 ;  /* 0x0000761007111816 */ /* 0x000fca0000000011 */
[----:B------:R3:W-:Y:S02]  /*c210*/  STS.U8 [R4+UR4], R17 ;  /* 0x0000001104007988 */ /* 0x0007e40008000004 */
.L_x_4460:
[----:B------:R-:W-:Y:S05]  /*c220*/  BSYNC B0 ;  /* 0x0000000000007941 */ /* 0x000fea0003800000 */
.L_x_4459:
[----:B------:R-:W-:-:S04]  /*c230*/  SHF.R.S32.HI R6, RZ, 0x1, R6 ;  /* 0x00000001ff067819 */ /* 0x000fc80000011406 */
[----:B------:R-:W-:-:S13]  /*c240*/  ISETP.GE.AND P0, PT, R6, 0x20, PT ;  /* 0x000000200600780c */ /* 0x000fda0003f06270 */
[----:B------:R-:W-:Y:S05]  /*c250*/  @P0 BRA `(.L_x_4461) ;  /* 0xfffffffc00ac0947 */ /* 0x000fea000383ffff */
[----:B------:R-:W-:-:S07]  /*c260*/  MOV R2, 0x20 ;  /* 0x0000002000027802 */ /* 0x000fce0000000f00 */
.L_x_4458:
[----:B------:R-:W-:Y:S01]  /*c270*/  BAR.SYNC.DEFER_BLOCKING 0x0 ;  /* 0x0000000000007b1d */ /* 0x000fe20000010000 */
[----:B------:R-:W-:-:S13]  /*c280*/  ISETP.GE.AND P0, PT, R2, 0x2, PT ;  /* 0x000000020200780c */ /* 0x000fda0003f06270 */
[----:B------:R-:W-:Y:S05]  /*c290*/  @!P0 BRA `(.L_x_4457) ;  /* 0x0000000000408947 */ /* 0x000fea0003800000 */
[----:B------:R-:W-:-:S07]  /*c2a0*/  IMAD.MOV.U32 R5, RZ, RZ, 0x1 ;  /* 0x00000001ff057424 */ /* 0x000fce00078e00ff */
.L_x_4462:
[C---:B--23--:R-:W-:Y:S02]  /*c2b0*/  LOP3.LUT R4, R17.reuse, 0xffff, RZ, 0xc0, !PT ;  /* 0x0000ffff11047812 */ /* 0x04cfe400078ec0ff */
[----:B------:R-:W-:Y:S02]  /*c2c0*/  LOP3.LUT P1, RZ, R17, 0xff, RZ, 0xc0, !PT ;  /* 0x000000ff11ff7812 */ /* 0x000fe4000782c0ff */
[----:B------:R-:W-:Y:S02]  /*c2d0*/  PRMT R4, R4, 0x8880, RZ ;  /* 0x0000888004047816 */ /* 0x000fe400000000ff */
[----:B------:R-:W-:-:S04]  /*c2e0*/  PRMT R17, RZ, 0x7610, R17 ;  /* 0x00007610ff117816 */ /* 0x000fc80000000011 */
[----:B------:R2:W3:Y:S02]  /*c2f0*/  SHFL.DOWN PT, R4, R4, R5, 0x1f ;  /* 0x08001f0504047589 */ /* 0x0004e400000e0000 */
[----:B--2---:R-:W-:-:S04]  /*c300*/  SHF.L.U32 R5, R5, 0x1, RZ ;  /* 0x0000000105057819 */ /* 0x004fc800000006ff */
[----:B------:R-:W-:Y:S02]  /*c310*/  ISETP.GE.AND P2, PT, R5, R2, PT ;  /* 0x000000020500720c */ /* 0x000fe40003f46270 */
[----:B---3--:R-:W-:-:S04]  /*c320*/  ISETP.NE.AND P0, PT, R4, RZ, PT ;  /* 0x000000ff0400720c */ /* 0x008fc80003f05270 */
[----:B------:R-:W-:-:S04]  /*c330*/  FSEL R6, RZ, 1, !P0 ;  /* 0x3f800000ff067808 */ /* 0x000fc80004000000 */
[----:B------:R-:W-:-:S05]  /*c340*/  F2FP.F16.F32.PACK_AB R6, RZ, R6 ;  /* 0x00000006ff06723e */ /* 0x000fca00000000ff */
[----:B------:R-:W-:-:S05]  /*c350*/  @P1 HADD2.F32 R6, -RZ, R6.H0_H0 ;  /* 0x20000006ff061230 */ /* 0x000fca0000004100 */
[----:B------:R-:W-:-:S04]  /*c360*/  @P1 FSETP.NEU.FTZ.AND P0, PT, R6, RZ, PT ;  /* 0x000000ff0600120b */ /* 0x000fc80003f1d000 */
[----:B------:R-:W-:-:S04]  /*c370*/  @P1 SEL R6, RZ, 0x1, !P0 ;  /* 0x00000001ff061807 */ /* 0x000fc80004000000 */
[----:B------:R-:W-:Y:S01]  /*c380*/  @P1 PRMT R17, R6, 0x7610, R17 ;  /* 0x0000761006111816 */ /* 0x000fe20000000011 */
[----:B------:R-:W-:Y:S06]  /*c390*/  @!P2 BRA `(.L_x_4462) ;  /* 0xfffffffc00c4a947 */ /* 0x000fec000383ffff */
.L_x_4457:
[----:B0-----:R-:W0:Y:S01]  /*c3a0*/  LDC R13, c[0x0][0x3e8] ;  /* 0x0000fa00ff0d7b82 */ /* 0x001e220000000800 */
[----:B------:R-:W-:Y:S01]  /*c3b0*/  IMAD.MOV.U32 R16, RZ, RZ, RZ ;  /* 0x000000ffff107224 */ /* 0x000fe200078e00ff */
[----:B0-----:R-:W-:-:S13]  /*c3c0*/  ISETP.NE.AND P1, PT, R13, RZ, PT ;  /* 0x000000ff0d00720c */ /* 0x001fda0003f25270 */
[----:B------:R-:W-:Y:S05]  /*c3d0*/  @!P1 BRA `(.L_x_4463) ;  /* 0x0000001000449947 */ /* 0x000fea0003800000 */
[----:B------:R-:W-:Y:S01]  /*c3e0*/  HFMA2.MMA R14, -RZ, RZ, 0, 0 ;  /* 0x00000000ff0e7435 */ /* 0x000fe200000001ff */
[----:B------:R-:W-:Y:S01]  /*c3f0*/  ULDC.64 UR4, c[0x0][0x3f0] ;  /* 0x0000fc0000047ab9 */ /* 0x000fe20000000a00 */
[----:B------:R-:W-:-:S08]  /*c400*/  ISETP.NE.AND P0, PT, R13, 0x1, PT ;  /* 0x000000010d00780c */ /* 0x000fd00003f05270 */
[----:B--23--:R-:W-:Y:S01]  /*c410*/  IMAD.HI.U32 R4, R15, UR4, R14 ;  /* 0x000000040f047c27 */ /* 0x00cfe2000f8e000e */
        /* <DEDUP_REMOVED lines=269> */
.L_x_4463:
[----:B------:R-:W-:Y:S01]  /*d4f0*/  ULDC.64 UR4, c[0x0][0x5f8] ;  /* 0x00017e0000047ab9 */ /* 0x000fe20000000a00 */
[----:B------:R-:W-:Y:S01]  /*d500*/  ULDC UR6, c[0x0][0x234] ;  /* 0x00008d0000067ab9 */ /* 0x000fe20000000800 */
[----:B------:R-:W-:Y:S02]  /*d510*/  ISETP.NE.U32.AND P0, PT, RZ, UR4, PT ;  /* 0x00000004ff007c0c */ /* 0x000fe4000bf05070 */
[----:B--23--:R-:W-:Y:S02]  /*d520*/  CS2R R4, SRZ ;  /* 0x0000000000047805 */ /* 0x00cfe4000001ff00 */
        /* <DEDUP_REMOVED lines=15> */
[----:B------:R-:W-:Y:S01]  /*d620*/  MOV R6, RZ ;  /* 0x000000ff00067202 */ /* 0x000fe20000000f00 */
[----:B------:R-:W-:Y:S01]  /*d630*/  ULDC.64 UR4, c[0x0][0x3f0] ;  /* 0x0000fc0000047ab9 */ /* 0x000fe20000000a00 */
[----:B------:R-:W-:-:S03]  /*d640*/  ISETP.NE.AND P0, PT, R13, 0x1, PT ;  /* 0x000000010d00780c */ /* 0x000fc60003f05270 */
        /* <DEDUP_REMOVED lines=270> */
.L_x_4465:
        /* <DEDUP_REMOVED lines=14> */
.L_x_4467:
[----:B------:R-:W-:Y:S05]  /*e810*/  BSYNC B0 ;  /* 0x0000000000007941 */ /* 0x000fea0003800000 */
.L_x_4466:
        /* <DEDUP_REMOVED lines=15> */
.L_x_4469:
[----:B------:R-:W-:Y:S05]  /*e910*/  BSYNC B0 ;  /* 0x0000000000007941 */ /* 0x000fea0003800000 */
.L_x_4468:
        /* <DEDUP_REMOVED lines=34> */
.L_x_4471:
[----:B------:R-:W-:Y:S05]  /*eb40*/  BSYNC B0 ;  /* 0x0000000000007941 */ /* 0x000fea0003800000 */
.L_x_4470:
        /* <DEDUP_REMOVED lines=34> */
.L_x_4476:
[----:B------:R-:W-:-:S05]  /*ed70*/  IMAD.IADD R6, R9, 0x1, R8 ;  /* 0x0000000109067824 */ /* 0x000fca00078e0208 */
[----:B------:R-:W-:-:S04]  /*ed80*/  IADD3 R6, P0, R6, UR6, RZ ;  /* 0x0000000606067c10 */ /* 0x000fc8000ff1e0ff */
[----:B------:R-:W-:-:S05]  /*ed90*/  IADD3.X R7, RZ, UR7, RZ, P0, !PT ;  /* 0x00000007ff077c10 */ /* 0x000fca00087fe4ff */
[----:B------:R-:W2:Y:S01]  /*eda0*/  LDG.E.S8 R6, desc[UR36][R6.64] ;  /* 0x0000002406067981 */ /* 0x000ea2000c1e1300 */
[----:B------:R-:W-:Y:S01]  /*edb0*/  LOP3.LUT P2, RZ, R17, 0xff, RZ, 0xc0, !PT ;  /* 0x000000ff11ff7812 */ /* 0x000fe2000784c0ff */
[----:B------:R-:W-:Y:S01]  /*edc0*/  IMAD.IADD R8, R11, 0x1, R8 ;  /* 0x000000010b087824 */ /* 0x000fe200078e0208 */
[----:B------:R-:W-:-:S04]  /*edd0*/  PRMT R17, RZ, 0x7610, R17 ;  /* 0x00007610ff117816 */ /* 0x000fc80000000011 */
[----:B------:R-:W-:Y:S01]  /*ede0*/  ISETP.GE.U32.AND P3, PT, R8, UR8, PT ;  /* 0x0000000808007c0c */ /* 0x000fe2000bf66070 */
[----:B--2---:R-:W0:Y:S02]  /*edf0*/  I2F.S16 R2, R6 ;  /* 0x0000000600027306 */ /* 0x004e240000101400 */
[----:B0-----:R-:W-:-:S05]  /*ee00*/  F2FP.F16.F32.PACK_AB R2, RZ, R2 ;  /* 0x00000002ff02723e */ /* 0x001fca00000000ff */
[----:B------:R-:W-:-:S05]  /*ee10*/  @P2 HADD2.F32 R2, -RZ, R2.H0_H0 ;  /* 0x20000002ff022230 */ /* 0x000fca0000004100 */
[----:B------:R-:W-:-:S04]  /*ee20*/  @P2 FSETP.NEU.FTZ.AND P0, PT, R2, RZ, PT ;  /* 0x000000ff0200220b */ /* 0x000fc80003f1d000 */
[----:B------:R-:W-:-:S04]  /*ee30*/  @P2 SEL R2, RZ, 0x1, !P0 ;  /* 0x00000001ff022807 */ /* 0x000fc80004000000 */
[----:B------:R-:W-:Y:S01]  /*ee40*/  @P2 PRMT R17, R2, 0x7610, R17 ;  /* 0x0000761002112816 */ /* 0x000fe20000000011 */
[----:B------:R-:W-:Y:S06]  /*ee50*/  @!P3 BRA `(.L_x_4476) ;  /* 0xfffffffc00c4b947 */ /* 0x000fec000383ffff */
[----:B------:R-:W-:Y:S05]  /*ee60*/  BSYNC B1 ;  /* 0x0000000000017941 */ /* 0x000fea0003800000 */
.L_x_4475:
[----:B------:R-:W-:Y:S05]  /*ee70*/  BRA `(.L_x_4474) ;  /* 0x0000000000687947 */ /* 0x000fea0003800000 */
.L_x_4473:
        /* <DEDUP_REMOVED lines=10> */
.L_x_4477:
[----:B------:R-:W-:-:S04]  /*ef20*/  IMAD.IADD R7, R2, 0x1, R9 ;  /* 0x0000000102077824 */ /* 0x000fc800078e0209 */
[----:B0-----:R-:W-:-:S05]  /*ef30*/  IMAD R7, R7, R10, R0 ;  /* 0x0000000a07077224 */ /* 0x001fca00078e0200 */
[----:B------:R-:W-:-:S04]  /*ef40*/  IADD3 R6, P0, R7, UR6, RZ ;  /* 0x0000000607067c10 */ /* 0x000fc8000ff1e0ff */
[----:B------:R-:W-:-:S05]  /*ef50*/  IADD3.X R7, RZ, UR7, RZ, P0, !PT ;  /* 0x00000007ff077c10 */ /* 0x000fca00087fe4ff */
[----:B------:R-:W3:Y:S01]  /*ef60*/  LDG.E.S8 R6, desc[UR36][R6.64] ;  /* 0x0000002406067981 */ /* 0x000ee2000c1e1300 */
[----:B------:R-:W-:Y:S01]  /*ef70*/  LOP3.LUT P3, RZ, R17, 0xff, RZ, 0xc0, !PT ;  /* 0x000000ff11ff7812 */ /* 0x000fe2000786c0ff */
[----:B--2---:R-:W-:Y:S01]  /*ef80*/  IMAD.IADD R9, R14, 0x1, R9 ;  /* 0x000000010e097824 */ /* 0x004fe200078e0209 */
[----:B------:R-:W-:-:S04]  /*ef90*/  PRMT R17, RZ, 0x7610, R17 ;  /* 0x00007610ff117816 */ /* 0x000fc80000000011 */
[----:B------:R-:W-:Y:S01]  /*efa0*/  ISETP.GE.U32.AND P2, PT, R9, UR5, PT ;  /* 0x0000000509007c0c */ /* 0x000fe2000bf46070 */
[----:B---3--:R-:W0:Y:S02]  /*efb0*/  I2F.S16 R8, R6 ;  /* 0x0000000600087306 */ /* 0x008e240000101400 */
[----:B0-----:R-:W-:-:S05]  /*efc0*/  F2FP.F16.F32.PACK_AB R8, RZ, R8 ;  /* 0x00000008ff08723e */ /* 0x001fca00000000ff */
[----:B------:R-:W-:-:S05]  /*efd0*/  @P3 HADD2.F32 R8, -RZ, R8.H0_H0 ;  /* 0x20000008ff083230 */ /* 0x000fca0000004100 */
[----:B------:R-:W-:-:S04]  /*efe0*/  @P3 FSETP.NEU.FTZ.AND P0, PT, R8, RZ, PT ;  /* 0x000000ff0800320b */ /* 0x000fc80003f1d000 */
[----:B------:R-:W-:-:S04]  /*eff0*/  @P3 SEL R8, RZ, 0x1, !P0 ;  /* 0x00000001ff083807 */ /* 0x000fc80004000000 */
[----:B------:R-:W-:Y:S01]  /*f000*/  @P3 PRMT R17, R8, 0x7610, R17 ;  /* 0x0000761008113816 */ /* 0x000fe20000000011 */
[----:B------:R-:W-:Y:S06]  /*f010*/  @!P2 BRA `(.L_x_4477) ;  /* 0xfffffffc00c0a947 */ /* 0x000fec000383ffff */
.L_x_4474:
[----:B------:R-:W-:Y:S05]  /*f020*/  BSYNC B0 ;  /* 0x0000000000007941 */ /* 0x000fea0003800000 */
.L_x_4472:
        /* <DEDUP_REMOVED lines=13> */
.L_x_4481:
        /* <DEDUP_REMOVED lines=10> */
[----:B0-----:R-:W-:-:S03]  /*f1a0*/  PRMT R17, RZ, 0x7610, R17 ;  /* 0x00007610ff117816 */ /* 0x001fc60000000011 */
[----:B------:R-:W0:Y:S02]  /*f1b0*/  LDS.S8 R8, [R8+UR4] ;  /* 0x0000000408087984 */ /* 0x000e240008000200 */
[----:B0-----:R-:W0:Y:S02]  /*f1c0*/  I2F.S16 R9, R8 ;  /* 0x0000000800097306 */ /* 0x001e240000101400 */
[----:B0-----:R-:W-:-:S05]  /*f1d0*/  F2FP.F16.F32.PACK_AB R9, RZ, R9 ;  /* 0x00000009ff09723e */ /* 0x001fca00000000ff */
[----:B------:R-:W-:-:S05]  /*f1e0*/  @P2 HADD2.F32 R9, -RZ, R9.H0_H0 ;  /* 0x20000009ff092230 */ /* 0x000fca0000004100 */
[----:B------:R-:W-:-:S04]  /*f1f0*/  @P2 FSETP.NEU.FTZ.AND P0, PT, R9, RZ, PT ;  /* 0x000000ff0900220b */ /* 0x000fc80003f1d000 */
[----:B------:R-:W-:-:S04]  /*f200*/  @P2 SEL R9, RZ, 0x1, !P0 ;  /* 0x00000001ff092807 */ /* 0x000fc80004000000 */
[----:B------:R-:W-:-:S05]  /*f210*/  @P2 PRMT R17, R9, 0x7610, R17 ;  /* 0x0000761009112816 */ /* 0x000fca0000000011 */
[----:B------:R2:W-:Y:S02]  /*f220*/  STS.U8 [R2+UR4], R17 ;  /* 0x0000001102007988 */ /* 0x0005e40008000004 */
.L_x_4480:
[----:B------:R-:W-:Y:S05]  /*f230*/  BSYNC B0 ;  /* 0x0000000000007941 */ /* 0x000fea0003800000 */
.L_x_4479:
[----:B------:R-:W-:Y:S01]  /*f240*/  IMAD.MOV.U32 R8, RZ, RZ, R10 ;  /* 0x000000ffff087224 */ /* 0x000fe200078e000a */
[----:B------:R-:W-:Y:S06]  /*f250*/  @P3 BRA `(.L_x_4481) ;  /* 0xfffffffc00a83947 */ /* 0x000fec000383ffff */
.L_x_4478:
        /* <DEDUP_REMOVED lines=12> */
.L_x_4486:
[----:B-----5:R-:W-:Y:S01]  /*f320*/  IADD3 R10, R0, R8, RZ ;  /* 0x00000008000a7210 */ /* 0x020fe20007ffe0ff */
        /* <DEDUP_REMOVED lines=9> */
[----:B0-----:R-:W0:Y:S02]  /*f3c0*/  I2F.S16 R9, R3 ;  /* 0x0000000300097306 */ /* 0x001e240000101400 */
[----:B0-----:R-:W-:-:S05]  /*f3d0*/  F2FP.F16.F32.PACK_AB R9, RZ, R9 ;  /* 0x00000009ff09723e */ /* 0x001fca00000000ff */
[----:B------:R-:W-:-:S05]  /*f3e0*/  @P2 HADD2.F32 R9, -RZ, R9.H0_H0 ;  /* 0x20000009ff092230 */ /* 0x000fca0000004100 */
[----:B------:R-:W-:-:S04]  /*f3f0*/  @P2 FSETP.NEU.FTZ.AND P0, PT, R9, RZ, PT ;  /* 0x000000ff0900220b */ /* 0x000fc80003f1d000 */
[----:B------:R-:W-:-:S04]  /*f400*/  @P2 SEL R9, RZ, 0x1, !P0 ;  /* 0x00000001ff092807 */ /* 0x000fc80004000000 */
[----:B------:R-:W-:-:S05]  /*f410*/  @P2 PRMT R17, R9, 0x7610, R17 ;  /* 0x0000761009112816 */ /* 0x000fca0000000011 */
[----:B------:R3:W-:Y:S02]  /*f420*/  STS.U8 [R2+UR4], R17 ;  /* 0x0000001102007988 */ /* 0x0007e40008000004 */
.L_x_4485:
[----:B------:R-:W-:Y:S05]  /*f430*/  BSYNC B0 ;  /* 0x0000000000007941 */ /* 0x000fea0003800000 */
.L_x_4484:
[----:B------:R-:W-:-:S04]  /*f440*/  SHF.R.S32.HI R8, RZ, 0x1, R8 ;  /* 0x00000001ff087819 */ /* 0x000fc80000011408 */
[----:B------:R-:W-:-:S13]  /*f450*/  ISETP.GE.AND P0, PT, R8, 0x20, PT ;  /* 0x000000200800780c */ /* 0x000fda0003f06270 */
[----:B------:R-:W-:Y:S05]  /*f460*/  @P0 BRA `(.L_x_4486) ;  /* 0xfffffffc00ac0947 */ /* 0x000fea000383ffff */
[----:B------:R-:W-:-:S11]  /*f470*/  HFMA2.MMA R3, -RZ, RZ, 0, 1.9073486328125e-06 ;  /* 0x00000020ff037435 */ /* 0x000fd600000001ff */
.L_x_4483:
[----:B------:R-:W-:Y:S01]  /*f480*/  BAR.SYNC.DEFER_BLOCKING 0x0 ;  /* 0x0000000000007b1d */ /* 0x000fe20000010000 */
[----:B------:R-:W-:-:S13]  /*f490*/  ISETP.GE.AND P0, PT, R3, 0x2, PT ;  /* 0x000000020300780c */ /* 0x000fda0003f06270 */
[----:B------:R-:W-:Y:S05]  /*f4a0*/  @!P0 BRA `(.L_x_4482) ;  /* 0x0000000000408947 */ /* 0x000fea0003800000 */
[----:B------:R-:W-:-:S07]  /*f4b0*/  IMAD.MOV.U32 R0, RZ, RZ, 0x1 ;  /* 0x00000001ff007424 */ /* 0x000fce00078e00ff */
.L_x_4487:
        /* <DEDUP_REMOVED lines=8> */
[----:B------:R-:W-:-:S04]  /*f540*/  FSEL R2, RZ, 1, !P0 ;  /* 0x3f800000ff027808 */ /* 0x000fc80004000000 */
[----:B------:R-:W-:-:S05]  /*f550*/  F2FP.F16.F32.PACK_AB R2, RZ, R2 ;  /* 0x00000002ff02723e */ /* 0x000fca00000000ff */
[----:B------:R-:W-:-:S05]  /*f560*/  @P3 HADD2.F32 R2, -RZ, R2.H0_H0 ;  /* 0x20000002ff023230 */ /* 0x000fca0000004100 */
[----:B------:R-:W-:-:S04]  /*f570*/  @P3 FSETP.NEU.FTZ.AND P0, PT, R2, RZ, PT ;  /* 0x000000ff0200320b */ /* 0x000fc80003f1d000 */
[----:B------:R-:W-:-:S04]  /*f580*/  @P3 SEL R2, RZ, 0x1, !P0 ;  /* 0x00000001ff023807 */ /* 0x000fc80004000000 */
[----:B------:R-:W-:Y:S01]  /*f590*/  @P3 PRMT R17, R2, 0x7610, R17 ;  /* 0x0000761002113816 */ /* 0x000fe20000000011 */
[----:B------:R-:W-:Y:S06]  /*f5a0*/  @!P2 BRA `(.L_x_4487) ;  /* 0xfffffffc00c4a947 */ /* 0x000fec000383ffff */
.L_x_4482:
        /* <DEDUP_REMOVED lines=11> */
[----:B----4-:R-:W-:Y:S02]  /*f660*/  ISETP.NE.AND P1, PT, R0, RZ, PT ;  /* 0x000000ff0000720c */ /* 0x010fe40003f25270 */
[----:B0-----:R-:W-:Y:S02]  /*f670*/  F2FP.F16.F32.PACK_AB R0, RZ, R17 ;  /* 0x00000011ff00723e */ /* 0x001fe400000000ff */
[----:B------:R-:W-:-:S09]  /*f680*/  PRMT R17, RZ, 0x7610, R17 ;  /* 0x00007610ff117816 */ /* 0x000fd20000000011 */
[----:B------:R-:W-:-:S05]  /*f690*/  @P1 HADD2.F32 R0, -RZ, R0.H0_H0 ;  /* 0x20000000ff001230 */ /* 0x000fca0000004100 */
[----:B------:R-:W-:-:S04]  /*f6a0*/  @P1 FSETP.NEU.FTZ.AND P0, PT, R0, RZ, PT ;  /* 0x000000ff0000120b */ /* 0x000fc80003f1d000 */
[----:B------:R-:W-:-:S04]  /*f6b0*/  @P1 SEL R0, RZ, 0x1, !P0 ;  /* 0x00000001ff001807 */ /* 0x000fc80004000000 */
[----:B------:R-:W-:-:S07]  /*f6c0*/  @P1 PRMT R17, R0, 0x7610, R17 ;  /* 0x0000761000111816 */ /* 0x000fce0000000011 */
.L_x_4489:
        /* <DEDUP_REMOVED lines=20> */
.L_x_4491:
[----:B------:R-:W-:Y:S01]  /*f810*/  ULDC.64 UR4, c[0x0][0x5e8] ;  /* 0x00017a0000047ab9 */ /* 0x000fe20000000a00 */
[----:B------:R-:W-:Y:S02]  /*f820*/  LOP3.LUT P0, RZ, R17, 0xff, RZ, 0xc0, !PT ;  /* 0x000000ff11ff7812 */ /* 0x000fe4000780c0ff */
[----:B------:R-:W-:Y:S02]  /*f830*/  IADD3 R16, P1, R16, UR4, RZ ;  /* 0x0000000410107c10 */ /* 0x000fe4000ff3e0ff */
[----:B------:R-:W-:Y:S02]  /*f840*/  SEL R3, RZ, 0x1, !P0 ;  /* 0x00000001ff037807 */ /* 0x000fe40004000000 */
[----:B0-23--:R-:W-:-:S05]  /*f850*/  IADD3.X R17, RZ, UR5, RZ, P1, !PT ;  /* 0x00000005ff117c10 */ /* 0x00dfca0008ffe4ff */
[----:B------:R-:W-:Y:S01]  /*f860*/  STG.E.U8 desc[UR36][R16.64], R3 ;  /* 0x0000000310007986 */ /* 0x000fe2000c101124 */
[----:B------:R-:W-:Y:S05]  /*f870*/  EXIT ;  /* 0x000000000000794d */ /* 0x000fea0003800000 */
.L_x_4490:
[----:B------:R-:W-:Y:S01]  /*f880*/  STG.E.U8 desc[UR36][R4.64], R17 ;  /* 0x0000001104007986 */ /* 0x000fe2000c101124 */
[----:B------:R-:W-:Y:S05]  /*f890*/  EXIT ;  /* 0x000000000000794d */ /* 0x000fea0003800000 */
.L_x_4488:
        /* <DEDUP_REMOVED lines=8> */
[----:B------:R-:W0:Y:S01]  /*f920*/  I2F.S8 R17, R17 ;  /* 0x0000001100117306 */ /* 0x000e220000001400 */
[----:B--2---:R-:W-:Y:S02]  /*f930*/  ISETP.NE.AND P1, PT, R0, RZ, PT ;  /* 0x000000ff0000720c */ /* 0x004fe40003f25270 */
[----:B0-----:R-:W-:Y:S02]  /*f940*/  F2FP.F16.F32.PACK_AB R0, RZ, R17 ;  /* 0x00000011ff00723e */ /* 0x001fe400000000ff */
[----:B------:R-:W-:-:S09]  /*f950*/  PRMT R17, RZ, 0x7610, R17 ;  /* 0x00007610ff117816 */ /* 0x000fd20000000011 */
[----:B------:R-:W-:-:S05]  /*f960*/  @P1 HADD2.F32 R0, -RZ, R0.H0_H0 ;  /* 0x20000000ff001230 */ /* 0x000fca0000004100 */
[----:B------:R-:W-:-:S04]  /*f970*/  @P1 FSETP.NEU.FTZ.AND P0, PT, R0, RZ, PT ;  /* 0x000000ff0000120b */ /* 0x000fc80003f1d000 */
[----:B------:R-:W-:-:S04]  /*f980*/  @P1 SEL R0, RZ, 0x1, !P0 ;  /* 0x00000001ff001807 */ /* 0x000fc80004000000 */
[----:B------:R-:W-:-:S07]  /*f990*/  @P1 PRMT R17, R0, 0x7610, R17 ;  /* 0x0000761000111816 */ /* 0x000fce0000000011 */
.L_x_4492:
        /* <DEDUP_REMOVED lines=20> */
.L_x_4494:
[----:B------:R-:W-:Y:S01]  /*fae0*/  ULDC.64 UR4, c[0x0][0x5e8] ;  /* 0x00017a0000047ab9 */ /* 0x000fe20000000a00 */
[----:B------:R-:W-:Y:S02]  /*faf0*/  LOP3.LUT P0, RZ, R17, 0xff, RZ, 0xc0, !PT ;  /* 0x000000ff11ff7812 */ /* 0x000fe4000780c0ff */
[----:B------:R-:W-:Y:S02]  /*fb00*/  IADD3 R16, P1, R16, UR4, RZ ;  /* 0x0000000410107c10 */ /* 0x000fe4000ff3e0ff */
[----:B------:R-:W-:-:S03]  /*fb10*/  SEL R3, RZ, 0x1, !P0 ;  /* 0x00000001ff037807 */ /* 0x000fc60004000000 */
[----:B------:R-:W-:-:S05]  /*fb20*/  IMAD.X R17, RZ, RZ, UR5, P1 ;  /* 0x00000005ff117e24 */ /* 0x000fca00088e06ff */
[----:B------:R-:W-:Y:S01]  /*fb30*/  STG.E.U8 desc[UR36][R16.64], R3 ;  /* 0x0000000310007986 */ /* 0x000fe2000c101124 */
[----:B------:R-:W-:Y:S05]  /*fb40*/  EXIT ;  /* 0x000000000000794d */ /* 0x000fea0003800000 */
.L_x_4493:
[----:B------:R-:W-:-:S04]  /*fb50*/  LOP3.LUT P0, RZ, R17, 0xff, RZ, 0xc0, !PT ;  /* 0x000000ff11ff7812 */ /* 0x000fc8000780c0ff */
[----:B------:R-:W-:-:S05]  /*fb60*/  SEL R5, RZ, 0x1, !P0 ;  /* 0x00000001ff057807 */ /* 0x000fca0004000000 */
[----:B------:R-:W-:Y:S01]  /*fb70*/  STG.E.U8 desc[UR36][R2.64], R5 ;  /* 0x0000000502007986 */ /* 0x000fe2000c101124 */
[----:B------:R-:W-:Y:S05]  /*fb80*/  EXIT ;  /* 0x000000000000794d */ /* 0x000fea0003800000 */
.L_x_4464:
        /* <DEDUP_REMOVED lines=28> */
.L_x_4496:
        /* <DEDUP_REMOVED lines=20> */
.L_x_4498:
[----:B------:R-:W-:Y:S01]  /*fe90*/  ULDC.64 UR4, c[0x0][0x5e8] ;  /* 0x00017a0000047ab9 */ /* 0x000fe20000000a00 */
[----:B------:R-:W-:Y:S02]  /*fea0*/  LOP3.LUT P0, RZ, R17, 0xff, RZ, 0xc0, !PT ;  /* 0x000000ff11ff7812 */ /* 0x000fe4000780c0ff */
[----:B------:R-:W-:Y:S02]  /*feb0*/  IADD3 R16, P1, R16, UR4, RZ ;  /* 0x0000000410107c10 */ /* 0x000fe4000ff3e0ff */
[----:B------:R-:W-:-:S03]  /*fec0*/  SEL R3, RZ, 0x1, !P0 ;  /* 0x00000001ff037807 */ /* 0x000fc60004000000 */
[----:B------:R-:W-:-:S05]  /*fed0*/  IMAD.X R17, RZ, RZ, UR5, P1 ;  /* 0x00000005ff117e24 */ /* 0x000fca00088e06ff */
[----:B------:R-:W-:Y:S01]  /*fee0*/  STG.E.U8 desc[UR36][R16.64], R3 ;  /* 0x0000000310007986 */ /* 0x000fe2000c101124 */
[----:B------:R-:W-:Y:S05]  /*fef0*/  EXIT ;  /* 0x000000000000794d */ /* 0x000fea0003800000 */
.L_x_4497:
[----:B------:R-:W-:Y:S01]  /*ff00*/  STG.E.U8 desc[UR36][R4.64], R17 ;  /* 0x0000001104007986 */ /* 0x000fe2000c101124 */
[----:B------:R-:W-:Y:S05]  /*ff10*/  EXIT ;  /* 0x000000000000794d */ /* 0x000fea0003800000 */
.L_x_4495:
        /* <DEDUP_REMOVED lines=16> */
.L_x_4499:
        /* <DEDUP_REMOVED lines=22> */
.L_x_4501:
[----:B------:R-:W-:Y:S02]  /*10180*/  ULDC.64 UR4, c[0x0][0x5e8] ;  /* 0x00017a0000047ab9 */ /* 0x000fe40000000a00 */
[----:B------:R-:W-:-:S04]  /*10190*/  IADD3 R16, P0, R16, UR4, RZ ;  /* 0x0000000410107c10 */ /* 0x000fc8000ff1e0ff */
[----:B------:R-:W-:-:S05]  /*101a0*/  IADD3.X R17, RZ, UR5, RZ, P0, !PT ;  /* 0x00000005ff117c10 */ /* 0x000fca00087fe4ff */
[----:B------:R-:W-:Y:S01]  /*101b0*/  STG.E.U8 desc[UR36][R16.64], R19 ;  /* 0x0000001310007986 */ /* 0x000fe2000c101124 */
[----:B------:R-:W-:Y:S05]  /*101c0*/  EXIT ;  /* 0x000000000000794d */ /* 0x000fea0003800000 */
.L_x_4500:
[----:B------:R-:W-:Y:S01]  /*101d0*/  STG.E.U8 desc[UR36][R2.64], R19 ;  /* 0x0000001302007986 */ /* 0x000fe2000c101124 */
[----:B------:R-:W-:Y:S05]  /*101e0*/  EXIT ;  /* 0x000000000000794d */ /* 0x000fea0003800000 */
.L_x_4502:
        /* <DEDUP_REMOVED lines=9> */
.L_x_7578:


//--------------------- .text._ZN2at6native13reduce_kernelILi256ELi2ENS0_8ReduceOpIN3c104HalfENS0_14func_wrapper_tIbZZZNS0_15and_kernel_cudaERNS_14TensorIteratorEENKUlvE_clEvENKUlvE8_clEvEUlbS4_E_EEjbLi4ELi4EEEEEvT1_ --------------------------
	.section	.text._ZN2at6native13reduce_kernelILi256ELi2ENS0_8ReduceOpIN3c104HalfENS0_14func_wrapper_tIbZZZNS0_15and_kernel_cudaERNS_14TensorIteratorEENKUlvE_clEvENKUlvE8_clEvEUlbS4_E_EEjbLi4ELi4EEEEEvT1_,"ax",@progbits
	.align	128
        .global         _ZN2at6native13reduce_kernelILi256ELi2ENS0_8ReduceOpIN3c104HalfENS0_14func_wrapper_tIbZZZNS0_15and_kernel_cudaERNS_14TensorIteratorEENKUlvE_clEvENKUlvE8_clEvEUlbS4_E_EEjbLi4ELi4EEEEEvT1_
        .type           _ZN2at6native13reduce_kernelILi256ELi2ENS0_8ReduceOpIN3c104HalfENS0_14func_wrapper_tIbZZZNS0_15and_kernel_cudaERNS_14TensorIteratorEENKUlvE_clEvENKUlvE8_clEvEUlbS4_E_EEjbLi4ELi4EEEEEvT1_,@function
        .size           _ZN2at6native13reduce_kernelILi256ELi2ENS0_8ReduceOpIN3c104HalfENS0_14func_wrapper_tIbZZZNS0_15and_kernel_cudaERNS_14TensorIteratorEENKUlvE_clEvENKUlvE8_clEvEUlbS4_E_EEjbLi4ELi4EEEEEvT1_,(.L_x_7579 - _ZN2at6native13reduce_kernelILi256ELi2ENS0_8ReduceOpIN3c104HalfENS0_14func_wrapper_tIbZZZNS0_15and_kernel_cudaERNS_14TensorIteratorEENKUlvE_clEvENKUlvE8_clEvEUlbS4_E_EEjbLi4ELi4EEEEEvT1_)
        .other          _ZN2at6native13reduce_kernelILi256ELi2ENS0_8ReduceOpIN3c104HalfENS0_14func_wrapper_tIbZZZNS0_15and_kernel_cudaERNS_14TensorIteratorEENKUlvE_clEvENKUlvE8_clEvEUlbS4_E_EEjbLi4ELi4EEEEEvT1_,@"STO_CUDA_ENTRY STV_DEFAULT"
_ZN2at6native13reduce_kernelILi256ELi2ENS0_8ReduceOpIN3c104HalfENS0_14func_wrapper_tIbZZZNS0_15and_kernel_cudaERNS_14TensorIteratorEENKUlvE_clEvENKUlvE8_clEvEUlbS4_E_EEjbLi4ELi4EEEEEvT1_:
.text._ZN2at6native13reduce_kernelILi256ELi2ENS0_8ReduceOpIN3c104HalfENS0_14func_wrapper_tIbZZZNS0_15and_kernel_cudaERNS_14TensorIteratorEENKUlvE_clEvENKUlvE8_clEvEUlbS4_E_EEjbLi4ELi4EEEEEvT1_:
        /* <DEDUP_REMOVED lines=287> */
.L_x_4503:
        /* <DEDUP_REMOVED lines=43> */
.L_x_4507:
        /* <DEDUP_REMOVED lines=25> */
.L_x_4513:
[----:B------:R-:W-:Y:S05]  /*1630*/  BSYNC B2 ;  /* 0x0000000000027941 */ /* 0x000fea0003800000 */
.L_x_4512:
[----:B------:R-:W-:-:S04]  /*1640*/  PRMT R3, R3, 0x9910, RZ ;  /* 0x0000991003037816 */ /* 0x000fc800000000ff */
[----:B------:R-:W-:-:S13]  /*1650*/  ISETP.NE.AND P0, PT, R3, RZ, PT ;  /* 0x000000ff0300720c */ /* 0x000fda0003f05270 */
[----:B------:R-:W-:Y:S05]  /*1660*/  @!P0 BRA `(.L_x_4511) ;  /* 0x0000000000308947 */ /* 0x000fea0003800000 */
[----:B------:R-:W-:-:S04]  /*1670*/  PRMT R0, R0, 0x9910, RZ ;  /* 0x0000991000007816 */ /* 0x000fc800000000ff */
[----:B------:R-:W-:Y:S02]  /*1680*/  ISETP.NE.AND P0, PT, R0, RZ, PT ;  /* 0x000000ff0000720c */ /* 0x000fe40003f05270 */
[----:B------:R-:W-:-:S11]  /*1690*/  PRMT R0, RZ, 0x7610, R0 ;  /* 0x00007610ff007816 */ /* 0x000fd60000000000 */
        /* <DEDUP_REMOVED lines=9> */
.L_x_4511:
[----:B------:R-:W-:Y:S05]  /*1730*/  BSYNC B1 ;  /* 0x0000000000017941 */ /* 0x000fea0003800000 */
.L_x_4510:
[----:B------:R-:W0:Y:S01]  /*1740*/  LDC R5, c[0x0][0x218] ;  /* 0x00008600ff057b82 */ /* 0x000e220000000800 */
[----:B------:R-:W-:-:S04]  /*1750*/  IADD3 R3, P0, -R8, 0x4, RZ ;  /* 0x0000000408037810 */ /* 0x000fc80007f1e1ff */
[----:B------:R-:W-:Y:S02]  /*1760*/  LEA R18, P1, R3, R18, 0x1 ;  /* 0x0000001203127211 */ /* 0x000fe400078208ff */
[----:B------:R-:W-:-:S04]  /*1770*/  IADD3.X R6, RZ, -0x1, RZ, P0, !PT ;  /* 0xffffffffff067810 */ /* 0x000fc800007fe4ff */
[----:B------:R-:W-:Y:S02]  /*1780*/  LEA.HI.X R19, R3, R19, R6, 0x1, P1 ;  /* 0x0000001303137211 */ /* 0x000fe400008f0c06 */
[----:B0-----:R-:W-:-:S07]  /*1790*/  IADD3 R5, R8, -0x4, R5 ;  /* 0xfffffffc08057810 */ /* 0x001fce0007ffe005 */
.L_x_4509:
[----:B------:R-:W-:Y:S05]  /*17a0*/  BSYNC B0 ;  /* 0x0000000000007941 */ /* 0x000fea0003800000 */
.L_x_4508:
        /* <DEDUP_REMOVED lines=13> */
.L_x_4516:
        /* <DEDUP_REMOVED lines=12> */
[--C-:B------:R-:W-:Y:S02]  /*1940*/  @P3 HADD2.F32 R8, -RZ, R7.reuse.H1_H1 ;  /* 0x30000007ff083230 */ /* 0x100fe40000004100 */
[----:B------:R-:W-:Y:S01]  /*1950*/  @P2 HADD2.F32 R3, -RZ, R6.H1_H1 ;  /* 0x30000006ff032230 */ /* 0x000fe20000004100 */
[----:B------:R-:W-:Y:S01]  /*1960*/  @P1 FSETP.NEU.FTZ.AND P6, PT, R0, RZ, PT ;  /* 0x000000ff0000120b */ /* 0x000fe20003fdd000 */
[----:B------:R-:W-:-:S03]  /*1970*/  @P0 HADD2.F32 R0, -RZ, R7.H0_H0 ;  /* 0x20000007ff000230 */ /* 0x000fc60000004100 */
[----:B------:R-:W-:Y:S02]  /*1980*/  @P1 SEL R6, RZ, 0x1, !P6 ;  /* 0x00000001ff061807 */ /* 0x000fe40007000000 */
[----:B------:R-:W-:Y:S02]  /*1990*/  @P3 FSETP.NEU.FTZ.AND P6, PT, R8, RZ, PT ;  /* 0x000000ff0800320b */ /* 0x000fe40003fdd000 */
[----:B------:R-:W-:Y:S02]  /*19a0*/  @P2 FSETP.NEU.FTZ.AND P4, PT, R3, RZ, PT ;  /* 0x000000ff0300220b */ /* 0x000fe40003f9d000 */
[----:B------:R-:W-:Y:S02]  /*19b0*/  PRMT R3, RZ, 0x5410, RZ ;  /* 0x00005410ff037816 */ /* 0x000fe400000000ff */
[----:B------:R-:W-:Y:S02]  /*19c0*/  @P3 SEL R10, RZ, 0x1, !P6 ;  /* 0x00000001ff0a3807 */ /* 0x000fe40007000000 */
[----:B------:R-:W-:-:S02]  /*19d0*/  @P2 SEL R7, RZ, 0x1, !P4 ;  /* 0x00000001ff072807 */ /* 0x000fc40006000000 */
[----:B------:R-:W-:Y:S02]  /*19e0*/  @P0 FSETP.NEU.FTZ.AND P4, PT, R0, RZ, PT ;  /* 0x000000ff0000020b */ /* 0x000fe40003f9d000 */
[----:B------:R-:W-:Y:S02]  /*19f0*/  @P3 PRMT R3, R10, 0x7610, R3 ;  /* 0x000076100a033816 */ /* 0x000fe40000000003 */
        /* <DEDUP_REMOVED lines=8> */
.L_x_4515:
[----:B------:R-:W-:Y:S05]  /*1a80*/  BSYNC B0 ;  /* 0x0000000000007941 */ /* 0x000fea0003800000 */
.L_x_4514:
        /* <DEDUP_REMOVED lines=12> */
.L_x_4518:
[----:B------:R-:W-:Y:S05]  /*1b50*/  BSYNC B0 ;  /* 0x0000000000007941 */ /* 0x000fea0003800000 */
.L_x_4517:
        /* <DEDUP_REMOVED lines=16> */
.L_x_4520:
[----:B------:R-:W-:Y:S05]  /*1c60*/  BSYNC B0 ;  /* 0x0000000000007941 */ /* 0x000fea0003800000 */
.L_x_4519:
[----:B------:R-:W0:Y:S01]  /*1c70*/  I2F.S8 R5, R3.B2 ;  /* 0x2000000300057306 */ /* 0x000e220000001400 */
[----:B------:R-:W-:Y:S02]  /*1c80*/  LOP3.LUT P1, RZ, R0, 0xff, RZ, 0xc0, !PT ;  /* 0x000000ff00ff7812 */ /* 0x000fe4000782c0ff */
[----:B------:R-:W-:Y:S02]  /*1c90*/  PRMT R0, RZ, 0x7610, R0 ;  /* 0x00007610ff007816 */ /* 0x000fe40000000000 */
[----:B------:R-:W-:-:S03]  /*1ca0*/  PRMT R19, RZ, 0x7610, R19 ;  /* 0x00007610ff137816 */ /* 0x000fc60000000013 */
[----:B------:R-:W1:Y:S01]  /*1cb0*/  I2F.S8 R4, R4 ;  /* 0x0000000400047306 */ /* 0x000e620000001400 */
[----:B0-----:R-:W-:-:S05]  /*1cc0*/  F2FP.F16.F32.PACK_AB R5, RZ, R5 ;  /* 0x00000005ff05723e */ /* 0x001fca00000000ff */
        /* <DEDUP_REMOVED lines=12> */
[----:B------:R-:W-:-:S11]  /*1d90*/  PRMT R0, RZ, 0x7610, R0 ;  /* 0x00007610ff007816 */ /* 0x000fd60000000000 */
[----:B------:R-:W-:Y:S05]  /*1da0*/  @!P0 BRA `(.L_x_4505) ;  /* 0x000000b400648947 */ /* 0x000fea0003800000 */
[----:B------:R-:W0:Y:S02]  /*1db0*/  I2F.S8 R3, R3 ;  /* 0x0000000300037306 */ /* 0x000e240000001400 */
[----:B0-----:R-:W-:-:S05]  /*1dc0*/  F2FP.F16.F32.PACK_AB R4, RZ, R3 ;  /* 0x00000003ff04723e */ /* 0x001fca00000000ff */
[----:B------:R-:W-:-:S05]  /*1dd0*/  HADD2.F32 R4, -RZ, R4.H0_H0 ;  /* 0x20000004ff047230 */ /* 0x000fca0000004100 */
[----:B------:R-:W-:-:S04]  /*1de0*/  FSETP.NEU.FTZ.AND P0, PT, R4, RZ, PT ;  /* 0x000000ff0400720b */ /* 0x000fc80003f1d000 */
[----:B------:R-:W-:Y:S01]  /*1df0*/  SEL R19, RZ, 0x1, !P0 ;  /* 0x00000001ff137807 */ /* 0x000fe20004000000 */
[----:B------:R-:W-:Y:S08]  /*1e00*/  BRA `(.L_x_4505) ;  /* 0x000000b4004c7947 */ /* 0x000ff00003800000 */
.L_x_4506:
        /* <DEDUP_REMOVED lines=14> */
[C---:B------:R-:W-:Y:S01]  /*1ef0*/  ISETP.GE.U32.AND P0, PT, R3.reuse, R22, PT ;  /* 0x000000160300720c */ /* 0x040fe20003f06070 */
        /* <DEDUP_REMOVED lines=19> */
.L_x_4529:
        /* <DEDUP_REMOVED lines=294> */
.L_x_4525:
[----:B------:R-:W-:Y:S01]  /*3290*/  LOP3.LUT R5, R12, 0xfffffffc, RZ, 0xc0, !PT ;  /* 0xfffffffc0c057812 */ /* 0x000fe200078ec0ff */
[----:B------:R-:W-:-:S03]  /*32a0*/  ULDC UR36, c[0x0][0x220] ;  /* 0x0000880000247ab9 */ /* 0x000fc60000000800 */
[----:B------:R-:W-:-:S05]  /*32b0*/  IADD3 R4, P1, R18, R5, RZ ;  /* 0x0000000512047210 */ /* 0x000fca0007f3e0ff */
[----:B------:R-:W-:-:S05]  /*32c0*/  IMAD.X R5, RZ, RZ, R19, P1 ;  /* 0x000000ffff057224 */ /* 0x000fca00008e0613 */
[----:B------:R-:W2:Y:S01]  /*32d0*/  LDG.E R4, desc[UR58][R4.64] ;  /* 0x0000003a04047981 */ /* 0x000ea2000c1e1900 */
[----:B------:R-:W-:-:S04]  /*32e0*/  IMAD.U32 R12, RZ, RZ, UR36 ;  /* 0x00000024ff0c7e24 */ /* 0x000fc8000f8e00ff */
[----:B------:R-:W-:Y:S01]  /*32f0*/  IMAD.IADD R13, R13, 0x1, R12 ;  /* 0x000000010d0d7824 */ /* 0x000fe200078e020c */
        /* <DEDUP_REMOVED lines=235> */
.L_x_4526:
[----:B------:R-:W-:-:S04]  /*41b0*/  LOP3.LUT R5, R11, 0xfffffffc, RZ, 0xc0, !PT ;  /* 0xfffffffc0b057812 */ /* 0x000fc800078ec0ff */
[----:B------:R-:W-:-:S05]  /*41c0*/  IADD3 R4, P1, R18, R5, RZ ;  /* 0x0000000512047210 */ /* 0x000fca0007f3e0ff */
[----:B------:R-:W-:-:S05]  /*41d0*/  IMAD.X R5, RZ, RZ, R19, P1 ;  /* 0x000000ffff057224 */ /* 0x000fca00008e0613 */
[----:B------:R-:W2:Y:S01]  /*41e0*/  LDG.E R4, desc[UR58][R4.64] ;  /* 0x0000003a04047981 */ /* 0x000ea2000c1e1900 */
[----:B------:R-:W-:Y:S01]  /*41f0*/  IADD3 R27, R13, R12, RZ ;  /* 0x0000000c0d1b7210 */ /* 0x000fe20007ffe0ff */
[----:B------:R-:W-:Y:S02]  /*4200*/  IMAD.MOV.U32 R11, RZ, RZ, RZ ;  /* 0x000000ffff0b7224 */ /* 0x000fe400078e00ff */
[----:B------:R-:W-:Y:S01]  /*4210*/  IMAD.MOV.U32 R22, RZ, RZ, RZ ;  /* 0x000000ffff167224 */ /* 0x000fe200078e00ff */
[----:B--2---:R-:W-:Y:S01]  /*4220*/  PRMT R25, R4, 0x5432, R4 ;  /* 0x0000543204197816 */ /* 0x004fe20000000004 */
        /* <DEDUP_REMOVED lines=244> */
.L_x_4527:
[----:B------:R-:W-:-:S04]  /*5170*/  LOP3.LUT R5, R22, 0xfffffffc, RZ, 0xc0, !PT ;  /* 0xfffffffc16057812 */ /* 0x000fc800078ec0ff */
[----:B------:R-:W-:-:S04]  /*5180*/  IADD3 R4, P1, R18, R5, RZ ;  /* 0x0000000512047210 */ /* 0x000fc80007f3e0ff */
[----:B------:R-:W-:-:S05]  /*5190*/  IADD3.X R5, RZ, R19, RZ, P1, !PT ;  /* 0x00000013ff057210 */ /* 0x000fca0000ffe4ff */
        /* <DEDUP_REMOVED lines=236> */
.L_x_4528:
        /* <DEDUP_REMOVED lines=8> */
[----:B------:R-:W-:-:S06]  /*60e0*/  IADD3.X R5, RZ, R19, RZ, P1, !PT ;  /* 0x00000013ff057210 */ /* 0x000fcc0000ffe4ff */
[----:B------:R1:W2:Y:S01]  /*60f0*/  LDG.E R5, desc[UR58][R4.64] ;  /* 0x0000003a04057981 */ /* 0x0002a2000c1e1900 */
[--C-:B------:R-:W-:Y:S01]  /*6100*/  @P4 HADD2.F32 R7, -RZ, R26.reuse.H1_H1 ;  /* 0x3000001aff074230 */ /* 0x100fe20000004100 */
[----:B------:R-:W-:Y:S01]  /*6110*/  LOP3.LUT P1, RZ, R20, 0xff, RZ, 0xc0, !PT ;  /* 0x000000ff14ff7812 */ /* 0x000fe2000782c0ff */
[----:B------:R-:W-:Y:S02]  /*6120*/  @P5 HADD2.F32 R11, -RZ, R25.H1_H1 ;  /* 0x30000019ff0b5230 */ /* 0x000fe40000004100 */
[----:B------:R-:W-:Y:S01]  /*6130*/  IMAD.IADD R13, R13, 0x1, R12 ;  /* 0x000000010d0d7824 */ /* 0x000fe200078e020c */
[----:B------:R-:W-:Y:S01]  /*6140*/  @P4 FSETP.NEU.FTZ.AND P6, PT, R7, RZ, PT ;  /* 0x000000ff0700420b */ /* 0x000fe20003fdd000 */
[----:B------:R-:W-:Y:S02]  /*6150*/  @P2 HADD2.F32 R7, -RZ, R26.H0_H0 ;  /* 0x2000001aff072230 */ /* 0x000fe40000004100 */
[----:B------:R-:W-:Y:S01]  /*6160*/  IMAD.U32 R22, RZ, RZ, UR4 ;  /* 0x00000004ff167e24 */ /* 0x000fe2000f8e00ff */
[----:B------:R-:W-:-:S02]  /*6170*/  @P4 SEL R8, RZ, 0x1, !P6 ;  /* 0x00000001ff084807 */ /* 0x000fc40007000000 */
[----:B------:R-:W-:Y:S02]  /*6180*/  @P2 FSETP.NEU.FTZ.AND P6, PT, R7, RZ, PT ;  /* 0x000000ff0700220b */ /* 0x000fe40003fdd000 */
[----:B------:R-:W-:Y:S02]  /*6190*/  PRMT R7, RZ, 0x7610, R7 ;  /* 0x00007610ff077816 */ /* 0x000fe40000000007 */
[----:B-1----:R-:W-:Y:S02]  /*61a0*/  PRMT R4, RZ, 0x7610, R4 ;  /* 0x00007610ff047816 */ /* 0x002fe40000000004 */
[----:B------:R-:W-:Y:S02]  /*61b0*/  @P2 SEL R9, RZ, 0x1, !P6 ;  /* 0x00000001ff092807 */ /* 0x000fe40007000000 */
[----:B------:R-:W-:Y:S02]  /*61c0*/  @P4 PRMT R7, R8, 0x7610, R7 ;  /* 0x0000761008074816 */ /* 0x000fe40000000007 */
[----:B------:R-:W-:-:S02]  /*61d0*/  LOP3.LUT P4, RZ, R6, 0xff, RZ, 0xc0, !PT ;  /* 0x000000ff06ff7812 */ /* 0x000fc4000788c0ff */
[----:B------:R-:W-:Y:S01]  /*61e0*/  @P2 PRMT R4, R9, 0x7610, R4 ;  /* 0x0000761009042816 */ /* 0x000fe20000000004 */
[----:B------:R-:W-:Y:S01]  /*61f0*/  @P1 HADD2.F32 R9, -RZ, R25.H0_H0 ;  /* 0x20000019ff091230 */ /* 0x000fe20000004100 */
[----:B------:R-:W-:Y:S02]  /*6200*/  @P5 FSETP.NEU.FTZ.AND P6, PT, R11, RZ, PT ;  /* 0x000000ff0b00520b */ /* 0x000fe40003fdd000 */
[----:B------:R-:W-:Y:S02]  /*6210*/  LOP3.LUT P2, RZ, R3, 0xff, RZ, 0xc0, !PT ;  /* 0x000000ff03ff7812 */ /* 0x000fe4000784c0ff */
[----:B------:R-:W-:Y:S02]  /*6220*/  PRMT R8, RZ, 0x7610, R8 ;  /* 0x00007610ff087816 */ /* 0x000fe40000000008 */
[----:B------:R-:W-:Y:S02]  /*6230*/  @P5 SEL R6, RZ, 0x1, !P6 ;  /* 0x00000001ff065807 */ /* 0x000fe40007000000 */
[----:B------:R-:W-:Y:S01]  /*6240*/  @P1 FSETP.NEU.FTZ.AND P6, PT, R9, RZ, PT ;  /* 0x000000ff0900120b */ /* 0x000fe20003fdd000 */
[----:B------:R-:W-:Y:S01]  /*6250*/  @P3 HADD2.F32 R9, -RZ, R24.H1_H1 ;  /* 0x30000018ff093230 */ /* 0x000fe20000004100 */
[----:B------:R-:W-:-:S02]  /*6260*/  @P5 PRMT R8, R6, 0x7610, R8 ;  /* 0x0000761006085816 */ /* 0x000fc40000000008 */
[----:B------:R-:W-:Y:S01]  /*6270*/  LOP3.LUT P5, RZ, R10, 0xff, RZ, 0xc0, !PT ;  /* 0x000000ff0aff7812 */ /* 0x000fe200078ac0ff */
[----:B------:R-:W-:Y:S01]  /*6280*/  @P4 HADD2.F32 R10, -RZ, R24.H0_H0 ;  /* 0x20000018ff0a4230 */ /* 0x000fe20000004100 */
[----:B------:R-:W-:Y:S02]  /*6290*/  PRMT R3, R3, 0x5410, RZ ;  /* 0x0000541003037816 */ /* 0x000fe400000000ff */
[----:B------:R-:W-:Y:S02]  /*62a0*/  @P1 SEL R6, RZ, 0x1, !P6 ;  /* 0x00000001ff061807 */ /* 0x000fe40007000000 */
[----:B------:R-:W-:Y:S02]  /*62b0*/  @P3 FSETP.NEU.FTZ.AND P6, PT, R9, RZ, PT ;  /* 0x000000ff0900320b */ /* 0x000fe40003fdd000 */
[----:B------:R-:W-:Y:S02]  /*62c0*/  @P1 PRMT R3, R3, 0x5410, R6 ;  /* 0x0000541003031816 */ /* 0x000fe40000000006 */
[----:B------:R-:W-:-:S02]  /*62d0*/  @P4 FSETP.NEU.FTZ.AND P1, PT, R10, RZ, PT ;  /* 0x000000ff0a00420b */ /* 0x000fc40003f3d000 */
[----:B------:R-:W-:Y:S02]  /*62e0*/  @P3 SEL R6, RZ, 0x1, !P6 ;  /* 0x00000001ff063807 */ /* 0x000fe40007000000 */
[----:B------:R-:W-:Y:S02]  /*62f0*/  @P4 SEL R14, RZ, 0x1, !P1 ;  /* 0x00000001ff0e4807 */ /* 0x000fe40004800000 */
[----:B------:R-:W-:Y:S02]  /*6300*/  PRMT R6, R6, 0x5410, RZ ;  /* 0x0000541006067816 */ /* 0x000fe400000000ff */
[----:B------:R-:W-:Y:S02]  /*6310*/  PRMT R11, RZ, 0x7610, R11 ;  /* 0x00007610ff0b7816 */ /* 0x000fe4000000000b */
[----:B------:R-:W-:Y:S02]  /*6320*/  @P4 PRMT R6, R6, 0x5410, R14 ;  /* 0x0000541006064816 */ /* 0x000fe4000000000e */
[----:B------:R-:W-:-:S02]  /*6330*/  PRMT R10, RZ, 0x7610, R10 ;  /* 0x00007610ff0a7816 */ /* 0x000fc4000000000a */
[----:B------:R-:W-:Y:S02]  /*6340*/  PRMT R20, R3, 0x7632, R20 ;  /* 0x0000763203147816 */ /* 0x000fe40000000014 */
[----:B------:R-:W-:Y:S02]  /*6350*/  PRMT R21, R4, 0x7610, R21 ;  /* 0x0000761004157816 */ /* 0x000fe40000000015 */
[----:B--2---:R-:W-:-:S05]  /*6360*/  PRMT R27, R27, 0x7610, R5 ;  /* 0x000076101b1b7816 */ /* 0x004fca0000000005 */
[----:B------:R-:W-:Y:S01]  /*6370*/  @P2 HADD2.F32 R9, -RZ, R27.H1_H1 ;  /* 0x3000001bff092230 */ /* 0x000fe20000004100 */
[----:B------:R-:W-:Y:S01]  /*6380*/  PRMT R27, R5, 0x7610, R27 ;  /* 0x00007610051b7816 */ /* 0x000fe2000000001b */
[----:B------:R-:W-:-:S03]  /*6390*/  IMAD R5, R12, 0x3, R13 ;  /* 0x000000030c057824 */ /* 0x000fc600078e020d */
[----:B------:R-:W-:Y:S01]  /*63a0*/  @P2 FSETP.NEU.FTZ.AND P6, PT, R9, RZ, PT ;  /* 0x000000ff0900220b */ /* 0x000fe20003fdd000 */
[----:B------:R-:W-:Y:S01]  /*63b0*/  @P5 HADD2.F32 R9, -RZ, R27.H0_H0 ;  /* 0x2000001bff095230 */ /* 0x000fe20000004100 */
[----:B------:R-:W-:Y:S02]  /*63c0*/  ISETP.GE.U32.AND P1, PT, R5, R22, PT ;  /* 0x000000160500720c */ /* 0x000fe40003f26070 */
[----:B------:R-:W-:Y:S02]  /*63d0*/  @P2 SEL R15, RZ, 0x1, !P6 ;  /* 0x00000001ff0f2807 */ /* 0x000fe40007000000 */
[----:B------:R-:W-:Y:S02]  /*63e0*/  @P5 FSETP.NEU.FTZ.AND P6, PT, R9, RZ, PT ;  /* 0x000000ff0900520b */ /* 0x000fe40003fdd000 */
[----:B------:R-:W-:Y:S02]  /*63f0*/  PRMT R9, RZ, 0x7610, R9 ;  /* 0x00007610ff097816 */ /* 0x000fe40000000009 */
[----:B------:R-:W-:-:S02]  /*6400*/  @P5 SEL R5, RZ, 0x1, !P6 ;  /* 0x00000001ff055807 */ /* 0x000fc40007000000 */
[----:B------:R-:W-:Y:S02]  /*6410*/  @P2 PRMT R11, R15, 0x7610, R11 ;  /* 0x000076100f0b2816 */ /* 0x000fe4000000000b */
[C---:B------:R-:W-:Y:S02]  /*6420*/  @P3 PRMT R9, R6.reuse, 0x7610, R9 ;  /* 0x0000761006093816 */ /* 0x040fe40000000009 */
[----:B------:R-:W-:Y:S02]  /*6430*/  @P5 PRMT R10, R5, 0x7610, R10 ;  /* 0x00007610050a5816 */ /* 0x000fe4000000000a */
[----:B------:R-:W-:Y:S02]  /*6440*/  PRMT R6, R6, 0x7632, R6 ;  /* 0x0000763206067816 */ /* 0x000fe40000000006 */
[----:B------:R-:W-:Y:S01]  /*6450*/  PRMT R3, R11, 0x7610, R3 ;  /* 0x000076100b037816 */ /* 0x000fe20000000003 */
[----:B------:R-:W-:Y:S06]  /*6460*/  @!P1 BRA `(.L_x_4529) ;  /* 0xffffffb800f09947 */ /* 0x000fec000383ffff */
.L_x_4524:
[----:B------:R-:W-:Y:S05]  /*6470*/  BSYNC B0 ;  /* 0x0000000000007941 */ /* 0x000fea0003800000 */
.L_x_4523:
[----:B------:R-:W-:Y:S01]  /*6480*/  ISETP.GE.U32.AND P0, PT, R13, R22, PT ;  /* 0x000000160d00720c */ /* 0x000fe20003f06070 */
[----:B------:R-:W-:Y:S01]  /*6490*/  BSSY B0, `(.L_x_4530) ;  /* 0x000046c000007945 */ /* 0x000fe20003800000 */
[----:B------:R-:W-:Y:S02]  /*64a0*/  PRMT R6, R6, 0x7632, R6 ;  /* 0x0000763206067816 */ /* 0x000fe40000000006 */
[----:B------:R-:W-:-:S09]  /*64b0*/  PRMT R5, R3, 0x7632, R5 ;  /* 0x0000763203057816 */ /* 0x000fd20000000005 */
[----:B------:R-:W-:Y:S05]  /*64c0*/  @P0 BRA `(.L_x_4531) ;  /* 0x0000004400a00947 */ /* 0x000fea0003800000 */
[----:B------:R-:W1:Y:S01]  /*64d0*/  LDC R3, c[0x0][0x254] ;  /* 0x00009500ff037b82 */ /* 0x000e620000000800 */
[----:B0-----:R-:W-:Y:S02]  /*64e0*/  MOV R0, RZ ;  /* 0x000000ff00007202 */ /* 0x001fe40000000f00 */
        /* <DEDUP_REMOVED lines=275> */
.L_x_4532:
        /* <DEDUP_REMOVED lines=282> */
.L_x_4533:
        /* <DEDUP_REMOVED lines=282> */
.L_x_4534:
        /* <DEDUP_REMOVED lines=282> */
.L_x_4535:
[----:B------:R-:W-:-:S04]  /*ab00*/  LOP3.LUT R15, R0, 0xfffffffc, RZ, 0xc0, !PT ;  /* 0xfffffffc000f7812 */ /* 0x000fc800078ec0ff */
[----:B------:R-:W-:-:S05]  /*ab10*/  IADD3 R14, P1, R18, R15, RZ ;  /* 0x0000000f120e7210 */ /* 0x000fca0007f3e0ff */
[----:B------:R-:W-:-:S05]  /*ab20*/  IMAD.X R15, RZ, RZ, R19, P1 ;  /* 0x000000ffff0f7224 */ /* 0x000fca00008e0613 */
[----:B------:R-:W2:Y:S02]  /*ab30*/  LDG.E R14, desc[UR58][R14.64] ;  /* 0x0000003a0e0e7981 */ /* 0x000ea4000c1e1900 */
[----:B--2---:R-:W-:-:S07]  /*ab40*/  PRMT R27, R14, 0x7610, R14 ;  /* 0x000076100e1b7816 */ /* 0x004fce000000000e */
.L_x_4531:
[----:B------:R-:W-:Y:S05]  /*ab50*/  BSYNC B0 ;  /* 0x0000000000007941 */ /* 0x000fea0003800000 */
.L_x_4530:
[----:B------:R-:W-:Y:S04]  /*ab60*/  BSSY B0, `(.L_x_4536) ;  /* 0x0000047000007945 */ /* 0x000fe80003800000 */
[----:B------:R-:W-:Y:S05]  /*ab70*/  @P0 BRA `(.L_x_4537) ;  /* 0x0000000400140947 */ /* 0x000fea0003800000 */
[C---:B------:R-:W-:Y:S02]  /*ab80*/  LOP3.LUT P3, RZ, R4.reuse, 0xff, RZ, 0xc0, !PT ;  /* 0x000000ff04ff7812 */ /* 0x040fe4000786c0ff */
[----:B------:R-:W-:Y:S02]  /*ab90*/  LOP3.LUT P2, RZ, R7, 0xff, RZ, 0xc0, !PT ;  /* 0x000000ff07ff7812 */ /* 0x000fe4000784c0ff */
[----:B------:R-:W-:Y:S02]  /*aba0*/  IADD3 R3, R13, R12, RZ ;  /* 0x0000000c0d037210 */ /* 0x000fe40007ffe0ff */
[----:B------:R-:W-:Y:S02]  /*abb0*/  PRMT R4, R4, 0x5410, RZ ;  /* 0x0000541004047816 */ /* 0x000fe400000000ff */
[----:B------:R-:W-:-:S05]  /*abc0*/  PRMT R7, RZ, 0x7610, R7 ;  /* 0x00007610ff077816 */ /* 0x000fca0000000007 */
[--C-:B0-----:R-:W-:Y:S02]  /*abd0*/  @P3 HADD2.F32 R0, -RZ, R26.reuse.H0_H0 ;  /* 0x2000001aff003230 */ /* 0x101fe40000004100 */
[----:B------:R-:W-:-:S03]  /*abe0*/  @P2 HADD2.F32 R26, -RZ, R26.H1_H1 ;  /* 0x3000001aff1a2230 */ /* 0x000fc60000004100 */
        /* <DEDUP_REMOVED lines=16> */
[--C-:B------:R-:W-:Y:S02]  /*acf0*/  @P3 HADD2.F32 R0, -RZ, R25.reuse.H0_H0 ;  /* 0x20000019ff003230 */ /* 0x100fe40000004100 */
[----:B------:R-:W-:-:S03]  /*ad00*/  @P2 HADD2.F32 R25, -RZ, R25.H1_H1 ;  /* 0x30000019ff192230 */ /* 0x000fc60000004100 */
        /* <DEDUP_REMOVED lines=8> */
[C---:B------:R-:W-:Y:S01]  /*ad90*/  LOP3.LUT P3, RZ, R6.reuse, 0xff, RZ, 0xc0, !PT ;  /* 0x000000ff06ff7812 */ /* 0x040fe2000786c0ff */
[----:B------:R-:W-:Y:S01]  /*ada0*/  IMAD.IADD R3, R3, 0x1, R12 ;  /* 0x0000000103037824 */ /* 0x000fe200078e020c */
[----:B------:R-:W-:Y:S02]  /*adb0*/  LOP3.LUT P2, RZ, R9, 0xff, RZ, 0xc0, !PT ;  /* 0x000000ff09ff7812 */ /* 0x000fe4000784c0ff */
[----:B------:R-:W-:Y:S02]  /*adc0*/  PRMT R6, R6, 0x5410, RZ ;  /* 0x0000541006067816 */ /* 0x000fe400000000ff */
[----:B------:R-:W-:Y:S02]  /*add0*/  PRMT R9, RZ, 0x7610, R9 ;  /* 0x00007610ff097816 */ /* 0x000fe40000000009 */
[----:B------:R-:W-:Y:S02]  /*ade0*/  PRMT R5, R5, 0x7632, R5 ;  /* 0x0000763205057816 */ /* 0x000fe40000000005 */
[----:B------:R-:W-:-:S03]  /*adf0*/  PRMT R4, R4, 0x7632, R4 ;  /* 0x0000763204047816 */ /* 0x000fc60000000004 */
[--C-:B------:R-:W-:Y:S02]  /*ae00*/  @P3 HADD2.F32 R0, -RZ, R24.reuse.H0_H0 ;  /* 0x20000018ff003230 */ /* 0x100fe40000004100 */
[----:B------:R-:W-:-:S03]  /*ae10*/  @P2 HADD2.F32 R24, -RZ, R24.H1_H1 ;  /* 0x30000018ff182230 */ /* 0x000fc60000004100 */
[----:B------:R-:W-:Y:S02]  /*ae20*/  @P3 FSETP.NEU.FTZ.AND P1, PT, R0, RZ, PT ;  /* 0x000000ff0000320b */ /* 0x000fe40003f3d000 */
[----:B------:R-:W-:Y:S02]  /*ae30*/  @P2 FSETP.NEU.FTZ.AND P0, PT, R24, RZ, PT ;  /* 0x000000ff1800220b */ /* 0x000fe40003f1d000 */
[----:B------:R-:W-:Y:S02]  /*ae40*/  @P3 SEL R12, RZ, 0x1, !P1 ;  /* 0x00000001ff0c3807 */ /* 0x000fe40004800000 */
[----:B------:R-:W-:Y:S02]  /*ae50*/  @P2 SEL R0, RZ, 0x1, !P0 ;  /* 0x00000001ff002807 */ /* 0x000fe40004000000 */
[----:B------:R-:W-:Y:S02]  /*ae60*/  ISETP.GE.U32.AND P0, PT, R3, R22, PT ;  /* 0x000000160300720c */ /* 0x000fe40003f06070 */
[----:B------:R-:W-:-:S02]  /*ae70*/  @P3 PRMT R6, R6, 0x5410, R12 ;  /* 0x0000541006063816 */ /* 0x000fc4000000000c */
[----:B------:R-:W-:Y:S02]  /*ae80*/  @P2 PRMT R9, R0, 0x7610, R9 ;  /* 0x0000761000092816 */ /* 0x000fe40000000009 */
[----:B------:R-:W-:-:S07]  /*ae90*/  PRMT R6, R6, 0x7632, R6 ;  /* 0x0000763206067816 */ /* 0x000fce0000000006 */
        /* <DEDUP_REMOVED lines=8> */
[--C-:B------:R-:W-:Y:S02]  /*af20*/  @P2 HADD2.F32 R0, -RZ, R27.reuse.H0_H0 ;  /* 0x2000001bff002230 */ /* 0x100fe40000004100 */
[----:B------:R-:W-:Y:S01]  /*af30*/  @P3 HADD2.F32 R27, -RZ, R27.H1_H1 ;  /* 0x3000001bff1b3230 */ /* 0x000fe20000004100 */
        /* <DEDUP_REMOVED lines=9> */
.L_x_4537:
[----:B------:R-:W-:Y:S05]  /*afd0*/  BSYNC B0 ;  /* 0x0000000000007941 */ /* 0x000fea0003800000 */
.L_x_4536:
[----:B------:R-:W1:Y:S01]  /*afe0*/  I2F.S8 R8, R8 ;  /* 0x0000000800087306 */ /* 0x000e620000001400 */
[----:B------:R-:W-:Y:S02]  /*aff0*/  LOP3.LUT P1, RZ, R7, 0xff, RZ, 0xc0, !PT ;  /* 0x000000ff07ff7812 */ /* 0x000fe4000782c0ff */
[----:B------:R-:W-:Y:S02]  /*b000*/  LOP3.LUT P2, RZ, R4, 0xff, RZ, 0xc0, !PT ;  /* 0x000000ff04ff7812 */ /* 0x000fe4000784c0ff */
[----:B0-----:R-:W-:Y:S02]  /*b010*/  PRMT R0, RZ, 0x7610, R0 ;  /* 0x00007610ff007816 */ /* 0x001fe40000000000 */
[----:B------:R-:W-:Y:S01]  /*b020*/  PRMT R19, RZ, 0x7610, R19 ;  /* 0x00007610ff137816 */ /* 0x000fe20000000013 */
[----:B------:R-:W0:Y:S01]  /*b030*/  I2F.S8 R5, R5 ;  /* 0x0000000500057306 */ /* 0x000e220000001400 */
[----:B-1----:R-:W-:-:S07]  /*b040*/  F2FP.F16.F32.PACK_AB R3, RZ, R8 ;  /* 0x00000008ff03723e */ /* 0x002fce00000000ff */
[----:B------:R-:W1:Y:S01]  /*b050*/  I2F.S8 R9, R9 ;  /* 0x0000000900097306 */ /* 0x000e620000001400 */
[----:B------:R-:W-:-:S07]  /*b060*/  @P1 HADD2.F32 R3, -RZ, R3.H0_H0 ;  /* 0x20000003ff031230 */ /* 0x000fce0000004100 */
[----:B------:R-:W2:Y:S01]  /*b070*/  I2F.S8 R6, R6 ;  /* 0x0000000600067306 */ /* 0x000ea20000001400 */
[----:B------:R-:W-:-:S04]  /*b080*/  @P1 FSETP.NEU.FTZ.AND P0, PT, R3, RZ, PT ;  /* 0x000000ff0300120b */ /* 0x000fc80003f1d000 */
[----:B------:R-:W-:-:S03]  /*b090*/  @P1 SEL R0, RZ, 0x1, !P0 ;  /* 0x00000001ff001807 */ /* 0x000fc60004000000 */
[----:B------:R-:W3:Y:S01]  /*b0a0*/  I2F.S8 R10, R10 ;  /* 0x0000000a000a7306 */ /* 0x000ee20000001400 */
[----:B------:R-:W-:Y:S02]  /*b0b0*/  PRMT R3, R0, 0x9910, RZ ;  /* 0x0000991000037816 */ /* 0x000fe400000000ff */
[----:B0-----:R-:W-:Y:S02]  /*b0c0*/  F2FP.F16.F32.PACK_AB R0, RZ, R5 ;  /* 0x00000005ff00723e */ /* 0x001fe400000000ff */
[----:B------:R-:W-:Y:S02]  /*b0d0*/  ISETP.NE.AND P1, PT, R3, RZ, PT ;  /* 0x000000ff0300720c */ /* 0x000fe40003f25270 */
[----:B-1----:R-:W-:Y:S01]  /*b0e0*/  F2FP.F16.F32.PACK_AB R3, RZ, R9 ;  /* 0x00000009ff03723e */ /* 0x002fe200000000ff */
[----:B------:R-:W-:-:S05]  /*b0f0*/  @P2 HADD2.F32 R0, -RZ, R0.H0_H0 ;  /* 0x20000000ff002230 */ /* 0x000fca0000004100 */
[----:B------:R-:W-:Y:S02]  /*b100*/  @P2 FSETP.NEU.FTZ.AND P0, PT, R0, RZ, PT ;  /* 0x000000ff0000220b */ /* 0x000fe40003f1d000 */
[----:B------:R-:W-:Y:S02]  /*b110*/  PRMT R0, RZ, 0x7610, R0 ;  /* 0x00007610ff007816 */ /* 0x000fe40000000000 */
[----:B------:R-:W-:-:S04]  /*b120*/  @P2 SEL R0, RZ, 0x1, !P0 ;  /* 0x00000001ff002807 */ /* 0x000fc80004000000 */
[----:B------:R-:W-:Y:S01]  /*b130*/  PRMT R4, R0, 0x9910, RZ ;  /* 0x0000991000047816 */ /* 0x000fe200000000ff */
[----:B------:R-:W-:-:S04]  /*b140*/  @P1 HADD2.F32 R0, -RZ, R3.H0_H0 ;  /* 0x20000003ff001230 */ /* 0x000fc80000004100 */
[----:B------:R-:W-:Y:S01]  /*b150*/  IMAD.MOV.U32 R3, RZ, RZ, R4 ;  /* 0x000000ffff037224 */ /* 0x000fe200078e0004 */
[----:B------:R-:W-:Y:S02]  /*b160*/  @P1 FSETP.NEU.FTZ.AND P0, PT, R0, RZ, PT ;  /* 0x000000ff0000120b */ /* 0x000fe40003f1d000 */
[----:B------:R-:W-:Y:S02]  /*b170*/  PRMT R0, RZ, 0x7610, R0 ;  /* 0x00007610ff007816 */ /* 0x000fe40000000000 */
[----:B------:R-:W-:Y:S02]  /*b180*/  ISETP.NE.AND P2, PT, R3, RZ, PT ;  /* 0x000000ff0300720c */ /* 0x000fe40003f45270 */
[----:B------:R-:W-:-:S04]  /*b190*/  @P1 SEL R0, RZ, 0x1, !P0 ;  /* 0x00000001ff001807 */ /* 0x000fc80004000000 */
[----:B------:R-:W-:Y:S02]  /*b1a0*/  PRMT R3, R0, 0x9910, RZ ;  /* 0x0000991000037816 */ /* 0x000fe400000000ff */
[----:B--2---:R-:W-:Y:S02]  /*b1b0*/  F2FP.F16.F32.PACK_AB R0, RZ, R6 ;  /* 0x00000006ff00723e */ /* 0x004fe400000000ff */
[----:B------:R-:W-:Y:S02]  /*b1c0*/  ISETP.NE.AND P1, PT, R3, RZ, PT ;  /* 0x000000ff0300720c */ /* 0x000fe40003f25270 */
[----:B---3--:R-:W-:Y:S01]  /*b1d0*/  F2FP.F16.F32.PACK_AB R3, RZ, R10 ;  /* 0x0000000aff03723e */ /* 0x008fe200000000ff */
[----:B------:R-:W-:-:S05]  /*b1e0*/  @P2 HADD2.F32 R0, -RZ, R0.H0_H0 ;  /* 0x20000000ff002230 */ /* 0x000fca0000004100 */
[----:B------:R-:W-:Y:S02]  /*b1f0*/  @P2 FSETP.NEU.FTZ.AND P0, PT, R0, RZ, PT ;  /* 0x000000ff0000220b */ /* 0x000fe40003f1d000 */
[----:B------:R-:W-:Y:S02]  /*b200*/  PRMT R0, RZ, 0x7610, R0 ;  /* 0x00007610ff007816 */ /* 0x000fe40000000000 */
[----:B------:R-:W-:-:S04]  /*b210*/  @P2 SEL R0, RZ, 0x1, !P0 ;  /* 0x00000001ff002807 */ /* 0x000fc80004000000 */
[----:B------:R-:W-:Y:S01]  /*b220*/  PRMT R4, R0, 0x9910, RZ ;  /* 0x0000991000047816 */ /* 0x000fe200000000ff */
[----:B------:R-:W-:-:S03]  /*b230*/  @P1 HADD2.F32 R0, -RZ, R3.H0_H0 ;  /* 0x20000003ff001230 */ /* 0x000fc60000004100 */
[----:B------:R-:W-:Y:S02]  /*b240*/  MOV R3, R4 ;  /* 0x0000000400037202 */ /* 0x000fe40000000f00 */
[----:B------:R-:W-:Y:S02]  /*b250*/  @P1 FSETP.NEU.FTZ.AND P0, PT, R0, RZ, PT ;  /* 0x000000ff0000120b */ /* 0x000fe40003f1d000 */
[----:B------:R-:W-:Y:S02]  /*b260*/  ISETP.NE.AND P2, PT, R3, RZ, PT ;  /* 0x000000ff0300720c */ /* 0x000fe40003f45270 */
[----:B------:R-:W-:Y:S02]  /*b270*/  @P1 SEL R3, RZ, 0x1, !P0 ;  /* 0x00000001ff031807 */ /* 0x000fe40004000000 */
[----:B------:R-:W-:Y:S02]  /*b280*/  PRMT R0, RZ, 0x7610, R0 ;  /* 0x00007610ff007816 */ /* 0x000fe40000000000 */
[----:B------:R-:W-:-:S07]  /*b290*/  @P1 PRMT R19, R3, 0x7610, R19 ;  /* 0x0000761003131816 */ /* 0x000fce0000000013 */
[----:B------:R-:W-:Y:S05]  /*b2a0*/  @!P2 BRA `(.L_x_4505) ;  /* 0x000000200024a947 */ /* 0x000fea0003800000 */
[----:B------:R-:W0:Y:S02]  /*b2b0*/  I2F.S8 R11, R11 ;  /* 0x0000000b000b7306 */ /* 0x000e240000001400 */
[----:B0-----:R-:W-:-:S05]  /*b2c0*/  F2FP.F16.F32.PACK_AB R0, RZ, R11 ;  /* 0x0000000bff00723e */ /* 0x001fca00000000ff */
[----:B------:R-:W-:-:S05]  /*b2d0*/  HADD2.F32 R0, -RZ, R0.H0_H0 ;  /* 0x20000000ff007230 */ /* 0x000fca0000004100 */
[----:B------:R-:W-:-:S04]  /*b2e0*/  FSETP.NEU.FTZ.AND P0, PT, R0, RZ, PT ;  /* 0x000000ff0000720b */ /* 0x000fc80003f1d000 */
[----:B------:R-:W-:Y:S01]  /*b2f0*/  SEL R0, RZ, 0x1, !P0 ;  /* 0x00000001ff007807 */ /* 0x000fe20004000000 */
[----:B------:R-:W-:Y:S08]  /*b300*/  BRA `(.L_x_4505) ;  /* 0x00000020000c7947 */ /* 0x000ff00003800000 */
.L_x_4522:
        /* <DEDUP_REMOVED lines=20> */
.L_x_4540:
[----:B------:R-:W-:Y:S02]  /*b450*/  IMAD R4, R8, R13, RZ ;  /* 0x0000000d08047224 */ /* 0x000fe400078e02ff */
[----:B0-----:R-:W-:-:S03]  /*b460*/  IMAD.IADD R13, R12, 0x1, R13 ;  /* 0x000000010c0d7824 */ /* 0x001fc600078e020d */
        /* <DEDUP_REMOVED lines=8> */
[----:B------:R2:W3:Y:S01]  /*b4f0*/  LDG.E R15, desc[UR58][R14.64] ;  /* 0x0000003a0e0f7981 */ /* 0x0004e2000c1e1900 */
[----:B------:R-:W-:Y:S02]  /*b500*/  IMAD.IADD R13, R13, 0x1, R12 ;  /* 0x000000010d0d7824 */ /* 0x000fe400078e020c */
[----:B------:R-:W-:Y:S02]  /*b510*/  SHF.R.U32.HI R5, RZ, 0x1, R4 ;  /* 0x00000001ff057819 */ /* 0x000fe40000011604 */
[----:B------:R-:W-:-:S03]  /*b520*/  IMAD R26, R8, R13, RZ ;  /* 0x0000000d081a7224 */ /* 0x000fc600078e02ff */
[----:B------:R-:W-:Y:S02]  /*b530*/  IMAD.WIDE.U32 R4, R5, 0x4, R18 ;  /* 0x0000000405047825 */ /* 0x000fe400078e0012 */
[----:B0-----:R-:W-:-:S04]  /*b540*/  SHF.R.U32.HI R11, RZ, 0x1, R26 ;  /* 0x00000001ff0b7819 */ /* 0x001fc8000001161a */
[----:B------:R-:W4:Y:S01]  /*b550*/  LDG.E R4, desc[UR58][R4.64] ;  /* 0x0000003a04047981 */ /* 0x000f22000c1e1900 */
[----:B------:R-:W-:-:S06]  /*b560*/  IMAD.WIDE.U32 R10, R11, 0x4, R18 ;  /* 0x000000040b0a7825 */ /* 0x000fcc00078e0012 */
[----:B------:R3:W5:Y:S01]  /*b570*/  LDG.E R11, desc[UR58][R10.64] ;  /* 0x0000003a0a0b7981 */ /* 0x000762000c1e1900 */
[----:B------:R-:W-:Y:S02]  /*b580*/  LOP3.LUT P4, RZ, R6, 0xff, RZ, 0xc0, !PT ;  /* 0x000000ff06ff7812 */ /* 0x000fe4000788c0ff */
[----:B------:R-:W-:Y:S02]  /*b590*/  LOP3.LUT P6, RZ, R24, 0xff, RZ, 0xc0, !PT ;  /* 0x000000ff18ff7812 */ /* 0x000fe400078cc0ff */
[----:B------:R-:W-:Y:S02]  /*b5a0*/  LOP3.LUT P0, RZ, R0, 0xff, RZ, 0xc0, !PT ;  /* 0x000000ff00ff7812 */ /* 0x000fe4000780c0ff */
[----:B------:R-:W-:Y:S02]  /*b5b0*/  LOP3.LUT P1, RZ, R21, 0xff, RZ, 0xc0, !PT ;  /* 0x000000ff15ff7812 */ /* 0x000fe4000782c0ff */
[----:B------:R-:W-:Y:S02]  /*b5c0*/  LOP3.LUT P2, RZ, R3, 0xff, RZ, 0xc0, !PT ;  /* 0x000000ff03ff7812 */ /* 0x000fe4000784c0ff */
[----:B------:R-:W-:-:S02]  /*b5d0*/  LOP3.LUT P3, RZ, R25, 0xff, RZ, 0xc0, !PT ;  /* 0x000000ff19ff7812 */ /* 0x000fc4000786c0ff */
[----:B------:R-:W-:Y:S02]  /*b5e0*/  PRMT R24, R24, 0x5410, RZ ;  /* 0x0000541018187816 */ /* 0x000fe400000000ff */
[----:B------:R-:W-:Y:S02]  /*b5f0*/  IADD3 R13, R13, R12, RZ ;  /* 0x0000000c0d0d7210 */ /* 0x000fe40007ffe0ff */
[----:B------:R-:W-:Y:S02]  /*b600*/  PRMT R21, R21, 0x5410, RZ ;  /* 0x0000541015157816 */ /* 0x000fe400000000ff */
[----:B--2---:R-:W-:-:S05]  /*b610*/  PRMT R14, R9, 0x7610, R14 ;  /* 0x00007610090e7816 */ /* 0x004fca000000000e */
[----:B------:R-:W-:Y:S01]  /*b620*/  @P4 HADD2.F32 R6, -RZ, R14.H0_H0 ;  /* 0x2000000eff064230 */ /* 0x000fe20000004100 */
[----:B------:R-:W-:Y:S02]  /*b630*/  PRMT R14, R14, 0x7610, R9 ;  /* 0x000076100e0e7816 */ /* 0x000fe40000000009 */
[----:B---3--:R-:W-:Y:S02]  /*b640*/  PRMT R10, R15, 0x5432, R15 ;  /* 0x000054320f0a7816 */ /* 0x008fe4000000000f */
[----:B------:R-:W-:Y:S01]  /*b650*/  @P4 FSETP.NEU.FTZ.AND P5, PT, R6, RZ, PT ;  /* 0x000000ff0600420b */ /* 0x000fe20003fbd000 */
[----:B------:R-:W-:Y:S01]  /*b660*/  @P6 HADD2.F32 R0, -RZ, R14.H1_H1 ;  /* 0x3000000eff006230 */ /* 0x000fe20000004100 */
[----:B------:R-:W-:Y:S01]  /*b670*/  PRMT R6, RZ, 0x7610, R6 ;  /* 0x00007610ff067816 */ /* 0x000fe20000000006 */
[--C-:B------:R-:W-:Y:S01]  /*b680*/  @P0 HADD2.F32 R5, -RZ, R10.reuse.H1_H1 ;  /* 0x3000000aff050230 */ /* 0x100fe20000004100 */
[----:B------:R-:W-:Y:S01]  /*b690*/  @P4 SEL R3, RZ, 0x1, !P5 ;  /* 0x00000001ff034807 */ /* 0x000fe20006800000 */
[----:B------:R-:W-:Y:S01]  /*b6a0*/  @P1 HADD2.F32 R9, -RZ, R10.H0_H0 ;  /* 0x2000000aff091230 */ /* 0x000fe20000004100 */
[----:B------:R-:W-:-:S02]  /*b6b0*/  @P6 FSETP.NEU.FTZ.AND P5, PT, R0, RZ, PT ;  /* 0x000000ff0000620b */ /* 0x000fc40003fbd000 */
[----:B------:R-:W-:Y:S02]  /*b6c0*/  @P4 PRMT R6, R3, 0x7610, R6 ;  /* 0x0000761003064816 */ /* 0x000fe40000000006 */
[----:B------:R-:W-:Y:S02]  /*b6d0*/  @P6 SEL R0, RZ, 0x1, !P5 ;  /* 0x00000001ff006807 */ /* 0x000fe40006800000 */
[----:B------:R-:W-:Y:S02]  /*b6e0*/  @P0 FSETP.NEU.FTZ.AND P5, PT, R5, RZ, PT ;  /* 0x000000ff0500020b */ /* 0x000fe40003fbd000 */
[----:B----4-:R-:W-:Y:S02]  /*b6f0*/  PRMT R15, R4, 0x7610, R15 ;  /* 0x00007610040f7816 */ /* 0x010fe4000000000f */
[----:B------:R-:W-:Y:S02]  /*b700*/  LOP3.LUT P4, RZ, R7, 0xff, RZ, 0xc0, !PT ;  /* 0x000000ff07ff7812 */ /* 0x000fe4000788c0ff */
[----:B------:R-:W-:Y:S01]  /*b710*/  @P0 SEL R3, RZ, 0x1, !P5 ;  /* 0x00000001ff030807 */ /* 0x000fe20006800000 */
[----:B------:R-:W-:Y:S01]  /*b720*/  @P2 HADD2.F32 R7, -RZ, R15.H0_H0 ;  /* 0x2000000fff072230 */ /* 0x000fe20000004100 */
[----:B------:R-:W-:-:S02]  /*b730*/  LOP3.LUT P5, RZ, R20, 0xff, RZ, 0xc0, !PT ;  /* 0x000000ff14ff7812 */ /* 0x000fc400078ac0ff */
[----:B------:R-:W-:Y:S02]  /*b740*/  @P6 PRMT R24, R24, 0x5410, R0 ;  /* 0x0000541018186816 */ /* 0x000fe40000000000 */
[----:B------:R-:W-:Y:S02]  /*b750*/  @P1 FSETP.NEU.FTZ.AND P6, PT, R9, RZ, PT ;  /* 0x000000ff0900120b */ /* 0x000fe40003fdd000 */
[----:B------:R-:W-:Y:S02]  /*b760*/  PRMT R15, R15, 0x7610, R4 ;  /* 0x000076100f0f7816 */ /* 0x000fe40000000004 */
[----:B------:R-:W-:Y:S02]  /*b770*/  PRMT R0, RZ, 0x7610, R0 ;  /* 0x00007610ff007816 */ /* 0x000fe40000000000 */
[----:B------:R-:W-:Y:S01]  /*b780*/  @P1 SEL R5, RZ, 0x1, !P6 ;  /* 0x00000001ff051807 */ /* 0x000fe20007000000 */
[----:B------:R-:W-:Y:S01]  /*b790*/  @P3 HADD2.F32 R4, -RZ, R15.H1_H1 ;  /* 0x3000000fff043230 */ /* 0x000fe20000004100 */
[----:B-----5:R-:W-:-:S02]  /*b7a0*/  PRMT R9, R11, 0x5432, R11 ;  /* 0x000054320b097816 */ /* 0x020fc4000000000b */
[----:B------:R-:W-:Y:S01]  /*b7b0*/  @P0 PRMT R0, R3, 0x7610, R0 ;  /* 0x0000761003000816 */ /* 0x000fe20000000000 */
[----:B------:R-:W-:Y:S01]  /*b7c0*/  IMAD R3, R12, 0x3, R13 ;  /* 0x000000030c037824 */ /* 0x000fe200078e020d */
[----:B------:R-:W-:Y:S01]  /*b7d0*/  @P1 PRMT R21, R21, 0x5410, R5 ;  /* 0x0000541015151816 */ /* 0x000fe20000000005 */
[--C-:B------:R-:W-:Y:S01]  /*b7e0*/  @P4 HADD2.F32 R5, -RZ, R9.reuse.H1_H1 ;  /* 0x30000009ff054230 */ /* 0x100fe20000004100 */
[----:B------:R-:W-:Y:S01]  /*b7f0*/  @P2 FSETP.NEU.FTZ.AND P6, PT, R7, RZ, PT ;  /* 0x000000ff0700220b */ /* 0x000fe20003fdd000 */
[----:B------:R-:W-:Y:S01]  /*b800*/  @P5 HADD2.F32 R7, -RZ, R9.H0_H0 ;  /* 0x20000009ff075230 */ /* 0x000fe20000004100 */
[----:B------:R-:W-:Y:S02]  /*b810*/  @P3 FSETP.NEU.FTZ.AND P0, PT, R4, RZ, PT ;  /* 0x000000ff0400320b */ /* 0x000fe40003f1d000 */
[----:B-1----:R-:W-:Y:S02]  /*b820*/  ISETP.GE.U32.AND P1, PT, R3, R22, PT ;  /* 0x000000160300720c */ /* 0x002fe40003f26070 */
[----:B------:R-:W-:-:S02]  /*b830*/  @P2 SEL R4, RZ, 0x1, !P6 ;  /* 0x00000001ff042807 */ /* 0x000fc40007000000 */
[----:B------:R-:W-:Y:S02]  /*b840*/  @P4 FSETP.NEU.FTZ.AND P6, PT, R5, RZ, PT ;  /* 0x000000ff0500420b */ /* 0x000fe40003fdd000 */
[----:B------:R-:W-:Y:S02]  /*b850*/  @P3 SEL R5, RZ, 0x1, !P0 ;  /* 0x00000001ff053807 */ /* 0x000fe40004000000 */
[----:B------:R-:W-:Y:S02]  /*b860*/  @P5 FSETP.NEU.FTZ.AND P0, PT, R7, RZ, PT ;  /* 0x000000ff0700520b */ /* 0x000fe40003f1d000 */
[----:B------:R-:W-:Y:S02]  /*b870*/  PRMT R20, R20, 0x5410, RZ ;  /* 0x0000541014147816 */ /* 0x000fe400000000ff */
[----:B------:R-:W-:Y:S02]  /*b880*/  PRMT R11, RZ, 0x7610, R11 ;  /* 0x00007610ff0b7816 */ /* 0x000fe4000000000b */
[----:B------:R-:W-:-:S02]  /*b890*/  @P5 SEL R26, RZ, 0x1, !P0 ;  /* 0x00000001ff1a5807 */ /* 0x000fc40004000000 */
[----:B------:R-:W-:Y:S02]  /*b8a0*/  PRMT R7, RZ, 0x7610, R7 ;  /* 0x00007610ff077816 */ /* 0x000fe40000000007 */
[----:B------:R-:W-:Y:S02]  /*b8b0*/  @P4 SEL R25, RZ, 0x1, !P6 ;  /* 0x00000001ff194807 */ /* 0x000fe40007000000 */
[----:B------:R-:W-:Y:S02]  /*b8c0*/  @P3 PRMT R20, R20, 0x5410, R5 ;  /* 0x0000541014143816 */ /* 0x000fe40000000005 */
[----:B------:R-:W-:Y:S02]  /*b8d0*/  PRMT R3, RZ, 0x7610, R3 ;  /* 0x00007610ff037816 */ /* 0x000fe40000000003 */
[----:B------:R-:W-:Y:S02]  /*b8e0*/  @P5 PRMT R11, R26, 0x7610, R11 ;  /* 0x000076101a0b5816 */ /* 0x000fe4000000000b */
[----:B------:R-:W-:-:S02]  /*b8f0*/  @P4 PRMT R7, R25, 0x7610, R7 ;  /* 0x0000761019074816 */ /* 0x000fc40000000007 */
[----:B------:R-:W-:Y:S02]  /*b900*/  PRMT R25, R20, 0x7632, R25 ;  /* 0x0000763214197816 */ /* 0x000fe40000000019 */
[----:B------:R-:W-:Y:S02]  /*b910*/  @P2 PRMT R3, R4, 0x7610, R3 ;  /* 0x0000761004032816 */ /* 0x000fe40000000003 */
[----:B------:R-:W-:Y:S02]  /*b920*/  PRMT R24, R24, 0x7632, R24 ;  /* 0x0000763218187816 */ /* 0x000fe40000000018 */
[----:B------:R-:W-:Y:S02]  /*b930*/  PRMT R21, R21, 0x7632, R21 ;  /* 0x0000763215157816 */ /* 0x000fe40000000015 */
[----:B------:R-:W-:Y:S01]  /*b940*/  PRMT R20, R11, 0x7610, R20 ;  /* 0x000076100b147816 */ /* 0x000fe20000000014 */
[----:B------:R-:W-:Y:S06]  /*b950*/  @!P1 BRA `(.L_x_4540) ;  /* 0xfffffff800bc9947 */ /* 0x000fec000383ffff */
.L_x_4539:
[----:B------:R-:W-:Y:S05]  /*b960*/  BSYNC B0 ;  /* 0x0000000000007941 */ /* 0x000fea0003800000 */
.L_x_4538:
        /* <DEDUP_REMOVED lines=33> */
[----:B---3--:R-:W-:-:S04]  /*bb80*/  @!P0 PRMT R9, R9, 0x5410, R18 ;  /* 0x0000541009098816 */ /* 0x008fc80000000012 */
[----:B------:R-:W-:-:S07]  /*bb90*/  @!P0 PRMT R9, R18, 0x7632, R9 ;  /* 0x0000763212098816 */ /* 0x000fce0000000009 */
.L_x_4542:
[----:B------:R-:W-:Y:S05]  /*bba0*/  BSYNC B0 ;  /* 0x0000000000007941 */ /* 0x000fea0003800000 */
.L_x_4541:
[----:B------:R-:W-:Y:S04]  /*bbb0*/  BSSY B0, `(.L_x_4543) ;  /* 0x0000047000007945 */ /* 0x000fe80003800000 */
[----:B------:R-:W-:Y:S05]  /*bbc0*/  @P1 BRA `(.L_x_4544) ;  /* 0x0000000400141947 */ /* 0x000fea0003800000 */
[----:B------:R-:W-:Y:S02]  /*bbd0*/  LOP3.LUT P3, RZ, R24, 0xff, RZ, 0xc0, !PT ;  /* 0x000000ff18ff7812 */ /* 0x000fe4000786c0ff */
[----:B------:R-:W-:Y:S02]  /*bbe0*/  LOP3.LUT P2, RZ, R6, 0xff, RZ, 0xc0, !PT ;  /* 0x000000ff06ff7812 */ /* 0x000fe4000784c0ff */
[----:B------:R-:W-:Y:S02]  /*bbf0*/  IADD3 R5, R13, R12, RZ ;  /* 0x0000000c0d057210 */ /* 0x000fe40007ffe0ff */
[----:B------:R-:W-:Y:S02]  /*bc00*/  PRMT R8, RZ, 0x7610, R8 ;  /* 0x00007610ff087816 */ /* 0x000fe40000000008 */
[----:B------:R-:W-:-:S05]  /*bc10*/  PRMT R6, RZ, 0x7610, R6 ;  /* 0x00007610ff067816 */ /* 0x000fca0000000006 */
[--C-:B------:R-:W-:Y:S02]  /*bc20*/  @P3 HADD2.F32 R4, -RZ, R14.reuse.H1_H1 ;  /* 0x3000000eff043230 */ /* 0x100fe40000004100 */
[----:B------:R-:W-:-:S03]  /*bc30*/  @P2 HADD2.F32 R14, -RZ, R14.H0_H0 ;  /* 0x2000000eff0e2230 */ /* 0x000fc60000004100 */
        /* <DEDUP_REMOVED lines=13> */
[----:B------:R-:W-:-:S07]  /*bd10*/  ISETP.GE.U32.AND P4, PT, R5, R22, PT ;  /* 0x000000160500720c */ /* 0x000fce0003f86070 */
[--C-:B------:R-:W-:Y:S02]  /*bd20*/  @P3 HADD2.F32 R0, -RZ, R10.reuse.H0_H0 ;  /* 0x2000000aff003230 */ /* 0x100fe40000004100 */
[----:B------:R-:W-:-:S03]  /*bd30*/  @P2 HADD2.F32 R10, -RZ, R10.H1_H1 ;  /* 0x3000000aff0a2230 */ /* 0x000fc60000004100 */
[----:B------:R-:W-:Y:S02]  /*bd40*/  @P3 FSETP.NEU.FTZ.AND P1, PT, R0, RZ, PT ;  /* 0x000000ff0000320b */ /* 0x000fe40003f3d000 */
[----:B------:R-:W-:Y:S02]  /*bd50*/  @P2 FSETP.NEU.FTZ.AND P0, PT, R10, RZ, PT ;  /* 0x000000ff0a00220b */ /* 0x000fe40003f1d000 */
[----:B------:R-:W-:Y:S02]  /*bd60*/  @P3 SEL R10, RZ, 0x1, !P1 ;  /* 0x00000001ff0a3807 */ /* 0x000fe40004800000 */
        /* <DEDUP_REMOVED lines=10> */
[----:B------:R-:W-:Y:S02]  /*be10*/  PRMT R10, RZ, 0x7610, R10 ;  /* 0x00007610ff0a7816 */ /* 0x000fe4000000000a */
[C---:B------:R-:W-:Y:S02]  /*be20*/  PRMT R21, R8.reuse, 0x7632, R21 ;  /* 0x0000763208157816 */ /* 0x040fe40000000015 */
[----:B------:R-:W-:-:S05]  /*be30*/  PRMT R24, R8, 0x7610, R24 ;  /* 0x0000761008187816 */ /* 0x000fca0000000018 */
[--C-:B------:R-:W-:Y:S02]  /*be40*/  @P3 HADD2.F32 R3, -RZ, R15.reuse.H1_H1 ;  /* 0x3000000fff033230 */ /* 0x100fe40000004100 */
[----:B------:R-:W-:-:S03]  /*be50*/  @P2 HADD2.F32 R15, -RZ, R15.H0_H0 ;  /* 0x2000000fff0f2230 */ /* 0x000fc60000004100 */
[----:B------:R-:W-:Y:S02]  /*be60*/  @P3 FSETP.NEU.FTZ.AND P1, PT, R3, RZ, PT ;  /* 0x000000ff0300320b */ /* 0x000fe40003f3d000 */
[----:B------:R-:W-:Y:S02]  /*be70*/  @P2 FSETP.NEU.FTZ.AND P0, PT, R15, RZ, PT ;  /* 0x000000ff0f00220b */ /* 0x000fe40003f1d000 */
[----:B------:R-:W-:Y:S02]  /*be80*/  @P3 SEL R12, RZ, 0x1, !P1 ;  /* 0x00000001ff0c3807 */ /* 0x000fe40004800000 */
[----:B------:R-:W-:Y:S02]  /*be90*/  @P2 SEL R4, RZ, 0x1, !P0 ;  /* 0x00000001ff042807 */ /* 0x000fe40004000000 */
[----:B------:R-:W-:Y:S02]  /*bea0*/  ISETP.GE.U32.AND P0, PT, R5, R22, PT ;  /* 0x000000160500720c */ /* 0x000fe40003f06070 */
[----:B------:R-:W-:-:S02]  /*beb0*/  PRMT R3, RZ, 0x7610, R3 ;  /* 0x00007610ff037816 */ /* 0x000fc40000000003 */
[----:B------:R-:W-:Y:S02]  /*bec0*/  @P3 PRMT R10, R12, 0x7610, R10 ;  /* 0x000076100c0a3816 */ /* 0x000fe4000000000a */
[----:B------:R-:W-:Y:S02]  /*bed0*/  @P2 PRMT R3, R4, 0x7610, R3 ;  /* 0x0000761004032816 */ /* 0x000fe40000000003 */
[----:B------:R-:W-:-:S05]  /*bee0*/  PRMT R20, R10, 0x7610, R20 ;  /* 0x000076100a147816 */ /* 0x000fca0000000014 */
        /* <DEDUP_REMOVED lines=8> */
[--C-:B------:R-:W-:Y:S02]  /*bf70*/  @P2 HADD2.F32 R4, -RZ, R9.reuse.H1_H1 ;  /* 0x30000009ff042230 */ /* 0x100fe40000004100 */
[----:B------:R-:W-:Y:S01]  /*bf80*/  @P3 HADD2.F32 R9, -RZ, R9.H0_H0 ;  /* 0x20000009ff093230 */ /* 0x000fe20000004100 */
        /* <DEDUP_REMOVED lines=9> */
.L_x_4544:
[----:B------:R-:W-:Y:S05]  /*c020*/  BSYNC B0 ;  /* 0x0000000000007941 */ /* 0x000fea0003800000 */
.L_x_4543:
[----:B------:R-:W0:Y:S01]  /*c030*/  I2F.S8 R0, R0 ;  /* 0x0000000000007306 */ /* 0x000e220000001400 */
[----:B------:R-:W-:Y:S02]  /*c040*/  LOP3.LUT P2, RZ, R6, 0xff, RZ, 0xc0, !PT ;  /* 0x000000ff06ff7812 */ /* 0x000fe4000784c0ff */
[----:B------:R-:W-:Y:S02]  /*c050*/  LOP3.LUT P1, RZ, R24, 0xff, RZ, 0xc0, !PT ;  /* 0x000000ff18ff7812 */ /* 0x000fe4000782c0ff */
[----:B------:R-:W-:Y:S02]  /*c060*/  PRMT R4, RZ, 0x7610, R4 ;  /* 0x00007610ff047816 */ /* 0x000fe40000000004 */
[----:B------:R-:W-:Y:S01]  /*c070*/  PRMT R19, RZ, 0x7610, R19 ;  /* 0x00007610ff137816 */ /* 0x000fe20000000013 */
[----:B------:R-:W1:Y:S01]  /*c080*/  I2F.S8 R21, R21 ;  /* 0x0000001500157306 */ /* 0x000e620000001400 */
[----:B0-----:R-:W-:-:S07]  /*c090*/  F2FP.F16.F32.PACK_AB R5, RZ, R0 ;  /* 0x00000000ff05723e */ /* 0x001fce00000000ff */
[----:B------:R-:W0:Y:S01]  /*c0a0*/  I2F.S8 R3, R3 ;  /* 0x0000000300037306 */ /* 0x000e220000001400 */
[----:B------:R-:W-:Y:S01]  /*c0b0*/  @P2 HADD2.F32 R5, -RZ, R5.H0_H0 ;  /* 0x20000005ff052230 */ /* 0x000fe20000004100 */
[----:B-1----:R-:W-:-:S06]  /*c0c0*/  F2FP.F16.F32.PACK_AB R0, RZ, R21 ;  /* 0x00000015ff00723e */ /* 0x002fcc00000000ff */
[----:B------:R-:W1:Y:S01]  /*c0d0*/  I2F.S8 R20, R20 ;  /* 0x0000001400147306 */ /* 0x000e620000001400 */
[----:B------:R-:W-:Y:S01]  /*c0e0*/  @P2 FSETP.NEU.FTZ.AND P0, PT, R5, RZ, PT ;  /* 0x000000ff0500220b */ /* 0x000fe20003f1d000 */
[----:B------:R-:W-:-:S03]  /*c0f0*/  @P1 HADD2.F32 R0, -RZ, R0.H0_H0 ;  /* 0x20000000ff001230 */ /* 0x000fc60000004100 */
[----:B------:R-:W-:-:S03]  /*c100*/  @P2 SEL R4, RZ, 0x1, !P0 ;  /* 0x00000001ff042807 */ /* 0x000fc60004000000 */
[----:B------:R-:W2:Y:S01]  /*c110*/  I2F.S8 R7, R7 ;  /* 0x0000000700077306 */ /* 0x000ea20000001400 */
[----:B------:R-:W-:Y:S02]  /*c120*/  PRMT R4, R4, 0x9910, RZ ;  /* 0x0000991004047816 */ /* 0x000fe400000000ff */
[----:B------:R-:W-:Y:S02]  /*c130*/  @P1 FSETP.NEU.FTZ.AND P0, PT, R0, RZ, PT ;  /* 0x000000ff0000120b */ /* 0x000fe40003f1d000 */
[----:B------:R-:W-:Y:S02]  /*c140*/  ISETP.NE.AND P2, PT, R4, RZ, PT ;  /* 0x000000ff0400720c */ /* 0x000fe40003f45270 */
[----:B------:R-:W-:Y:S02]  /*c150*/  PRMT R0, RZ, 0x7610, R0 ;  /* 0x00007610ff007816 */ /* 0x000fe40000000000 */
[----:B0-----:R-:W-:Y:S02]  /*c160*/  F2FP.F16.F32.PACK_AB R4, RZ, R3 ;  /* 0x00000003ff04723e */ /* 0x001fe400000000ff */
[----:B------:R-:W-:-:S04]  /*c170*/  @P1 SEL R0, RZ, 0x1, !P0 ;  /* 0x00000001ff001807 */ /* 0x000fc80004000000 */
[----:B------:R-:W-:-:S03]  /*c180*/  PRMT R3, R0, 0x9910, RZ ;  /* 0x0000991000037816 */ /* 0x000fc600000000ff */
[----:B------:R-:W-:Y:S01]  /*c190*/  @P2 HADD2.F32 R0, -RZ, R4.H0_H0 ;  /* 0x20000004ff002230 */ /* 0x000fe20000004100 */
[----:B------:R-:W-:-:S04]  /*c1a0*/  ISETP.NE.AND P1, PT, R3, RZ, PT ;  /* 0x000000ff0300720c */ /* 0x000fc80003f25270 */
[----:B------:R-:W-:Y:S02]  /*c1b0*/  @P2 FSETP.NEU.FTZ.AND P0, PT, R0, RZ, PT ;  /* 0x000000ff0000220b */ /* 0x000fe40003f1d000 */
[----:B------:R-:W-:Y:S02]  /*c1c0*/  PRMT R0, RZ, 0x7610, R0 ;  /* 0x00007610ff007816 */ /* 0x000fe40000000000 */
[----:B------:R-:W-:-:S04]  /*c1d0*/  @P2 SEL R0, RZ, 0x1, !P0 ;  /* 0x00000001ff002807 */ /* 0x000fc80004000000 */
[----:B------:R-:W-:Y:S02]  /*c1e0*/  PRMT R3, R0, 0x9910, RZ ;  /* 0x0000991000037816 */ /* 0x000fe400000000ff */
[----:B-1----:R-:W-:Y:S02]  /*c1f0*/  F2FP.F16.F32.PACK_AB R0, RZ, R20 ;  /* 0x00000014ff00723e */ /* 0x002fe400000000ff */
[----:B------:R-:W-:Y:S02]  /*c200*/  ISETP.NE.AND P2, PT, R3, RZ, PT ;  /* 0x000000ff0300720c */ /* 0x000fe40003f45270 */
[----:B--2---:R-:W-:Y:S01]  /*c210*/  F2FP.F16.F32.PACK_AB R3, RZ, R7 ;  /* 0x00000007ff03723e */ /* 0x004fe200000000ff */
        /* <DEDUP_REMOVED lines=19> */
.L_x_4521:
        /* <DEDUP_REMOVED lines=15> */
[----:B------:R-:W-:-:S10]  /*c440*/  IMAD.U32 R3, RZ, RZ, UR4 ;  /* 0x00000004ff037e24 */ /* 0x000fd4000f8e00ff */
        /* <DEDUP_REMOVED lines=11> */
.L_x_4547:
[----:B------:R-:W-:Y:S01]  /*c500*/  SHF.R.U32.HI R11, RZ, 0x1, R9 ;  /* 0x00000001ff0b7819 */ /* 0x000fe20000011609 */
[----:B0-----:R-:W-:-:S04]  /*c510*/  IMAD.IADD R9, R9, 0x1, R8 ;  /* 0x0000000109097824 */ /* 0x001fc800078e0208 */
[----:B------:R-:W-:Y:S01]  /*c520*/  IMAD.WIDE.U32 R10, R11, 0x4, R18 ;  /* 0x000000040b0a7825 */ /* 0x000fe200078e0012 */
[----:B------:R-:W-:-:S05]  /*c530*/  SHF.R.U32.HI R5, RZ, 0x1, R9 ;  /* 0x00000001ff057819 */ /* 0x000fca0000011609 */
[----:B------:R-:W-:Y:S01]  /*c540*/  IMAD.WIDE.U32 R4, R5, 0x4, R18 ;  /* 0x0000000405047825 */ /* 0x000fe200078e0012 */
[----:B------:R-:W2:Y:S03]  /*c550*/  LDG.E R11, desc[UR58][R10.64] ;  /* 0x0000003a0a0b7981 */ /* 0x000ea6000c1e1900 */
[--C-:B------:R-:W-:Y:S02]  /*c560*/  IMAD.IADD R9, R9, 0x1, R8.reuse ;  /* 0x0000000109097824 */ /* 0x100fe400078e0208 */
[----:B------:R-:W3:Y:S03]  /*c570*/  LDG.E R5, desc[UR58][R4.64] ;  /* 0x0000003a04057981 */ /* 0x000ee6000c1e1900 */
[----:B------:R-:W-:Y:S01]  /*c580*/  SHF.R.U32.HI R13, RZ, 0x1, R9 ;  /* 0x00000001ff0d7819 */ /* 0x000fe20000011609 */
[----:B------:R-:W-:-:S04]  /*c590*/  IMAD.IADD R9, R9, 0x1, R8 ;  /* 0x0000000109097824 */ /* 0x000fc800078e0208 */
[----:B------:R-:W-:Y:S01]  /*c5a0*/  IMAD.WIDE.U32 R12, R13, 0x4, R18 ;  /* 0x000000040d0c7825 */ /* 0x000fe200078e0012 */
[----:B------:R-:W-:-:S05]  /*c5b0*/  SHF.R.U32.HI R15, RZ, 0x1, R9 ;  /* 0x00000001ff0f7819 */ /* 0x000fca0000011609 */
[----:B------:R-:W-:Y:S01]  /*c5c0*/  IMAD.WIDE.U32 R14, R15, 0x4, R18 ;  /* 0x000000040f0e7825 */ /* 0x000fe200078e0012 */
[----:B------:R-:W4:Y:S05]  /*c5d0*/  LDG.E R13, desc[UR58][R12.64] ;  /* 0x0000003a0c0d7981 */ /* 0x000f2a000c1e1900 */
[----:B------:R0:W5:Y:S01]  /*c5e0*/  LDG.E R14, desc[UR58][R14.64] ;  /* 0x0000003a0e0e7981 */ /* 0x000162000c1e1900 */
[----:B------:R-:W-:Y:S02]  /*c5f0*/  LOP3.LUT P4, RZ, R6, 0xff, RZ, 0xc0, !PT ;  /* 0x000000ff06ff7812 */ /* 0x000fe4000788c0ff */
[----:B------:R-:W-:Y:S02]  /*c600*/  LOP3.LUT P6, RZ, R25, 0xff, RZ, 0xc0, !PT ;  /* 0x000000ff19ff7812 */ /* 0x000fe400078cc0ff */
[----:B------:R-:W-:-:S02]  /*c610*/  LOP3.LUT P0, RZ, R0, 0xff, RZ, 0xc0, !PT ;  /* 0x000000ff00ff7812 */ /* 0x000fc4000780c0ff */
[----:B------:R-:W-:Y:S02]  /*c620*/  LOP3.LUT P1, RZ, R24, 0xff, RZ, 0xc0, !PT ;  /* 0x000000ff18ff7812 */ /* 0x000fe4000782c0ff */
[----:B------:R-:W-:Y:S02]  /*c630*/  LOP3.LUT P2, RZ, R3, 0xff, RZ, 0xc0, !PT ;  /* 0x000000ff03ff7812 */ /* 0x000fe4000784c0ff */
[----:B------:R-:W-:Y:S02]  /*c640*/  PRMT R6, RZ, 0x7610, R6 ;  /* 0x00007610ff067816 */ /* 0x000fe40000000006 */
[----:B------:R-:W-:Y:S02]  /*c650*/  LOP3.LUT P3, RZ, R26, 0xff, RZ, 0xc0, !PT ;  /* 0x000000ff1aff7812 */ /* 0x000fe4000786c0ff */
[----:B------:R-:W-:Y:S02]  /*c660*/  PRMT R20, RZ, 0x7610, R20 ;  /* 0x00007610ff147816 */ /* 0x000fe40000000014 */
[----:B------:R-:W-:-:S02]  /*c670*/  IADD3 R9, R9, R8, RZ ;  /* 0x0000000809097210 */ /* 0x000fc40007ffe0ff */
[----:B0-----:R-:W-:Y:S01]  /*c680*/  PRMT R15, RZ, 0x7610, R15 ;  /* 0x00007610ff0f7816 */ /* 0x001fe2000000000f */
[--C-:B--2---:R-:W-:Y:S02]  /*c690*/  @P4 HADD2.F32 R4, -RZ, R11.reuse.H0_H0 ;  /* 0x2000000bff044230 */ /* 0x104fe40000004100 */
[----:B------:R-:W-:-:S03]  /*c6a0*/  @P6 HADD2.F32 R0, -RZ, R11.H1_H1 ;  /* 0x3000000bff006230 */ /* 0x000fc60000004100 */
[----:B------:R-:W-:Y:S02]  /*c6b0*/  @P4 FSETP.NEU.FTZ.AND P5, PT, R4, RZ, PT ;  /* 0x000000ff0400420b */ /* 0x000fe40003fbd000 */
[----:B---3--:R-:W-:Y:S02]  /*c6c0*/  PRMT R12, R5, 0x7610, R5 ;  /* 0x00007610050c7816 */ /* 0x008fe40000000005 */
[----:B------:R-:W-:Y:S02]  /*c6d0*/  @P4 SEL R3, RZ, 0x1, !P5 ;  /* 0x00000001ff034807 */ /* 0x000fe40006800000 */
[C---:B------:R-:W-:Y:S01]  /*c6e0*/  @P6 FSETP.NEU.FTZ.AND P5, PT, R0.reuse, RZ, PT ;  /* 0x000000ff0000620b */ /* 0x040fe20003fbd000 */
[--C-:B------:R-:W-:Y:S01]  /*c6f0*/  @P0 HADD2.F32 R5, -RZ, R12.reuse.H0_H0 ;  /* 0x2000000cff050230 */ /* 0x100fe20000004100 */
[----:B------:R-:W-:Y:S01]  /*c700*/  PRMT R0, R0, 0x5410, RZ ;  /* 0x0000541000007816 */ /* 0x000fe200000000ff */
[----:B------:R-:W-:Y:S01]  /*c710*/  @P1 HADD2.F32 R10, -RZ, R12.H1_H1 ;  /* 0x3000000cff0a1230 */ /* 0x000fe20000004100 */
[----:B------:R-:W-:-:S02]  /*c720*/  @P6 SEL R4, RZ, 0x1, !P5 ;  /* 0x00000001ff046807 */ /* 0x000fc40006800000 */
[----:B------:R-:W-:Y:S02]  /*c730*/  @P0 FSETP.NEU.FTZ.AND P5, PT, R5, RZ, PT ;  /* 0x000000ff0500020b */ /* 0x000fe40003fbd000 */
[----:B------:R-:W-:Y:S01]  /*c740*/  @P4 PRMT R6, R3, 0x7610, R6 ;  /* 0x0000761003064816 */ /* 0x000fe20000000006 */
[----:B----4-:R-:W-:Y:S01]  /*c750*/  @P2 HADD2.F32 R5, -RZ, R13.H0_H0 ;  /* 0x2000000dff052230 */ /* 0x010fe20000004100 */
[----:B------:R-:W-:Y:S02]  /*c760*/  LOP3.LUT P4, RZ, R7, 0xff, RZ, 0xc0, !PT ;  /* 0x000000ff07ff7812 */ /* 0x000fe4000788c0ff */
[----:B------:R-:W-:Y:S02]  /*c770*/  @P6 PRMT R0, R0, 0x5410, R4 ;  /* 0x0000541000006816 */ /* 0x000fe40000000004 */
[----:B------:R-:W-:Y:S02]  /*c780*/  @P1 FSETP.NEU.FTZ.AND P6, PT, R10, RZ, PT ;  /* 0x000000ff0a00120b */ /* 0x000fe40003fdd000 */
[----:B------:R-:W-:-:S02]  /*c790*/  @P0 SEL R3, RZ, 0x1, !P5 ;  /* 0x00000001ff030807 */ /* 0x000fc40006800000 */
[----:B------:R-:W-:Y:S02]  /*c7a0*/  LOP3.LUT P5, RZ, R21, 0xff, RZ, 0xc0, !PT ;  /* 0x000000ff15ff7812 */ /* 0x000fe400078ac0ff */
[----:B------:R-:W-:Y:S02]  /*c7b0*/  @P1 SEL R4, RZ, 0x1, !P6 ;  /* 0x00000001ff041807 */ /* 0x000fe40007000000 */
[----:B------:R-:W-:Y:S02]  /*c7c0*/  PRMT R0, RZ, 0x7610, R0 ;  /* 0x00007610ff007816 */ /* 0x000fe40000000000 */
[----:B-----5:R-:W-:Y:S02]  /*c7d0*/  PRMT R10, R14, 0x7610, R14 ;  /* 0x000076100e0a7816 */ /* 0x020fe4000000000e */
[----:B------:R-:W-:Y:S01]  /*c7e0*/  @P1 PRMT R20, R4, 0x7610, R20 ;  /* 0x0000761004141816 */ /* 0x000fe20000000014 */
[----:B------:R-:W-:Y:S01]  /*c7f0*/  @P3 HADD2.F32 R4, -RZ, R13.H1_H1 ;  /* 0x3000000dff043230 */ /* 0x000fe20000004100 */
[----:B------:R-:W-:Y:S01]  /*c800*/  @P0 PRMT R0, R3, 0x7610, R0 ;  /* 0x0000761003000816 */ /* 0x000fe20000000000 */
[----:B------:R-:W-:Y:S01]  /*c810*/  IMAD R3, R8, 0x3, R9 ;  /* 0x0000000308037824 */ /* 0x000fe200078e0209 */
[----:B------:R-:W-:Y:S01]  /*c820*/  @P2 FSETP.NEU.FTZ.AND P6, PT, R5, RZ, PT ;  /* 0x000000ff0500220b */ /* 0x000fe20003fdd000 */
[--C-:B------:R-:W-:Y:S01]  /*c830*/  @P4 HADD2.F32 R5, -RZ, R10.reuse.H0_H0 ;  /* 0x2000000aff054230 */ /* 0x100fe20000004100 */
[----:B------:R-:W-:Y:S01]  /*c840*/  @P3 FSETP.NEU.FTZ.AND P0, PT, R4, RZ, PT ;  /* 0x000000ff0400320b */ /* 0x000fe20003f1d000 */
[----:B------:R-:W-:Y:S01]  /*c850*/  @P5 HADD2.F32 R7, -RZ, R10.H1_H1 ;  /* 0x3000000aff075230 */ /* 0x000fe20000004100 */
[----:B-1----:R-:W-:-:S02]  /*c860*/  ISETP.GE.U32.AND P1, PT, R3, R22, PT ;  /* 0x000000160300720c */ /* 0x002fc40003f26070 */
[----:B------:R-:W-:Y:S02]  /*c870*/  @P2 SEL R4, RZ, 0x1, !P6 ;  /* 0x00000001ff042807 */ /* 0x000fe40007000000 */
[----:B------:R-:W-:Y:S02]  /*c880*/  @P4 FSETP.NEU.FTZ.AND P6, PT, R5, RZ, PT ;  /* 0x000000ff0500420b */ /* 0x000fe40003fdd000 */
[----:B------:R-:W-:Y:S02]  /*c890*/  @P3 SEL R5, RZ, 0x1, !P0 ;  /* 0x00000001ff053807 */ /* 0x000fe40004000000 */
[----:B------:R-:W-:Y:S02]  /*c8a0*/  @P5 FSETP.NEU.FTZ.AND P0, PT, R7, RZ, PT ;  /* 0x000000ff0700520b */ /* 0x000fe40003f1d000 */
[----:B------:R-:W-:Y:S02]  /*c8b0*/  PRMT R14, RZ, 0x7610, R14 ;  /* 0x00007610ff0e7816 */ /* 0x000fe4000000000e */
[----:B------:R-:W-:-:S02]  /*c8c0*/  @P5 SEL R24, RZ, 0x1, !P0 ;  /* 0x00000001ff185807 */ /* 0x000fc40004000000 */
        /* <DEDUP_REMOVED lines=10> */
[----:B------:R-:W-:Y:S01]  /*c970*/  PRMT R21, R14, 0x7610, R21 ;  /* 0x000076100e157816 */ /* 0x000fe20000000015 */
[----:B------:R-:W-:Y:S06]  /*c980*/  @!P1 BRA `(.L_x_4547) ;  /* 0xfffffff800dc9947 */ /* 0x000fec000383ffff */
.L_x_4546:
[----:B------:R-:W-:Y:S05]  /*c990*/  BSYNC B0 ;  /* 0x0000000000007941 */ /* 0x000fea0003800000 */
.L_x_4545:
        /* <DEDUP_REMOVED lines=27> */
[----:B---3--:R-:W-:-:S04]  /*cb50*/  @!P0 PRMT R10, R18, 0x7610, R10 ;  /* 0x00007610120a8816 */ /* 0x008fc8000000000a */
[----:B------:R-:W-:-:S07]  /*cb60*/  @!P0 PRMT R10, R10, 0x7610, R18 ;  /* 0x000076100a0a8816 */ /* 0x000fce0000000012 */
.L_x_4549:
[----:B------:R-:W-:Y:S05]  /*cb70*/  BSYNC B0 ;  /* 0x0000000000007941 */ /* 0x000fea0003800000 */
.L_x_4548:
        /* <DEDUP_REMOVED lines=23> */
[--C-:B------:R-:W-:Y:S02]  /*ccf0*/  @P3 HADD2.F32 R0, -RZ, R12.reuse.H1_H1 ;  /* 0x3000000cff003230 */ /* 0x100fe40000004100 */
[----:B------:R-:W-:-:S03]  /*cd00*/  @P2 HADD2.F32 R12, -RZ, R12.H0_H0 ;  /* 0x2000000cff0c2230 */ /* 0x000fc60000004100 */
        /* <DEDUP_REMOVED lines=11> */
[--C-:B------:R-:W-:Y:S01]  /*cdc0*/  IMAD.IADD R5, R5, 0x1, R8.reuse ;  /* 0x0000000105057824 */ /* 0x100fe200078e0208 */
        /* <DEDUP_REMOVED lines=34> */
.L_x_4551:
[----:B------:R-:W-:Y:S05]  /*cff0*/  BSYNC B0 ;  /* 0x0000000000007941 */ /* 0x000fea0003800000 */
.L_x_4550:
        /* <DEDUP_REMOVED lines=8> */
[----:B------:R-:W-:Y:S01]  /*d080*/  PRMT R0, RZ, 0x7610, R0 ;  /* 0x00007610ff007816 */ /* 0x000fe20000000000 */
[----:B------:R-:W-:Y:S01]  /*d090*/  @P3 HADD2.F32 R5, -RZ, R5.H0_H0 ;  /* 0x20000005ff053230 */ /* 0x000fe20000004100 */
[----:B-1----:R-:W-:-:S05]  /*d0a0*/  F2FP.F16.F32.PACK_AB R6, RZ, R20 ;  /* 0x00000014ff06723e */ /* 0x002fca00000000ff */
[----:B------:R-:W1:Y:S01]  /*d0b0*/  I2F.S8 R15, R15 ;  /* 0x0000000f000f7306 */ /* 0x000e620000001400 */
[----:B------:R-:W-:Y:S01]  /*d0c0*/  @P3 FSETP.NEU.FTZ.AND P0, PT, R5, RZ, PT ;  /* 0x000000ff0500320b */ /* 0x000fe20003f1d000 */
[----:B------:R-:W-:-:S03]  /*d0d0*/  @P2 HADD2.F32 R6, -RZ, R6.H0_H0 ;  /* 0x20000006ff062230 */ /* 0x000fc60000004100 */
[----:B------:R-:W-:-:S03]  /*d0e0*/  @P3 SEL R4, RZ, 0x1, !P0 ;  /* 0x00000001ff043807 */ /* 0x000fc60004000000 */
[----:B------:R-:W2:Y:S01]  /*d0f0*/  I2F.S8 R7, R7 ;  /* 0x0000000700077306 */ /* 0x000ea20000001400 */
[----:B------:R-:W-:Y:S02]  /*d100*/  @P2 FSETP.NEU.FTZ.AND P1, PT, R6, RZ, PT ;  /* 0x000000ff0600220b */ /* 0x000fe40003f3d000 */
[----:B------:R-:W-:Y:S02]  /*d110*/  PRMT R4, R4, 0x9910, RZ ;  /* 0x0000991004047816 */ /* 0x000fe400000000ff */
[----:B------:R-:W-:-:S03]  /*d120*/  @P2 SEL R0, RZ, 0x1, !P1 ;  /* 0x00000001ff002807 */ /* 0x000fc60004800000 */
[----:B------:R-:W3:Y:S01]  /*d130*/  I2F.S8 R14, R14 ;  /* 0x0000000e000e7306 */ /* 0x000ee20000001400 */
[----:B------:R-:W-:Y:S01]  /*d140*/  PRMT R5, R0, 0x9910, RZ ;  /* 0x0000991000057816 */ /* 0x000fe200000000ff */
[----:B------:R-:W-:-:S03]  /*d150*/  IMAD.MOV.U32 R0, RZ, RZ, R4 ;  /* 0x000000ffff007224 */ /* 0x000fc600078e0004 */
[----:B------:R-:W-:Y:S02]  /*d160*/  MOV R4, R5 ;  /* 0x0000000500047202 */ /* 0x000fe40000000f00 */
[----:B------:R-:W-:Y:S02]  /*d170*/  ISETP.NE.AND P2, PT, R0, RZ, PT ;  /* 0x000000ff0000720c */ /* 0x000fe40003f45270 */
[----:B------:R-:W-:Y:S02]  /*d180*/  ISETP.NE.AND P3, PT, R4, RZ, PT ;  /* 0x000000ff0400720c */ /* 0x000fe40003f65270 */
[----:B0-----:R-:W-:Y:S02]  /*d190*/  F2FP.F16.F32.PACK_AB R0, RZ, R3 ;  /* 0x00000003ff00723e */ /* 0x001fe400000000ff */
[----:B-1----:R-:W-:Y:S02]  /*d1a0*/  F2FP.F16.F32.PACK_AB R4, RZ, R15 ;  /* 0x0000000fff04723e */ /* 0x002fe400000000ff */
[----:B------:R-:W-:-:S05]  /*d1b0*/  PRMT R3, RZ, 0x7610, R3 ;  /* 0x00007610ff037816 */ /* 0x000fca0000000003 */
[----:B------:R-:W-:Y:S02]  /*d1c0*/  @P2 HADD2.F32 R0, -RZ, R0.H0_H0 ;  /* 0x20000000ff002230 */ /* 0x000fe40000004100 */
[----:B------:R-:W-:-:S03]  /*d1d0*/  @P3 HADD2.F32 R4, -RZ, R4.H0_H0 ;  /* 0x20000004ff043230 */ /* 0x000fc60000004100 */
[----:B------:R-:W-:Y:S02]  /*d1e0*/  @P2 FSETP.NEU.FTZ.AND P0, PT, R0, RZ, PT ;  /* 0x000000ff0000220b */ /* 0x000fe40003f1d000 */
[----:B------:R-:W-:Y:S02]  /*d1f0*/  @P3 FSETP.NEU.FTZ.AND P1, PT, R4, RZ, PT ;  /* 0x000000ff0400320b */ /* 0x000fe40003f3d000 */
[----:B------:R-:W-:Y:S02]  /*d200*/  PRMT R0, RZ, 0x7610, R0 ;  /* 0x00007610ff007816 */ /* 0x000fe40000000000 */
[----:B------:R-:W-:Y:S02]  /*d210*/  @P2 SEL R3, RZ, 0x1, !P0 ;  /* 0x00000001ff032807 */ /* 0x000fe40004000000 */
[----:B------:R-:W-:Y:S02]  /*d220*/  @P3 SEL R0, RZ, 0x1, !P1 ;  /* 0x00000001ff003807 */ /* 0x000fe40004800000 */
[----:B------:R-:W-:-:S02]  /*d230*/  PRMT R3, R3, 0x9910, RZ ;  /* 0x0000991003037816 */ /* 0x000fc400000000ff */
[----:B------:R-:W-:-:S03]  /*d240*/  PRMT R4, R0, 0x9910, RZ ;  /* 0x0000991000047816 */ /* 0x000fc600000000ff */
[----:B------:R-:W-:Y:S02]  /*d250*/  IMAD.MOV.U32 R0, RZ, RZ, R3 ;  /* 0x000000ffff007224 */ /* 0x000fe400078e0003 */
[----:B------:R-:W-:-:S03]  /*d260*/  IMAD.MOV.U32 R3, RZ, RZ, R4 ;  /* 0x000000ffff037224 */ /* 0x000fc600078e0004 */
[----:B------:R-:W-:Y:S02]  /*d270*/  ISETP.NE.AND P2, PT, R0, RZ, PT ;  /* 0x000000ff0000720c */ /* 0x000fe40003f45270 */
[----:B------:R-:W-:Y:S02]  /*d280*/  ISETP.NE.AND P3, PT, R3, RZ, PT ;  /* 0x000000ff0300720c */ /* 0x000fe40003f65270 */
[----:B--2---:R-:W-:Y:S02]  /*d290*/  F2FP.F16.F32.PACK_AB R0, RZ, R7 ;  /* 0x00000007ff00723e */ /* 0x004fe400000000ff */
[----:B---3--:R-:W-:-:S07]  /*d2a0*/  F2FP.F16.F32.PACK_AB R3, RZ, R14 ;  /* 0x0000000eff03723e */ /* 0x008fce00000000ff */
[----:B------:R-:W-:Y:S02]  /*d2b0*/  @P2 HADD2.F32 R0, -RZ, R0.H0_H0 ;  /* 0x20000000ff002230 */ /* 0x000fe40000004100 */
[----:B------:R-:W-:-:S03]  /*d2c0*/  @P3 HADD2.F32 R3, -RZ, R3.H0_H0 ;  /* 0x20000003ff033230 */ /* 0x000fc60000004100 */
[----:B------:R-:W-:Y:S02]  /*d2d0*/  @P2 FSETP.NEU.FTZ.AND P0, PT, R0, RZ, PT ;  /* 0x000000ff0000220b */ /* 0x000fe40003f1d000 */
[----:B------:R-:W-:Y:S02]  /*d2e0*/  @P3 FSETP.NEU.FTZ.AND P1, PT, R3, RZ, PT ;  /* 0x000000ff0300320b */ /* 0x000fe40003f3d000 */
[----:B------:R-:W-:Y:S02]  /*d2f0*/  PRMT R0, RZ, 0x7610, R0 ;  /* 0x00007610ff007816 */ /* 0x000fe40000000000 */
[----:B------:R-:W-:Y:S02]  /*d300*/  @P2 SEL R3, RZ, 0x1, !P0 ;  /* 0x00000001ff032807 */ /* 0x000fe40004000000 */
[----:B------:R-:W-:Y:S02]  /*d310*/  @P3 SEL R4, RZ, 0x1, !P1 ;  /* 0x00000001ff043807 */ /* 0x000fe40004800000 */
[----:B------:R-:W-:-:S02]  /*d320*/  @P2 PRMT R19, R3, 0x7610, R19 ;  /* 0x0000761003132816 */ /* 0x000fc40000000013 */
[----:B------:R-:W-:-:S07]  /*d330*/  @P3 PRMT R0, R4, 0x7610, R0 ;  /* 0x0000761004003816 */ /* 0x000fce0000000000 */
.L_x_4505:
[----:B------:R-:W-:Y:S05]  /*d340*/  BSYNC B6 ;  /* 0x0000000000067941 */ /* 0x000fea0003800000 */
.L_x_4504:
        /* <DEDUP_REMOVED lines=11> */
[----:B--2---:R-:W-:Y:S02]  /*d400*/  SHF.R.U32.HI R5, RZ, 0x1, R9 ;  /* 0x00000001ff057819 */ /* 0x004fe40000011609 */
[----:B------:R-:W-:Y:S02]  /*d410*/  LEA R3, R3, R4, 0x1 ;  /* 0x0000000403037211 */ /* 0x000fe400078e08ff */
[----:B------:R-:W-:-:S03]  /*d420*/  ISETP.NE.AND P0, PT, R5, RZ, PT ;  /* 0x000000ff0500720c */ /* 0x000fc60003f05270 */
[----:B------:R0:W-:Y:S10]  /*d430*/  STS.U16 [R3], R6 ;  /* 0x0000000603007388 */ /* 0x0001f40000000400 */
[----:B0-----:R-:W-:Y:S05]  /*d440*/  @!P0 BRA `(.L_x_4552) ;  /* 0x0000000000848947 */ /* 0x001fea0003800000 */
.L_x_4555:
        /* <DEDUP_REMOVED lines=13> */
[----:B------:R-:W-:-:S05]  /*d520*/  PRMT R19, RZ, 0x7610, R19 ;  /* 0x00007610ff137816 */ /* 0x000fca0000000013 */
[----:B------:R-:W0:Y:S02]  /*d530*/  LDS.U16 R5, [R5] ;  /* 0x0000000005057984 */ /* 0x000e240000000400 */
[----:B0-----:R-:W-:Y:S01]  /*d540*/  PRMT R7, R5, 0x7771, RZ ;  /* 0x0000777105077816 */ /* 0x001fe200000000ff */
[----:B------:R-:W0:Y:S08]  /*d550*/  I2F.S8 R6, R5 ;  /* 0x0000000500067306 */ /* 0x000e300000001400 */
[----:B------:R-:W1:Y:S01]  /*d560*/  I2F.S8 R7, R7 ;  /* 0x0000000700077306 */ /* 0x000e620000001400 */
[----:B0-----:R-:W-:-:S05]  /*d570*/  F2FP.F16.F32.PACK_AB R0, RZ, R6 ;  /* 0x00000006ff00723e */ /* 0x001fca00000000ff */
[----:B------:R-:W-:Y:S01]  /*d580*/  @P2 HADD2.F32 R0, -RZ, R0.H0_H0 ;  /* 0x20000000ff002230 */ /* 0x000fe20000004100 */
[----:B-1----:R-:W-:-:S04]  /*d590*/  F2FP.F16.F32.PACK_AB R6, RZ, R7 ;  /* 0x00000007ff06723e */ /* 0x002fc800000000ff */
[----:B------:R-:W-:Y:S02]  /*d5a0*/  @P2 FSETP.NEU.FTZ.AND P0, PT, R0, RZ, PT ;  /* 0x000000ff0000220b */ /* 0x000fe40003f1d000 */
[----:B------:R-:W-:Y:S01]  /*d5b0*/  PRMT R0, RZ, 0x7610, R0 ;  /* 0x00007610ff007816 */ /* 0x000fe20000000000 */
[----:B------:R-:W-:Y:S01]  /*d5c0*/  @P3 HADD2.F32 R6, -RZ, R6.H0_H0 ;  /* 0x20000006ff063230 */ /* 0x000fe20000004100 */
[----:B------:R-:W-:-:S04]  /*d5d0*/  @P2 SEL R5, RZ, 0x1, !P0 ;  /* 0x00000001ff052807 */ /* 0x000fc80004000000 */
[----:B------:R-:W-:Y:S02]  /*d5e0*/  @P3 FSETP.NEU.FTZ.AND P1, PT, R6, RZ, PT ;  /* 0x000000ff0600320b */ /* 0x000fe40003f3d000 */
[----:B------:R-:W-:Y:S02]  /*d5f0*/  @P2 PRMT R19, R5, 0x7610, R19 ;  /* 0x0000761005132816 */ /* 0x000fe40000000013 */
[----:B------:R-:W-:-:S04]  /*d600*/  @P3 SEL R0, RZ, 0x1, !P1 ;  /* 0x00000001ff003807 */ /* 0x000fc80004800000 */
[----:B------:R-:W-:-:S05]  /*d610*/  PRMT R6, R0, 0x7604, R19 ;  /* 0x0000760400067816 */ /* 0x000fca0000000013 */
[----:B------:R0:W-:Y:S02]  /*d620*/  STS.U16 [R3], R6 ;  /* 0x0000000603007388 */ /* 0x0001e40000000400 */
.L_x_4554:
[----:B------:R-:W-:Y:S05]  /*d630*/  BSYNC B0 ;  /* 0x0000000000007941 */ /* 0x000fea0003800000 */
.L_x_4553:
[----:B------:R-:W-:Y:S01]  /*d640*/  IMAD.MOV.U32 R5, RZ, RZ, R8 ;  /* 0x000000ffff057224 */ /* 0x000fe200078e0008 */
[----:B------:R-:W-:Y:S06]  /*d650*/  @P4 BRA `(.L_x_4555) ;  /* 0xfffffffc007c4947 */ /* 0x000fec000383ffff */
.L_x_4552:
        /* <DEDUP_REMOVED lines=20> */
.L_x_4560:
        /* <DEDUP_REMOVED lines=27> */
.L_x_4559:
[----:B------:R-:W-:Y:S05]  /*d950*/  BSYNC B0 ;  /* 0x0000000000007941 */ /* 0x000fea0003800000 */
.L_x_4558:
[----:B------:R-:W-:-:S04]  /*d960*/  SHF.R.S32.HI R5, RZ, 0x1, R5 ;  /* 0x00000001ff057819 */ /* 0x000fc80000011405 */
[----:B------:R-:W-:-:S13]  /*d970*/  ISETP.GE.AND P0, PT, R5, 0x20, PT ;  /* 0x000000200500780c */ /* 0x000fda0003f06270 */
[----:B------:R-:W-:Y:S05]  /*d980*/  @P0 BRA `(.L_x_4560) ;  /* 0xfffffffc00840947 */ /* 0x000fea000383ffff */
[----:B0-----:R-:W-:-:S11]  /*d990*/  HFMA2.MMA R3, -RZ, RZ, 0, 1.9073486328125e-06 ;  /* 0x00000020ff037435 */ /* 0x001fd600000001ff */
.L_x_4557:
[----:B------:R-:W-:Y:S01]  /*d9a0*/  ISETP.GE.AND P0, PT, R3, 0x2, PT ;  /* 0x000000020300780c */ /* 0x000fe20003f06270 */
[----:B------:R-:W-:Y:S05]  /*d9b0*/  WARPSYNC.ALL ;  /* 0x0000000000007948 */ /* 0x000fea0003800000 */
[----:B------:R-:W-:Y:S07]  /*d9c0*/  BAR.SYNC.DEFER_BLOCKING 0x0 ;  /* 0x0000000000007b1d */ /* 0x000fee0000010000 */
[----:B------:R-:W-:Y:S05]  /*d9d0*/  @!P0 BRA `(.L_x_4556) ;  /* 0x0000000000788947 */ /* 0x000fea0003800000 */
[----:B------:R-:W-:Y:S01]  /*d9e0*/  PRMT R5, R0, 0x7610, R5 ;  /* 0x0000761000057816 */ /* 0x000fe20000000005 */
[----:B------:R-:W-:-:S07]  /*d9f0*/  IMAD.MOV.U32 R4, RZ, RZ, 0x1 ;  /* 0x00000001ff047424 */ /* 0x000fce00078e00ff */
.L_x_4561:
        /* <DEDUP_REMOVED lines=13> */
[----:B------:R-:W-:Y:S02]  /*dad0*/  F2FP.F16.F32.PACK_AB R5, RZ, R5 ;  /* 0x00000005ff05723e */ /* 0x000fe400000000ff */
[----:B------:R-:W-:-:S03]  /*dae0*/  FSEL R0, RZ, 1, !P0 ;  /* 0x3f800000ff007808 */ /* 0x000fc60004000000 */
[----:B------:R-:W-:Y:S01]  /*daf0*/  @P3 HADD2.F32 R5, -RZ, R5.H0_H0 ;  /* 0x20000005ff053230 */ /* 0x000fe20000004100 */
[----:B------:R-:W-:-:S04]  /*db00*/  F2FP.F16.F32.PACK_AB R0, RZ, R0 ;  /* 0x00000000ff00723e */ /* 0x000fc800000000ff */
[----:B------:R-:W-:Y:S01]  /*db10*/  @P3 FSETP.NEU.FTZ.AND P1, PT, R5, RZ, PT ;  /* 0x000000ff0500320b */ /* 0x000fe20003f3d000 */
[----:B------:R-:W-:-:S03]  /*db20*/  @P2 HADD2.F32 R0, -RZ, R0.H0_H0 ;  /* 0x20000000ff002230 */ /* 0x000fc60000004100 */
[----:B------:R-:W-:Y:S02]  /*db30*/  @P3 SEL R6, RZ, 0x1, !P1 ;  /* 0x00000001ff063807 */ /* 0x000fe40004800000 */
[----:B------:R-:W-:Y:S02]  /*db40*/  ISETP.GE.AND P1, PT, R4, R3, PT ;  /* 0x000000030400720c */ /* 0x000fe40003f26270 */
[----:B------:R-:W-:Y:S02]  /*db50*/  @P2 FSETP.NEU.FTZ.AND P0, PT, R0, RZ, PT ;  /* 0x000000ff0000220b */ /* 0x000fe40003f1d000 */
[----:B------:R-:W-:Y:S02]  /*db60*/  PRMT R0, RZ, 0x7610, R0 ;  /* 0x00007610ff007816 */ /* 0x000fe40000000000 */
[----:B------:R-:W-:Y:S02]  /*db70*/  @P2 SEL R5, RZ, 0x1, !P0 ;  /* 0x00000001ff052807 */ /* 0x000fe40004000000 */
[----:B------:R-:W-:-:S02]  /*db80*/  @P3 PRMT R0, R6, 0x7610, R0 ;  /* 0x0000761006003816 */ /* 0x000fc40000000000 */
[----:B------:R-:W-:Y:S02]  /*db90*/  @P2 PRMT R19, R5, 0x7610, R19 ;  /* 0x0000761005132816 */ /* 0x000fe40000000013 */
[----:B------:R-:W-:Y:S01]  /*dba0*/  PRMT R5, R0, 0x7610, R5 ;  /* 0x0000761000057816 */ /* 0x000fe20000000005 */
[----:B------:R-:W-:Y:S06]  /*dbb0*/  @!P1 BRA `(.L_x_4561) ;  /* 0xfffffffc00909947 */ /* 0x000fec000383ffff */
.L_x_4556:
[----:B------:R-:W1:Y:S01]  /*dbc0*/  LDC R13, c[0x0][0x3e8] ;  /* 0x0000fa00ff0d7b82 */ /* 0x000e620000000800 */
        /* <DEDUP_REMOVED lines=277> */
.L_x_4562:
        /* <DEDUP_REMOVED lines=275> */
.L_x_4563:
        /* <DEDUP_REMOVED lines=293> */
.L_x_4565:
        /* <DEDUP_REMOVED lines=275> */
.L_x_4566:
        /* <DEDUP_REMOVED lines=14> */
.L_x_4568:
[----:B------:R-:W-:Y:S05]  /*122b0*/  BSYNC B0 ;  /* 0x0000000000007941 */ /* 0x000fea0003800000 */
.L_x_4567:
        /* <DEDUP_REMOVED lines=15> */
.L_x_4570:
[----:B------:R-:W-:Y:S05]  /*123b0*/  BSYNC B0 ;  /* 0x0000000000007941 */ /* 0x000fea0003800000 */
.L_x_4569:
        /* <DEDUP_REMOVED lines=35> */
.L_x_4572:
[----:B------:R-:W-:Y:S05]  /*125f0*/  BSYNC B0 ;  /* 0x0000000000007941 */ /* 0x000fea0003800000 */
.L_x_4571:
        /* <DEDUP_REMOVED lines=35> */
.L_x_4577:
        /* <DEDUP_REMOVED lines=10> */
[----:B---3--:R-:W1:Y:S01]  /*128d0*/  I2F.S16 R10, R10 ;  /* 0x0000000a000a7306 */ /* 0x008e620000101400 */
[----:B0-----:R-:W-:-:S05]  /*128e0*/  F2FP.F16.F32.PACK_AB R14, RZ, R13 ;  /* 0x0000000dff0e723e */ /* 0x001fca00000000ff */
[----:B------:R-:W-:Y:S01]  /*128f0*/  @P4 HADD2.F32 R14, -RZ, R14.H0_H0 ;  /* 0x2000000eff0e4230 */ /* 0x000fe20000004100 */
[----:B-1----:R-:W-:-:S04]  /*12900*/  F2FP.F16.F32.PACK_AB R13, RZ, R10 ;  /* 0x0000000aff0d723e */ /* 0x002fc800000000ff */
[----:B------:R-:W-:Y:S01]  /*12910*/  @P4 FSETP.NEU.FTZ.AND P2, PT, R14, RZ, PT ;  /* 0x000000ff0e00420b */ /* 0x000fe20003f5d000 */
[----:B------:R-:W-:-:S03]  /*12920*/  @P3 HADD2.F32 R13, -RZ, R13.H0_H0 ;  /* 0x2000000dff0d3230 */ /* 0x000fc60000004100 */
[----:B------:R-:W-:Y:S02]  /*12930*/  @P4 SEL R10, RZ, 0x1, !P2 ;  /* 0x00000001ff0a4807 */ /* 0x000fe40005000000 */
[----:B------:R-:W-:Y:S02]  /*12940*/  ISETP.GE.U32.AND P2, PT, R0, UR6, PT ;  /* 0x0000000600007c0c */ /* 0x000fe4000bf46070 */
[----:B------:R-:W-:Y:S02]  /*12950*/  @P3 FSETP.NEU.FTZ.AND P0, PT, R13, RZ, PT ;  /* 0x000000ff0d00320b */ /* 0x000fe40003f1d000 */
[----:B------:R-:W-:Y:S02]  /*12960*/  @P4 PRMT R9, R10, 0x7610, R9 ;  /* 0x000076100a094816 */ /* 0x000fe40000000009 */
[----:B------:R-:W-:Y:S02]  /*12970*/  @P3 SEL R8, RZ, 0x1, !P0 ;  /* 0x00000001ff083807 */ /* 0x000fe40004000000 */
[----:B------:R-:W-:-:S02]  /*12980*/  PRMT R14, R9, 0x7610, R14 ;  /* 0x00007610090e7816 */ /* 0x000fc4000000000e */
[----:B------:R-:W-:-:S03]  /*12990*/  @P3 PRMT R18, R8, 0x7610, R18 ;  /* 0x0000761008123816 */ /* 0x000fc60000000012 */
[----:B------:R-:W-:Y:S05]  /*129a0*/  @!P2 BRA `(.L_x_4577) ;  /* 0xfffffffc00a0a947 */ /* 0x000fea000383ffff */
[----:B------:R-:W-:Y:S05]  /*129b0*/  BSYNC B1 ;  /* 0x0000000000017941 */ /* 0x000fea0003800000 */
.L_x_4576:
[----:B------:R-:W-:Y:S05]  /*129c0*/  BRA `(.L_x_4575) ;  /* 0x0000000000947947 */ /* 0x000fea0003800000 */
.L_x_4574:
        /* <DEDUP_REMOVED lines=12> */
.L_x_4578:
        /* <DEDUP_REMOVED lines=11> */
[----:B----4-:R-:W1:Y:S01]  /*12b40*/  I2F.S16 R10, R10 ;  /* 0x0000000a000a7306 */ /* 0x010e620000101400 */
        /* <DEDUP_REMOVED lines=13> */
.L_x_4575:
[----:B------:R-:W-:Y:S05]  /*12c20*/  BSYNC B0 ;  /* 0x0000000000007941 */ /* 0x000fea0003800000 */
.L_x_4573:
        /* <DEDUP_REMOVED lines=14> */
.L_x_4582:
        /* <DEDUP_REMOVED lines=12> */
[----:B------:R-:W-:Y:S02]  /*12dd0*/  PRMT R18, RZ, 0x7610, R18 ;  /* 0x00007610ff127816 */ /* 0x000fe40000000012 */
[----:B------:R-:W-:Y:S02]  /*12de0*/  PRMT R9, RZ, 0x7610, R9 ;  /* 0x00007610ff097816 */ /* 0x000fe40000000009 */
[----:B------:R-:W0:Y:S02]  /*12df0*/  LDS.U16 R6, [R6] ;  /* 0x0000000006067984 */ /* 0x000e240000000400 */
[----:B0-----:R-:W0:Y:S01]  /*12e00*/  I2F.S8 R7, R6 ;  /* 0x0000000600077306 */ /* 0x001e220000001400 */
[----:B------:R-:W-:-:S07]  /*12e10*/  PRMT R11, R6, 0x7771, RZ ;  /* 0x00007771060b7816 */ /* 0x000fce00000000ff */
[----:B------:R-:W1:Y:S01]  /*12e20*/  I2F.S8 R8, R11 ;  /* 0x0000000b00087306 */ /* 0x000e620000001400 */
[----:B0-----:R-:W-:-:S05]  /*12e30*/  F2FP.F16.F32.PACK_AB R7, RZ, R7 ;  /* 0x00000007ff07723e */ /* 0x001fca00000000ff */
[----:B------:R-:W-:Y:S01]  /*12e40*/  @P3 HADD2.F32 R7, -RZ, R7.H0_H0 ;  /* 0x20000007ff073230 */ /* 0x000fe20000004100 */
[----:B-1----:R-:W-:-:S04]  /*12e50*/  F2FP.F16.F32.PACK_AB R8, RZ, R8 ;  /* 0x00000008ff08723e */ /* 0x002fc800000000ff */
[----:B------:R-:W-:Y:S01]  /*12e60*/  @P3 FSETP.NEU.FTZ.AND P0, PT, R7, RZ, PT ;  /* 0x000000ff0700320b */ /* 0x000fe20003f1d000 */
[----:B------:R-:W-:-:S03]  /*12e70*/  @P4 HADD2.F32 R8, -RZ, R8.H0_H0 ;  /* 0x20000008ff084230 */ /* 0x000fc60000004100 */
[----:B------:R-:W-:Y:S02]  /*12e80*/  @P3 SEL R6, RZ, 0x1, !P0 ;  /* 0x00000001ff063807 */ /* 0x000fe40004000000 */
[----:B------:R-:W-:Y:S02]  /*12e90*/  @P4 FSETP.NEU.FTZ.AND P2, PT, R8, RZ, PT ;  /* 0x000000ff0800420b */ /* 0x000fe40003f5d000 */
[----:B------:R-:W-:Y:S02]  /*12ea0*/  @P3 PRMT R18, R6, 0x7610, R18 ;  /* 0x0000761006123816 */ /* 0x000fe40000000012 */
[----:B------:R-:W-:-:S04]  /*12eb0*/  @P4 SEL R9, RZ, 0x1, !P2 ;  /* 0x00000001ff094807 */ /* 0x000fc80005000000 */
[----:B------:R-:W-:-:S05]  /*12ec0*/  PRMT R6, R9, 0x7604, R18 ;  /* 0x0000760409067816 */ /* 0x000fca0000000012 */
[----:B------:R0:W-:Y:S02]  /*12ed0*/  STS.U16 [R3], R6 ;  /* 0x0000000603007388 */ /* 0x0001e40000000400 */
.L_x_4581:
[----:B------:R-:W-:Y:S05]  /*12ee0*/  BSYNC B0 ;  /* 0x0000000000007941 */ /* 0x000fea0003800000 */
.L_x_4580:
[----:B------:R-:W-:Y:S01]  /*12ef0*/  IMAD.MOV.U32 R7, RZ, RZ, R10 ;  /* 0x000000ffff077224 */ /* 0x000fe200078e000a */
[----:B------:R-:W-:Y:S06]  /*12f00*/  @P5 BRA `(.L_x_4582) ;  /* 0xfffffffc00805947 */ /* 0x000fec000383ffff */
.L_x_4579:
        /* <DEDUP_REMOVED lines=13> */
.L_x_4587:
        /* <DEDUP_REMOVED lines=9> */
[----:B------:R-:W-:Y:S01]  /*13070*/  PRMT R18, RZ, 0x7610, R18 ;  /* 0x00007610ff127816 */ /* 0x000fe20000000012 */
[----:B------:R-:W0:Y:S01]  /*13080*/  LDS.U16 R2, [R2] ;  /* 0x0000000002027984 */ /* 0x000e220000000400 */
[----:B------:R-:W-:Y:S01]  /*13090*/  PRMT R9, RZ, 0x7610, R9 ;  /* 0x00007610ff097816 */ /* 0x000fe20000000009 */
        /* <DEDUP_REMOVED lines=14> */
.L_x_4586:
[----:B------:R-:W-:Y:S05]  /*13180*/  BSYNC B0 ;  /* 0x0000000000007941 */ /* 0x000fea0003800000 */
.L_x_4585:
[----:B------:R-:W-:-:S04]  /*13190*/  SHF.R.S32.HI R6, RZ, 0x1, R6 ;  /* 0x00000001ff067819 */ /* 0x000fc80000011406 */
[----:B------:R-:W-:-:S13]  /*131a0*/  ISETP.GE.AND P0, PT, R6, 0x20, PT ;  /* 0x000000200600780c */ /* 0x000fda0003f06270 */
[----:B------:R-:W-:Y:S05]  /*131b0*/  @P0 BRA `(.L_x_4587) ;  /* 0xfffffffc00880947 */ /* 0x000fea000383ffff */
[----:B0-----:R-:W-:-:S07]  /*131c0*/  IMAD.MOV.U32 R2, RZ, RZ, 0x20 ;  /* 0x00000020ff027424 */ /* 0x001fce00078e00ff */
.L_x_4584:
[----:B------:R-:W-:Y:S01]  /*131d0*/  BAR.SYNC.DEFER_BLOCKING 0x0 ;  /* 0x0000000000007b1d */ /* 0x000fe20000010000 */
[----:B------:R-:W-:-:S13]  /*131e0*/  ISETP.GE.AND P0, PT, R2, 0x2, PT ;  /* 0x000000020200780c */ /* 0x000fda0003f06270 */
[----:B------:R-:W-:Y:S05]  /*131f0*/  @!P0 BRA `(.L_x_4583) ;  /* 0x0000000000788947 */ /* 0x000fea0003800000 */
[----:B------:R-:W-:Y:S01]  /*13200*/  PRMT R0, R9, 0x7610, R0 ;  /* 0x0000761009007816 */ /* 0x000fe20000000000 */
[----:B0-----:R-:W-:-:S07]  /*13210*/  IMAD.MOV.U32 R3, RZ, RZ, 0x1 ;  /* 0x00000001ff037424 */ /* 0x001fce00078e00ff */
.L_x_4588:
        /* <DEDUP_REMOVED lines=8> */
[----:B------:R1:W2:Y:S01]  /*132a0*/  SHFL.DOWN PT, R6, R6, R3, 0x1f ;  /* 0x08001f0306067589 */ /* 0x0002a200000e0000 */
[----:B------:R-:W-:Y:S02]  /*132b0*/  PRMT R18, RZ, 0x7610, R18 ;  /* 0x00007610ff127816 */ /* 0x000fe40000000012 */
[----:B-1----:R-:W-:Y:S02]  /*132c0*/  SHF.L.U32 R3, R3, 0x1, RZ ;  /* 0x0000000103037819 */ /* 0x002fe400000006ff */
        /* <DEDUP_REMOVED lines=12> */
[----:B------:R-:W-:Y:S02]  /*13390*/  @P2 PRMT R9, R6, 0x7610, R9 ;  /* 0x0000761006092816 */ /* 0x000fe40000000009 */
[----:B------:R-:W-:-:S04]  /*133a0*/  @P0 SEL R0, RZ, 0x1, !P3 ;  /* 0x00000001ff000807 */ /* 0x000fc80005800000 */
[----:B------:R-:W-:Y:S02]  /*133b0*/  @P0 PRMT R18, R0, 0x7610, R18 ;  /* 0x0000761000120816 */ /* 0x000fe40000000012 */
[----:B------:R-:W-:Y:S01]  /*133c0*/  PRMT R0, R9, 0x7610, R0 ;  /* 0x0000761009007816 */ /* 0x000fe20000000000 */
[----:B------:R-:W-:Y:S06]  /*133d0*/  @!P4 BRA `(.L_x_4588) ;  /* 0xfffffffc0090c947 */ /* 0x000fec000383ffff */
.L_x_4583:
        /* <DEDUP_REMOVED lines=13> */
[----:B------:R-:W-:-:S07]  /*134b0*/  PRMT R19, RZ, 0x7610, R19 ;  /* 0x00007610ff137816 */ /* 0x000fce0000000013 */
[----:B------:R-:W1:Y:S01]  /*134c0*/  I2F.S8 R9, R9 ;  /* 0x0000000900097306 */ /* 0x000e620000001400 */
[----:B--2---:R-:W-:Y:S02]  /*134d0*/  ISETP.NE.AND P2, PT, R2, RZ, PT ;  /* 0x000000ff0200720c */ /* 0x004fe40003f45270 */
[----:B-1----:R-:W-:Y:S02]  /*134e0*/  F2FP.F16.F32.PACK_AB R2, RZ, R9 ;  /* 0x00000009ff02723e */ /* 0x002fe400000000ff */
[----:B---3--:R-:W-:Y:S02]  /*134f0*/  ISETP.NE.AND P3, PT, R0, RZ, PT ;  /* 0x000000ff0000720c */ /* 0x008fe40003f65270 */
[----:B------:R-:W-:Y:S02]  /*13500*/  F2FP.F16.F32.PACK_AB R0, RZ, R18 ;  /* 0x00000012ff00723e */ /* 0x000fe400000000ff */
[----:B------:R-:W-:-:S05]  /*13510*/  PRMT R18, RZ, 0x7610, R18 ;  /* 0x00007610ff127816 */ /* 0x000fca0000000012 */
[----:B------:R-:W-:-:S04]  /*13520*/  @P2 HADD2.F32 R0, -RZ, R0.H0_H0 ;  /* 0x20000000ff002230 */ /* 0x000fc80000004100 */
[----:B------:R-:W-:Y:S01]  /*13530*/  @P3 HADD2.F32 R2, -RZ, R2.H0_H0 ;  /* 0x20000002ff023230 */ /* 0x000fe20000004100 */
[----:B------:R-:W-:-:S04]  /*13540*/  @P2 FSETP.NEU.FTZ.AND P0, PT, R0, RZ, PT ;  /* 0x000000ff0000220b */ /* 0x000fc80003f1d000 */
[----:B------:R-:W-:Y:S02]  /*13550*/  @P3 FSETP.NEU.FTZ.AND P1, PT, R2, RZ, PT ;  /* 0x000000ff0200320b */ /* 0x000fe40003f3d000 */
[----:B------:R-:W-:Y:S02]  /*13560*/  @P2 SEL R0, RZ, 0x1, !P0 ;  /* 0x00000001ff002807 */ /* 0x000fe40004000000 */
[----:B------:R-:W-:Y:S02]  /*13570*/  @P3 SEL R2, RZ, 0x1, !P1 ;  /* 0x00000001ff023807 */ /* 0x000fe40004800000 */
[----:B------:R-:W-:Y:S02]  /*13580*/  @P2 PRMT R18, R0, 0x7610, R18 ;  /* 0x0000761000122816 */ /* 0x000fe40000000012 */
[----:B------:R-:W-:-:S07]  /*13590*/  @P3 PRMT R19, R2, 0x7610, R19 ;  /* 0x0000761002133816 */ /* 0x000fce0000000013 */
.L_x_4590:
        /* <DEDUP_REMOVED lines=21> */
.L_x_4592:
        /* <DEDUP_REMOVED lines=24> */
.L_x_4593:
[----:B------:R-:W-:Y:S01]  /*13870*/  ULDC.64 UR4, c[0x0][0x5e8] ;  /* 0x00017a0000047ab9 */ /* 0x000fe20000000a00 */
[----:B------:R-:W-:Y:S02]  /*13880*/  LOP3.LUT P0, RZ, R19, 0xff, RZ, 0xc0, !PT ;  /* 0x000000ff13ff7812 */ /* 0x000fe4000780c0ff */
[----:B------:R-:W-:Y:S02]  /*13890*/  IADD3 R16, P1, R16, UR4, RZ ;  /* 0x0000000410107c10 */ /* 0x000fe4000ff3e0ff */
[----:B0-----:R-:W-:Y:S02]  /*138a0*/  SEL R3, RZ, 0x1, !P0 ;  /* 0x00000001ff037807 */ /* 0x001fe40004000000 */
[----:B------:R-:W-:-:S05]  /*138b0*/  IADD3.X R17, RZ, UR5, RZ, P1, !PT ;  /* 0x00000005ff117c10 */ /* 0x000fca0008ffe4ff */
[----:B------:R-:W-:Y:S01]  /*138c0*/  STG.E.U8 desc[UR58][R16.64], R3 ;  /* 0x0000000310007986 */ /* 0x000fe2000c10113a */
[----:B------:R-:W-:Y:S05]  /*138d0*/  EXIT ;  /* 0x000000000000794d */ /* 0x000fea0003800000 */
.L_x_4591:
[----:B------:R-:W-:Y:S04]  /*138e0*/  STG.E.U8 desc[UR58][R4.64], R18 ;  /* 0x0000001204007986 */ /* 0x000fe8000c10113a */
[----:B------:R-:W-:Y:S01]  /*138f0*/  STG.E.U8 desc[UR58][R4.64+0x1], R19 ;  /* 0x0000011304007986 */ /* 0x000fe2000c10113a */
[----:B------:R-:W-:Y:S05]  /*13900*/  EXIT ;  /* 0x000000000000794d */ /* 0x000fea0003800000 */
.L_x_4589:
        /* <DEDUP_REMOVED lines=13> */
[----:B------:R-:W-:-:S07]  /*139e0*/  PRMT R19, RZ, 0x7610, R19 ;  /* 0x00007610ff137816 */ /* 0x000fce0000000013 */
[----:B------:R-:W0:Y:S01]  /*139f0*/  I2F.S8 R9, R9 ;  /* 0x0000000900097306 */ /* 0x000e220000001400 */
[----:B--2---:R-:W-:Y:S02]  /*13a00*/  ISETP.NE.AND P3, PT, R6, RZ, PT ;  /* 0x000000ff0600720c */ /* 0x004fe40003f65270 */
[----:B0-----:R-:W-:Y:S02]  /*13a10*/  F2FP.F16.F32.PACK_AB R6, RZ, R9 ;  /* 0x00000009ff06723e */ /* 0x001fe400000000ff */
        /* <DEDUP_REMOVED lines=11> */
.L_x_4594:
        /* <DEDUP_REMOVED lines=21> */
.L_x_4596:
        /* <DEDUP_REMOVED lines=24> */
.L_x_4597:
[----:B------:R-:W-:Y:S01]  /*13da0*/  ULDC.64 UR4, c[0x0][0x5e8] ;  /* 0x00017a0000047ab9 */ /* 0x000fe20000000a00 */
[----:B------:R-:W-:Y:S02]  /*13db0*/  LOP3.LUT P0, RZ, R19, 0xff, RZ, 0xc0, !PT ;  /* 0x000000ff13ff7812 */ /* 0x000fe4000780c0ff */
[----:B------:R-:W-:Y:S02]  /*13dc0*/  IADD3 R16, P1, R16, UR4, RZ ;  /* 0x0000000410107c10 */ /* 0x000fe4000ff3e0ff */
[----:B0-----:R-:W-:-:S03]  /*13dd0*/  SEL R3, RZ, 0x1, !P0 ;  /* 0x00000001ff037807 */ /* 0x001fc60004000000 */
[----:B------:R-:W-:-:S05]  /*13de0*/  IMAD.X R17, RZ, RZ, UR5, P1 ;  /* 0x00000005ff117e24 */ /* 0x000fca00088e06ff */
[----:B------:R-:W-:Y:S01]  /*13df0*/  STG.E.U8 desc[UR58][R16.64], R3 ;  /* 0x0000000310007986 */ /* 0x000fe2000c10113a */
[----:B------:R-:W-:Y:S05]  /*13e00*/  EXIT ;  /* 0x000000000000794d */ /* 0x000fea0003800000 */
.L_x_4595:
[----:B------:R-:W-:Y:S02]  /*13e10*/  LOP3.LUT P0, RZ, R18, 0xff, RZ, 0xc0, !PT ;  /* 0x000000ff12ff7812 */ /* 0x000fe4000780c0ff */
[----:B------:R-:W-:Y:S02]  /*13e20*/  LOP3.LUT P1, RZ, R19, 0xff, RZ, 0xc0, !PT ;  /* 0x000000ff13ff7812 */ /* 0x000fe4000782c0ff */
[----:B------:R-:W-:Y:S02]  /*13e30*/  SEL R7, RZ, 0x1, !P0 ;  /* 0x00000001ff077807 */ /* 0x000fe40004000000 */
[----:B------:R-:W-:-:S03]  /*13e40*/  SEL R9, RZ, 0x1, !P1 ;  /* 0x00000001ff097807 */ /* 0x000fc60004800000 */
[----:B------:R-:W-:Y:S04]  /*13e50*/  STG.E.U8 desc[UR58][R2.64], R7 ;  /* 0x0000000702007986 */ /* 0x000fe8000c10113a */
[----:B------:R-:W-:Y:S01]  /*13e60*/  STG.E.U8 desc[UR58][R4.64], R9 ;  /* 0x0000000904007986 */ /* 0x000fe2000c10113a */
[----:B------:R-:W-:Y:S05]  /*13e70*/  EXIT ;  /* 0x000000000000794d */ /* 0x000fea0003800000 */
.L_x_4564:
        /* <DEDUP_REMOVED lines=38> */
.L_x_4599:
        /* <DEDUP_REMOVED lines=21> */
.L_x_4601:
        /* <DEDUP_REMOVED lines=24> */
.L_x_4602:
[----:B------:R-:W-:Y:S01]  /*143b0*/  ULDC.64 UR4, c[0x0][0x5e8] ;  /* 0x00017a0000047ab9 */ /* 0x000fe20000000a00 */
[----:B------:R-:W-:Y:S02]  /*143c0*/  LOP3.LUT P0, RZ, R17, 0xff, RZ, 0xc0, !PT ;  /* 0x000000ff11ff7812 */ /* 0x000fe4000780c0ff */
[----:B------:R-:W-:Y:S02]  /*143d0*/  IADD3 R18, P1, R18, UR4, RZ ;  /* 0x0000000412127c10 */ /* 0x000fe4000ff3e0ff */
[----:B0-----:R-:W-:Y:S02]  /*143e0*/  SEL R3, RZ, 0x1, !P0 ;  /* 0x00000001ff037807 */ /* 0x001fe40004000000 */
[----:B------:R-:W-:-:S05]  /*143f0*/  IADD3.X R19, RZ, UR5, RZ, P1, !PT ;  /* 0x00000005ff137c10 */ /* 0x000fca0008ffe4ff */
[----:B------:R-:W-:Y:S01]  /*14400*/  STG.E.U8 desc[UR58][R18.64], R3 ;  /* 0x0000000312007986 */ /* 0x000fe2000c10113a */
[----:B------:R-:W-:Y:S05]  /*14410*/  EXIT ;  /* 0x000000000000794d */ /* 0x000fea0003800000 */
.L_x_4600:
[----:B------:R-:W-:Y:S04]  /*14420*/  STG.E.U8 desc[UR58][R4.64], R19 ;  /* 0x0000001304007986 */ /* 0x000fe8000c10113a */
[----:B------:R-:W-:Y:S01]  /*14430*/  STG.E.U8 desc[UR58][R4.64+0x1], R17 ;  /* 0x0000011104007986 */ /* 0x000fe2000c10113a */
[----:B------:R-:W-:Y:S05]  /*14440*/  EXIT ;  /* 0x000000000000794d */ /* 0x000fea0003800000 */
.L_x_4598:
[----:B0-----:R-:W-:Y:S01]  /*14450*/  ISETP.NE.AND P3, PT, R3, RZ, PT ;  /* 0x000000ff0300720c */ /* 0x001fe20003f65270 */
[----:B------:R-:W-:Y:S01]  /*14460*/  ULDC.64 UR4, c[0x0][0x5e8] ;  /* 0x00017a0000047ab9 */ /* 0x000fe20000000a00 */
[----:B------:R-:W-:Y:S01]  /*14470*/  ULDC.U8 UR6, c[0x0][0x619] ;  /* 0x0001864000067ab9 */ /* 0x000fe20000000000 */
[----:B------:R-:W-:Y:S02]  /*14480*/  IADD3 R2, P1, R22, UR4, RZ ;  /* 0x0000000416027c10 */ /* 0x000fe4000ff3e0ff */
[----:B------:R-:W-:Y:S02]  /*14490*/  IADD3 R4, P2, R18, UR4, RZ ;  /* 0x0000000412047c10 */ /* 0x000fe4000ff5e0ff */
[----:B------:R-:W-:Y:S01]  /*144a0*/  ISETP.NE.AND P0, PT, RZ, UR6, PT ;  /* 0x00000006ff007c0c */ /* 0x000fe2000bf05270 */
[----:B------:R-:W-:Y:S01]  /*144b0*/  IMAD.X R3, RZ, RZ, UR5, P1 ;  /* 0x00000005ff037e24 */ /* 0x000fe200088e06ff */
        /* <DEDUP_REMOVED lines=21> */
.L_x_4603:
        /* <DEDUP_REMOVED lines=21> */
.L_x_4605:
        /* <DEDUP_REMOVED lines=24> */
.L_x_4606:
[----:B------:R-:W-:Y:S01]  /*148e0*/  ULDC.64 UR4, c[0x0][0x5e8] ;  /* 0x00017a0000047ab9 */ /* 0x000fe20000000a00 */
[----:B------:R-:W-:Y:S02]  /*148f0*/  LOP3.LUT P0, RZ, R16, 0xff, RZ, 0xc0, !PT ;  /* 0x000000ff10ff7812 */ /* 0x000fe4000780c0ff */
[----:B------:R-:W-:Y:S02]  /*14900*/  IADD3 R18, P1, R18, UR4, RZ ;  /* 0x0000000412127c10 */ /* 0x000fe4000ff3e0ff */
[----:B0-----:R-:W-:-:S03]  /*14910*/  SEL R3, RZ, 0x1, !P0 ;  /* 0x00000001ff037807 */ /* 0x001fc60004000000 */
[----:B------:R-:W-:-:S05]  /*14920*/  IMAD.X R19, RZ, RZ, UR5, P1 ;  /* 0x00000005ff137e24 */ /* 0x000fca00088e06ff */
[----:B------:R-:W-:Y:S01]  /*14930*/  STG.E.U8 desc[UR58][R18.64], R3 ;  /* 0x0000000312007986 */ /* 0x000fe2000c10113a */
[----:B------:R-:W-:Y:S05]  /*14940*/  EXIT ;  /* 0x000000000000794d */ /* 0x000fea0003800000 */
.L_x_4604:
[----:B------:R-:W-:Y:S02]  /*14950*/  LOP3.LUT P0, RZ, R19, 0xff, RZ, 0xc0, !PT ;  /* 0x000000ff13ff7812 */ /* 0x000fe4000780c0ff */
[----:B------:R-:W-:Y:S02]  /*14960*/  LOP3.LUT P1, RZ, R16, 0xff, RZ, 0xc0, !PT ;  /* 0x000000ff10ff7812 */ /* 0x000fe4000782c0ff */
[----:B------:R-:W-:Y:S02]  /*14970*/  SEL R7, RZ, 0x1, !P0 ;  /* 0x00000001ff077807 */ /* 0x000fe40004000000 */
[----:B------:R-:W-:-:S03]  /*14980*/  SEL R9, RZ, 0x1, !P1 ;  /* 0x00000001ff097807 */ /* 0x000fc60004800000 */
[----:B------:R-:W-:Y:S04]  /*14990*/  STG.E.U8 desc[UR58][R2.64], R7 ;  /* 0x0000000702007986 */ /* 0x000fe8000c10113a */
[----:B------:R-:W-:Y:S01]  /*149a0*/  STG.E.U8 desc[UR58][R4.64], R9 ;  /* 0x0000000904007986 */ /* 0x000fe2000c10113a */
[----:B------:R-:W-:Y:S05]  /*149b0*/  EXIT ;  /* 0x000000000000794d */ /* 0x000fea0003800000 */
.L_x_4607:
        /* <DEDUP_REMOVED lines=12> */
.L_x_7579:


//--------------------- .text._ZN2at6native13reduce_kernelILi128ELi4ENS0_8ReduceOpIN3c104HalfENS0_14func_wrapper_tIbZZZNS0_15and_kernel_cudaERNS_14TensorIteratorEENKUlvE_clEvENKUlvE8_clEvEUlbS4_E_EEjbLi4ELi4EEEEEvT1_ --------------------------
	.section	.text._ZN2at6native13reduce_kernelILi128ELi4ENS0_8ReduceOpIN3c104HalfENS0_14func_wrapper_tIbZZZNS0_15and_kernel_cudaERNS_14TensorIteratorEENKUlvE_clEvENKUlvE8_clEvEUlbS4_E_EEjbLi4ELi4EEEEEvT1_,"ax",@progbits
	.align	128
        .global         _ZN2at6native13reduce_kernelILi128ELi4ENS0_8ReduceOpIN3c104HalfENS0_14func_wrapper_tIbZZZNS0_15and_kernel_cudaERNS_14TensorIteratorEENKUlvE_clEvENKUlvE8_clEvEUlbS4_E_EEjbLi4ELi4EEEEEvT1_
        .type           _ZN2at6native13reduce_kernelILi128ELi4ENS0_8ReduceOpIN3c104HalfENS0_14func_wrapper_tIbZZZNS0_15and_kernel_cudaERNS_14TensorIteratorEENKUlvE_clEvENKUlvE8_clEvEUlbS4_E_EEjbLi4ELi4EEEEEvT1_,@function
        .size           _ZN2at6native13reduce_kernelILi128ELi4ENS0_8ReduceOpIN3c104HalfENS0_14func_wrapper_tIbZZZNS0_15and_kernel_cudaERNS_14TensorIteratorEENKUlvE_clEvENKUlvE8_clEvEUlbS4_E_EEjbLi4ELi4EEEEEvT1_,(.L_x_7580 - _ZN2at6native13reduce_kernelILi128ELi4ENS0_8ReduceOpIN3c104HalfENS0_14func_wrapper_tIbZZZNS0_15and_kernel_cudaERNS_14TensorIteratorEENKUlvE_clEvENKUlvE8_clEvEUlbS4_E_EEjbLi4ELi4EEEEEvT1_)
        .other          _ZN2at6native13reduce_kernelILi128ELi4ENS0_8ReduceOpIN3c104HalfENS0_14func_wrapper_tIbZZZNS0_15and_kernel_cudaERNS_14TensorIteratorEENKUlvE_clEvENKUlvE8_clEvEUlbS4_E_EEjbLi4ELi4EEEEEvT1_,@"STO_CUDA_ENTRY STV_DEFAULT"
_ZN2at6native13reduce_kernelILi128ELi4ENS0_8ReduceOpIN3c104HalfENS0_14func_wrapper_tIbZZZNS0_15and_kernel_cudaERNS_14TensorIteratorEENKUlvE_clEvENKUlvE8_clEvEUlbS4_E_EEjbLi4ELi4EEEEEvT1_:
.text._ZN2at6native13reduce_kernelILi128ELi4ENS0_8ReduceOpIN3c104HalfENS0_14func_wrapper_tIbZZZNS0_15and_kernel_cudaERNS_14TensorIteratorEENKUlvE_clEvENKUlvE8_clEvEUlbS4_E_EEjbLi4ELi4EEEEEvT1_:
        /* <DEDUP_REMOVED lines=293> */
.L_x_4608:
        /* <DEDUP_REMOVED lines=29> */
.L_x_4612:
        /* <DEDUP_REMOVED lines=25> */
.L_x_4618:
[----:B------:R-:W-:Y:S05]  /*15b0*/  BSYNC B2 ;  /* 0x0000000000027941 */ /* 0x000fea0003800000 */
.L_x_4617:
        /* <DEDUP_REMOVED lines=15> */
.L_x_4616:
[----:B------:R-:W-:Y:S05]  /*16b0*/  BSYNC B1 ;  /* 0x0000000000017941 */ /* 0x000fea0003800000 */
.L_x_4615:
[----:B------:R-:W0:Y:S01]  /*16c0*/  LDC R8, c[0x0][0x218] ;  /* 0x00008600ff087b82 */ /* 0x000e220000000800 */
[----:B------:R-:W-:-:S04]  /*16d0*/  IADD3 R5, P0, -R7, 0x4, RZ ;  /* 0x0000000407057810 */ /* 0x000fc80007f1e1ff */
[----:B------:R-:W-:Y:S01]  /*16e0*/  LEA R18, P1, R5, R18, 0x1 ;  /* 0x0000001205127211 */ /* 0x000fe200078208ff */
[----:B------:R-:W-:-:S05]  /*16f0*/  IMAD.X R4, RZ, RZ, -0x1, P0 ;  /* 0xffffffffff047424 */ /* 0x000fca00000e06ff */
[----:B------:R-:W-:Y:S02]  /*1700*/  LEA.HI.X R19, R5, R19, R4, 0x1, P1 ;  /* 0x0000001305137211 */ /* 0x000fe400008f0c04 */
[----:B0-----:R-:W-:-:S07]  /*1710*/  IADD3 R3, R7, -0x4, R8 ;  /* 0xfffffffc07037810 */ /* 0x001fce0007ffe008 */
.L_x_4614:
[----:B------:R-:W-:Y:S05]  /*1720*/  BSYNC B0 ;  /* 0x0000000000007941 */ /* 0x000fea0003800000 */
.L_x_4613:
        /* <DEDUP_REMOVED lines=13> */
.L_x_4621:
        /* <DEDUP_REMOVED lines=9> */
[----:B------:R-:W-:Y:S01]  /*1890*/  ISETP.GE.U32.AND P5, PT, R8, R3, PT ;  /* 0x000000030800720c */ /* 0x000fe20003fa6070 */
[--C-:B--2---:R-:W-:Y:S02]  /*18a0*/  @P1 HADD2.F32 R0, -RZ, R4.reuse.H0_H0 ;  /* 0x20000004ff001230 */ /* 0x104fe40000004100 */
[----:B------:R-:W-:Y:S02]  /*18b0*/  @P2 HADD2.F32 R6, -RZ, R4.H1_H1 ;  /* 0x30000004ff062230 */ /* 0x000fe40000004100 */
[--C-:B------:R-:W-:Y:S01]  /*18c0*/  @P3 HADD2.F32 R4, -RZ, R5.reuse.H1_H1 ;  /* 0x30000005ff043230 */ /* 0x100fe20000004100 */
[----:B------:R-:W-:Y:S01]  /*18d0*/  @P1 FSETP.NEU.FTZ.AND P6, PT, R0, RZ, PT ;  /* 0x000000ff0000120b */ /* 0x000fe20003fdd000 */
[----:B------:R-:W-:Y:S01]  /*18e0*/  @P0 HADD2.F32 R0, -RZ, R5.H0_H0 ;  /* 0x20000005ff000230 */ /* 0x000fe20000004100 */
[----:B------:R-:W-:Y:S02]  /*18f0*/  @P2 FSETP.NEU.FTZ.AND P4, PT, R6, RZ, PT ;  /* 0x000000ff0600220b */ /* 0x000fe40003f9d000 */
[----:B------:R-:W-:-:S02]  /*1900*/  @P1 SEL R5, RZ, 0x1, !P6 ;  /* 0x00000001ff051807 */ /* 0x000fc40007000000 */
[----:B------:R-:W-:Y:S02]  /*1910*/  @P3 FSETP.NEU.FTZ.AND P6, PT, R4, RZ, PT ;  /* 0x000000ff0400320b */ /* 0x000fe40003fdd000 */
[----:B------:R-:W-:Y:S02]  /*1920*/  PRMT R4, RZ, 0x5410, RZ ;  /* 0x00005410ff047816 */ /* 0x000fe400000000ff */
[----:B------:R-:W-:Y:S02]  /*1930*/  @P3 SEL R10, RZ, 0x1, !P6 ;  /* 0x00000001ff0a3807 */ /* 0x000fe40007000000 */
[----:B------:R-:W-:Y:S02]  /*1940*/  @P2 SEL R8, RZ, 0x1, !P4 ;  /* 0x00000001ff082807 */ /* 0x000fe40006000000 */
[----:B------:R-:W-:Y:S02]  /*1950*/  @P0 FSETP.NEU.FTZ.AND P4, PT, R0, RZ, PT ;  /* 0x000000ff0000020b */ /* 0x000fe40003f9d000 */
[----:B------:R-:W-:-:S02]  /*1960*/  @P3 PRMT R4, R10, 0x7610, R4 ;  /* 0x000076100a043816 */ /* 0x000fc40000000004 */
[----:B------:R-:W-:Y:S02]  /*1970*/  PRMT R6, RZ, 0x7610, R6 ;  /* 0x00007610ff067816 */ /* 0x000fe40000000006 */
[----:B------:R-:W-:Y:S02]  /*1980*/  @P0 SEL R9, RZ, 0x1, !P4 ;  /* 0x00000001ff090807 */ /* 0x000fe40006000000 */
[----:B------:R-:W-:Y:S02]  /*1990*/  PRMT R0, RZ, 0x7610, R0 ;  /* 0x00007610ff007816 */ /* 0x000fe40000000000 */
[----:B------:R-:W-:Y:S02]  /*19a0*/  @P2 PRMT R4, R4, 0x5410, R8 ;  /* 0x0000541004042816 */ /* 0x000fe40000000008 */
[----:B------:R-:W-:Y:S02]  /*19b0*/  @P0 PRMT R6, R9, 0x7610, R6 ;  /* 0x0000761009060816 */ /* 0x000fe40000000006 */
[----:B------:R-:W-:-:S02]  /*19c0*/  @P1 PRMT R0, R5, 0x7610, R0 ;  /* 0x0000761005001816 */ /* 0x000fc40000000000 */
[C---:B------:R-:W-:Y:S02]  /*19d0*/  PRMT R9, R4.reuse, 0x7610, R9 ;  /* 0x0000761004097816 */ /* 0x040fe40000000009 */
[----:B------:R-:W-:Y:S01]  /*19e0*/  PRMT R8, R4, 0x7632, R8 ;  /* 0x0000763204087816 */ /* 0x000fe20000000008 */
[----:B------:R-:W-:Y:S06]  /*19f0*/  @!P5 BRA `(.L_x_4621) ;  /* 0xfffffffc0080d947 */ /* 0x000fec000383ffff */
.L_x_4620:
[----:B------:R-:W-:Y:S05]  /*1a00*/  BSYNC B0 ;  /* 0x0000000000007941 */ /* 0x000fea0003800000 */
.L_x_4619:
        /* <DEDUP_REMOVED lines=12> */
.L_x_4623:
[----:B------:R-:W-:Y:S05]  /*1ad0*/  BSYNC B0 ;  /* 0x0000000000007941 */ /* 0x000fea0003800000 */
.L_x_4622:
        /* <DEDUP_REMOVED lines=16> */
.L_x_4625:
[----:B------:R-:W-:Y:S05]  /*1be0*/  BSYNC B0 ;  /* 0x0000000000007941 */ /* 0x000fea0003800000 */
.L_x_4624:
[----:B------:R-:W0:Y:S01]  /*1bf0*/  I2F.S8 R3, R4.B2 ;  /* 0x2000000400037306 */ /* 0x000e220000001400 */
[----:B------:R-:W-:Y:S02]  /*1c00*/  LOP3.LUT P1, RZ, R0, 0xff, RZ, 0xc0, !PT ;  /* 0x000000ff00ff7812 */ /* 0x000fe4000782c0ff */
[----:B------:R-:W-:Y:S02]  /*1c10*/  PRMT R0, RZ, 0x7610, R0 ;  /* 0x00007610ff007816 */ /* 0x000fe40000000000 */
[----:B------:R-:W-:Y:S02]  /*1c20*/  PRMT R24, RZ, 0x7610, R24 ;  /* 0x00007610ff187816 */ /* 0x000fe40000000018 */
[----:B------:R-:W-:Y:S01]  /*1c30*/  PRMT R18, RZ, 0x7610, R18 ;  /* 0x00007610ff127816 */ /* 0x000fe20000000012 */
        /* <DEDUP_REMOVED lines=11> */
[----:B------:R-:W-:Y:S02]  /*1cf0*/  @P1 FSETP.NEU.FTZ.AND P0, PT, R3, RZ, PT ;  /* 0x000000ff0300120b */ /* 0x000fe40003f1d000 */
[----:B------:R-:W-:Y:S02]  /*1d00*/  PRMT R3, RZ, 0x7610, R3 ;  /* 0x00007610ff037816 */ /* 0x000fe40000000003 */
[----:B------:R-:W-:-:S04]  /*1d10*/  @P1 SEL R0, RZ, 0x1, !P0 ;  /* 0x00000001ff001807 */ /* 0x000fc80004000000 */
[----:B------:R-:W-:-:S04]  /*1d20*/  PRMT R0, R0, 0x9910, RZ ;  /* 0x0000991000007816 */ /* 0x000fc800000000ff */
[----:B------:R-:W-:Y:S02]  /*1d30*/  ISETP.NE.AND P1, PT, R0, RZ, PT ;  /* 0x000000ff0000720c */ /* 0x000fe40003f25270 */
[----:B0-----:R-:W-:-:S11]  /*1d40*/  F2FP.F16.F32.PACK_AB R0, RZ, R4 ;  /* 0x00000004ff00723e */ /* 0x001fd600000000ff */
[----:B------:R-:W-:-:S05]  /*1d50*/  @P1 HADD2.F32 R0, -RZ, R0.H0_H0 ;  /* 0x20000000ff001230 */ /* 0x000fca0000004100 */
[----:B------:R-:W-:-:S04]  /*1d60*/  @P1 FSETP.NEU.FTZ.AND P0, PT, R0, RZ, PT ;  /* 0x000000ff0000120b */ /* 0x000fc80003f1d000 */
[----:B------:R-:W-:-:S04]  /*1d70*/  @P1 SEL R0, RZ, 0x1, !P0 ;  /* 0x00000001ff001807 */ /* 0x000fc80004000000 */
[----:B------:R-:W-:Y:S02]  /*1d80*/  @P1 PRMT R24, R0, 0x7610, R24 ;  /* 0x0000761000181816 */ /* 0x000fe40000000018 */
[----:B------:R-:W-:Y:S01]  /*1d90*/  PRMT R0, RZ, 0x7610, R0 ;  /* 0x00007610ff007816 */ /* 0x000fe20000000000 */
[----:B------:R-:W-:Y:S06]  /*1da0*/  BRA `(.L_x_4610) ;  /* 0x000000d800707947 */ /* 0x000fec0003800000 */
.L_x_4611:
        /* <DEDUP_REMOVED lines=20> */
[C-C-:B------:R-:W-:Y:S02]  /*1ef0*/  PRMT R11, R28.reuse, 0x5410, R28.reuse ;  /* 0x000054101c0b7816 */ /* 0x140fe4000000001c */
        /* <DEDUP_REMOVED lines=26> */
.L_x_4634:
        /* <DEDUP_REMOVED lines=295> */
.L_x_4630:
        /* <DEDUP_REMOVED lines=252> */
.L_x_4631:
        /* <DEDUP_REMOVED lines=241> */
.L_x_4632:
[----:B------:R-:W-:-:S04]  /*51e0*/  LOP3.LUT R5, R27, 0xfffffff8, RZ, 0xc0, !PT ;  /* 0xfffffff81b057812 */ /* 0x000fc800078ec0ff */
[----:B------:R-:W-:-:S05]  /*51f0*/  IADD3 R4, P1, R18, R5, RZ ;  /* 0x0000000512047210 */ /* 0x000fca0007f3e0ff */
[----:B------:R-:W-:-:S06]  /*5200*/  IMAD.X R5, RZ, RZ, R19, P1 ;  /* 0x000000ffff057224 */ /* 0x000fcc00008e0613 */
[----:B------:R-:W2:Y:S02]  /*5210*/  LDG.E.64 R4, desc[UR58][R4.64] ;  /* 0x0000003a04047981 */ /* 0x000ea4000c1e1b00 */
[----:B--2---:R-:W-:Y:S02]  /*5220*/  PRMT R44, R4, 0x7610, R4 ;  /* 0x00007610042c7816 */ /* 0x004fe40000000004 */
[----:B------:R-:W-:Y:S01]  /*5230*/  PRMT R45, R5, 0x7610, R5 ;  /* 0x00007610052d7816 */ /* 0x000fe20000000005 */
[----:B------:R-:W-:Y:S06]  /*5240*/  @!P0 BRA `(.L_x_4633) ;  /* 0x0000000c00a48947 */ /* 0x000fec0003800000 */
[----:B------:R-:W-:Y:S01]  /*5250*/  LEA R27, R30, R29, 0x1 ;  /* 0x0000001d1e1b7211 */ /* 0x000fe200078e08ff */
        /* <DEDUP_REMOVED lines=232> */
.L_x_4633:
        /* <DEDUP_REMOVED lines=9> */
[--C-:B------:R-:W-:Y:S01]  /*6170*/  @P3 HADD2.F32 R0, -RZ, R33.reuse.H0_H0 ;  /* 0x20000021ff003230 */ /* 0x100fe20000004100 */
[----:B------:R-:W-:Y:S01]  /*6180*/  LOP3.LUT P1, RZ, R3, 0xff, RZ, 0xc0, !PT ;  /* 0x000000ff03ff7812 */ /* 0x000fe2000782c0ff */
[----:B------:R-:W-:Y:S01]  /*6190*/  @P4 HADD2.F32 R3, -RZ, R33.H1_H1 ;  /* 0x30000021ff034230 */ /* 0x000fe20000004100 */
[----:B------:R-:W-:Y:S01]  /*61a0*/  PRMT R9, RZ, 0x7610, R9 ;  /* 0x00007610ff097816 */ /* 0x000fe20000000009 */
[----:B------:R-:W-:Y:S01]  /*61b0*/  IMAD.IADD R29, R29, 0x1, R30 ;  /* 0x000000011d1d7824 */ /* 0x000fe200078e021e */
[----:B------:R-:W-:Y:S01]  /*61c0*/  @P3 FSETP.NEU.FTZ.AND P2, PT, R0, RZ, PT ;  /* 0x000000ff0000320b */ /* 0x000fe20003f5d000 */
[----:B------:R-:W-:Y:S01]  /*61d0*/  IMAD.U32 R32, RZ, RZ, UR4 ;  /* 0x00000004ff207e24 */ /* 0x000fe2000f8e00ff */
[----:B------:R-:W-:Y:S01]  /*61e0*/  @P4 FSETP.NEU.FTZ.AND P6, PT, R3, RZ, PT ;  /* 0x000000ff0300420b */ /* 0x000fe20003fdd000 */
[----:B------:R-:W-:Y:S01]  /*61f0*/  @P5 HADD2.F32 R3, -RZ, R36.H0_H0 ;  /* 0x20000024ff035230 */ /* 0x000fe20000004100 */
[----:B------:R-:W-:-:S02]  /*6200*/  @P3 SEL R0, RZ, 0x1, !P2 ;  /* 0x00000001ff003807 */ /* 0x000fc40005000000 */
[----:B------:R-:W-:Y:S02]  /*6210*/  LOP3.LUT P2, RZ, R11, 0xff, RZ, 0xc0, !PT ;  /* 0x000000ff0bff7812 */ /* 0x000fe4000784c0ff */
[----:B------:R-:W-:Y:S02]  /*6220*/  @P3 PRMT R9, R0, 0x7610, R9 ;  /* 0x0000761000093816 */ /* 0x000fe40000000009 */
[----:B------:R-:W-:Y:S02]  /*6230*/  PRMT R10, R10, 0x5410, RZ ;  /* 0x000054100a0a7816 */ /* 0x000fe400000000ff */
[----:B------:R-:W-:Y:S02]  /*6240*/  @P4 SEL R0, RZ, 0x1, !P6 ;  /* 0x00000001ff004807 */ /* 0x000fe40007000000 */
[----:B------:R-:W-:Y:S01]  /*6250*/  @P5 FSETP.NEU.FTZ.AND P6, PT, R3, RZ, PT ;  /* 0x000000ff0300520b */ /* 0x000fe20003fdd000 */
[----:B------:R-:W-:Y:S01]  /*6260*/  @P1 HADD2.F32 R3, -RZ, R36.H1_H1 ;  /* 0x30000024ff031230 */ /* 0x000fe20000004100 */
[----:B------:R-:W-:-:S02]  /*6270*/  LOP3.LUT P3, RZ, R6, 0xff, RZ, 0xc0, !PT ;  /* 0x000000ff06ff7812 */ /* 0x000fc4000786c0ff */
[----:B------:R-:W-:Y:S02]  /*6280*/  @P4 PRMT R10, R10, 0x5410, R0 ;  /* 0x000054100a0a4816 */ /* 0x000fe40000000000 */
[----:B------:R-:W-:Y:S02]  /*6290*/  @P5 SEL R0, RZ, 0x1, !P6 ;  /* 0x00000001ff005807 */ /* 0x000fe40007000000 */
[----:B------:R-:W-:Y:S02]  /*62a0*/  PRMT R10, RZ, 0x7610, R10 ;  /* 0x00007610ff0a7816 */ /* 0x000fe4000000000a */
[----:B------:R-:W-:Y:S02]  /*62b0*/  LOP3.LUT P4, RZ, R12, 0xff, RZ, 0xc0, !PT ;  /* 0x000000ff0cff7812 */ /* 0x000fe4000788c0ff */
[----:B------:R-:W-:Y:S01]  /*62c0*/  @P1 FSETP.NEU.FTZ.AND P6, PT, R3, RZ, PT ;  /* 0x000000ff0300120b */ /* 0x000fe20003fdd000 */
[----:B------:R-:W-:Y:S01]  /*62d0*/  @P2 HADD2.F32 R3, -RZ, R42.H0_H0 ;  /* 0x2000002aff032230 */ /* 0x000fe20000004100 */
[----:B------:R-:W-:-:S02]  /*62e0*/  @P5 PRMT R10, R0, 0x7610, R10 ;  /* 0x00007610000a5816 */ /* 0x000fc4000000000a */
[----:B------:R-:W-:Y:S02]  /*62f0*/  PRMT R11, R11, 0x5410, RZ ;  /* 0x000054100b0b7816 */ /* 0x000fe400000000ff */
[----:B------:R-:W-:Y:S02]  /*6300*/  @P1 SEL R0, RZ, 0x1, !P6 ;  /* 0x00000001ff001807 */ /* 0x000fe40007000000 */
[----:B------:R-:W-:Y:S02]  /*6310*/  LOP3.LUT P5, RZ, R7, 0xff, RZ, 0xc0, !PT ;  /* 0x000000ff07ff7812 */ /* 0x000fe400078ac0ff */
[----:B------:R-:W-:Y:S01]  /*6320*/  @P2 FSETP.NEU.FTZ.AND P6, PT, R3, RZ, PT ;  /* 0x000000ff0300220b */ /* 0x000fe20003fdd000 */
[----:B------:R-:W-:Y:S01]  /*6330*/  @P3 HADD2.F32 R3, -RZ, R43.H0_H0 ;  /* 0x2000002bff033230 */ /* 0x000fe20000004100 */
[----:B------:R-:W-:Y:S01]  /*6340*/  @P1 PRMT R11, R11, 0x5410, R0 ;  /* 0x000054100b0b1816 */ /* 0x000fe20000000000 */
[----:B------:R-:W-:Y:S01]  /*6350*/  @P4 HADD2.F32 R6, -RZ, R42.H1_H1 ;  /* 0x3000002aff064230 */ /* 0x000fe20000004100 */
[----:B------:R-:W-:-:S02]  /*6360*/  LOP3.LUT P1, RZ, R13, 0xff, RZ, 0xc0, !PT ;  /* 0x000000ff0dff7812 */ /* 0x000fc4000782c0ff */
[----:B------:R-:W-:Y:S02]  /*6370*/  PRMT R11, RZ, 0x7610, R11 ;  /* 0x00007610ff0b7816 */ /* 0x000fe4000000000b */
[----:B------:R-:W-:Y:S02]  /*6380*/  @P2 SEL R0, RZ, 0x1, !P6 ;  /* 0x00000001ff002807 */ /* 0x000fe40007000000 */
[C---:B------:R-:W-:Y:S02]  /*6390*/  @P3 FSETP.NEU.FTZ.AND P6, PT, R3.reuse, RZ, PT ;  /* 0x000000ff0300320b */ /* 0x040fe40003fdd000 */
[----:B------:R-:W-:Y:S02]  /*63a0*/  @P2 PRMT R11, R0, 0x7610, R11 ;  /* 0x00007610000b2816 */ /* 0x000fe4000000000b */
[----:B------:R-:W-:Y:S02]  /*63b0*/  @P3 SEL R0, RZ, 0x1, !P6 ;  /* 0x00000001ff003807 */ /* 0x000fe40007000000 */
[----:B------:R-:W-:Y:S01]  /*63c0*/  LOP3.LUT P2, RZ, R8, 0xff, RZ, 0xc0, !PT ;  /* 0x000000ff08ff7812 */ /* 0x000fe2000784c0ff */
[----:B------:R-:W-:Y:S01]  /*63d0*/  @P1 HADD2.F32 R7, -RZ, R44.H0_H0 ;  /* 0x2000002cff071230 */ /* 0x000fe20000004100 */
[----:B------:R-:W-:-:S02]  /*63e0*/  PRMT R3, R3, 0x5410, RZ ;  /* 0x0000541003037816 */ /* 0x000fc400000000ff */
[----:B------:R-:W-:Y:S01]  /*63f0*/  @P4 FSETP.NEU.FTZ.AND P6, PT, R6, RZ, PT ;  /* 0x000000ff0600420b */ /* 0x000fe20003fdd000 */
[----:B------:R-:W-:Y:S01]  /*6400*/  @P5 HADD2.F32 R6, -RZ, R43.H1_H1 ;  /* 0x3000002bff065230 */ /* 0x000fe20000004100 */
[----:B------:R-:W-:Y:S02]  /*6410*/  @P3 PRMT R3, R3, 0x5410, R0 ;  /* 0x0000541003033816 */ /* 0x000fe40000000000 */
[----:B------:R-:W-:Y:S02]  /*6420*/  @P4 SEL R0, RZ, 0x1, !P6 ;  /* 0x00000001ff004807 */ /* 0x000fe40007000000 */
[----:B------:R-:W-:Y:S02]  /*6430*/  PRMT R12, RZ, 0x7610, R12 ;  /* 0x00007610ff0c7816 */ /* 0x000fe4000000000c */
[----:B------:R-:W-:Y:S02]  /*6440*/  @P5 FSETP.NEU.FTZ.AND P6, PT, R6, RZ, PT ;  /* 0x000000ff0600520b */ /* 0x000fe40003fdd000 */
[----:B------:R-:W-:-:S02]  /*6450*/  @P4 PRMT R12, R0, 0x7610, R12 ;  /* 0x00007610000c4816 */ /* 0x000fc4000000000c */
[----:B------:R-:W-:Y:S02]  /*6460*/  @P5 SEL R6, RZ, 0x1, !P6 ;  /* 0x00000001ff065807 */ /* 0x000fe40007000000 */
[----:B------:R-:W-:Y:S02]  /*6470*/  LOP3.LUT P3, RZ, R14, 0xff, RZ, 0xc0, !PT ;  /* 0x000000ff0eff7812 */ /* 0x000fe4000786c0ff */
[----:B------:R-:W-:Y:S02]  /*6480*/  PRMT R0, R0, 0x5410, RZ ;  /* 0x0000541000007816 */ /* 0x000fe400000000ff */
[----:B------:R-:W-:Y:S01]  /*6490*/  @P1 FSETP.NEU.FTZ.AND P6, PT, R7, RZ, PT ;  /* 0x000000ff0700120b */ /* 0x000fe20003fdd000 */
[----:B------:R-:W-:Y:S01]  /*64a0*/  @P2 HADD2.F32 R7, -RZ, R44.H1_H1 ;  /* 0x3000002cff072230 */ /* 0x000fe20000004100 */
[----:B------:R-:W-:Y:S02]  /*64b0*/  @P5 PRMT R0, R0, 0x5410, R6 ;  /* 0x0000541000005816 */ /* 0x000fe40000000006 */
[----:B------:R-:W-:-:S02]  /*64c0*/  LOP3.LUT P4, RZ, R20, 0xff, RZ, 0xc0, !PT ;  /* 0x000000ff14ff7812 */ /* 0x000fc4000788c0ff */
[----:B------:R-:W-:Y:S02]  /*64d0*/  PRMT R13, RZ, 0x7610, R13 ;  /* 0x00007610ff0d7816 */ /* 0x000fe4000000000d */
[----:B------:R-:W-:Y:S02]  /*64e0*/  @P1 SEL R6, RZ, 0x1, !P6 ;  /* 0x00000001ff061807 */ /* 0x000fe40007000000 */
[----:B------:R-:W-:Y:S01]  /*64f0*/  @P2 FSETP.NEU.FTZ.AND P6, PT, R7, RZ, PT ;  /* 0x000000ff0700220b */ /* 0x000fe20003fdd000 */
[--C-:B------:R-:W-:Y:S01]  /*6500*/  @P3 HADD2.F32 R7, -RZ, R45.reuse.H0_H0 ;  /* 0x2000002dff073230 */ /* 0x100fe20000004100 */
[----:B------:R-:W-:Y:S02]  /*6510*/  @P1 PRMT R13, R6, 0x7610, R13 ;  /* 0x00007610060d1816 */ /* 0x000fe4000000000d */
[----:B------:R-:W-:Y:S02]  /*6520*/  @P2 SEL R6, RZ, 0x1, !P6 ;  /* 0x00000001ff062807 */ /* 0x000fe40007000000 */
[----:B------:R-:W-:Y:S01]  /*6530*/  LOP3.LUT P5, RZ, R21, 0xff, RZ, 0xc0, !PT ;  /* 0x000000ff15ff7812 */ /* 0x000fe200078ac0ff */
[----:B------:R-:W-:Y:S01]  /*6540*/  @P4 HADD2.F32 R8, -RZ, R45.H1_H1 ;  /* 0x3000002dff084230 */ /* 0x000fe20000004100 */
[----:B------:R-:W-:-:S02]  /*6550*/  PRMT R6, R6, 0x5410, RZ ;  /* 0x0000541006067816 */ /* 0x000fc400000000ff */
[----:B------:R-:W-:Y:S02]  /*6560*/  LOP3.LUT P1, RZ, R24, 0xff, RZ, 0xc0, !PT ;  /* 0x000000ff18ff7812 */ /* 0x000fe4000782c0ff */
[----:B------:R-:W-:Y:S02]  /*6570*/  @P3 FSETP.NEU.FTZ.AND P6, PT, R7, RZ, PT ;  /* 0x000000ff0700320b */ /* 0x000fe40003fdd000 */
[----:B------:R-:W-:Y:S02]  /*6580*/  @P2 PRMT R6, R6, 0x5410, R6 ;  /* 0x0000541006062816 */ /* 0x000fe40000000006 */
[----:B------:R-:W-:Y:S02]  /*6590*/  LOP3.LUT P2, RZ, R15, 0xff, RZ, 0xc0, !PT ;  /* 0x000000ff0fff7812 */ /* 0x000fe4000784c0ff */
[----:B------:R-:W-:Y:S02]  /*65a0*/  PRMT R14, RZ, 0x7610, R14 ;  /* 0x00007610ff0e7816 */ /* 0x000fe4000000000e */
[----:B------:R-:W-:-:S02]  /*65b0*/  @P3 SEL R7, RZ, 0x1, !P6 ;  /* 0x00000001ff073807 */ /* 0x000fc40007000000 */
[----:B------:R-:W-:Y:S02]  /*65c0*/  @P4 FSETP.NEU.FTZ.AND P6, PT, R8, RZ, PT ;  /* 0x000000ff0800420b */ /* 0x000fe40003fdd000 */
[C---:B------:R-:W-:Y:S02]  /*65d0*/  @P3 PRMT R14, R7.reuse, 0x7610, R14 ;  /* 0x00007610070e3816 */ /* 0x040fe4000000000e */
[----:B------:R-:W-:Y:S02]  /*65e0*/  PRMT R7, R7, 0x5410, RZ ;  /* 0x0000541007077816 */ /* 0x000fe400000000ff */
[----:B------:R-:W-:Y:S02]  /*65f0*/  @P4 SEL R8, RZ, 0x1, !P6 ;  /* 0x00000001ff084807 */ /* 0x000fe40007000000 */
[----:B------:R-:W-:Y:S02]  /*6600*/  LOP3.LUT P3, RZ, R16, 0xff, RZ, 0xc0, !PT ;  /* 0x000000ff10ff7812 */ /* 0x000fe4000786c0ff */
[----:B------:R-:W-:-:S02]  /*6610*/  @P4 PRMT R7, R7, 0x5410, R8 ;  /* 0x0000541007074816 */ /* 0x000fc40000000008 */
[----:B------:R-:W-:Y:S02]  /*6620*/  PRMT R28, RZ, 0x7610, R28 ;  /* 0x00007610ff1c7816 */ /* 0x000fe4000000001c */
[----:B--2---:R-:W-:Y:S02]  /*6630*/  PRMT R37, R4, 0x7632, R37 ;  /* 0x0000763204257816 */ /* 0x004fe40000000025 */
[----:B------:R-:W-:-:S03]  /*6640*/  PRMT R38, R5, 0x7632, R38 ;  /* 0x0000763205267816 */ /* 0x000fc60000000026 */
[----:B------:R-:W-:Y:S01]  /*6650*/  @P5 HADD2.F32 R15, -RZ, R37.H0_H0 ;  /* 0x20000025ff0f5230 */ /* 0x000fe20000004100 */
[----:B------:R-:W-:Y:S01]  /*6660*/  PRMT R37, R37, 0x5410, R4 ;  /* 0x0000541025257816 */ /* 0x000fe20000000004 */
[----:B------:R-:W-:Y:S01]  /*6670*/  @P1 HADD2.F32 R4, -RZ, R38.H0_H0 ;  /* 0x20000026ff041230 */ /* 0x000fe20000004100 */
[----:B------:R-:W-:Y:S02]  /*6680*/  PRMT R38, R38, 0x5410, R5 ;  /* 0x0000541026267816 */ /* 0x000fe40000000005 */
[----:B------:R-:W-:Y:S01]  /*6690*/  @P5 FSETP.NEU.FTZ.AND P4, PT, R15, RZ, PT ;  /* 0x000000ff0f00520b */ /* 0x000fe20003f9d000 */
[----:B------:R-:W-:Y:S01]  /*66a0*/  @P2 HADD2.F32 R8, -RZ, R37.H1_H1 ;  /* 0x30000025ff082230 */ /* 0x000fe20000004100 */
[----:B------:R-:W-:Y:S01]  /*66b0*/  @P1 FSETP.NEU.FTZ.AND P6, PT, R4, RZ, PT ;  /* 0x000000ff0400120b */ /* 0x000fe20003fdd000 */
[----:B------:R-:W-:Y:S01]  /*66c0*/  IMAD R15, R30, 0x3, R29 ;  /* 0x000000031e0f7824 */ /* 0x000fe200078e021d */
[----:B------:R-:W-:Y:S01]  /*66d0*/  @P5 SEL R4, RZ, 0x1, !P4 ;  /* 0x00000001ff045807 */ /* 0x000fe20006000000 */
[----:B------:R-:W-:Y:S01]  /*66e0*/  @P3 HADD2.F32 R16, -RZ, R38.H1_H1 ;  /* 0x30000026ff103230 */ /* 0x000fe20000004100 */
[----:B------:R-:W-:-:S02]  /*66f0*/  @P2 FSETP.NEU.FTZ.AND P4, PT, R8, RZ, PT ;  /* 0x000000ff0800220b */ /* 0x000fc40003f9d000 */
[----:B------:R-:W-:Y:S02]  /*6700*/  @P1 SEL R5, RZ, 0x1, !P6 ;  /* 0x00000001ff051807 */ /* 0x000fe40007000000 */
[----:B------:R-:W-:Y:S02]  /*6710*/  @P2 SEL R8, RZ, 0x1, !P4 ;  /* 0x00000001ff082807 */ /* 0x000fe40006000000 */
[----:B------:R-:W-:Y:S02]  /*6720*/  ISETP.GE.U32.AND P6, PT, R15, R32, PT ;  /* 0x000000200f00720c */ /* 0x000fe40003fc6070 */
[----:B------:R-:W-:Y:S02]  /*6730*/  PRMT R8, R8, 0x5410, RZ ;  /* 0x0000541008087816 */ /* 0x000fe400000000ff */
[----:B------:R-:W-:Y:S02]  /*6740*/  @P3 FSETP.NEU.FTZ.AND P4, PT, R16, RZ, PT ;  /* 0x000000ff1000320b */ /* 0x000fe40003f9d000 */
[----:B------:R-:W-:-:S02]  /*6750*/  PRMT R15, RZ, 0x7610, R15 ;  /* 0x00007610ff0f7816 */ /* 0x000fc4000000000f */
[----:B------:R-:W-:Y:S02]  /*6760*/  @P5 PRMT R8, R8, 0x5410, R4 ;  /* 0x0000541008085816 */ /* 0x000fe40000000004 */
[----:B------:R-:W-:Y:S02]  /*6770*/  PRMT R16, RZ, 0x7610, R16 ;  /* 0x00007610ff107816 */ /* 0x000fe40000000010 */
[----:B------:R-:W-:Y:S02]  /*6780*/  @P3 SEL R20, RZ, 0x1, !P4 ;  /* 0x00000001ff143807 */ /* 0x000fe40006000000 */
[----:B------:R-:W-:Y:S02]  /*6790*/  @P2 PRMT R15, R8, 0x7610, R15 ;  /* 0x00007610080f2816 */ /* 0x000fe4000000000f */
[----:B------:R-:W-:Y:S02]  /*67a0*/  @P1 PRMT R28, R5, 0x7610, R28 ;  /* 0x00007610051c1816 */ /* 0x000fe4000000001c */
[----:B------:R-:W-:-:S02]  /*67b0*/  PRMT R8, R6, 0x7632, R8 ;  /* 0x0000763206087816 */ /* 0x000fc40000000008 */
[----:B------:R-:W-:Y:S02]  /*67c0*/  @P3 PRMT R16, R20, 0x7610, R16 ;  /* 0x0000761014103816 */ /* 0x000fe40000000010 */
        /* <DEDUP_REMOVED lines=8> */
.L_x_4629:
[----:B------:R-:W-:Y:S05]  /*6850*/  BSYNC B0 ;  /* 0x0000000000007941 */ /* 0x000fea0003800000 */
.L_x_4628:
        /* <DEDUP_REMOVED lines=287> */
.L_x_4637:
        /* <DEDUP_REMOVED lines=283> */
.L_x_4638:
[----:B0-----:R-:W-:-:S04]  /*8c00*/  LOP3.LUT R25, R39, 0xfffffff8, RZ, 0xc0, !PT ;  /* 0xfffffff827197812 */ /* 0x001fc800078ec0ff */
[----:B------:R-:W-:-:S05]  /*8c10*/  IADD3 R24, P2, R18, R25, RZ ;  /* 0x0000001912187210 */ /* 0x000fca0007f5e0ff */
[----:B------:R-:W-:-:S06]  /*8c20*/  IMAD.X R25, RZ, RZ, R19, P2 ;  /* 0x000000ffff197224 */ /* 0x000fcc00010e0613 */
        /* <DEDUP_REMOVED lines=280> */
.L_x_4639:
        /* <DEDUP_REMOVED lines=283> */
.L_x_4640:
[----:B------:R-:W-:-:S04]  /*af60*/  LOP3.LUT R21, R26, 0xfffffff8, RZ, 0xc0, !PT ;  /* 0xfffffff81a157812 */ /* 0x000fc800078ec0ff */
[----:B------:R-:W-:-:S05]  /*af70*/  IADD3 R18, P1, R18, R21, RZ ;  /* 0x0000001512127210 */ /* 0x000fca0007f3e0ff */
[----:B------:R-:W-:-:S06]  /*af80*/  IMAD.X R19, RZ, RZ, R19, P1 ;  /* 0x000000ffff137224 */ /* 0x000fcc00008e0613 */
[----:B------:R-:W2:Y:S02]  /*af90*/  LDG.E.64 R18, desc[UR58][R18.64] ;  /* 0x0000003a12127981 */ /* 0x000ea4000c1e1b00 */
[----:B--2---:R-:W-:Y:S02]  /*afa0*/  PRMT R37, R18, 0x5432, R18 ;  /* 0x0000543212257816 */ /* 0x004fe40000000012 */
[----:B------:R-:W-:-:S07]  /*afb0*/  PRMT R38, R19, 0x5432, R19 ;  /* 0x0000543213267816 */ /* 0x000fce0000000013 */
.L_x_4636:
[----:B------:R-:W-:Y:S05]  /*afc0*/  BSYNC B0 ;  /* 0x0000000000007941 */ /* 0x000fea0003800000 */
.L_x_4635:
        /* <DEDUP_REMOVED lines=10> */
[--C-:B------:R-:W-:Y:S02]  /*b070*/  @P1 HADD2.F32 R0, -RZ, R33.reuse.H0_H0 ;  /* 0x20000021ff001230 */ /* 0x100fe40000004100 */
[----:B------:R-:W-:Y:S02]  /*b080*/  @P2 HADD2.F32 R33, -RZ, R33.H1_H1 ;  /* 0x30000021ff212230 */ /* 0x000fe40000004100 */
[--C-:B------:R-:W-:Y:S01]  /*b090*/  @P0 HADD2.F32 R3, -RZ, R36.reuse.H0_H0 ;  /* 0x20000024ff030230 */ /* 0x100fe20000004100 */
[----:B------:R-:W-:Y:S01]  /*b0a0*/  @P1 FSETP.NEU.FTZ.AND P6, PT, R0, RZ, PT ;  /* 0x000000ff0000120b */ /* 0x000fe20003fdd000 */
[----:B------:R-:W-:Y:S01]  /*b0b0*/  @P3 HADD2.F32 R36, -RZ, R36.H1_H1 ;  /* 0x30000024ff243230 */ /* 0x000fe20000004100 */
[----:B------:R-:W-:Y:S02]  /*b0c0*/  @P2 FSETP.NEU.FTZ.AND P4, PT, R33, RZ, PT ;  /* 0x000000ff2100220b */ /* 0x000fe40003f9d000 */
[----:B------:R-:W-:-:S02]  /*b0d0*/  @P0 FSETP.NEU.FTZ.AND P5, PT, R3, RZ, PT ;  /* 0x000000ff0300020b */ /* 0x000fc40003fbd000 */
[----:B------:R-:W-:Y:S02]  /*b0e0*/  @P1 SEL R0, RZ, 0x1, !P6 ;  /* 0x00000001ff001807 */ /* 0x000fe40007000000 */
[----:B------:R-:W-:Y:S02]  /*b0f0*/  @P3 FSETP.NEU.FTZ.AND P6, PT, R36, RZ, PT ;  /* 0x000000ff2400320b */ /* 0x000fe40003fdd000 */
[----:B------:R-:W-:Y:S02]  /*b100*/  @P2 SEL R3, RZ, 0x1, !P4 ;  /* 0x00000001ff032807 */ /* 0x000fe40006000000 */
[----:B------:R-:W-:Y:S02]  /*b110*/  ISETP.GE.U32.AND P4, PT, R29, R32, PT ;  /* 0x000000201d00720c */ /* 0x000fe40003f86070 */
[----:B------:R-:W-:Y:S02]  /*b120*/  @P3 SEL R20, RZ, 0x1, !P6 ;  /* 0x00000001ff143807 */ /* 0x000fe40007000000 */
[----:B------:R-:W-:-:S02]  /*b130*/  @P0 SEL R19, RZ, 0x1, !P5 ;  /* 0x00000001ff130807 */ /* 0x000fc40006800000 */
[----:B------:R-:W-:Y:S02]  /*b140*/  @P3 PRMT R18, R18, 0x5410, R20 ;  /* 0x0000541012123816 */ /* 0x000fe40000000014 */
        /* <DEDUP_REMOVED lines=11> */
[----:B------:R-:W-:Y:S02]  /*b200*/  PRMT R4, R4, 0x5410, RZ ;  /* 0x0000541004047816 */ /* 0x000fe400000000ff */
[----:B------:R-:W-:-:S02]  /*b210*/  PRMT R11, RZ, 0x7610, R11 ;  /* 0x00007610ff0b7816 */ /* 0x000fc4000000000b */
[----:B------:R-:W-:Y:S01]  /*b220*/  PRMT R5, R5, 0x5410, RZ ;  /* 0x0000541005057816 */ /* 0x000fe200000000ff */
[----:B------:R-:W-:Y:S01]  /*b230*/  @P3 HADD2.F32 R0, -RZ, R42.H0_H0 ;  /* 0x2000002aff003230 */ /* 0x000fe20000004100 */
[----:B------:R-:W-:-:S04]  /*b240*/  PRMT R12, RZ, 0x7610, R12 ;  /* 0x00007610ff0c7816 */ /* 0x000fc8000000000c */
[----:B------:R-:W-:Y:S01]  /*b250*/  @P3 FSETP.NEU.FTZ.AND P4, PT, R0, RZ, PT ;  /* 0x000000ff0000320b */ /* 0x000fe20003f9d000 */
[--C-:B------:R-:W-:Y:S02]  /*b260*/  @P2 HADD2.F32 R0, -RZ, R43.reuse.H0_H0 ;  /* 0x2000002bff002230 */ /* 0x100fe40000004100 */
[----:B------:R-:W-:Y:S01]  /*b270*/  @P0 HADD2.F32 R43, -RZ, R43.H1_H1 ;  /* 0x3000002bff2b0230 */ /* 0x000fe20000004100 */
[----:B------:R-:W-:Y:S01]  /*b280*/  @P3 SEL R3, RZ, 0x1, !P4 ;  /* 0x00000001ff033807 */ /* 0x000fe20006000000 */
[----:B------:R-:W-:Y:S01]  /*b290*/  @P1 HADD2.F32 R42, -RZ, R42.H1_H1 ;  /* 0x3000002aff2a1230 */ /* 0x000fe20000004100 */
[----:B------:R-:W-:Y:S02]  /*b2a0*/  @P2 FSETP.NEU.FTZ.AND P4, PT, R0, RZ, PT ;  /* 0x000000ff0000220b */ /* 0x000fe40003f9d000 */
[----:B------:R-:W-:Y:S02]  /*b2b0*/  @P0 FSETP.NEU.FTZ.AND P6, PT, R43, RZ, PT ;  /* 0x000000ff2b00020b */ /* 0x000fe40003fdd000 */
[----:B------:R-:W-:-:S02]  /*b2c0*/  @P2 SEL R0, RZ, 0x1, !P4 ;  /* 0x00000001ff002807 */ /* 0x000fc40006000000 */
[----:B------:R-:W-:Y:S02]  /*b2d0*/  @P1 FSETP.NEU.FTZ.AND P5, PT, R42, RZ, PT ;  /* 0x000000ff2a00120b */ /* 0x000fe40003fbd000 */
[----:B------:R-:W-:Y:S02]  /*b2e0*/  @P2 PRMT R4, R4, 0x5410, R0 ;  /* 0x0000541004042816 */ /* 0x000fe40000000000 */
[----:B------:R-:W-:Y:S02]  /*b2f0*/  ISETP.GE.U32.AND P2, PT, R29, R32, PT ;  /* 0x000000201d00720c */ /* 0x000fe40003f46070 */
[----:B------:R-:W-:Y:S02]  /*b300*/  @P0 SEL R19, RZ, 0x1, !P6 ;  /* 0x00000001ff130807 */ /* 0x000fe40007000000 */
[----:B------:R-:W-:Y:S02]  /*b310*/  @P3 PRMT R11, R3, 0x7610, R11 ;  /* 0x00007610030b3816 */ /* 0x000fe4000000000b */
[----:B------:R-:W-:-:S02]  /*b320*/  @P1 SEL R3, RZ, 0x1, !P5 ;  /* 0x00000001ff031807 */ /* 0x000fc40006800000 */
[----:B------:R-:W-:Y:S02]  /*b330*/  @P0 PRMT R5, R5, 0x5410, R19 ;  /* 0x0000541005050816 */ /* 0x000fe40000000013 */
[----:B------:R-:W-:Y:S02]  /*b340*/  @P1 PRMT R12, R3, 0x7610, R12 ;  /* 0x00007610030c1816 */ /* 0x000fe4000000000c */
[C---:B------:R-:W-:Y:S02]  /*b350*/  PRMT R3, R18.reuse, 0x7632, R3 ;  /* 0x0000763212037816 */ /* 0x040fe40000000003 */
[----:B------:R-:W-:Y:S02]  /*b360*/  PRMT R0, R18, 0x7610, R0 ;  /* 0x0000761012007816 */ /* 0x000fe40000000000 */
[----:B------:R-:W-:Y:S02]  /*b370*/  PRMT R5, R5, 0x7632, R5 ;  /* 0x0000763205057816 */ /* 0x000fe40000000005 */
        /* <DEDUP_REMOVED lines=8> */
[----:B------:R-:W-:-:S02]  /*b400*/  PRMT R13, RZ, 0x7610, R13 ;  /* 0x00007610ff0d7816 */ /* 0x000fc4000000000d */
[----:B------:R-:W-:Y:S01]  /*b410*/  PRMT R14, RZ, 0x7610, R14 ;  /* 0x00007610ff0e7816 */ /* 0x000fe2000000000e */
[--C-:B------:R-:W-:Y:S01]  /*b420*/  @P3 HADD2.F32 R0, -RZ, R44.reuse.H0_H0 ;  /* 0x2000002cff003230 */ /* 0x100fe20000004100 */
[----:B------:R-:W-:Y:S01]  /*b430*/  PRMT R5, R5, 0x7632, R5 ;  /* 0x0000763205057816 */ /* 0x000fe20000000005 */
[----:B------:R-:W-:Y:S01]  /*b440*/  @P2 HADD2.F32 R44, -RZ, R44.H1_H1 ;  /* 0x3000002cff2c2230 */ /* 0x000fe20000004100 */
[----:B------:R-:W-:Y:S02]  /*b450*/  PRMT R4, R4, 0x7632, R4 ;  /* 0x0000763204047816 */ /* 0x000fe40000000004 */
[----:B------:R-:W-:Y:S01]  /*b460*/  @P3 FSETP.NEU.FTZ.AND P6, PT, R0, RZ, PT ;  /* 0x000000ff0000320b */ /* 0x000fe20003fdd000 */
[--C-:B------:R-:W-:Y:S01]  /*b470*/  @P1 HADD2.F32 R0, -RZ, R45.reuse.H0_H0 ;  /* 0x2000002dff001230 */ /* 0x100fe20000004100 */
[----:B------:R-:W-:Y:S01]  /*b480*/  @P2 FSETP.NEU.FTZ.AND P4, PT, R44, RZ, PT ;  /* 0x000000ff2c00220b */ /* 0x000fe20003f9d000 */
[----:B------:R-:W-:Y:S01]  /*b490*/  @P0 HADD2.F32 R45, -RZ, R45.H1_H1 ;  /* 0x3000002dff2d0230 */ /* 0x000fe20000004100 */
[----:B------:R-:W-:-:S02]  /*b4a0*/  @P3 SEL R3, RZ, 0x1, !P6 ;  /* 0x00000001ff033807 */ /* 0x000fc40007000000 */
[----:B------:R-:W-:Y:S02]  /*b4b0*/  @P1 FSETP.NEU.FTZ.AND P6, PT, R0, RZ, PT ;  /* 0x000000ff0000120b */ /* 0x000fe40003fdd000 */
[----:B------:R-:W-:Y:S02]  /*b4c0*/  @P2 SEL R0, RZ, 0x1, !P4 ;  /* 0x00000001ff002807 */ /* 0x000fe40006000000 */
[----:B------:R-:W-:Y:S02]  /*b4d0*/  @P0 FSETP.NEU.FTZ.AND P4, PT, R45, RZ, PT ;  /* 0x000000ff2d00020b */ /* 0x000fe40003f9d000 */
[----:B------:R-:W-:Y:S02]  /*b4e0*/  PRMT R3, R3, 0x5410, RZ ;  /* 0x0000541003037816 */ /* 0x000fe400000000ff */
[----:B------:R-:W-:Y:S02]  /*b4f0*/  PRMT R0, R0, 0x5410, RZ ;  /* 0x0000541000007816 */ /* 0x000fe400000000ff */
[----:B------:R-:W-:-:S02]  /*b500*/  @P0 SEL R7, RZ, 0x1, !P4 ;  /* 0x00000001ff070807 */ /* 0x000fc40006000000 */
[C---:B------:R-:W-:Y:S02]  /*b510*/  @P3 PRMT R13, R3.reuse, 0x7610, R13 ;  /* 0x00007610030d3816 */ /* 0x040fe4000000000d */
[----:B------:R-:W-:Y:S02]  /*b520*/  @P2 PRMT R3, R3, 0x5410, R0 ;  /* 0x0000541003032816 */ /* 0x000fe40000000000 */
[----:B------:R-:W-:Y:S02]  /*b530*/  @P0 PRMT R0, R0, 0x5410, R7 ;  /* 0x0000541000000816 */ /* 0x000fe40000000007 */
[----:B------:R-:W-:Y:S02]  /*b540*/  @P1 SEL R6, RZ, 0x1, !P6 ;  /* 0x00000001ff061807 */ /* 0x000fe40007000000 */
[C---:B------:R-:W-:Y:S02]  /*b550*/  PRMT R3, R18.reuse, 0x7632, R3 ;  /* 0x0000763212037816 */ /* 0x040fe40000000003 */
[----:B------:R-:W-:-:S02]  /*b560*/  PRMT R0, R18, 0x7610, R0 ;  /* 0x0000761012007816 */ /* 0x000fc40000000000 */
[----:B------:R-:W-:Y:S02]  /*b570*/  @P1 PRMT R14, R6, 0x7610, R14 ;  /* 0x00007610060e1816 */ /* 0x000fe4000000000e */
[----:B------:R-:W-:Y:S02]  /*b580*/  PRMT R7, R0, 0x7632, R7 ;  /* 0x0000763200077816 */ /* 0x000fe40000000007 */
[----:B------:R-:W-:Y:S01]  /*b590*/  PRMT R6, R3, 0x7632, R6 ;  /* 0x0000763203067816 */ /* 0x000fe20000000006 */
[----:B------:R-:W-:Y:S06]  /*b5a0*/  @P5 BRA `(.L_x_4642) ;  /* 0x0000000000945947 */ /* 0x000fec0003800000 */
[----:B------:R-:W-:Y:S02]  /*b5b0*/  LOP3.LUT P0, RZ, R28, 0xff, RZ, 0xc0, !PT ;  /* 0x000000ff1cff7812 */ /* 0x000fe4000780c0ff */
[----:B------:R-:W-:Y:S02]  /*b5c0*/  LOP3.LUT P6, RZ, R8, 0xff, RZ, 0xc0, !PT ;  /* 0x000000ff08ff7812 */ /* 0x000fe400078cc0ff */
[----:B------:R-:W-:Y:S02]  /*b5d0*/  LOP3.LUT P2, RZ, R16, 0xff, RZ, 0xc0, !PT ;  /* 0x000000ff10ff7812 */ /* 0x000fe4000784c0ff */
[----:B------:R-:W-:Y:S02]  /*b5e0*/  LOP3.LUT P1, RZ, R15, 0xff, RZ, 0xc0, !PT ;  /* 0x000000ff0fff7812 */ /* 0x000fe4000782c0ff */
[----:B------:R-:W-:Y:S02]  /*b5f0*/  PRMT R7, R0, 0x7632, R7 ;  /* 0x0000763200077816 */ /* 0x000fe40000000007 */
[----:B------:R-:W-:-:S02]  /*b600*/  PRMT R6, R3, 0x7632, R6 ;  /* 0x0000763203067816 */ /* 0x000fc40000000006 */
[----:B------:R-:W-:Y:S02]  /*b610*/  PRMT R3, R18, 0x7632, R3 ;  /* 0x0000763212037816 */ /* 0x000fe40000000003 */
[----:B------:R-:W-:Y:S01]  /*b620*/  @P0 PRMT R7, R0, 0x7632, R7 ;  /* 0x0000763200070816 */ /* 0x000fe20000000007 */
[--C-:B------:R-:W-:Y:S01]  /*b630*/  @P6 HADD2.F32 R0, -RZ, R37.reuse.H0_H0 ;  /* 0x20000025ff006230 */ /* 0x100fe20000004100 */
[----:B------:R-:W-:Y:S01]  /*b640*/  PRMT R19, RZ, 0x7610, R19 ;  /* 0x00007610ff137816 */ /* 0x000fe20000000013 */
[--C-:B------:R-:W-:Y:S01]  /*b650*/  @P2 HADD2.F32 R8, -RZ, R38.reuse.H1_H1 ;  /* 0x30000026ff082230 */ /* 0x100fe20000004100 */
[----:B------:R-:W-:Y:S01]  /*b660*/  @P0 PRMT R6, R3, 0x7632, R6 ;  /* 0x0000763203060816 */ /* 0x000fe20000000006 */
[----:B------:R-:W-:Y:S01]  /*b670*/  @P1 HADD2.F32 R37, -RZ, R37.H1_H1 ;  /* 0x30000025ff251230 */ /* 0x000fe20000004100 */
[----:B------:R-:W-:Y:S01]  /*b680*/  @P6 FSETP.NEU.FTZ.AND P5, PT, R0, RZ, PT ;  /* 0x000000ff0000620b */ /* 0x000fe20003fbd000 */
[----:B------:R-:W-:Y:S01]  /*b690*/  @P0 HADD2.F32 R38, -RZ, R38.H0_H0 ;  /* 0x20000026ff260230 */ /* 0x000fe20000004100 */
[----:B------:R-:W-:-:S02]  /*b6a0*/  PRMT R0, R18, 0x7610, R0 ;  /* 0x0000761012007816 */ /* 0x000fc40000000000 */
[----:B------:R-:W-:Y:S02]  /*b6b0*/  @P6 SEL R19, RZ, 0x1, !P5 ;  /* 0x00000001ff136807 */ /* 0x000fe40006800000 */
[----:B------:R-:W-:Y:S02]  /*b6c0*/  @P1 FSETP.NEU.FTZ.AND P3, PT, R37, RZ, PT ;  /* 0x000000ff2500120b */ /* 0x000fe40003f7d000 */
[----:B------:R-:W-:Y:S02]  /*b6d0*/  @P2 FSETP.NEU.FTZ.AND P4, PT, R8, RZ, PT ;  /* 0x000000ff0800220b */ /* 0x000fe40003f9d000 */
[----:B------:R-:W-:Y:S02]  /*b6e0*/  @P0 FSETP.NEU.FTZ.AND P5, PT, R38, RZ, PT ;  /* 0x000000ff2600020b */ /* 0x000fe40003fbd000 */
[C---:B------:R-:W-:Y:S02]  /*b6f0*/  @P0 PRMT R3, R18.reuse, 0x7632, R3 ;  /* 0x0000763212030816 */ /* 0x040fe40000000003 */
[----:B------:R-:W-:-:S02]  /*b700*/  @P0 PRMT R0, R18, 0x7610, R0 ;  /* 0x0000761012000816 */ /* 0x000fc40000000000 */
[----:B------:R-:W-:Y:S02]  /*b710*/  PRMT R5, R5, 0x7632, R5 ;  /* 0x0000763205057816 */ /* 0x000fe40000000005 */
[----:B------:R-:W-:Y:S02]  /*b720*/  PRMT R4, R4, 0x7632, R4 ;  /* 0x0000763204047816 */ /* 0x000fe40000000004 */
[----:B------:R-:W-:Y:S02]  /*b730*/  PRMT R15, RZ, 0x7610, R15 ;  /* 0x00007610ff0f7816 */ /* 0x000fe4000000000f */
[----:B------:R-:W-:Y:S02]  /*b740*/  PRMT R16, RZ, 0x7610, R16 ;  /* 0x00007610ff107816 */ /* 0x000fe40000000010 */
[----:B------:R-:W-:Y:S02]  /*b750*/  PRMT R28, RZ, 0x7610, R28 ;  /* 0x00007610ff1c7816 */ /* 0x000fe4000000001c */
[----:B------:R-:W-:-:S02]  /*b760*/  @P1 SEL R18, RZ, 0x1, !P3 ;  /* 0x00000001ff121807 */ /* 0x000fc40005800000 */
[----:B------:R-:W-:Y:S02]  /*b770*/  @P2 SEL R20, RZ, 0x1, !P4 ;  /* 0x00000001ff142807 */ /* 0x000fe40006000000 */
[----:B------:R-:W-:Y:S02]  /*b780*/  @P0 SEL R21, RZ, 0x1, !P5 ;  /* 0x00000001ff150807 */ /* 0x000fe40006800000 */
[----:B------:R-:W-:Y:S02]  /*b790*/  PRMT R8, R19, 0x7610, R8 ;  /* 0x0000761013087816 */ /* 0x000fe40000000008 */
[----:B------:R-:W-:Y:S02]  /*b7a0*/  @P0 PRMT R5, R5, 0x7632, R5 ;  /* 0x0000763205050816 */ /* 0x000fe40000000005 */
[----:B------:R-:W-:Y:S02]  /*b7b0*/  @P0 PRMT R4, R4, 0x7632, R4 ;  /* 0x0000763204040816 */ /* 0x000fe40000000004 */
[----:B------:R-:W-:-:S02]  /*b7c0*/  @P1 PRMT R15, R18, 0x7610, R15 ;  /* 0x00007610120f1816 */ /* 0x000fc4000000000f */
[----:B------:R-:W-:Y:S02]  /*b7d0*/  @P2 PRMT R16, R20, 0x7610, R16 ;  /* 0x0000761014102816 */ /* 0x000fe40000000010 */
[----:B------:R-:W-:Y:S02]  /*b7e0*/  @P0 PRMT R28, R21, 0x7610, R28 ;  /* 0x00007610151c0816 */ /* 0x000fe4000000001c */
[----:B------:R-:W-:-:S07]  /*b7f0*/  @P0 PRMT R8, R19, 0x7610, R8 ;  /* 0x0000761013080816 */ /* 0x000fce0000000008 */
.L_x_4642:
[----:B------:R-:W-:Y:S05]  /*b800*/  BSYNC B0 ;  /* 0x0000000000007941 */ /* 0x000fea0003800000 */
.L_x_4641:
[----:B------:R-:W1:Y:S01]  /*b810*/  I2F.S8 R4, R4 ;  /* 0x0000000400047306 */ /* 0x000e620000001400 */
[----:B------:R-:W-:Y:S02]  /*b820*/  LOP3.LUT P1, RZ, R0, 0xff, RZ, 0xc0, !PT ;  /* 0x000000ff00ff7812 */ /* 0x000fe4000782c0ff */
[----:B------:R-:W-:Y:S02]  /*b830*/  LOP3.LUT P2, RZ, R10, 0xff, RZ, 0xc0, !PT ;  /* 0x000000ff0aff7812 */ /* 0x000fe4000784c0ff */
[----:B------:R-:W-:Y:S02]  /*b840*/  LOP3.LUT P6, RZ, R9, 0xff, RZ, 0xc0, !PT ;  /* 0x000000ff09ff7812 */ /* 0x000fe400078cc0ff */
[----:B------:R-:W-:Y:S01]  /*b850*/  LOP3.LUT P0, RZ, R3, 0xff, RZ, 0xc0, !PT ;  /* 0x000000ff03ff7812 */ /* 0x000fe2000780c0ff */
[----:B------:R-:W2:Y:S01]  /*b860*/  I2F.S8 R12, R12 ;  /* 0x0000000c000c7306 */ /* 0x000ea20000001400 */
[----:B------:R-:W-:Y:S02]  /*b870*/  PRMT R24, RZ, 0x7610, R24 ;  /* 0x00007610ff187816 */ /* 0x000fe40000000018 */
[----:B------:R-:W-:-:S02]  /*b880*/  PRMT R18, RZ, 0x7610, R18 ;  /* 0x00007610ff127816 */ /* 0x000fc40000000012 */
[----:B-1----:R-:W-:-:S03]  /*b890*/  F2FP.F16.F32.PACK_AB R3, RZ, R4 ;  /* 0x00000004ff03723e */ /* 0x002fc600000000ff */
[----:B------:R-:W1:Y:S02]  /*b8a0*/  I2F.S8 R11, R11 ;  /* 0x0000000b000b7306 */ /* 0x000e640000001400 */
[----:B------:R-:W-:Y:S01]  /*b8b0*/  @P1 HADD2.F32 R3, -RZ, R3.H0_H0 ;  /* 0x20000003ff031230 */ /* 0x000fe20000004100 */
[----:B--2---:R-:W-:-:S05]  /*b8c0*/  F2FP.F16.F32.PACK_AB R9, RZ, R12 ;  /* 0x0000000cff09723e */ /* 0x004fca00000000ff */
[----:B------:R-:W2:Y:S01]  /*b8d0*/  I2F.S8 R5, R5 ;  /* 0x0000000500057306 */ /* 0x000ea20000001400 */
[----:B------:R-:W-:Y:S02]  /*b8e0*/  @P1 FSETP.NEU.FTZ.AND P3, PT, R3, RZ, PT ;  /* 0x000000ff0300120b */ /* 0x000fe40003f7d000 */
[----:B------:R-:W-:Y:S01]  /*b8f0*/  PRMT R3, RZ, 0x7610, R3 ;  /* 0x00007610ff037816 */ /* 0x000fe20000000003 */
[----:B------:R-:W-:Y:S01]  /*b900*/  @P2 HADD2.F32 R4, -RZ, R9.H0_H0 ;  /* 0x20000009ff042230 */ /* 0x000fe20000004100 */
[----:B-1----:R-:W-:-:S03]  /*b910*/  F2FP.F16.F32.PACK_AB R0, RZ, R11 ;  /* 0x0000000bff00723e */ /* 0x002fc600000000ff */
[----:B------:R-:W1:Y:S01]  /*b920*/  I2F.S8 R13, R13 ;  /* 0x0000000d000d7306 */ /* 0x000e620000001400 */
[----:B------:R-:W-:Y:S02]  /*b930*/  @P2 FSETP.NEU.FTZ.AND P4, PT, R4, RZ, PT ;  /* 0x000000ff0400220b */ /* 0x000fe40003f9d000 */
[----:B------:R-:W-:Y:S01]  /*b940*/  PRMT R4, RZ, 0x7610, R4 ;  /* 0x00007610ff047816 */ /* 0x000fe20000000004 */
[----:B------:R-:W-:Y:S01]  /*b950*/  @P6 HADD2.F32 R0, -RZ, R0.H0_H0 ;  /* 0x20000000ff006230 */ /* 0x000fe20000004100 */
[----:B------:R-:W-:Y:S02]  /*b960*/  @P2 SEL R4, RZ, 0x1, !P4 ;  /* 0x00000001ff042807 */ /* 0x000fe40006000000 */
[----:B--2---:R-:W-:Y:S01]  /*b970*/  F2FP.F16.F32.PACK_AB R9, RZ, R5 ;  /* 0x00000005ff09723e */ /* 0x004fe200000000ff */
[----:B------:R-:W2:Y:S01]  /*b980*/  I2F.S8 R6, R6 ;  /* 0x0000000600067306 */ /* 0x000ea20000001400 */
[----:B------:R-:W-:Y:S02]  /*b990*/  @P6 FSETP.NEU.FTZ.AND P5, PT, R0, RZ, PT ;  /* 0x000000ff0000620b */ /* 0x000fe40003fbd000 */
[----:B------:R-:W-:Y:S01]  /*b9a0*/  PRMT R0, RZ, 0x7610, R0 ;  /* 0x00007610ff007816 */ /* 0x000fe20000000000 */
[----:B------:R-:W-:Y:S01]  /*b9b0*/  @P0 HADD2.F32 R5, -RZ, R9.H0_H0 ;  /* 0x20000009ff050230 */ /* 0x000fe20000004100 */
[----:B------:R-:W-:-:S02]  /*b9c0*/  @P1 SEL R0, RZ, 0x1, !P3 ;  /* 0x00000001ff001807 */ /* 0x000fc40005800000 */
[----:B------:R-:W-:Y:S01]  /*b9d0*/  @P6 SEL R3, RZ, 0x1, !P5 ;  /* 0x00000001ff036807 */ /* 0x000fe20006800000 */
[----:B------:R-:W3:Y:S01]  /*b9e0*/  I2F.S8 R14, R14 ;  /* 0x0000000e000e7306 */ /* 0x000ee20000001400 */
[----:B------:R-:W-:Y:S02]  /*b9f0*/  @P0 FSETP.NEU.FTZ.AND P5, PT, R5, RZ, PT ;  /* 0x000000ff0500020b */ /* 0x000fe40003fbd000 */
[----:B------:R-:W-:Y:S02]  /*ba00*/  PRMT R5, R0, 0x9910, RZ ;  /* 0x0000991000057816 */ /* 0x000fe400000000ff */
[----:B------:R-:W-:Y:S02]  /*ba10*/  PRMT R9, R4, 0x9910, RZ ;  /* 0x0000991004097816 */ /* 0x000fe400000000ff */
[----:B------:R-:W-:Y:S01]  /*ba20*/  PRMT R3, R3, 0x9910, RZ ;  /* 0x0000991003037816 */ /* 0x000fe200000000ff */
[----:B------:R-:W-:Y:S01]  /*ba30*/  IMAD.MOV.U32 R4, RZ, RZ, R5 ;  /* 0x000000ffff047224 */ /* 0x000fe200078e0005 */
[----:B------:R-:W-:Y:S01]  /*ba40*/  PRMT R0, RZ, 0x7610, R0 ;  /* 0x00007610ff007816 */ /* 0x000fe20000000000 */
[----:B------:R-:W-:Y:S01]  /*ba50*/  IMAD.MOV.U32 R5, RZ, RZ, R9 ;  /* 0x000000ffff057224 */ /* 0x000fe200078e0009 */
[----:B------:R-:W-:Y:S01]  /*ba60*/  ISETP.NE.AND P1, PT, R3, RZ, PT ;  /* 0x000000ff0300720c */ /* 0x000fe20003f25270 */
[----:B------:R-:W4:Y:S01]  /*ba70*/  I2F.S8 R7, R7 ;  /* 0x0000000700077306 */ /* 0x000f220000001400 */
[----:B------:R-:W-:-:S02]  /*ba80*/  @P0 SEL R0, RZ, 0x1, !P5 ;  /* 0x00000001ff000807 */ /* 0x000fc40006800000 */
[----:B------:R-:W-:Y:S02]  /*ba90*/  ISETP.NE.AND P5, PT, R4, RZ, PT ;  /* 0x000000ff0400720c */ /* 0x000fe40003fa5270 */
[----:B------:R-:W-:Y:S02]  /*baa0*/  ISETP.NE.AND P6, PT, R5, RZ, PT ;  /* 0x000000ff0500720c */ /* 0x000fe40003fc5270 */
[----:B------:R-:W-:Y:S01]  /*bab0*/  PRMT R0, R0, 0x9910, RZ ;  /* 0x0000991000007816 */ /* 0x000fe200000000ff */
[----:B------:R-:W5:Y:S01]  /*bac0*/  I2F.S8 R15, R15 ;  /* 0x0000000f000f7306 */ /* 0x000f620000001400 */
[----:B-1----:R-:W-:Y:S02]  /*bad0*/  F2FP.F16.F32.PACK_AB R13, RZ, R13 ;  /* 0x0000000dff0d723e */ /* 0x002fe400000000ff */
[----:B--2---:R-:W-:Y:S02]  /*bae0*/  F2FP.F16.F32.PACK_AB R3, RZ, R6 ;  /* 0x00000006ff03723e */ /* 0x004fe400000000ff */
[----:B------:R-:W-:Y:S01]  /*baf0*/  ISETP.NE.AND P0, PT, R0, RZ, PT ;  /* 0x000000ff0000720c */ /* 0x000fe20003f05270 */
[----:B------:R-:W-:Y:S01]  /*bb00*/  @P1 HADD2.F32 R0, -RZ, R13.H0_H0 ;  /* 0x2000000dff001230 */ /* 0x000fe20000004100 */
[----:B---3--:R-:W-:Y:S01]  /*bb10*/  F2FP.F16.F32.PACK_AB R4, RZ, R14 ;  /* 0x0000000eff04723e */ /* 0x008fe200000000ff */
[----:B------:R-:W-:Y:S01]  /*bb20*/  @P5 HADD2.F32 R3, -RZ, R3.H0_H0 ;  /* 0x20000003ff035230 */ /* 0x000fe20000004100 */
[----:B----4-:R-:W-:Y:S01]  /*bb30*/  F2FP.F16.F32.PACK_AB R5, RZ, R7 ;  /* 0x00000007ff05723e */ /* 0x010fe200000000ff */
[----:B------:R-:W1:Y:S01]  /*bb40*/  I2F.S8 R8, R8 ;  /* 0x0000000800087306 */ /* 0x000e620000001400 */
[----:B------:R-:W-:Y:S01]  /*bb50*/  @P1 FSETP.NEU.FTZ.AND P2, PT, R0, RZ, PT ;  /* 0x000000ff0000120b */ /* 0x000fe20003f5d000 */
[----:B------:R-:W-:Y:S01]  /*bb60*/  @P6 HADD2.F32 R4, -RZ, R4.H0_H0 ;  /* 0x20000004ff046230 */ /* 0x000fe20000004100 */
[----:B------:R-:W-:-:S02]  /*bb70*/  @P5 FSETP.NEU.FTZ.AND P3, PT, R3, RZ, PT ;  /* 0x000000ff0300520b */ /* 0x000fc40003f7d000 */
[----:B------:R-:W-:Y:S02]  /*bb80*/  PRMT R3, RZ, 0x7610, R3 ;  /* 0x00007610ff037816 */ /* 0x000fe40000000003 */
[----:B------:R-:W-:Y:S01]  /*bb90*/  PRMT R0, RZ, 0x7610, R0 ;  /* 0x00007610ff007816 */ /* 0x000fe20000000000 */
[----:B------:R-:W2:Y:S01]  /*bba0*/  I2F.S8 R16, R16 ;  /* 0x0000001000107306 */ /* 0x000ea20000001400 */
[----:B------:R-:W-:Y:S01]  /*bbb0*/  @P1 SEL R3, RZ, 0x1, !P2 ;  /* 0x00000001ff031807 */ /* 0x000fe20005000000 */
[----:B------:R-:W-:Y:S01]  /*bbc0*/  @P0 HADD2.F32 R5, -RZ, R5.H0_H0 ;  /* 0x20000005ff050230 */ /* 0x000fe20000004100 */
[----:B------:R-:W-:Y:S02]  /*bbd0*/  @P5 SEL R0, RZ, 0x1, !P3 ;  /* 0x00000001ff005807 */ /* 0x000fe40005800000 */
[----:B------:R-:W-:Y:S02]  /*bbe0*/  @P6 FSETP.NEU.FTZ.AND P4, PT, R4, RZ, PT ;  /* 0x000000ff0400620b */ /* 0x000fe40003f9d000 */
[----:B------:R-:W-:-:S02]  /*bbf0*/  PRMT R3, R3, 0x9910, RZ ;  /* 0x0000991003037816 */ /* 0x000fc400000000ff */
[----:B------:R-:W-:Y:S02]  /*bc00*/  PRMT R6, R0, 0x9910, RZ ;  /* 0x0000991000067816 */ /* 0x000fe400000000ff */
[----:B------:R-:W-:Y:S01]  /*bc10*/  PRMT R4, RZ, 0x7610, R4 ;  /* 0x00007610ff047816 */ /* 0x000fe20000000004 */
[----:B------:R-:W-:Y:S01]  /*bc20*/  IMAD.MOV.U32 R0, RZ, RZ, R3 ;  /* 0x000000ffff007224 */ /* 0x000fe200078e0003 */
[----:B------:R-:W-:Y:S01]  /*bc30*/  @P6 SEL R4, RZ, 0x1, !P4 ;  /* 0x00000001ff046807 */ /* 0x000fe20006000000 */
[----:B------:R-:W-:Y:S01]  /*bc40*/  IMAD.MOV.U32 R3, RZ, RZ, R6 ;  /* 0x000000ffff037224 */ /* 0x000fe200078e0006 */
[----:B------:R-:W-:Y:S02]  /*bc50*/  @P0 FSETP.NEU.FTZ.AND P4, PT, R5, RZ, PT ;  /* 0x000000ff0500020b */ /* 0x000fe40003f9d000 */
[----:B------:R-:W-:Y:S02]  /*bc60*/  PRMT R4, R4, 0x9910, RZ ;  /* 0x0000991004047816 */ /* 0x000fe400000000ff */
[----:B------:R-:W-:-:S02]  /*bc70*/  ISETP.NE.AND P3, PT, R0, RZ, PT ;  /* 0x000000ff0000720c */ /* 0x000fc40003f65270 */
[----:B------:R-:W-:Y:S02]  /*bc80*/  ISETP.NE.AND P2, PT, R3, RZ, PT ;  /* 0x000000ff0300720c */ /* 0x000fe40003f45270 */
[----:B------:R-:W-:Y:S02]  /*bc90*/  ISETP.NE.AND P1, PT, R4, RZ, PT ;  /* 0x000000ff0400720c */ /* 0x000fe40003f25270 */
[----:B------:R-:W-:Y:S02]  /*bca0*/  PRMT R0, RZ, 0x7610, R0 ;  /* 0x00007610ff007816 */ /* 0x000fe40000000000 */
[----:B------:R-:W-:Y:S02]  /*bcb0*/  @P0 SEL R0, RZ, 0x1, !P4 ;  /* 0x00000001ff000807 */ /* 0x000fe40006000000 */
[----:B-----5:R-:W-:Y:S02]  /*bcc0*/  F2FP.F16.F32.PACK_AB R15, RZ, R15 ;  /* 0x0000000fff0f723e */ /* 0x020fe400000000ff */
[----:B------:R-:W-:-:S02]  /*bcd0*/  PRMT R5, R0, 0x9910, RZ ;  /* 0x0000991000057816 */ /* 0x000fc400000000ff */
[----:B-1----:R-:W-:Y:S01]  /*bce0*/  F2FP.F16.F32.PACK_AB R3, RZ, R8 ;  /* 0x00000008ff03723e */ /* 0x002fe200000000ff */
[----:B------:R-:W-:Y:S01]  /*bcf0*/  @P3 HADD2.F32 R0, -RZ, R15.H0_H0 ;  /* 0x2000000fff003230 */ /* 0x000fe20000004100 */
[----:B--2---:R-:W-:Y:S02]  /*bd00*/  F2FP.F16.F32.PACK_AB R4, RZ, R16 ;  /* 0x00000010ff04723e */ /* 0x004fe400000000ff */
[----:B------:R-:W-:Y:S01]  /*bd10*/  ISETP.NE.AND P6, PT, R5, RZ, PT ;  /* 0x000000ff0500720c */ /* 0x000fe20003fc5270 */
[----:B------:R-:W-:Y:S01]  /*bd20*/  @P2 HADD2.F32 R3, -RZ, R3.H0_H0 ;  /* 0x20000003ff032230 */ /* 0x000fe20000004100 */
[----:B------:R-:W-:Y:S01]  /*bd30*/  @P3 FSETP.NEU.FTZ.AND P0, PT, R0, RZ, PT ;  /* 0x000000ff0000320b */ /* 0x000fe20003f1d000 */
[----:B------:R-:W-:-:S03]  /*bd40*/  @P1 HADD2.F32 R4, -RZ, R4.H0_H0 ;  /* 0x20000004ff041230 */ /* 0x000fc60000004100 */
[----:B------:R-:W-:Y:S02]  /*bd50*/  @P2 FSETP.NEU.FTZ.AND P4, PT, R3, RZ, PT ;  /* 0x000000ff0300220b */ /* 0x000fe40003f9d000 */
[----:B------:R-:W-:Y:S02]  /*bd60*/  @P1 FSETP.NEU.FTZ.AND P5, PT, R4, RZ, PT ;  /* 0x000000ff0400120b */ /* 0x000fe40003fbd000 */
[----:B------:R-:W-:Y:S02]  /*bd70*/  @P3 SEL R0, RZ, 0x1, !P0 ;  /* 0x00000001ff003807 */ /* 0x000fe40004000000 */
[----:B------:R-:W-:Y:S02]  /*bd80*/  PRMT R3, RZ, 0x7610, R3 ;  /* 0x00007610ff037816 */ /* 0x000fe40000000003 */
[----:B------:R-:W-:Y:S02]  /*bd90*/  @P2 SEL R4, RZ, 0x1, !P4 ;  /* 0x00000001ff042807 */ /* 0x000fe40006000000 */
[----:B------:R-:W-:-:S02]  /*bda0*/  @P1 SEL R5, RZ, 0x1, !P5 ;  /* 0x00000001ff051807 */ /* 0x000fc40006800000 */
[----:B------:R-:W-:Y:S02]  /*bdb0*/  @P3 PRMT R24, R0, 0x7610, R24 ;  /* 0x0000761000183816 */ /* 0x000fe40000000018 */
[----:B------:R-:W-:Y:S02]  /*bdc0*/  @P2 PRMT R3, R4, 0x7610, R3 ;  /* 0x0000761004032816 */ /* 0x000fe40000000003 */
[----:B------:R-:W-:Y:S02]  /*bdd0*/  @P1 PRMT R18, R5, 0x7610, R18 ;  /* 0x0000761005121816 */ /* 0x000fe40000000012 */
[----:B------:R-:W-:Y:S01]  /*bde0*/  PRMT R0, RZ, 0x7610, R0 ;  /* 0x00007610ff007816 */ /* 0x000fe20000000000 */
[----:B------:R-:W-:Y:S06]  /*bdf0*/  @!P6 BRA `(.L_x_4610) ;  /* 0x00000038005ce947 */ /* 0x000fec0003800000 */
[----:B------:R-:W1:Y:S02]  /*be00*/  I2F.S8 R28, R28 ;  /* 0x0000001c001c7306 */ /* 0x000e640000001400 */
[----:B-1----:R-:W-:-:S05]  /*be10*/  F2FP.F16.F32.PACK_AB R0, RZ, R28 ;  /* 0x0000001cff00723e */ /* 0x002fca00000000ff */
[----:B------:R-:W-:-:S05]  /*be20*/  HADD2.F32 R0, -RZ, R0.H0_H0 ;  /* 0x20000000ff007230 */ /* 0x000fca0000004100 */
[----:B------:R-:W-:-:S04]  /*be30*/  FSETP.NEU.FTZ.AND P0, PT, R0, RZ, PT ;  /* 0x000000ff0000720b */ /* 0x000fc80003f1d000 */
[----:B------:R-:W-:Y:S01]  /*be40*/  SEL R0, RZ, 0x1, !P0 ;  /* 0x00000001ff007807 */ /* 0x000fe20004000000 */
[----:B------:R-:W-:Y:S08]  /*be50*/  BRA `(.L_x_4610) ;  /* 0x0000003800447947 */ /* 0x000ff00003800000 */
.L_x_4627:
[----:B------:R-:W-:Y:S01]  /*be60*/  ISETP.GE.U32.AND P0, PT, R3, R32, PT ;  /* 0x000000200300720c */ /* 0x000fe20003f06070 */
[----:B------:R-:W-:Y:S01]  /*be70*/  BSSY B0, `(.L_x_4643) ;  /* 0x00000ae000007945 */ /* 0x000fe20003800000 */
[C---:B------:R-:W-:Y:S02]  /*be80*/  PRMT R8, R28.reuse, 0x7610, R8 ;  /* 0x000076101c087816 */ /* 0x040fe40000000008 */
[C---:B------:R-:W-:Y:S02]  /*be90*/  PRMT R9, R28.reuse, 0x7610, R9 ;  /* 0x000076101c097816 */ /* 0x040fe40000000009 */
[--C-:B------:R-:W-:Y:S02]  /*bea0*/  PRMT R5, R5, 0x5410, R28.reuse ;  /* 0x0000541005057816 */ /* 0x100fe4000000001c */
[--C-:B------:R-:W-:Y:S02]  /*beb0*/  PRMT R13, R28, 0x5410, R28.reuse ;  /* 0x000054101c0d7816 */ /* 0x100fe4000000001c */
[----:B------:R-:W-:-:S02]  /*bec0*/  PRMT R21, R21, 0x5410, R28 ;  /* 0x0000541015157816 */ /* 0x000fc4000000001c */
[--C-:B------:R-:W-:Y:S02]  /*bed0*/  PRMT R24, R24, 0x5410, R28.reuse ;  /* 0x0000541018187816 */ /* 0x100fe4000000001c */
        /* <DEDUP_REMOVED lines=26> */
.L_x_4645:
        /* <DEDUP_REMOVED lines=25> */
[----:B------:R-:W-:-:S02]  /*c210*/  LOP3.LUT P6, RZ, R24, 0xff, RZ, 0xc0, !PT ;  /* 0x000000ff18ff7812 */ /* 0x000fc400078cc0ff */
[----:B------:R-:W-:Y:S02]  /*c220*/  PRMT R34, RZ, 0x7610, R34 ;  /* 0x00007610ff227816 */ /* 0x000fe40000000022 */
[----:B------:R-:W-:Y:S02]  /*c230*/  PRMT R35, RZ, 0x7610, R35 ;  /* 0x00007610ff237816 */ /* 0x000fe40000000023 */
[--C-:B--2---:R-:W-:Y:S02]  /*c240*/  PRMT R0, R0, 0x5410, R4.reuse ;  /* 0x0000541000007816 */ /* 0x104fe40000000004 */
[----:B------:R-:W-:-:S03]  /*c250*/  PRMT R4, R4, 0x7632, R4 ;  /* 0x0000763204047816 */ /* 0x000fc60000000004 */
[----:B------:R-:W-:Y:S02]  /*c260*/  @P3 HADD2.F32 R28, -RZ, R0.H1_H1 ;  /* 0x30000000ff1c3230 */ /* 0x000fe40000004100 */
[----:B------:R-:W-:Y:S01]  /*c270*/  @P0 HADD2.F32 R3, -RZ, R4.H0_H0 ;  /* 0x20000004ff030230 */ /* 0x000fe20000004100 */
[--C-:B------:R-:W-:Y:S02]  /*c280*/  PRMT R4, R4, 0x5410, R5.reuse ;  /* 0x0000541004047816 */ /* 0x100fe40000000005 */
[----:B------:R-:W-:Y:S02]  /*c290*/  @P3 FSETP.NEU.FTZ.AND P4, PT, R28, RZ, PT ;  /* 0x000000ff1c00320b */ /* 0x000fe40003f9d000 */
[----:B------:R-:W-:Y:S01]  /*c2a0*/  PRMT R5, R5, 0x7632, R5 ;  /* 0x0000763205057816 */ /* 0x000fe20000000005 */
[----:B------:R-:W-:Y:S01]  /*c2b0*/  @P2 HADD2.F32 R24, -RZ, R4.H1_H1 ;  /* 0x30000004ff182230 */ /* 0x000fe20000004100 */
[----:B------:R-:W-:Y:S02]  /*c2c0*/  @P3 SEL R21, RZ, 0x1, !P4 ;  /* 0x00000001ff153807 */ /* 0x000fe40006000000 */
[----:B------:R-:W-:-:S02]  /*c2d0*/  @P0 FSETP.NEU.FTZ.AND P4, PT, R3, RZ, PT ;  /* 0x000000ff0300020b */ /* 0x000fc40003f9d000 */
[----:B------:R-:W-:Y:S02]  /*c2e0*/  @P3 PRMT R34, R21, 0x7610, R34 ;  /* 0x0000761015223816 */ /* 0x000fe40000000022 */
[----:B------:R-:W-:Y:S01]  /*c2f0*/  @P2 FSETP.NEU.FTZ.AND P3, PT, R24, RZ, PT ;  /* 0x000000ff1800220b */ /* 0x000fe20003f7d000 */
[----:B------:R-:W-:Y:S01]  /*c300*/  @P1 HADD2.F32 R24, -RZ, R5.H0_H0 ;  /* 0x20000005ff181230 */ /* 0x000fe20000004100 */
[----:B------:R-:W-:Y:S02]  /*c310*/  @P0 SEL R21, RZ, 0x1, !P4 ;  /* 0x00000001ff150807 */ /* 0x000fe40006000000 */
[----:B------:R-:W-:Y:S02]  /*c320*/  PRMT R3, R3, 0x5410, RZ ;  /* 0x0000541003037816 */ /* 0x000fe400000000ff */
[----:B------:R-:W-:Y:S02]  /*c330*/  LOP3.LUT P4, RZ, R12, 0xff, RZ, 0xc0, !PT ;  /* 0x000000ff0cff7812 */ /* 0x000fe4000788c0ff */
[----:B---3--:R-:W-:-:S02]  /*c340*/  PRMT R36, R6, 0x7610, R36 ;  /* 0x0000761006247816 */ /* 0x008fc40000000024 */
[----:B------:R-:W-:Y:S02]  /*c350*/  @P2 SEL R12, RZ, 0x1, !P3 ;  /* 0x00000001ff0c2807 */ /* 0x000fe40005800000 */
[----:B------:R-:W-:Y:S02]  /*c360*/  @P1 FSETP.NEU.FTZ.AND P3, PT, R24, RZ, PT ;  /* 0x000000ff1800120b */ /* 0x000fe40003f7d000 */
[----:B------:R-:W-:Y:S01]  /*c370*/  @P0 PRMT R3, R3, 0x5410, R21 ;  /* 0x0000541003030816 */ /* 0x000fe20000000015 */
[----:B------:R-:W-:Y:S01]  /*c380*/  @P5 HADD2.F32 R21, -RZ, R36.H0_H0 ;  /* 0x20000024ff155230 */ /* 0x000fe20000004100 */
[----:B------:R-:W-:Y:S02]  /*c390*/  @P2 PRMT R35, R12, 0x7610, R35 ;  /* 0x000076100c232816 */ /* 0x000fe40000000023 */
[----:B------:R-:W-:Y:S02]  /*c3a0*/  PRMT R24, R24, 0x5410, RZ ;  /* 0x0000541018187816 */ /* 0x000fe400000000ff */
[----:B------:R-:W-:-:S02]  /*c3b0*/  @P1 SEL R12, RZ, 0x1, !P3 ;  /* 0x00000001ff0c1807 */ /* 0x000fc40005800000 */
[----:B------:R-:W-:Y:S02]  /*c3c0*/  PRMT R36, R36, 0x7610, R6 ;  /* 0x0000761024247816 */ /* 0x000fe40000000006 */
[----:B------:R-:W-:Y:S02]  /*c3d0*/  LOP3.LUT P0, RZ, R25, 0xff, RZ, 0xc0, !PT ;  /* 0x000000ff19ff7812 */ /* 0x000fe4000780c0ff */
[----:B------:R-:W-:Y:S01]  /*c3e0*/  @P1 PRMT R24, R24, 0x5410, R12 ;  /* 0x0000541018181816 */ /* 0x000fe2000000000c */
[----:B------:R-:W-:Y:S01]  /*c3f0*/  @P6 HADD2.F32 R12, -RZ, R36.H1_H1 ;  /* 0x30000024ff0c6230 */ /* 0x000fe20000004100 */
[----:B------:R-:W-:Y:S02]  /*c400*/  PRMT R37, R7, 0x7610, R7 ;  /* 0x0000761007257816 */ /* 0x000fe40000000007 */
[----:B------:R-:W-:Y:S02]  /*c410*/  @P5 FSETP.NEU.FTZ.AND P1, PT, R21, RZ, PT ;  /* 0x000000ff1500520b */ /* 0x000fe40003f3d000 */
[----:B------:R-:W-:Y:S01]  /*c420*/  PRMT R3, RZ, 0x7610, R3 ;  /* 0x00007610ff037816 */ /* 0x000fe20000000003 */
[----:B------:R-:W-:Y:S01]  /*c430*/  @P4 HADD2.F32 R7, -RZ, R37.H0_H0 ;  /* 0x20000025ff074230 */ /* 0x000fe20000004100 */
[----:B------:R-:W-:-:S02]  /*c440*/  @P5 SEL R6, RZ, 0x1, !P1 ;  /* 0x00000001ff065807 */ /* 0x000fc40004800000 */
[----:B------:R-:W-:Y:S02]  /*c450*/  LOP3.LUT P3, RZ, R13, 0xff, RZ, 0xc0, !PT ;  /* 0x000000ff0dff7812 */ /* 0x000fe4000786c0ff */
[----:B------:R-:W-:Y:S02]  /*c460*/  @P6 FSETP.NEU.FTZ.AND P1, PT, R12, RZ, PT ;  /* 0x000000ff0c00620b */ /* 0x000fe40003f3d000 */
[----:B------:R-:W-:Y:S02]  /*c470*/  @P5 PRMT R3, R6, 0x7610, R3 ;  /* 0x0000761006035816 */ /* 0x000fe40000000003 */
[----:B------:R-:W-:Y:S02]  /*c480*/  PRMT R21, R21, 0x5410, RZ ;  /* 0x0000541015157816 */ /* 0x000fe400000000ff */
[----:B------:R-:W-:Y:S02]  /*c490*/  @P6 SEL R6, RZ, 0x1, !P1 ;  /* 0x00000001ff066807 */ /* 0x000fe40004800000 */
[----:B------:R-:W-:Y:S01]  /*c4a0*/  @P4 FSETP.NEU.FTZ.AND P5, PT, R7, RZ, PT ;  /* 0x000000ff0700420b */ /* 0x000fe20003fbd000 */
[----:B------:R-:W-:Y:S01]  /*c4b0*/  @P0 HADD2.F32 R7, -RZ, R37.H1_H1 ;  /* 0x30000025ff070230 */ /* 0x000fe20000004100 */
[----:B------:R-:W-:-:S02]  /*c4c0*/  LOP3.LUT P2, RZ, R26, 0xff, RZ, 0xc0, !PT ;  /* 0x000000ff1aff7812 */ /* 0x000fc4000784c0ff */
[----:B------:R-:W-:Y:S02]  /*c4d0*/  @P6 PRMT R21, R21, 0x5410, R6 ;  /* 0x0000541015156816 */ /* 0x000fe40000000006 */
[----:B----4-:R-:W-:Y:S02]  /*c4e0*/  PRMT R38, R8, 0x7610, R38 ;  /* 0x0000761008267816 */ /* 0x010fe40000000026 */
[----:B------:R-:W-:Y:S02]  /*c4f0*/  @P4 SEL R6, RZ, 0x1, !P5 ;  /* 0x00000001ff064807 */ /* 0x000fe40006800000 */
[----:B------:R-:W-:Y:S02]  /*c500*/  @P0 FSETP.NEU.FTZ.AND P5, PT, R7, RZ, PT ;  /* 0x000000ff0700020b */ /* 0x000fe40003fbd000 */
[----:B------:R-:W-:Y:S01]  /*c510*/  LOP3.LUT P1, RZ, R14, 0xff, RZ, 0xc0, !PT ;  /* 0x000000ff0eff7812 */ /* 0x000fe2000782c0ff */
[----:B------:R-:W-:Y:S01]  /*c520*/  @P3 HADD2.F32 R14, -RZ, R38.H0_H0 ;  /* 0x20000026ff0e3230 */ /* 0x000fe20000004100 */
[----:B------:R-:W-:-:S02]  /*c530*/  PRMT R13, R13, 0x5410, RZ ;  /* 0x000054100d0d7816 */ /* 0x000fc400000000ff */
[----:B------:R-:W-:Y:S02]  /*c540*/  @P0 SEL R7, RZ, 0x1, !P5 ;  /* 0x00000001ff070807 */ /* 0x000fe40006800000 */
[----:B------:R-:W-:Y:S02]  /*c550*/  PRMT R38, R38, 0x7610, R8 ;  /* 0x0000761026267816 */ /* 0x000fe40000000008 */
[----:B------:R-:W-:Y:S02]  /*c560*/  LOP3.LUT P6, RZ, R27, 0xff, RZ, 0xc0, !PT ;  /* 0x000000ff1bff7812 */ /* 0x000fe400078cc0ff */
[----:B------:R-:W-:Y:S02]  /*c570*/  PRMT R12, RZ, 0x7610, R12 ;  /* 0x00007610ff0c7816 */ /* 0x000fe4000000000c */
[----:B------:R-:W-:Y:S01]  /*c580*/  @P0 PRMT R13, R13, 0x5410, R7 ;  /* 0x000054100d0d0816 */ /* 0x000fe20000000007 */
[----:B------:R-:W-:Y:S01]  /*c590*/  @P2 HADD2.F32 R7, -RZ, R38.H1_H1 ;  /* 0x30000026ff072230 */ /* 0x000fe20000004100 */
[----:B------:R-:W-:-:S02]  /*c5a0*/  @P3 FSETP.NEU.FTZ.AND P5, PT, R14, RZ, PT ;  /* 0x000000ff0e00320b */ /* 0x000fc40003fbd000 */
[----:B------:R-:W-:Y:S02]  /*c5b0*/  @P4 PRMT R12, R6, 0x7610, R12 ;  /* 0x00007610060c4816 */ /* 0x000fe4000000000c */
[----:B------:R-:W-:Y:S02]  /*c5c0*/  PRMT R40, R9, 0x7610, R9 ;  /* 0x0000761009287816 */ /* 0x000fe40000000009 */
[----:B------:R-:W-:Y:S02]  /*c5d0*/  @P3 SEL R6, RZ, 0x1, !P5 ;  /* 0x00000001ff063807 */ /* 0x000fe40006800000 */
[----:B------:R-:W-:Y:S01]  /*c5e0*/  @P2 FSETP.NEU.FTZ.AND P5, PT, R7, RZ, PT ;  /* 0x000000ff0700220b */ /* 0x000fe20003fbd000 */
[--C-:B------:R-:W-:Y:S01]  /*c5f0*/  @P6 HADD2.F32 R9, -RZ, R40.reuse.H1_H1 ;  /* 0x30000028ff096230 */ /* 0x100fe20000004100 */
[----:B------:R-:W-:Y:S01]  /*c600*/  PRMT R5, R5, 0x5410, RZ ;  /* 0x0000541005057816 */ /* 0x000fe200000000ff */
[----:B------:R-:W-:Y:S01]  /*c610*/  @P1 HADD2.F32 R8, -RZ, R40.H0_H0 ;  /* 0x20000028ff081230 */ /* 0x000fe20000004100 */
[----:B------:R-:W-:-:S02]  /*c620*/  @P2 SEL R7, RZ, 0x1, !P5 ;  /* 0x00000001ff072807 */ /* 0x000fc40006800000 */
[----:B------:R-:W-:Y:S02]  /*c630*/  LOP3.LUT P0, RZ, R31, 0xff, RZ, 0xc0, !PT ;  /* 0x000000ff1fff7812 */ /* 0x000fe4000780c0ff */
[----:B------:R-:W-:Y:S02]  /*c640*/  @P2 PRMT R5, R5, 0x5410, R7 ;  /* 0x0000541005052816 */ /* 0x000fe40000000007 */
[----:B------:R-:W-:Y:S02]  /*c650*/  @P6 FSETP.NEU.FTZ.AND P2, PT, R9, RZ, PT ;  /* 0x000000ff0900620b */ /* 0x000fe40003f5d000 */
[----:B------:R-:W-:Y:S02]  /*c660*/  LOP3.LUT P4, RZ, R15, 0xff, RZ, 0xc0, !PT ;  /* 0x000000ff0fff7812 */ /* 0x000fe4000788c0ff */
[----:B------:R-:W-:Y:S02]  /*c670*/  PRMT R13, RZ, 0x7610, R13 ;  /* 0x00007610ff0d7816 */ /* 0x000fe4000000000d */
[----:B------:R-:W-:-:S02]  /*c680*/  @P6 SEL R7, RZ, 0x1, !P2 ;  /* 0x00000001ff076807 */ /* 0x000fc40005000000 */
[----:B------:R-:W-:Y:S02]  /*c690*/  LOP3.LUT P2, RZ, R33, 0xff, RZ, 0xc0, !PT ;  /* 0x000000ff21ff7812 */ /* 0x000fe4000784c0ff */
[----:B-----5:R-:W-:Y:S02]  /*c6a0*/  PRMT R27, R27, 0x7610, R10 ;  /* 0x000076101b1b7816 */ /* 0x020fe4000000000a */
[----:B------:R-:W-:Y:S02]  /*c6b0*/  @P3 PRMT R13, R6, 0x7610, R13 ;  /* 0x00007610060d3816 */ /* 0x000fe4000000000d */
[----:B------:R-:W-:Y:S01]  /*c6c0*/  @P1 FSETP.NEU.FTZ.AND P5, PT, R8, RZ, PT ;  /* 0x000000ff0800120b */ /* 0x000fe20003fbd000 */
[----:B------:R-:W-:Y:S01]  /*c6d0*/  @P0 HADD2.F32 R8, -RZ, R27.H1_H1 ;  /* 0x3000001bff080230 */ /* 0x000fe20000004100 */
[----:B------:R-:W-:Y:S02]  /*c6e0*/  LOP3.LUT P3, RZ, R16, 0xff, RZ, 0xc0, !PT ;  /* 0x000000ff10ff7812 */ /* 0x000fe4000786c0ff */
[----:B------:R-:W-:-:S02]  /*c6f0*/  PRMT R9, RZ, 0x7610, R9 ;  /* 0x00007610ff097816 */ /* 0x000fc40000000009 */
[----:B------:R-:W-:Y:S02]  /*c700*/  PRMT R14, RZ, 0x7610, R14 ;  /* 0x00007610ff0e7816 */ /* 0x000fe4000000000e */
[----:B------:R-:W-:Y:S02]  /*c710*/  @P1 SEL R6, RZ, 0x1, !P5 ;  /* 0x00000001ff061807 */ /* 0x000fe40006800000 */
[----:B------:R-:W-:Y:S02]  /*c720*/  PRMT R26, R26, 0x5410, R10 ;  /* 0x000054101a1a7816 */ /* 0x000fe4000000000a */
[----:B------:R-:W-:Y:S02]  /*c730*/  PRMT R33, R33, 0x7610, R11 ;  /* 0x0000761021217816 */ /* 0x000fe4000000000b */
[----:B------:R-:W-:Y:S01]  /*c740*/  @P6 PRMT R9, R7, 0x7610, R9 ;  /* 0x0000761007096816 */ /* 0x000fe20000000009 */
[----:B------:R-:W-:Y:S01]  /*c750*/  IMAD R7, R30, 0x3, R29 ;  /* 0x000000031e077824 */ /* 0x000fe200078e021d */
[----:B------:R-:W-:Y:S01]  /*c760*/  @P1 PRMT R14, R6, 0x7610, R14 ;  /* 0x00007610060e1816 */ /* 0x000fe2000000000e */
[----:B------:R-:W-:Y:S01]  /*c770*/  @P4 HADD2.F32 R6, -RZ, R26.H1_H1 ;  /* 0x3000001aff064230 */ /* 0x000fe20000004100 */
[----:B------:R-:W-:-:S02]  /*c780*/  PRMT R31, R31, 0x5410, R11 ;  /* 0x000054101f1f7816 */ /* 0x000fc4000000000b */
[----:B------:R-:W-:Y:S01]  /*c790*/  @P0 FSETP.NEU.FTZ.AND P1, PT, R8, RZ, PT ;  /* 0x000000ff0800020b */ /* 0x000fe20003f3d000 */
[----:B------:R-:W-:Y:S01]  /*c7a0*/  @P2 HADD2.F32 R8, -RZ, R33.H1_H1 ;  /* 0x30000021ff082230 */ /* 0x000fe20000004100 */
[----:B-1----:R-:W-:Y:S01]  /*c7b0*/  ISETP.GE.U32.AND P5, PT, R7, R32, PT ;  /* 0x000000200700720c */ /* 0x002fe20003fa6070 */
[----:B------:R-:W-:Y:S01]  /*c7c0*/  @P3 HADD2.F32 R10, -RZ, R31.H1_H1 ;  /* 0x3000001fff0a3230 */ /* 0x000fe20000004100 */
[----:B------:R-:W-:Y:S02]  /*c7d0*/  @P4 FSETP.NEU.FTZ.AND P6, PT, R6, RZ, PT ;  /* 0x000000ff0600420b */ /* 0x000fe40003fdd000 */
[----:B------:R-:W-:Y:S02]  /*c7e0*/  @P0 SEL R7, RZ, 0x1, !P1 ;  /* 0x00000001ff070807 */ /* 0x000fe40004800000 */
[----:B------:R-:W-:Y:S02]  /*c7f0*/  @P2 FSETP.NEU.FTZ.AND P1, PT, R8, RZ, PT ;  /* 0x000000ff0800220b */ /* 0x000fe40003f3d000 */
[----:B------:R-:W-:-:S02]  /*c800*/  @P4 SEL R6, RZ, 0x1, !P6 ;  /* 0x00000001ff064807 */ /* 0x000fc40007000000 */
[----:B------:R-:W-:Y:S02]  /*c810*/  @P3 FSETP.NEU.FTZ.AND P6, PT, R10, RZ, PT ;  /* 0x000000ff0a00320b */ /* 0x000fe40003fdd000 */
[----:B------:R-:W-:Y:S02]  /*c820*/  PRMT R8, RZ, 0x7610, R8 ;  /* 0x00007610ff087816 */ /* 0x000fe40000000008 */
[----:B------:R-:W-:Y:S02]  /*c830*/  PRMT R28, RZ, 0x7610, R28 ;  /* 0x00007610ff1c7816 */ /* 0x000fe4000000001c */
[----:B------:R-:W-:Y:S02]  /*c840*/  @P2 SEL R11, RZ, 0x1, !P1 ;  /* 0x00000001ff0b2807 */ /* 0x000fe40004800000 */
[----:B------:R-:W-:Y:S02]  /*c850*/  PRMT R15, RZ, 0x7610, R15 ;  /* 0x00007610ff0f7816 */ /* 0x000fe4000000000f */
[----:B------:R-:W-:-:S02]  /*c860*/  PRMT R16, RZ, 0x7610, R16 ;  /* 0x00007610ff107816 */ /* 0x000fc40000000010 */
[----:B------:R-:W-:Y:S02]  /*c870*/  @P3 SEL R10, RZ, 0x1, !P6 ;  /* 0x00000001ff0a3807 */ /* 0x000fe40007000000 */
[----:B------:R-:W-:Y:S02]  /*c880*/  @P0 PRMT R8, R7, 0x7610, R8 ;  /* 0x0000761007080816 */ /* 0x000fe40000000008 */
[----:B------:R-:W-:Y:S02]  /*c890*/  @P2 PRMT R28, R11, 0x7610, R28 ;  /* 0x000076100b1c2816 */ /* 0x000fe4000000001c */
[----:B------:R-:W-:Y:S02]  /*c8a0*/  PRMT R21, R24, 0x7632, R21 ;  /* 0x0000763218157816 */ /* 0x000fe40000000015 */
[----:B------:R-:W-:Y:S02]  /*c8b0*/  @P4 PRMT R15, R6, 0x7610, R15 ;  /* 0x00007610060f4816 */ /* 0x000fe4000000000f */
[----:B------:R-:W-:-:S02]  /*c8c0*/  @P3 PRMT R16, R10, 0x7610, R16 ;  /* 0x000076100a103816 */ /* 0x000fc40000000010 */
[----:B------:R-:W-:Y:S02]  /*c8d0*/  PRMT R0, R3, 0x7632, R0 ;  /* 0x0000763203007816 */ /* 0x000fe40000000000 */
[----:B------:R-:W-:Y:S02]  /*c8e0*/  PRMT R25, R13, 0x7632, R25 ;  /* 0x000076320d197816 */ /* 0x000fe40000000019 */
[----:B------:R-:W-:Y:S02]  /*c8f0*/  PRMT R24, R21, 0x7632, R24 ;  /* 0x0000763215187816 */ /* 0x000fe40000000018 */
[----:B------:R-:W-:Y:S02]  /*c900*/  PRMT R27, R9, 0x7610, R27 ;  /* 0x00007610091b7816 */ /* 0x000fe4000000001b */
[----:B------:R-:W-:Y:S02]  /*c910*/  PRMT R26, R5, 0x7632, R26 ;  /* 0x00007632051a7816 */ /* 0x000fe4000000001a */
[----:B------:R-:W-:-:S02]  /*c920*/  PRMT R33, R28, 0x7610, R33 ;  /* 0x000076101c217816 */ /* 0x000fc40000000021 */
[----:B------:R-:W-:Y:S01]  /*c930*/  PRMT R31, R8, 0x7610, R31 ;  /* 0x00007610081f7816 */ /* 0x000fe2000000001f */
[----:B------:R-:W-:Y:S06]  /*c940*/  @!P5 BRA `(.L_x_4645) ;  /* 0xfffffff400ccd947 */ /* 0x000fec000383ffff */
.L_x_4644:
[----:B------:R-:W-:Y:S05]  /*c950*/  BSYNC B0 ;  /* 0x0000000000007941 */ /* 0x000fea0003800000 */
.L_x_4643:
[----:B------:R-:W-:Y:S01]  /*c960*/  ISETP.GE.U32.AND P1, PT, R29, R32, PT ;  /* 0x000000201d00720c */ /* 0x000fe20003f26070 */
[----:B------:R-:W-:Y:S01]  /*c970*/  BSSY B0, `(.L_x_4646) ;  /* 0x000002a000007945 */ /* 0x000fe20003800000 */
[----:B------:R-:W-:Y:S02]  /*c980*/  PRMT R10, R5, 0x7632, R10 ;  /* 0x00007632050a7816 */ /* 0x000fe4000000000a */
[----:B------:R-:W-:Y:S02]  /*c990*/  PRMT R11, R13, 0x7632, R11 ;  /* 0x000076320d0b7816 */ /* 0x000fe4000000000b */
[----:B------:R-:W-:Y:S02]  /*c9a0*/  PRMT R21, R21, 0x7632, R21 ;  /* 0x0000763215157816 */ /* 0x000fe40000000015 */
[----:B------:R-:W-:Y:S02]  /*c9b0*/  PRMT R24, R24, 0x7632, R24 ;  /* 0x0000763218187816 */ /* 0x000fe40000000018 */
[----:B------:R-:W-:-:S03]  /*c9c0*/  PRMT R25, R3, 0x7632, R25 ;  /* 0x0000763203197816 */ /* 0x000fc60000000019 */
        /* <DEDUP_REMOVED lines=8> */
[--C-:B------:R-:W-:Y:S02]  /*ca50*/  PRMT R4, R4, 0x5432, R5.reuse ;  /* 0x0000543204047816 */ /* 0x100fe40000000005 */
[----:B------:R-:W-:-:S07]  /*ca60*/  PRMT R5, R5, 0x7632, R5 ;  /* 0x0000763205057816 */ /* 0x000fce0000000005 */
[----:B------:R-:W-:Y:S05]  /*ca70*/  @P0 BRA `(.L_x_4647) ;  /* 0x0000000000640947 */ /* 0x000fea0003800000 */
[----:B------:R-:W-:-:S05]  /*ca80*/  IMAD R6, R20, R39, RZ ;  /* 0x0000002714067224 */ /* 0x000fca00078e02ff */
[----:B------:R-:W-:-:S05]  /*ca90*/  SHF.R.U32.HI R7, RZ, 0x2, R6 ;  /* 0x00000002ff077819 */ /* 0x000fca0000011606 */
[----:B------:R-:W-:-:S06]  /*caa0*/  IMAD.WIDE.U32 R6, R7, 0x8, R18 ;  /* 0x0000000807067825 */ /* 0x000fcc00078e0012 */
[----:B------:R-:W2:Y:S01]  /*cab0*/  LDG.E.64 R6, desc[UR58][R6.64] ;  /* 0x0000003a06067981 */ /* 0x000ea2000c1e1b00 */
        /* <DEDUP_REMOVED lines=17> */
[----:B---3--:R-:W-:-:S02]  /*cbd0*/  @!P0 PRMT R26, R26, 0x5410, R18 ;  /* 0x000054101a1a8816 */ /* 0x008fc40000000012 */
[----:B------:R-:W-:Y:S02]  /*cbe0*/  @!P0 PRMT R27, R27, 0x7610, R18 ;  /* 0x000076101b1b8816 */ /* 0x000fe40000000012 */
[--C-:B------:R-:W-:Y:S02]  /*cbf0*/  @!P0 PRMT R31, R31, 0x5410, R19.reuse ;  /* 0x000054101f1f8816 */ /* 0x100fe40000000013 */
[----:B------:R-:W-:-:S07]  /*cc00*/  @!P0 PRMT R33, R33, 0x7610, R19 ;  /* 0x0000761021218816 */ /* 0x000fce0000000013 */
.L_x_4647:
[----:B------:R-:W-:Y:S05]  /*cc10*/  BSYNC B0 ;  /* 0x0000000000007941 */ /* 0x000fea0003800000 */
.L_x_4646:
[----:B------:R-:W-:Y:S04]  /*cc20*/  BSSY B0, `(.L_x_4648) ;  /* 0x0000081000007945 */ /* 0x000fe80003800000 */
[----:B------:R-:W-:Y:S05]  /*cc30*/  @P1 BRA `(.L_x_4649) ;  /* 0x0000000400fc1947 */ /* 0x000fea0003800000 */
[----:B------:R-:W-:Y:S01]  /*cc40*/  LOP3.LUT P1, RZ, R34, 0xff, RZ, 0xc0, !PT ;  /* 0x000000ff22ff7812 */ /* 0x000fe2000782c0ff */
[----:B------:R-:W-:Y:S01]  /*cc50*/  IMAD.IADD R29, R29, 0x1, R30 ;  /* 0x000000011d1d7824 */ /* 0x000fe200078e021e */
[----:B------:R-:W-:Y:S02]  /*cc60*/  LOP3.LUT P2, RZ, R25, 0xff, RZ, 0xc0, !PT ;  /* 0x000000ff19ff7812 */ /* 0x000fe4000784c0ff */
[----:B------:R-:W-:Y:S02]  /*cc70*/  LOP3.LUT P3, RZ, R24, 0xff, RZ, 0xc0, !PT ;  /* 0x000000ff18ff7812 */ /* 0x000fe4000786c0ff */
[----:B------:R-:W-:Y:S02]  /*cc80*/  LOP3.LUT P0, RZ, R35, 0xff, RZ, 0xc0, !PT ;  /* 0x000000ff23ff7812 */ /* 0x000fe4000780c0ff */
[----:B------:R-:W-:Y:S02]  /*cc90*/  PRMT R34, RZ, 0x7610, R34 ;  /* 0x00007610ff227816 */ /* 0x000fe40000000022 */
[----:B------:R-:W-:-:S03]  /*cca0*/  PRMT R35, RZ, 0x7610, R35 ;  /* 0x00007610ff237816 */ /* 0x000fc60000000023 */
[----:B------:R-:W-:Y:S02]  /*ccb0*/  @P1 HADD2.F32 R0, -RZ, R0.H1_H1 ;  /* 0x30000000ff001230 */ /* 0x000fe40000004100 */
[--C-:B------:R-:W-:Y:S02]  /*ccc0*/  @P2 HADD2.F32 R6, -RZ, R4.reuse.H0_H0 ;  /* 0x20000004ff062230 */ /* 0x100fe40000004100 */
[----:B------:R-:W-:Y:S01]  /*ccd0*/  @P3 HADD2.F32 R5, -RZ, R5.H0_H0 ;  /* 0x20000005ff053230 */ /* 0x000fe20000004100 */
[----:B------:R-:W-:Y:S01]  /*cce0*/  @P1 FSETP.NEU.FTZ.AND P6, PT, R0, RZ, PT ;  /* 0x000000ff0000120b */ /* 0x000fe20003fdd000 */
[----:B------:R-:W-:Y:S01]  /*ccf0*/  @P0 HADD2.F32 R4, -RZ, R4.H1_H1 ;  /* 0x30000004ff040230 */ /* 0x000fe20000004100 */
[----:B------:R-:W-:Y:S02]  /*cd00*/  @P2 FSETP.NEU.FTZ.AND P4, PT, R6, RZ, PT ;  /* 0x000000ff0600220b */ /* 0x000fe40003f9d000 */
[----:B------:R-:W-:Y:S02]  /*cd10*/  @P1 SEL R0, RZ, 0x1, !P6 ;  /* 0x00000001ff001807 */ /* 0x000fe40007000000 */
[----:B------:R-:W-:-:S02]  /*cd20*/  @P3 FSETP.NEU.FTZ.AND P6, PT, R5, RZ, PT ;  /* 0x000000ff0500320b */ /* 0x000fc40003fdd000 */
[----:B------:R-:W-:Y:S02]  /*cd30*/  @P2 SEL R5, RZ, 0x1, !P4 ;  /* 0x00000001ff052807 */ /* 0x000fe40006000000 */
[----:B------:R-:W-:Y:S02]  /*cd40*/  ISETP.GE.U32.AND P4, PT, R29, R32, PT ;  /* 0x000000201d00720c */ /* 0x000fe40003f86070 */
[----:B------:R-:W-:Y:S02]  /*cd50*/  @P0 FSETP.NEU.FTZ.AND P5, PT, R4, RZ, PT ;  /* 0x000000ff0400020b */ /* 0x000fe40003fbd000 */
[----:B------:R-:W-:Y:S02]  /*cd60*/  PRMT R4, RZ, 0x5410, RZ ;  /* 0x00005410ff047816 */ /* 0x000fe400000000ff */
        /* <DEDUP_REMOVED lines=13> */
[----:B------:R-:W-:Y:S02]  /*ce40*/  PRMT R3, RZ, 0x7610, R3 ;  /* 0x00007610ff037816 */ /* 0x000fe40000000003 */
[----:B------:R-:W-:-:S02]  /*ce50*/  PRMT R6, RZ, 0x5410, RZ ;  /* 0x00005410ff067816 */ /* 0x000fc400000000ff */
[----:B------:R-:W-:Y:S01]  /*ce60*/  PRMT R12, RZ, 0x7610, R12 ;  /* 0x00007610ff0c7816 */ /* 0x000fe2000000000c */
[--C-:B------:R-:W-:Y:S01]  /*ce70*/  @P3 HADD2.F32 R0, -RZ, R36.reuse.H0_H0 ;  /* 0x20000024ff003230 */ /* 0x100fe20000004100 */
[C---:B------:R-:W-:Y:S01]  /*ce80*/  PRMT R24, R4.reuse, 0x7632, R24 ;  /* 0x0000763204187816 */ /* 0x040fe20000000018 */
[----:B------:R-:W-:Y:S01]  /*ce90*/  @P2 HADD2.F32 R36, -RZ, R36.H1_H1 ;  /* 0x30000024ff242230 */ /* 0x000fe20000004100 */
[----:B------:R-:W-:Y:S02]  /*cea0*/  PRMT R25, R4, 0x7610, R25 ;  /* 0x0000761004197816 */ /* 0x000fe40000000019 */
[----:B------:R-:W-:Y:S01]  /*ceb0*/  @P3 FSETP.NEU.FTZ.AND P4, PT, R0, RZ, PT ;  /* 0x000000ff0000320b */ /* 0x000fe20003f9d000 */
[--C-:B------:R-:W-:Y:S02]  /*cec0*/  @P1 HADD2.F32 R0, -RZ, R37.reuse.H0_H0 ;  /* 0x20000025ff001230 */ /* 0x100fe40000004100 */
[----:B------:R-:W-:Y:S01]  /*ced0*/  @P0 HADD2.F32 R37, -RZ, R37.H1_H1 ;  /* 0x30000025ff250230 */ /* 0x000fe20000004100 */
[----:B------:R-:W-:-:S02]  /*cee0*/  @P3 SEL R5, RZ, 0x1, !P4 ;  /* 0x00000001ff053807 */ /* 0x000fc40006000000 */
[----:B------:R-:W-:Y:S02]  /*cef0*/  @P2 FSETP.NEU.FTZ.AND P4, PT, R36, RZ, PT ;  /* 0x000000ff2400220b */ /* 0x000fe40003f9d000 */
[----:B------:R-:W-:Y:S02]  /*cf00*/  @P1 FSETP.NEU.FTZ.AND P5, PT, R0, RZ, PT ;  /* 0x000000ff0000120b */ /* 0x000fe40003fbd000 */
[----:B------:R-:W-:Y:S01]  /*cf10*/  @P3 PRMT R3, R5, 0x7610, R3 ;  /* 0x0000761005033816 */ /* 0x000fe20000000003 */
[----:B------:R-:W-:Y:S01]  /*cf20*/  IMAD.IADD R5, R29, 0x1, R30 ;  /* 0x000000011d057824 */ /* 0x000fe200078e021e */
[----:B------:R-:W-:Y:S02]  /*cf30*/  @P2 SEL R0, RZ, 0x1, !P4 ;  /* 0x00000001ff002807 */ /* 0x000fe40006000000 */
[----:B------:R-:W-:Y:S02]  /*cf40*/  @P0 FSETP.NEU.FTZ.AND P6, PT, R37, RZ, PT ;  /* 0x000000ff2500020b */ /* 0x000fe40003fdd000 */
[----:B------:R-:W-:-:S02]  /*cf50*/  @P2 PRMT R6, R0, 0x7610, R6 ;  /* 0x0000761000062816 */ /* 0x000fc40000000006 */
[----:B------:R-:W-:Y:S02]  /*cf60*/  ISETP.GE.U32.AND P2, PT, R5, R32, PT ;  /* 0x000000200500720c */ /* 0x000fe40003f46070 */
[----:B------:R-:W-:Y:S02]  /*cf70*/  @P0 SEL R11, RZ, 0x1, !P6 ;  /* 0x00000001ff0b0807 */ /* 0x000fe40007000000 */
[----:B------:R-:W-:Y:S02]  /*cf80*/  @P1 SEL R7, RZ, 0x1, !P5 ;  /* 0x00000001ff071807 */ /* 0x000fe40006800000 */
[--C-:B------:R-:W-:Y:S02]  /*cf90*/  @P0 PRMT R6, R6, 0x5410, R11.reuse ;  /* 0x0000541006060816 */ /* 0x100fe4000000000b */
[----:B------:R-:W-:Y:S02]  /*cfa0*/  @P1 PRMT R12, R7, 0x7610, R12 ;  /* 0x00007610070c1816 */ /* 0x000fe4000000000c */
[----:B------:R-:W-:-:S02]  /*cfb0*/  PRMT R11, R6, 0x7632, R11 ;  /* 0x00007632060b7816 */ /* 0x000fc4000000000b */
        /* <DEDUP_REMOVED lines=11> */
[C---:B------:R-:W-:Y:S01]  /*d070*/  PRMT R11, R6.reuse, 0x7632, R11 ;  /* 0x00007632060b7816 */ /* 0x040fe2000000000b */
        /* <DEDUP_REMOVED lines=10> */
[----:B------:R-:W-:Y:S02]  /*d120*/  PRMT R0, RZ, 0x5410, RZ ;  /* 0x00005410ff007816 */ /* 0x000fe400000000ff */
[----:B------:R-:W-:Y:S02]  /*d130*/  @P0 SEL R10, RZ, 0x1, !P4 ;  /* 0x00000001ff0a0807 */ /* 0x000fe40006000000 */
[----:B------:R-:W-:-:S02]  /*d140*/  @P2 PRMT R0, R7, 0x7610, R0 ;  /* 0x0000761007002816 */ /* 0x000fc40000000000 */
[----:B------:R-:W-:Y:S02]  /*d150*/  @P1 SEL R9, RZ, 0x1, !P6 ;  /* 0x00000001ff091807 */ /* 0x000fe40007000000 */
[----:B------:R-:W-:Y:S02]  /*d160*/  @P0 PRMT R0, R0, 0x5410, R10 ;  /* 0x0000541000000816 */ /* 0x000fe4000000000a */
[----:B------:R-:W-:Y:S02]  /*d170*/  @P1 PRMT R14, R9, 0x7610, R14 ;  /* 0x00007610090e1816 */ /* 0x000fe4000000000e */
[----:B------:R-:W-:Y:S02]  /*d180*/  @P3 PRMT R13, R5, 0x7610, R13 ;  /* 0x00007610050d3816 */ /* 0x000fe4000000000d */
        /* <DEDUP_REMOVED lines=12> */
[----:B------:R-:W-:Y:S01]  /*d250*/  @P6 HADD2.F32 R27, -RZ, R27.H1_H1 ;  /* 0x3000001bff1b6230 */ /* 0x000fe20000004100 */
[----:B------:R-:W-:Y:S01]  /*d260*/  PRMT R21, R6, 0x7610, R21 ;  /* 0x0000761006157816 */ /* 0x000fe20000000015 */
[----:B------:R-:W-:Y:S01]  /*d270*/  @P0 HADD2.F32 R33, -RZ, R33.H1_H1 ;  /* 0x30000021ff210230 */ /* 0x000fe20000004100 */
[C---:B------:R-:W-:Y:S01]  /*d280*/  @P0 PRMT R9, R0.reuse, 0x7632, R9 ;  /* 0x0000763200090816 */ /* 0x040fe20000000009 */
[----:B------:R-:W-:Y:S01]  /*d290*/  @P1 HADD2.F32 R26, -RZ, R26.H1_H1 ;  /* 0x3000001aff1a1230 */ /* 0x000fe20000004100 */
[----:B------:R-:W-:Y:S01]  /*d2a0*/  @P6 FSETP.NEU.FTZ.AND P5, PT, R27, RZ, PT ;  /* 0x000000ff1b00620b */ /* 0x000fe20003fbd000 */
[----:B------:R-:W-:Y:S01]  /*d2b0*/  @P2 HADD2.F32 R31, -RZ, R31.H1_H1 ;  /* 0x3000001fff1f2230 */ /* 0x000fe20000004100 */
[----:B------:R-:W-:Y:S02]  /*d2c0*/  @P0 PRMT R10, R0, 0x7610, R10 ;  /* 0x00007610000a0816 */ /* 0x000fe4000000000a */
[----:B------:R-:W-:-:S02]  /*d2d0*/  PRMT R0, RZ, 0x7610, R0 ;  /* 0x00007610ff007816 */ /* 0x000fc40000000000 */
[C---:B------:R-:W-:Y:S02]  /*d2e0*/  PRMT R24, R4.reuse, 0x7632, R24 ;  /* 0x0000763204187816 */ /* 0x040fe40000000018 */
[----:B------:R-:W-:Y:S02]  /*d2f0*/  PRMT R25, R4, 0x7610, R25 ;  /* 0x0000761004197816 */ /* 0x000fe40000000019 */
[----:B------:R-:W-:Y:S02]  /*d300*/  @P6 SEL R0, RZ, 0x1, !P5 ;  /* 0x00000001ff006807 */ /* 0x000fe40006800000 */
[----:B------:R-:W-:Y:S02]  /*d310*/  @P1 FSETP.NEU.FTZ.AND P3, PT, R26, RZ, PT ;  /* 0x000000ff1a00120b */ /* 0x000fe40003f7d000 */
[----:B------:R-:W-:Y:S02]  /*d320*/  @P2 FSETP.NEU.FTZ.AND P4, PT, R31, RZ, PT ;  /* 0x000000ff1f00220b */ /* 0x000fe40003f9d000 */
[----:B------:R-:W-:-:S02]  /*d330*/  @P0 FSETP.NEU.FTZ.AND P5, PT, R33, RZ, PT ;  /* 0x000000ff2100020b */ /* 0x000fc40003fbd000 */
[C---:B------:R-:W-:Y:S02]  /*d340*/  @P0 PRMT R11, R6.reuse, 0x7632, R11 ;  /* 0x00007632060b0816 */ /* 0x040fe4000000000b */
[----:B------:R-:W-:Y:S02]  /*d350*/  @P0 PRMT R21, R6, 0x7610, R21 ;  /* 0x0000761006150816 */ /* 0x000fe40000000015 */
[C---:B------:R-:W-:Y:S02]  /*d360*/  @P0 PRMT R24, R4.reuse, 0x7632, R24 ;  /* 0x0000763204180816 */ /* 0x040fe40000000018 */
[----:B------:R-:W-:Y:S02]  /*d370*/  @P0 PRMT R25, R4, 0x7610, R25 ;  /* 0x0000761004190816 */ /* 0x000fe40000000019 */
[----:B------:R-:W-:Y:S02]  /*d380*/  PRMT R15, RZ, 0x7610, R15 ;  /* 0x00007610ff0f7816 */ /* 0x000fe4000000000f */
[----:B------:R-:W-:-:S02]  /*d390*/  PRMT R16, RZ, 0x7610, R16 ;  /* 0x00007610ff107816 */ /* 0x000fc40000000010 */
[----:B------:R-:W-:Y:S02]  /*d3a0*/  PRMT R28, RZ, 0x7610, R28 ;  /* 0x00007610ff1c7816 */ /* 0x000fe4000000001c */
[----:B------:R-:W-:Y:S02]  /*d3b0*/  @P1 SEL R4, RZ, 0x1, !P3 ;  /* 0x00000001ff041807 */ /* 0x000fe40005800000 */
[----:B------:R-:W-:Y:S02]  /*d3c0*/  @P2 SEL R5, RZ, 0x1, !P4 ;  /* 0x00000001ff052807 */ /* 0x000fe40006000000 */
[----:B------:R-:W-:Y:S02]  /*d3d0*/  @P0 SEL R6, RZ, 0x1, !P5 ;  /* 0x00000001ff060807 */ /* 0x000fe40006800000 */
[----:B------:R-:W-:Y:S02]  /*d3e0*/  PRMT R8, R0, 0x7610, R8 ;  /* 0x0000761000087816 */ /* 0x000fe40000000008 */
[----:B------:R-:W-:-:S02]  /*d3f0*/  @P1 PRMT R15, R4, 0x7610, R15 ;  /* 0x00007610040f1816 */ /* 0x000fc4000000000f */
[----:B------:R-:W-:Y:S02]  /*d400*/  @P2 PRMT R16, R5, 0x7610, R16 ;  /* 0x0000761005102816 */ /* 0x000fe40000000010 */
[----:B------:R-:W-:Y:S02]  /*d410*/  @P0 PRMT R28, R6, 0x7610, R28 ;  /* 0x00007610061c0816 */ /* 0x000fe4000000001c */
[----:B------:R-:W-:-:S07]  /*d420*/  @P0 PRMT R8, R0, 0x7610, R8 ;  /* 0x0000761000080816 */ /* 0x000fce0000000008 */
.L_x_4649:
[----:B------:R-:W-:Y:S05]  /*d430*/  BSYNC B0 ;  /* 0x0000000000007941 */ /* 0x000fea0003800000 */
.L_x_4648:
        /* <DEDUP_REMOVED lines=8> */
[----:B0-----:R-:W-:-:S03]  /*d4c0*/  F2FP.F16.F32.PACK_AB R4, RZ, R21 ;  /* 0x00000015ff04723e */ /* 0x001fc600000000ff */
[----:B------:R-:W0:Y:S01]  /*d4d0*/  I2F.S8 R3, R3 ;  /* 0x0000000300037306 */ /* 0x000e220000001400 */
[----:B-1----:R-:W-:-:S07]  /*d4e0*/  F2FP.F16.F32.PACK_AB R5, RZ, R12 ;  /* 0x0000000cff05723e */ /* 0x002fce00000000ff */
[----:B------:R-:W1:Y:S01]  /*d4f0*/  I2F.S8 R11, R11 ;  /* 0x0000000b000b7306 */ /* 0x000e620000001400 */
[----:B0-----:R-:W-:Y:S01]  /*d500*/  F2FP.F16.F32.PACK_AB R0, RZ, R3 ;  /* 0x00000003ff00723e */ /* 0x001fe200000000ff */
[----:B------:R-:W-:-:S06]  /*d510*/  @P1 HADD2.F32 R3, -RZ, R4.H0_H0 ;  /* 0x20000004ff031230 */ /* 0x000fcc0000004100 */
[----:B------:R-:W0:Y:S01]  /*d520*/  I2F.S8 R13, R13 ;  /* 0x0000000d000d7306 */ /* 0x000e220000001400 */
[----:B------:R-:W-:Y:S02]  /*d530*/  @P2 HADD2.F32 R4, -RZ, R5.H0_H0 ;  /* 0x20000005ff042230 */ /* 0x000fe40000004100 */
[----:B------:R-:W-:Y:S01]  /*d540*/  @P6 HADD2.F32 R0, -RZ, R0.H0_H0 ;  /* 0x20000000ff006230 */ /* 0x000fe20000004100 */
[----:B------:R-:W-:Y:S02]  /*d550*/  @P1 FSETP.NEU.FTZ.AND P3, PT, R3, RZ, PT ;  /* 0x000000ff0300120b */ /* 0x000fe40003f7d000 */
[----:B-1----:R-:W-:Y:S02]  /*d560*/  F2FP.F16.F32.PACK_AB R5, RZ, R11 ;  /* 0x0000000bff05723e */ /* 0x002fe400000000ff */
[----:B------:R-:W-:Y:S01]  /*d570*/  @P6 FSETP.NEU.FTZ.AND P5, PT, R0, RZ, PT ;  /* 0x000000ff0000620b */ /* 0x000fe20003fbd000 */
[----:B------:R-:W1:Y:S01]  /*d580*/  I2F.S8 R10, R10 ;  /* 0x0000000a000a7306 */ /* 0x000e620000001400 */
[----:B------:R-:W-:Y:S01]  /*d590*/  PRMT R0, RZ, 0x7610, R0 ;  /* 0x00007610ff007816 */ /* 0x000fe20000000000 */
[----:B------:R-:W-:Y:S01]  /*d5a0*/  @P0 HADD2.F32 R5, -RZ, R5.H0_H0 ;  /* 0x20000005ff050230 */ /* 0x000fe20000004100 */
[----:B------:R-:W-:-:S02]  /*d5b0*/  @P2 FSETP.NEU.FTZ.AND P4, PT, R4, RZ, PT ;  /* 0x000000ff0400220b */ /* 0x000fc40003f9d000 */
[----:B------:R-:W-:Y:S02]  /*d5c0*/  @P1 SEL R0, RZ, 0x1, !P3 ;  /* 0x00000001ff001807 */ /* 0x000fe40005800000 */
[----:B------:R-:W-:Y:S01]  /*d5d0*/  PRMT R3, RZ, 0x7610, R3 ;  /* 0x00007610ff037816 */ /* 0x000fe20000000003 */
[----:B------:R-:W2:Y:S01]  /*d5e0*/  I2F.S8 R14, R14 ;  /* 0x0000000e000e7306 */ /* 0x000ea20000001400 */
[----:B------:R-:W-:Y:S02]  /*d5f0*/  @P6 SEL R3, RZ, 0x1, !P5 ;  /* 0x00000001ff036807 */ /* 0x000fe40006800000 */
[----:B------:R-:W-:Y:S02]  /*d600*/  PRMT R4, RZ, 0x7610, R4 ;  /* 0x00007610ff047816 */ /* 0x000fe40000000004 */
[----:B------:R-:W-:Y:S02]  /*d610*/  @P0 FSETP.NEU.FTZ.AND P5, PT, R5, RZ, PT ;  /* 0x000000ff0500020b */ /* 0x000fe40003fbd000 */
[----:B------:R-:W-:Y:S01]  /*d620*/  @P2 SEL R4, RZ, 0x1, !P4 ;  /* 0x00000001ff042807 */ /* 0x000fe20006000000 */
[----:B------:R-:W3:Y:S01]  /*d630*/  I2F.S8 R9, R9 ;  /* 0x0000000900097306 */ /* 0x000ee20000001400 */
[----:B------:R-:W-:-:S02]  /*d640*/  PRMT R5, R0, 0x9910, RZ ;  /* 0x0000991000057816 */ /* 0x000fc400000000ff */
[----:B------:R-:W-:Y:S02]  /*d650*/  PRMT R3, R3, 0x9910, RZ ;  /* 0x0000991003037816 */ /* 0x000fe400000000ff */
[----:B------:R-:W-:Y:S01]  /*d660*/  PRMT R6, R4, 0x9910, RZ ;  /* 0x0000991004067816 */ /* 0x000fe200000000ff */
[----:B------:R-:W-:Y:S01]  /*d670*/  IMAD.MOV.U32 R4, RZ, RZ, R5 ;  /* 0x000000ffff047224 */ /* 0x000fe200078e0005 */
[----:B------:R-:W-:Y:S01]  /*d680*/  PRMT R0, RZ, 0x7610, R0 ;  /* 0x00007610ff007816 */ /* 0x000fe20000000000 */
[----:B------:R-:W4:Y:S01]  /*d690*/  I2F.S8 R15, R15 ;  /* 0x0000000f000f7306 */ /* 0x000f220000001400 */
[----:B------:R-:W-:Y:S01]  /*d6a0*/  ISETP.NE.AND P1, PT, R3, RZ, PT ;  /* 0x000000ff0300720c */ /* 0x000fe20003f25270 */
[----:B------:R-:W-:Y:S01]  /*d6b0*/  IMAD.MOV.U32 R5, RZ, RZ, R6 ;  /* 0x000000ffff057224 */ /* 0x000fe200078e0006 */
[----:B------:R-:W-:Y:S02]  /*d6c0*/  @P0 SEL R0, RZ, 0x1, !P5 ;  /* 0x00000001ff000807 */ /* 0x000fe40006800000 */
[----:B------:R-:W-:-:S02]  /*d6d0*/  ISETP.NE.AND P5, PT, R4, RZ, PT ;  /* 0x000000ff0400720c */ /* 0x000fc40003fa5270 */
[----:B------:R-:W-:Y:S01]  /*d6e0*/  ISETP.NE.AND P6, PT, R5, RZ, PT ;  /* 0x000000ff0500720c */ /* 0x000fe20003fc5270 */
[----:B------:R-:W5:Y:S01]  /*d6f0*/  I2F.S8 R8, R8 ;  /* 0x0000000800087306 */ /* 0x000f620000001400 */
[----:B------:R-:W-:Y:S02]  /*d700*/  PRMT R0, R0, 0x9910, RZ ;  /* 0x0000991000007816 */ /* 0x000fe400000000ff */
[----:B0-----:R-:W-:Y:S02]  /*d710*/  F2FP.F16.F32.PACK_AB R13, RZ, R13 ;  /* 0x0000000dff0d723e */ /* 0x001fe400000000ff */
[----:B-1----:R-:W-:Y:S02]  /*d720*/  F2FP.F16.F32.PACK_AB R3, RZ, R10 ;  /* 0x0000000aff03723e */ /* 0x002fe400000000ff */
[----:B------:R-:W-:Y:S01]  /*d730*/  ISETP.NE.AND P0, PT, R0, RZ, PT ;  /* 0x000000ff0000720c */ /* 0x000fe20003f05270 */
[----:B------:R-:W-:Y:S01]  /*d740*/  @P1 HADD2.F32 R0, -RZ, R13.H0_H0 ;  /* 0x2000000dff001230 */ /* 0x000fe20000004100 */
[----:B--2---:R-:W-:Y:S01]  /*d750*/  F2FP.F16.F32.PACK_AB R4, RZ, R14 ;  /* 0x0000000eff04723e */ /* 0x004fe200000000ff */
[----:B------:R-:W-:Y:S01]  /*d760*/  @P5 HADD2.F32 R3, -RZ, R3.H0_H0 ;  /* 0x20000003ff035230 */ /* 0x000fe20000004100 */
[----:B---3--:R-:W-:Y:S01]  /*d770*/  F2FP.F16.F32.PACK_AB R5, RZ, R9 ;  /* 0x00000009ff05723e */ /* 0x008fe200000000ff */
[----:B------:R-:W0:Y:S01]  /*d780*/  I2F.S8 R16, R16 ;  /* 0x0000001000107306 */ /* 0x000e220000001400 */
[----:B------:R-:W-:Y:S01]  /*d790*/  @P1 FSETP.NEU.FTZ.AND P2, PT, R0, RZ, PT ;  /* 0x000000ff0000120b */ /* 0x000fe20003f5d000 */
[----:B------:R-:W-:Y:S01]  /*d7a0*/  @P6 HADD2.F32 R4, -RZ, R4.H0_H0 ;  /* 0x20000004ff046230 */ /* 0x000fe20000004100 */
[----:B------:R-:W-:-:S02]  /*d7b0*/  @P5 FSETP.NEU.FTZ.AND P3, PT, R3, RZ, PT ;  /* 0x000000ff0300520b */ /* 0x000fc40003f7d000 */
[----:B------:R-:W-:Y:S02]  /*d7c0*/  PRMT R3, RZ, 0x7610, R3 ;  /* 0x00007610ff037816 */ /* 0x000fe40000000003 */
[----:B------:R-:W-:Y:S01]  /*d7d0*/  @P1 SEL R3, RZ, 0x1, !P2 ;  /* 0x00000001ff031807 */ /* 0x000fe20005000000 */
[----:B------:R-:W-:Y:S01]  /*d7e0*/  @P0 HADD2.F32 R5, -RZ, R5.H0_H0 ;  /* 0x20000005ff050230 */ /* 0x000fe20000004100 */
[----:B------:R-:W-:Y:S02]  /*d7f0*/  PRMT R0, RZ, 0x7610, R0 ;  /* 0x00007610ff007816 */ /* 0x000fe40000000000 */
[----:B------:R-:W-:Y:S02]  /*d800*/  @P6 FSETP.NEU.FTZ.AND P4, PT, R4, RZ, PT ;  /* 0x000000ff0400620b */ /* 0x000fe40003f9d000 */
[----:B------:R-:W-:Y:S02]  /*d810*/  @P5 SEL R0, RZ, 0x1, !P3 ;  /* 0x00000001ff005807 */ /* 0x000fe40005800000 */
[----:B------:R-:W-:-:S02]  /*d820*/  PRMT R3, R3, 0x9910, RZ ;  /* 0x0000991003037816 */ /* 0x000fc400000000ff */
[----:B------:R-:W-:Y:S02]  /*d830*/  PRMT R4, RZ, 0x7610, R4 ;  /* 0x00007610ff047816 */ /* 0x000fe40000000004 */
[----:B------:R-:W-:Y:S02]  /*d840*/  @P6 SEL R4, RZ, 0x1, !P4 ;  /* 0x00000001ff046807 */ /* 0x000fe40006000000 */
[----:B------:R-:W-:Y:S01]  /*d850*/  PRMT R6, R0, 0x9910, RZ ;  /* 0x0000991000067816 */ /* 0x000fe200000000ff */
[----:B------:R-:W-:Y:S01]  /*d860*/  IMAD.MOV.U32 R0, RZ, RZ, R3 ;  /* 0x000000ffff007224 */ /* 0x000fe200078e0003 */
[----:B------:R-:W-:Y:S02]  /*d870*/  PRMT R4, R4, 0x9910, RZ ;  /* 0x0000991004047816 */ /* 0x000fe400000000ff */
[----:B------:R-:W-:Y:S02]  /*d880*/  MOV R3, R6 ;  /* 0x0000000600037202 */ /* 0x000fe40000000f00 */
[----:B------:R-:W-:-:S02]  /*d890*/  @P0 FSETP.NEU.FTZ.AND P4, PT, R5, RZ, PT ;  /* 0x000000ff0500020b */ /* 0x000fc40003f9d000 */
[----:B------:R-:W-:Y:S02]  /*d8a0*/  ISETP.NE.AND P3, PT, R0, RZ, PT ;  /* 0x000000ff0000720c */ /* 0x000fe40003f65270 */
[----:B------:R-:W-:Y:S02]  /*d8b0*/  ISETP.NE.AND P2, PT, R3, RZ, PT ;  /* 0x000000ff0300720c */ /* 0x000fe40003f45270 */
[----:B------:R-:W-:Y:S02]  /*d8c0*/  ISETP.NE.AND P1, PT, R4, RZ, PT ;  /* 0x000000ff0400720c */ /* 0x000fe40003f25270 */
[----:B------:R-:W-:Y:S02]  /*d8d0*/  PRMT R0, RZ, 0x7610, R0 ;  /* 0x00007610ff007816 */ /* 0x000fe40000000000 */
[----:B------:R-:W-:Y:S02]  /*d8e0*/  @P0 SEL R0, RZ, 0x1, !P4 ;  /* 0x00000001ff000807 */ /* 0x000fe40006000000 */
[----:B----4-:R-:W-:-:S02]  /*d8f0*/  F2FP.F16.F32.PACK_AB R15, RZ, R15 ;  /* 0x0000000fff0f723e */ /* 0x010fc400000000ff */
[----:B------:R-:W-:Y:S02]  /*d900*/  PRMT R5, R0, 0x9910, RZ ;  /* 0x0000991000057816 */ /* 0x000fe400000000ff */
[----:B-----5:R-:W-:Y:S01]  /*d910*/  F2FP.F16.F32.PACK_AB R3, RZ, R8 ;  /* 0x00000008ff03723e */ /* 0x020fe200000000ff */
[----:B------:R-:W-:Y:S01]  /*d920*/  @P3 HADD2.F32 R0, -RZ, R15.H0_H0 ;  /* 0x2000000fff003230 */ /* 0x000fe20000004100 */
[----:B0-----:R-:W-:Y:S02]  /*d930*/  F2FP.F16.F32.PACK_AB R4, RZ, R16 ;  /* 0x00000010ff04723e */ /* 0x001fe400000000ff */
        /* <DEDUP_REMOVED lines=15> */
[----:B------:R-:W0:Y:S02]  /*da30*/  I2F.S8 R28, R28 ;  /* 0x0000001c001c7306 */ /* 0x000e240000001400 */
[----:B0-----:R-:W-:-:S05]  /*da40*/  F2FP.F16.F32.PACK_AB R0, RZ, R28 ;  /* 0x0000001cff00723e */ /* 0x001fca00000000ff */
[----:B------:R-:W-:-:S05]  /*da50*/  HADD2.F32 R0, -RZ, R0.H0_H0 ;  /* 0x20000000ff007230 */ /* 0x000fca0000004100 */
[----:B------:R-:W-:-:S04]  /*da60*/  FSETP.NEU.FTZ.AND P0, PT, R0, RZ, PT ;  /* 0x000000ff0000720b */ /* 0x000fc80003f1d000 */
[----:B------:R-:W-:Y:S01]  /*da70*/  SEL R0, RZ, 0x1, !P0 ;  /* 0x00000001ff007807 */ /* 0x000fe20004000000 */
[----:B------:R-:W-:Y:S08]  /*da80*/  BRA `(.L_x_4610) ;  /* 0x0000001c00387947 */ /* 0x000ff00003800000 */
.L_x_4626:
[----:B------:R-:W-:Y:S01]  /*da90*/  ULDC UR5, c[0x0][0x220] ;  /* 0x0000880000057ab9 */ /* 0x000fe20000000800 */
[----:B------:R-:W-:Y:S01]  /*daa0*/  ULDC.U8 UR4, c[0x0][0x211] ;  /* 0x0000844000047ab9 */ /* 0x000fe20000000000 */
[----:B------:R-:W-:Y:S01]  /*dab0*/  IMAD.U32 R21, RZ, RZ, UR5 ;  /* 0x00000005ff157e24 */ /* 0x000fe2000f8e00ff */
[----:B------:R-:W-:Y:S01]  /*dac0*/  MOV R20, UR4 ;  /* 0x0000000400147c02 */ /* 0x000fe20008000f00 */
[----:B------:R-:W-:Y:S01]  /*dad0*/  IMAD.U32 R15, RZ, RZ, UR4 ;  /* 0x00000004ff0f7e24 */ /* 0x000fe2000f8e00ff */
[----:B------:R-:W-:Y:S01]  /*dae0*/  BSSY B0, `(.L_x_4650) ;  /* 0x00000b7000007945 */ /* 0x000fe20003800000 */
[----:B------:R-:W-:Y:S02]  /*daf0*/  IMAD R5, R21, 0x3, R29 ;  /* 0x0000000315057824 */ /* 0x000fe400078e021d */
        /* <DEDUP_REMOVED lines=8> */
[----:B------:R-:W-:-:S02]  /*db80*/  IMAD.U32 R27, RZ, RZ, UR4 ;  /* 0x00000004ff1b7e24 */ /* 0x000fc4000f8e00ff */
        /* <DEDUP_REMOVED lines=35> */
.L_x_4652:
        /* <DEDUP_REMOVED lines=17> */
[----:B------:R-:W-:Y:S02]  /*ded0*/  LOP3.LUT P2, RZ, R3, 0xff, RZ, 0xc0, !PT ;  /* 0x000000ff03ff7812 */ /* 0x000fe4000784c0ff */
[----:B------:R-:W-:Y:S02]  /*dee0*/  LOP3.LUT P1, RZ, R25, 0xff, RZ, 0xc0, !PT ;  /* 0x000000ff19ff7812 */ /* 0x000fe4000782c0ff */
[----:B------:R-:W-:Y:S02]  /*def0*/  LOP3.LUT P5, RZ, R12, 0xff, RZ, 0xc0, !PT ;  /* 0x000000ff0cff7812 */ /* 0x000fe400078ac0ff */
[----:B------:R-:W-:-:S03]  /*df00*/  LOP3.LUT P6, RZ, R26, 0xff, RZ, 0xc0, !PT ;  /* 0x000000ff1aff7812 */ /* 0x000fc600078cc0ff */
[----:B--2---:R-:W-:Y:S01]  /*df10*/  @P3 HADD2.F32 R0, -RZ, R4.H0_H0 ;  /* 0x20000004ff003230 */ /* 0x004fe20000004100 */
[----:B------:R-:W-:-:S03]  /*df20*/  PRMT R24, R24, 0x7610, R4 ;  /* 0x0000761018187816 */ /* 0x000fc60000000004 */
[----:B------:R-:W-:Y:S01]  /*df30*/  @P2 HADD2.F32 R26, -RZ, R5.H0_H0 ;  /* 0x20000005ff1a2230 */ /* 0x000fe20000004100 */
[----:B------:R-:W-:Y:S02]  /*df40*/  PRMT R25, R25, 0x7610, R5 ;  /* 0x0000761019197816 */ /* 0x000fe40000000005 */
[----:B------:R-:W-:Y:S01]  /*df50*/  @P3 FSETP.NEU.FTZ.AND P4, PT, R0, RZ, PT ;  /* 0x000000ff0000320b */ /* 0x000fe20003f9d000 */
[----:B------:R-:W-:Y:S01]  /*df60*/  @P0 HADD2.F32 R3, -RZ, R24.H1_H1 ;  /* 0x30000018ff030230 */ /* 0x000fe20000004100 */
[----:B------:R-:W-:Y:S02]  /*df70*/  PRMT R0, RZ, 0x7610, R0 ;  /* 0x00007610ff007816 */ /* 0x000fe40000000000 */
[----:B------:R-:W-:Y:S02]  /*df80*/  @P3 SEL R12, RZ, 0x1, !P4 ;  /* 0x00000001ff0c3807 */ /* 0x000fe40006000000 */
[----:B------:R-:W-:Y:S02]  /*df90*/  @P0 FSETP.NEU.FTZ.AND P4, PT, R3, RZ, PT ;  /* 0x000000ff0300020b */ /* 0x000fe40003f9d000 */
[----:B------:R-:W-:-:S02]  /*dfa0*/  @P3 PRMT R0, R12, 0x7610, R0 ;  /* 0x000076100c003816 */ /* 0x000fc40000000000 */
[----:B------:R-:W-:Y:S02]  /*dfb0*/  PRMT R3, R3, 0x5410, RZ ;  /* 0x0000541003037816 */ /* 0x000fe400000000ff */
[----:B------:R-:W-:Y:S02]  /*dfc0*/  @P0 SEL R12, RZ, 0x1, !P4 ;  /* 0x00000001ff0c0807 */ /* 0x000fe40006000000 */
[----:B------:R-:W-:Y:S01]  /*dfd0*/  @P2 FSETP.NEU.FTZ.AND P3, PT, R26, RZ, PT ;  /* 0x000000ff1a00220b */ /* 0x000fe20003f7d000 */
[----:B------:R-:W-:Y:S01]  /*dfe0*/  @P1 HADD2.F32 R26, -RZ, R25.H1_H1 ;  /* 0x30000019ff1a1230 */ /* 0x000fe20000004100 */
[----:B------:R-:W-:Y:S02]  /*dff0*/  @P0 PRMT R3, R3, 0x5410, R12 ;  /* 0x0000541003030816 */ /* 0x000fe4000000000c */
[----:B------:R-:W-:Y:S02]  /*e000*/  @P2 SEL R12, RZ, 0x1, !P3 ;  /* 0x00000001ff0c2807 */ /* 0x000fe40005800000 */
[----:B------:R-:W-:-:S02]  /*e010*/  PRMT R3, RZ, 0x7610, R3 ;  /* 0x00007610ff037816 */ /* 0x000fc40000000003 */
[----:B------:R-:W-:Y:S02]  /*e020*/  @P1 FSETP.NEU.FTZ.AND P3, PT, R26, RZ, PT ;  /* 0x000000ff1a00120b */ /* 0x000fe40003f7d000 */
[----:B---3--:R-:W-:Y:S02]  /*e030*/  PRMT R4, R4, 0x5410, R6 ;  /* 0x0000541004047816 */ /* 0x008fe40000000006 */
[----:B------:R-:W-:Y:S02]  /*e040*/  LOP3.LUT P4, RZ, R13, 0xff, RZ, 0xc0, !PT ;  /* 0x000000ff0dff7812 */ /* 0x000fe4000788c0ff */
[C---:B------:R-:W-:Y:S01]  /*e050*/  @P2 PRMT R3, R12.reuse, 0x7610, R3 ;  /* 0x000076100c032816 */ /* 0x040fe20000000003 */
[----:B------:R-:W-:Y:S01]  /*e060*/  @P5 HADD2.F32 R26, -RZ, R4.H1_H1 ;  /* 0x30000004ff1a5230 */ /* 0x000fe20000004100 */
[----:B------:R-:W-:Y:S02]  /*e070*/  PRMT R12, R12, 0x5410, RZ ;  /* 0x000054100c0c7816 */ /* 0x000fe400000000ff */
[----:B------:R-:W-:-:S02]  /*e080*/  @P1 SEL R13, RZ, 0x1, !P3 ;  /* 0x00000001ff0d1807 */ /* 0x000fc40005800000 */
[----:B------:R-:W-:Y:S02]  /*e090*/  PRMT R33, R6, 0x7632, R33 ;  /* 0x0000763206217816 */ /* 0x000fe40000000021 */
[----:B------:R-:W-:Y:S02]  /*e0a0*/  LOP3.LUT P0, RZ, R27, 0xff, RZ, 0xc0, !PT ;  /* 0x000000ff1bff7812 */ /* 0x000fe4000780c0ff */
[----:B------:R-:W-:Y:S01]  /*e0b0*/  @P1 PRMT R12, R12, 0x5410, R13 ;  /* 0x000054100c0c1816 */ /* 0x000fe2000000000d */
[----:B------:R-:W-:Y:S01]  /*e0c0*/  @P6 HADD2.F32 R13, -RZ, R33.H0_H0 ;  /* 0x20000021ff0d6230 */ /* 0x000fe20000004100 */
[--C-:B------:R-:W-:Y:S02]  /*e0d0*/  PRMT R33, R33, 0x5410, R7.reuse ;  /* 0x0000541021217816 */ /* 0x100fe40000000007 */
[----:B------:R-:W-:Y:S02]  /*e0e0*/  @P5 FSETP.NEU.FTZ.AND P1, PT, R26, RZ, PT ;  /* 0x000000ff1a00520b */ /* 0x000fe40003f3d000 */
[----:B------:R-:W-:Y:S01]  /*e0f0*/  PRMT R34, R34, 0x7610, R7 ;  /* 0x0000761022227816 */ /* 0x000fe20000000007 */
[----:B------:R-:W-:Y:S01]  /*e100*/  @P4 HADD2.F32 R7, -RZ, R33.H1_H1 ;  /* 0x30000021ff074230 */ /* 0x000fe20000004100 */
[----:B------:R-:W-:-:S02]  /*e110*/  PRMT R12, RZ, 0x7610, R12 ;  /* 0x00007610ff0c7816 */ /* 0x000fc4000000000c */
[----:B------:R-:W-:Y:S02]  /*e120*/  @P5 SEL R6, RZ, 0x1, !P1 ;  /* 0x00000001ff065807 */ /* 0x000fe40004800000 */
[----:B------:R-:W-:Y:S02]  /*e130*/  @P6 FSETP.NEU.FTZ.AND P1, PT, R13, RZ, PT ;  /* 0x000000ff0d00620b */ /* 0x000fe40003f3d000 */
[----:B------:R-:W-:Y:S02]  /*e140*/  LOP3.LUT P3, RZ, R14, 0xff, RZ, 0xc0, !PT ;  /* 0x000000ff0eff7812 */ /* 0x000fe4000786c0ff */
[----:B------:R-:W-:Y:S02]  /*e150*/  LOP3.LUT P2, RZ, R28, 0xff, RZ, 0xc0, !PT ;  /* 0x000000ff1cff7812 */ /* 0x000fe4000784c0ff */
[----:B------:R-:W-:Y:S02]  /*e160*/  @P5 PRMT R12, R6, 0x7610, R12 ;  /* 0x00007610060c5816 */ /* 0x000fe4000000000c */
[----:B------:R-:W-:-:S02]  /*e170*/  PRMT R28, R28, 0x5410, RZ ;  /* 0x000054101c1c7816 */ /* 0x000fc400000000ff */
[----:B------:R-:W-:Y:S02]  /*e180*/  @P6 SEL R6, RZ, 0x1, !P1 ;  /* 0x00000001ff066807 */ /* 0x000fe40004800000 */
[----:B------:R-:W-:Y:S01]  /*e190*/  @P4 FSETP.NEU.FTZ.AND P5, PT, R7, RZ, PT ;  /* 0x000000ff0700420b */ /* 0x000fe20003fbd000 */
[----:B------:R-:W-:Y:S01]  /*e1a0*/  @P0 HADD2.F32 R7, -RZ, R34.H1_H1 ;  /* 0x30000022ff070230 */ /* 0x000fe20000004100 */
[----:B------:R-:W-:Y:S02]  /*e1b0*/  @P6 PRMT R28, R28, 0x5410, R6 ;  /* 0x000054101c1c6816 */ /* 0x000fe40000000006 */
[----:B----4-:R-:W-:Y:S02]  /*e1c0*/  PRMT R35, R35, 0x5410, R8 ;  /* 0x0000541023237816 */ /* 0x010fe40000000008 */
[----:B------:R-:W-:Y:S02]  /*e1d0*/  @P4 SEL R6, RZ, 0x1, !P5 ;  /* 0x00000001ff064807 */ /* 0x000fe40006800000 */
[----:B------:R-:W-:Y:S01]  /*e1e0*/  @P0 FSETP.NEU.FTZ.AND P5, PT, R7, RZ, PT ;  /* 0x000000ff0700020b */ /* 0x000fe20003fbd000 */
[----:B------:R-:W-:Y:S01]  /*e1f0*/  @P3 HADD2.F32 R14, -RZ, R35.H1_H1 ;  /* 0x30000023ff0e3230 */ /* 0x000fe20000004100 */
[----:B------:R-:W-:-:S02]  /*e200*/  PRMT R27, R27, 0x5410, RZ ;  /* 0x000054101b1b7816 */ /* 0x000fc400000000ff */
[----:B------:R-:W-:Y:S02]  /*e210*/  @P0 SEL R7, RZ, 0x1, !P5 ;  /* 0x00000001ff070807 */ /* 0x000fe40006800000 */
[----:B------:R-:W-:Y:S02]  /*e220*/  PRMT R37, R37, 0x7610, R8 ;  /* 0x0000761025257816 */ /* 0x000fe40000000008 */
[----:B------:R-:W-:Y:S02]  /*e230*/  LOP3.LUT P6, RZ, R29, 0xff, RZ, 0xc0, !PT ;  /* 0x000000ff1dff7812 */ /* 0x000fe400078cc0ff */
        /* <DEDUP_REMOVED lines=8> */
[----:B------:R-:W-:Y:S02]  /*e2c0*/  @P2 FSETP.NEU.FTZ.AND P5, PT, R7, RZ, PT ;  /* 0x000000ff0700220b */ /* 0x000fe40003fbd000 */
[----:B------:R-:W-:Y:S01]  /*e2d0*/  PRMT R37, R9, 0x7610, R37 ;  /* 0x0000761009257816 */ /* 0x000fe20000000025 */
[----:B------:R-:W-:Y:S01]  /*e2e0*/  @P6 HADD2.F32 R9, -RZ, R38.H0_H0 ;  /* 0x20000026ff096230 */ /* 0x000fe20000004100 */
[----:B------:R-:W-:-:S02]  /*e2f0*/  PRMT R15, R15, 0x5410, RZ ;  /* 0x000054100f0f7816 */ /* 0x000fc400000000ff */
[----:B------:R-:W-:Y:S01]  /*e300*/  @P2 SEL R7, RZ, 0x1, !P5 ;  /* 0x00000001ff072807 */ /* 0x000fe20006800000 */
[----:B------:R-:W-:Y:S01]  /*e310*/  @P1 HADD2.F32 R8, -RZ, R37.H0_H0 ;  /* 0x20000025ff081230 */ /* 0x000fe20000004100 */
[----:B------:R-:W-:Y:S02]  /*e320*/  LOP3.LUT P0, RZ, R30, 0xff, RZ, 0xc0, !PT ;  /* 0x000000ff1eff7812 */ /* 0x000fe4000780c0ff */
[----:B------:R-:W-:Y:S02]  /*e330*/  @P2 PRMT R15, R15, 0x5410, R7 ;  /* 0x000054100f0f2816 */ /* 0x000fe40000000007 */
[----:B------:R-:W-:Y:S02]  /*e340*/  @P6 FSETP.NEU.FTZ.AND P2, PT, R9, RZ, PT ;  /* 0x000000ff0900620b */ /* 0x000fe40003f5d000 */
[----:B------:R-:W-:Y:S02]  /*e350*/  PRMT R14, RZ, 0x7610, R14 ;  /* 0x00007610ff0e7816 */ /* 0x000fe4000000000e */
[----:B------:R-:W-:-:S02]  /*e360*/  @P1 FSETP.NEU.FTZ.AND P5, PT, R8, RZ, PT ;  /* 0x000000ff0800120b */ /* 0x000fc40003fbd000 */
[----:B------:R-:W-:Y:S02]  /*e370*/  LOP3.LUT P4, RZ, R16, 0xff, RZ, 0xc0, !PT ;  /* 0x000000ff10ff7812 */ /* 0x000fe4000788c0ff */
[----:B------:R-:W-:Y:S02]  /*e380*/  @P6 SEL R8, RZ, 0x1, !P2 ;  /* 0x00000001ff086807 */ /* 0x000fe40005000000 */
[----:B------:R-:W-:Y:S02]  /*e390*/  @P3 PRMT R14, R6, 0x7610, R14 ;  /* 0x00007610060e3816 */ /* 0x000fe4000000000e */
[----:B------:R-:W-:Y:S02]  /*e3a0*/  LOP3.LUT P2, RZ, R31, 0xff, RZ, 0xc0, !PT ;  /* 0x000000ff1fff7812 */ /* 0x000fe4000784c0ff */
[----:B------:R-:W-:Y:S02]  /*e3b0*/  PRMT R15, RZ, 0x7610, R15 ;  /* 0x00007610ff0f7816 */ /* 0x000fe4000000000f */
[----:B------:R-:W-:-:S02]  /*e3c0*/  @P1 SEL R6, RZ, 0x1, !P5 ;  /* 0x00000001ff061807 */ /* 0x000fc40006800000 */
[--C-:B-----5:R-:W-:Y:S02]  /*e3d0*/  PRMT R31, R31, 0x7610, R10.reuse ;  /* 0x000076101f1f7816 */ /* 0x120fe4000000000a */
[----:B------:R-:W-:Y:S02]  /*e3e0*/  LOP3.LUT P3, RZ, R20, 0xff, RZ, 0xc0, !PT ;  /* 0x000000ff14ff7812 */ /* 0x000fe4000786c0ff */
[----:B------:R-:W-:Y:S01]  /*e3f0*/  @P1 PRMT R15, R6, 0x7610, R15 ;  /* 0x00007610060f1816 */ /* 0x000fe2000000000f */
[----:B------:R-:W-:Y:S01]  /*e400*/  IMAD.IADD R6, R36, 0x1, R21 ;  /* 0x0000000124067824 */ /* 0x000fe200078e0215 */
[----:B------:R-:W-:Y:S01]  /*e410*/  PRMT R5, R5, 0x5410, R10 ;  /* 0x0000541005057816 */ /* 0x000fe2000000000a */
[----:B------:R-:W-:Y:S01]  /*e420*/  @P0 HADD2.F32 R10, -RZ, R31.H1_H1 ;  /* 0x3000001fff0a0230 */ /* 0x000fe20000004100 */
[----:B------:R-:W-:Y:S01]  /*e430*/  PRMT R7, R7, 0x5410, RZ ;  /* 0x0000541007077816 */ /* 0x000fe200000000ff */
[----:B------:R-:W-:Y:S01]  /*e440*/  IMAD R9, R21, 0x3, R6 ;  /* 0x0000000315097824 */ /* 0x000fe200078e0206 */
[----:B------:R-:W-:-:S02]  /*e450*/  PRMT R35, R11, 0x7632, R35 ;  /* 0x000076320b237816 */ /* 0x000fc40000000023 */
[----:B------:R-:W-:Y:S01]  /*e460*/  @P6 PRMT R7, R7, 0x5410, R8 ;  /* 0x0000541007076816 */ /* 0x000fe20000000008 */
[----:B------:R-:W-:Y:S01]  /*e470*/  @P4 HADD2.F32 R8, -RZ, R5.H1_H1 ;  /* 0x30000005ff084230 */ /* 0x000fe20000004100 */
[----:B------:R-:W-:Y:S02]  /*e480*/  PRMT R34, R11, 0x7610, R34 ;  /* 0x000076100b227816 */ /* 0x000fe40000000022 */
[----:B------:R-:W-:Y:S01]  /*e490*/  @P0 FSETP.NEU.FTZ.AND P1, PT, R10, RZ, PT ;  /* 0x000000ff0a00020b */ /* 0x000fe20003f3d000 */
[----:B------:R-:W-:Y:S01]  /*e4a0*/  @P2 HADD2.F32 R10, -RZ, R35.H0_H0 ;  /* 0x20000023ff0a2230 */ /* 0x000fe20000004100 */
[----:B-1----:R-:W-:Y:S01]  /*e4b0*/  ISETP.GE.U32.AND P5, PT, R9, R32, PT ;  /* 0x000000200900720c */ /* 0x002fe20003fa6070 */
[----:B------:R-:W-:Y:S01]  /*e4c0*/  @P3 HADD2.F32 R11, -RZ, R34.H0_H0 ;  /* 0x20000022ff0b3230 */ /* 0x000fe20000004100 */
[----:B------:R-:W-:Y:S02]  /*e4d0*/  @P4 FSETP.NEU.FTZ.AND P6, PT, R8, RZ, PT ;  /* 0x000000ff0800420b */ /* 0x000fe40003fdd000 */
        /* <DEDUP_REMOVED lines=12> */
[----:B------:R-:W-:-:S02]  /*e5a0*/  PRMT R26, R28, 0x7632, R26 ;  /* 0x000076321c1a7816 */ /* 0x000fc4000000001a */
[----:B------:R-:W-:Y:S02]  /*e5b0*/  @P4 PRMT R16, R8, 0x7610, R16 ;  /* 0x0000761008104816 */ /* 0x000fe40000000010 */
[----:B------:R-:W-:Y:S02]  /*e5c0*/  @P3 PRMT R20, R11, 0x7610, R20 ;  /* 0x000076100b143816 */ /* 0x000fe40000000014 */
        /* <DEDUP_REMOVED lines=8> */
.L_x_4651:
[----:B------:R-:W-:Y:S05]  /*e650*/  BSYNC B0 ;  /* 0x0000000000007941 */ /* 0x000fea0003800000 */
.L_x_4650:
        /* <DEDUP_REMOVED lines=26> */
[----:B------:R-:W-:Y:S01]  /*e800*/  IMAD.IADD R37, R36, 0x1, R21 ;  /* 0x0000000124257824 */ /* 0x000fe200078e0215 */
[----:B------:R-:W-:-:S04]  /*e810*/  SHF.R.U32.HI R9, RZ, 0x2, R36 ;  /* 0x00000002ff097819 */ /* 0x000fc80000011624 */
[----:B------:R-:W-:Y:S01]  /*e820*/  ISETP.GE.U32.AND P0, PT, R37, R32, PT ;  /* 0x000000202500720c */ /* 0x000fe20003f06070 */
[----:B------:R-:W-:-:S06]  /*e830*/  IMAD.WIDE.U32 R8, R9, 0x8, R18 ;  /* 0x0000000809087825 */ /* 0x000fcc00078e0012 */
[----:B------:R-:W2:Y:S06]  /*e840*/  LDG.E.64 R8, desc[UR58][R8.64] ;  /* 0x0000003a08087981 */ /* 0x000eac000c1e1b00 */
[----:B------:R-:W-:-:S05]  /*e850*/  @!P0 SHF.R.U32.HI R37, RZ, 0x2, R37 ;  /* 0x00000002ff258819 */ /* 0x000fca0000011625 */
[----:B------:R-:W-:-:S06]  /*e860*/  @!P0 IMAD.WIDE.U32 R18, R37, 0x8, R18 ;  /* 0x0000000825128825 */ /* 0x000fcc00078e0012 */
[----:B------:R-:W3:Y:S01]  /*e870*/  @!P0 LDG.E.64 R18, desc[UR58][R18.64] ;  /* 0x0000003a12128981 */ /* 0x000ee2000c1e1b00 */
[--C-:B--2---:R-:W-:Y:S02]  /*e880*/  PRMT R35, R35, 0x5410, R8.reuse ;  /* 0x0000541023237816 */ /* 0x104fe40000000008 */
[C---:B------:R-:W-:Y:S02]  /*e890*/  PRMT R37, R9.reuse, 0x7610, R8 ;  /* 0x0000761009257816 */ /* 0x040fe40000000008 */
[----:B------:R-:W-:Y:S02]  /*e8a0*/  PRMT R38, R9, 0x7632, R38 ;  /* 0x0000763209267816 */ /* 0x000fe40000000026 */
[--C-:B---3--:R-:W-:Y:S02]  /*e8b0*/  @!P0 PRMT R5, R5, 0x5410, R18.reuse ;  /* 0x0000541005058816 */ /* 0x108fe40000000012 */
[----:B------:R-:W-:Y:S02]  /*e8c0*/  @!P0 PRMT R31, R31, 0x7610, R18 ;  /* 0x000076101f1f8816 */ /* 0x000fe40000000012 */
[----:B------:R-:W-:-:S02]  /*e8d0*/  @!P0 PRMT R34, R19, 0x7610, R34 ;  /* 0x0000761013228816 */ /* 0x000fc40000000022 */
[----:B------:R-:W-:-:S07]  /*e8e0*/  @!P0 PRMT R35, R19, 0x7632, R35 ;  /* 0x0000763213238816 */ /* 0x000fce0000000023 */
.L_x_4654:
[----:B------:R-:W-:Y:S05]  /*e8f0*/  BSYNC B0 ;  /* 0x0000000000007941 */ /* 0x000fea0003800000 */
.L_x_4653:
[----:B------:R-:W-:Y:S04]  /*e900*/  BSSY B0, `(.L_x_4655) ;  /* 0x0000083000007945 */ /* 0x000fe80003800000 */
[----:B------:R-:W-:Y:S05]  /*e910*/  @P1 BRA `(.L_x_4656) ;  /* 0x0000000800041947 */ /* 0x000fea0003800000 */
[----:B------:R-:W-:Y:S01]  /*e920*/  LOP3.LUT P2, RZ, R30, 0xff, RZ, 0xc0, !PT ;  /* 0x000000ff1eff7812 */ /* 0x000fe2000784c0ff */
[----:B------:R-:W-:Y:S01]  /*e930*/  IMAD.IADD R6, R6, 0x1, R21 ;  /* 0x0000000106067824 */ /* 0x000fe200078e0215 */
[----:B------:R-:W-:Y:S02]  /*e940*/  LOP3.LUT P1, RZ, R0, 0xff, RZ, 0xc0, !PT ;  /* 0x000000ff00ff7812 */ /* 0x000fe4000782c0ff */
[----:B------:R-:W-:Y:S02]  /*e950*/  LOP3.LUT P3, RZ, R29, 0xff, RZ, 0xc0, !PT ;  /* 0x000000ff1dff7812 */ /* 0x000fe4000786c0ff */
[----:B------:R-:W-:Y:S02]  /*e960*/  LOP3.LUT P0, RZ, R3, 0xff, RZ, 0xc0, !PT ;  /* 0x000000ff03ff7812 */ /* 0x000fe4000780c0ff */
[----:B------:R-:W-:-:S05]  /*e970*/  PRMT R9, RZ, 0x7610, R9 ;  /* 0x00007610ff097816 */ /* 0x000fca0000000009 */
[----:B------:R-:W-:Y:S02]  /*e980*/  @P2 HADD2.F32 R24, -RZ, R24.H1_H1 ;  /* 0x30000018ff182230 */ /* 0x000fe40000004100 */
[----:B------:R-:W-:Y:S02]  /*e990*/  @P1 HADD2.F32 R0, -RZ, R4.H0_H0 ;  /* 0x20000004ff001230 */ /* 0x000fe40000004100 */
[----:B------:R-:W-:Y:S01]  /*e9a0*/  @P3 HADD2.F32 R25, -RZ, R25.H1_H1 ;  /* 0x30000019ff193230 */ /* 0x000fe20000004100 */
[----:B------:R-:W-:Y:S01]  /*e9b0*/  @P2 FSETP.NEU.FTZ.AND P4, PT, R24, RZ, PT ;  /* 0x000000ff1800220b */ /* 0x000fe20003f9d000 */
[----:B------:R-:W-:Y:S01]  /*e9c0*/  @P0 HADD2.F32 R3, -RZ, R5.H0_H0 ;  /* 0x20000005ff030230 */ /* 0x000fe20000004100 */
[----:B------:R-:W-:Y:S02]  /*e9d0*/  @P1 FSETP.NEU.FTZ.AND P6, PT, R0, RZ, PT ;  /* 0x000000ff0000120b */ /* 0x000fe40003fdd000 */
[----:B------:R-:W-:Y:S02]  /*e9e0*/  @P2 SEL R18, RZ, 0x1, !P4 ;  /* 0x00000001ff122807 */ /* 0x000fe40006000000 */
[----:B------:R-:W-:-:S02]  /*e9f0*/  ISETP.GE.U32.AND P4, PT, R6, R32, PT ;  /* 0x000000200600720c */ /* 0x000fc40003f86070 */
[----:B------:R-:W-:Y:S02]  /*ea00*/  @P1 SEL R8, RZ, 0x1, !P6 ;  /* 0x00000001ff081807 */ /* 0x000fe40007000000 */
[----:B------:R-:W-:Y:S02]  /*ea10*/  @P3 FSETP.NEU.FTZ.AND P6, PT, R25, RZ, PT ;  /* 0x000000ff1900320b */ /* 0x000fe40003fdd000 */
[----:B------:R-:W-:Y:S02]  /*ea20*/  @P0 FSETP.NEU.FTZ.AND P5, PT, R3, RZ, PT ;  /* 0x000000ff0300020b */ /* 0x000fe40003fbd000 */
[----:B------:R-:W-:Y:S02]  /*ea30*/  PRMT R5, RZ, 0x7610, R5 ;  /* 0x00007610ff057816 */ /* 0x000fe40000000005 */
[----:B------:R-:W-:Y:S02]  /*ea40*/  @P3 SEL R24, RZ, 0x1, !P6 ;  /* 0x00000001ff183807 */ /* 0x000fe40007000000 */
        /* <DEDUP_REMOVED lines=9> */
[----:B------:R-:W-:Y:S06]  /*eae0*/  @P4 BRA `(.L_x_4656) ;  /* 0x0000000400904947 */ /* 0x000fec0003800000 */
[----:B------:R-:W-:Y:S02]  /*eaf0*/  LOP3.LUT P3, RZ, R12, 0xff, RZ, 0xc0, !PT ;  /* 0x000000ff0cff7812 */ /* 0x000fe4000786c0ff */
[----:B------:R-:W-:Y:S02]  /*eb00*/  LOP3.LUT P2, RZ, R28, 0xff, RZ, 0xc0, !PT ;  /* 0x000000ff1cff7812 */ /* 0x000fe4000784c0ff */
[----:B------:R-:W-:Y:S02]  /*eb10*/  LOP3.LUT P0, RZ, R27, 0xff, RZ, 0xc0, !PT ;  /* 0x000000ff1bff7812 */ /* 0x000fe4000780c0ff */
[----:B------:R-:W-:Y:S02]  /*eb20*/  LOP3.LUT P1, RZ, R13, 0xff, RZ, 0xc0, !PT ;  /* 0x000000ff0dff7812 */ /* 0x000fe4000782c0ff */
[----:B------:R-:W-:Y:S02]  /*eb30*/  PRMT R9, R9, 0x5410, RZ ;  /* 0x0000541009097816 */ /* 0x000fe400000000ff */
[----:B------:R-:W-:-:S02]  /*eb40*/  PRMT R12, RZ, 0x7610, R12 ;  /* 0x00007610ff0c7816 */ /* 0x000fc4000000000c */
[----:B------:R-:W-:Y:S01]  /*eb50*/  PRMT R18, RZ, 0x7610, R18 ;  /* 0x00007610ff127816 */ /* 0x000fe20000000012 */
[----:B------:R-:W-:Y:S01]  /*eb60*/  @P3 HADD2.F32 R4, -RZ, R4.H1_H1 ;  /* 0x30000004ff043230 */ /* 0x000fe20000004100 */
[----:B------:R-:W-:-:S03]  /*eb70*/  PRMT R29, R5, 0x7610, R29 ;  /* 0x00007610051d7816 */ /* 0x000fc6000000001d */
[----:B------:R-:W-:Y:S01]  /*eb80*/  @P0 HADD2.F32 R8, -RZ, R34.H1_H1 ;  /* 0x30000022ff080230 */ /* 0x000fe20000004100 */
[----:B------:R-:W-:Y:S01]  /*eb90*/  @P3 FSETP.NEU.FTZ.AND P4, PT, R4, RZ, PT ;  /* 0x000000ff0400320b */ /* 0x000fe20003f9d000 */
[--C-:B------:R-:W-:Y:S02]  /*eba0*/  @P2 HADD2.F32 R4, -RZ, R33.reuse.H0_H0 ;  /* 0x20000021ff042230 */ /* 0x100fe40000004100 */
[----:B------:R-:W-:Y:S01]  /*ebb0*/  @P1 HADD2.F32 R33, -RZ, R33.H1_H1 ;  /* 0x30000021ff211230 */ /* 0x000fe20000004100 */
[----:B------:R-:W-:Y:S02]  /*ebc0*/  @P3 SEL R13, RZ, 0x1, !P4 ;  /* 0x00000001ff0d3807 */ /* 0x000fe40006000000 */
[----:B------:R-:W-:Y:S02]  /*ebd0*/  @P2 FSETP.NEU.FTZ.AND P4, PT, R4, RZ, PT ;  /* 0x000000ff0400220b */ /* 0x000fe40003f9d000 */
[----:B------:R-:W-:Y:S01]  /*ebe0*/  @P0 FSETP.NEU.FTZ.AND P6, PT, R8, RZ, PT ;  /* 0x000000ff0800020b */ /* 0x000fe20003fdd000 */
[----:B------:R-:W-:Y:S01]  /*ebf0*/  IMAD.IADD R8, R6, 0x1, R21 ;  /* 0x0000000106087824 */ /* 0x000fe200078e0215 */
[----:B------:R-:W-:-:S02]  /*ec00*/  @P2 SEL R4, RZ, 0x1, !P4 ;  /* 0x00000001ff042807 */ /* 0x000fc40006000000 */
[----:B------:R-:W-:Y:S02]  /*ec10*/  @P1 FSETP.NEU.FTZ.AND P5, PT, R33, RZ, PT ;  /* 0x000000ff2100120b */ /* 0x000fe40003fbd000 */
[----:B------:R-:W-:Y:S02]  /*ec20*/  @P2 PRMT R9, R9, 0x5410, R4 ;  /* 0x0000541009092816 */ /* 0x000fe40000000004 */
[----:B------:R-:W-:Y:S02]  /*ec30*/  ISETP.GE.U32.AND P2, PT, R8, R32, PT ;  /* 0x000000200800720c */ /* 0x000fe40003f46070 */
[----:B------:R-:W-:Y:S02]  /*ec40*/  @P0 SEL R19, RZ, 0x1, !P6 ;  /* 0x00000001ff130807 */ /* 0x000fe40007000000 */
[----:B------:R-:W-:Y:S02]  /*ec50*/  @P3 PRMT R12, R13, 0x7610, R12 ;  /* 0x000076100d0c3816 */ /* 0x000fe4000000000c */
[----:B------:R-:W-:-:S02]  /*ec60*/  PRMT R13, RZ, 0x7610, R13 ;  /* 0x00007610ff0d7816 */ /* 0x000fc4000000000d */
[----:B------:R-:W-:Y:S02]  /*ec70*/  @P1 SEL R6, RZ, 0x1, !P5 ;  /* 0x00000001ff061807 */ /* 0x000fe40006800000 */
[----:B------:R-:W-:Y:S02]  /*ec80*/  @P0 PRMT R18, R19, 0x7610, R18 ;  /* 0x0000761013120816 */ /* 0x000fe40000000012 */
[----:B------:R-:W-:Y:S02]  /*ec90*/  @P1 PRMT R13, R6, 0x7610, R13 ;  /* 0x00007610060d1816 */ /* 0x000fe4000000000d */
[C---:B------:R-:W-:Y:S02]  /*eca0*/  PRMT R30, R9.reuse, 0x7610, R30 ;  /* 0x00007610091e7816 */ /* 0x040fe4000000001e */
        /* <DEDUP_REMOVED lines=11> */
[----:B------:R-:W-:Y:S01]  /*ed60*/  @P2 HADD2.F32 R6, -RZ, R37.H1_H1 ;  /* 0x30000025ff062230 */ /* 0x000fe20000004100 */
[----:B------:R-:W-:Y:S01]  /*ed70*/  PRMT R27, R18, 0x7610, R27 ;  /* 0x00007610121b7816 */ /* 0x000fe2000000001b */
[----:B------:R-:W-:Y:S01]  /*ed80*/  @P3 HADD2.F32 R4, -RZ, R35.H1_H1 ;  /* 0x30000023ff043230 */ /* 0x000fe20000004100 */
[----:B------:R-:W-:Y:S01]  /*ed90*/  PRMT R28, R9, 0x7632, R28 ;  /* 0x00007632091c7816 */ /* 0x000fe2000000001c */
[----:B------:R-:W-:Y:S01]  /*eda0*/  @P0 HADD2.F32 R38, -RZ, R38.H0_H0 ;  /* 0x20000026ff260230 */ /* 0x000fe20000004100 */
[----:B------:R-:W-:Y:S01]  /*edb0*/  @P2 FSETP.NEU.FTZ.AND P4, PT, R6, RZ, PT ;  /* 0x000000ff0600220b */ /* 0x000fe20003f9d000 */
[----:B------:R-:W-:Y:S01]  /*edc0*/  @P1 HADD2.F32 R37, -RZ, R37.H0_H0 ;  /* 0x20000025ff251230 */ /* 0x000fe20000004100 */
[----:B------:R-:W-:Y:S02]  /*edd0*/  @P3 FSETP.NEU.FTZ.AND P6, PT, R4, RZ, PT ;  /* 0x000000ff0400320b */ /* 0x000fe40003fdd000 */
[----:B------:R-:W-:-:S02]  /*ede0*/  @P2 SEL R8, RZ, 0x1, !P4 ;  /* 0x00000001ff082807 */ /* 0x000fc40006000000 */
[----:B------:R-:W-:Y:S02]  /*edf0*/  @P0 FSETP.NEU.FTZ.AND P4, PT, R38, RZ, PT ;  /* 0x000000ff2600020b */ /* 0x000fe40003f9d000 */
[----:B------:R-:W-:Y:S02]  /*ee00*/  PRMT R4, RZ, 0x5410, RZ ;  /* 0x00005410ff047816 */ /* 0x000fe400000000ff */
[----:B------:R-:W-:Y:S02]  /*ee10*/  @P3 SEL R6, RZ, 0x1, !P6 ;  /* 0x00000001ff063807 */ /* 0x000fe40007000000 */
[----:B------:R-:W-:Y:S02]  /*ee20*/  @P1 FSETP.NEU.FTZ.AND P6, PT, R37, RZ, PT ;  /* 0x000000ff2500120b */ /* 0x000fe40003fdd000 */
[----:B------:R-:W-:Y:S02]  /*ee30*/  @P0 SEL R19, RZ, 0x1, !P4 ;  /* 0x00000001ff130807 */ /* 0x000fe40006000000 */
[----:B------:R-:W-:-:S02]  /*ee40*/  @P2 PRMT R4, R8, 0x7610, R4 ;  /* 0x0000761008042816 */ /* 0x000fc40000000004 */
[----:B------:R-:W-:Y:S02]  /*ee50*/  @P1 SEL R11, RZ, 0x1, !P6 ;  /* 0x00000001ff0b1807 */ /* 0x000fe40007000000 */
[----:B------:R-:W-:Y:S02]  /*ee60*/  @P0 PRMT R4, R4, 0x5410, R19 ;  /* 0x0000541004040816 */ /* 0x000fe40000000013 */
[----:B------:R-:W-:Y:S02]  /*ee70*/  @P1 PRMT R15, R11, 0x7610, R15 ;  /* 0x000076100b0f1816 */ /* 0x000fe4000000000f */
[----:B------:R-:W-:Y:S02]  /*ee80*/  @P3 PRMT R14, R6, 0x7610, R14 ;  /* 0x00007610060e3816 */ /* 0x000fe4000000000e */
[----:B------:R-:W-:Y:S02]  /*ee90*/  PRMT R29, R5, 0x7610, R29 ;  /* 0x00007610051d7816 */ /* 0x000fe4000000001d */
        /* <DEDUP_REMOVED lines=10> */
[----:B------:R-:W-:Y:S01]  /*ef40*/  PRMT R26, R4, 0x7610, R26 ;  /* 0x00007610041a7816 */ /* 0x000fe2000000001a */
[----:B------:R-:W-:Y:S01]  /*ef50*/  @P6 HADD2.F32 R31, -RZ, R31.H1_H1 ;  /* 0x3000001fff1f6230 */ /* 0x000fe20000004100 */
[----:B------:R-:W-:Y:S01]  /*ef60*/  PRMT R27, R18, 0x7610, R27 ;  /* 0x00007610121b7816 */ /* 0x000fe2000000001b */
[----:B------:R-:W-:Y:S01]  /*ef70*/  @P0 HADD2.F32 R35, -RZ, R35.H0_H0 ;  /* 0x20000023ff230230 */ /* 0x000fe20000004100 */
[----:B------:R-:W-:Y:S01]  /*ef80*/  @P0 PRMT R29, R5, 0x7610, R29 ;  /* 0x00007610051d0816 */ /* 0x000fe2000000001d */
[----:B------:R-:W-:Y:S01]  /*ef90*/  @P1 HADD2.F32 R5, -RZ, R5.H1_H1 ;  /* 0x30000005ff051230 */ /* 0x000fe20000004100 */
[----:B------:R-:W-:Y:S01]  /*efa0*/  @P6 FSETP.NEU.FTZ.AND P5, PT, R31, RZ, PT ;  /* 0x000000ff1f00620b */ /* 0x000fe20003fbd000 */
[----:B------:R-:W-:Y:S01]  /*efb0*/  @P2 HADD2.F32 R34, -RZ, R34.H0_H0 ;  /* 0x20000022ff222230 */ /* 0x000fe20000004100 */
[C---:B------:R-:W-:Y:S02]  /*efc0*/  @P0 PRMT R11, R4.reuse, 0x7632, R11 ;  /* 0x00007632040b0816 */ /* 0x040fe4000000000b */
[----:B------:R-:W-:-:S02]  /*efd0*/  @P0 PRMT R26, R4, 0x7610, R26 ;  /* 0x00007610041a0816 */ /* 0x000fc4000000001a */
[----:B------:R-:W-:Y:S02]  /*efe0*/  PRMT R4, RZ, 0x7610, R4 ;  /* 0x00007610ff047816 */ /* 0x000fe40000000004 */
[----:B------:R-:W-:Y:S02]  /*eff0*/  @P6 SEL R4, RZ, 0x1, !P5 ;  /* 0x00000001ff046807 */ /* 0x000fe40006800000 */
[----:B------:R-:W-:Y:S02]  /*f000*/  @P1 FSETP.NEU.FTZ.AND P3, PT, R5, RZ, PT ;  /* 0x000000ff0500120b */ /* 0x000fe40003f7d000 */
[----:B------:R-:W-:Y:S02]  /*f010*/  @P2 FSETP.NEU.FTZ.AND P4, PT, R34, RZ, PT ;  /* 0x000000ff2200220b */ /* 0x000fe40003f9d000 */
[----:B------:R-:W-:Y:S02]  /*f020*/  @P0 FSETP.NEU.FTZ.AND P5, PT, R35, RZ, PT ;  /* 0x000000ff2300020b */ /* 0x000fe40003fbd000 */
[----:B------:R-:W-:-:S02]  /*f030*/  PRMT R28, R9, 0x7632, R28 ;  /* 0x00007632091c7816 */ /* 0x000fc4000000001c */
[----:B------:R-:W-:Y:S02]  /*f040*/  PRMT R30, R9, 0x7610, R30 ;  /* 0x00007610091e7816 */ /* 0x000fe4000000001e */
[----:B------:R-:W-:Y:S02]  /*f050*/  PRMT R16, RZ, 0x7610, R16 ;  /* 0x00007610ff107816 */ /* 0x000fe40000000010 */
[----:B------:R-:W-:Y:S02]  /*f060*/  PRMT R20, RZ, 0x7610, R20 ;  /* 0x00007610ff147816 */ /* 0x000fe40000000014 */
[----:B------:R-:W-:Y:S02]  /*f070*/  PRMT R7, RZ, 0x7610, R7 ;  /* 0x00007610ff077816 */ /* 0x000fe40000000007 */
[----:B------:R-:W-:Y:S02]  /*f080*/  @P1 SEL R5, RZ, 0x1, !P3 ;  /* 0x00000001ff051807 */ /* 0x000fe40005800000 */
[----:B------:R-:W-:-:S02]  /*f090*/  @P2 SEL R6, RZ, 0x1, !P4 ;  /* 0x00000001ff062807 */ /* 0x000fc40006000000 */
[----:B------:R-:W-:Y:S02]  /*f0a0*/  @P0 SEL R8, RZ, 0x1, !P5 ;  /* 0x00000001ff080807 */ /* 0x000fe40006800000 */
[----:B------:R-:W-:Y:S02]  /*f0b0*/  PRMT R10, R4, 0x7610, R10 ;  /* 0x00007610040a7816 */ /* 0x000fe4000000000a */
[----:B------:R-:W-:Y:S02]  /*f0c0*/  @P0 PRMT R27, R18, 0x7610, R27 ;  /* 0x00007610121b0816 */ /* 0x000fe4000000001b */
[C---:B------:R-:W-:Y:S02]  /*f0d0*/  @P0 PRMT R28, R9.reuse, 0x7632, R28 ;  /* 0x00007632091c0816 */ /* 0x040fe4000000001c */
[----:B------:R-:W-:Y:S02]  /*f0e0*/  @P0 PRMT R30, R9, 0x7610, R30 ;  /* 0x00007610091e0816 */ /* 0x000fe4000000001e */
[----:B------:R-:W-:-:S02]  /*f0f0*/  @P1 PRMT R16, R5, 0x7610, R16 ;  /* 0x0000761005101816 */ /* 0x000fc40000000010 */
[----:B------:R-:W-:Y:S02]  /*f100*/  @P2 PRMT R20, R6, 0x7610, R20 ;  /* 0x0000761006142816 */ /* 0x000fe40000000014 */
[----:B------:R-:W-:Y:S02]  /*f110*/  @P0 PRMT R7, R8, 0x7610, R7 ;  /* 0x0000761008070816 */ /* 0x000fe40000000007 */
[----:B------:R-:W-:-:S07]  /*f120*/  @P0 PRMT R10, R4, 0x7610, R10 ;  /* 0x00007610040a0816 */ /* 0x000fce000000000a */
.L_x_4656:
[----:B------:R-:W-:Y:S05]  /*f130*/  BSYNC B0 ;  /* 0x0000000000007941 */ /* 0x000fea0003800000 */
.L_x_4655:
        /* <DEDUP_REMOVED lines=9> */
[----:B------:R-:W0:Y:S02]  /*f1d0*/  I2F.S8 R27, R27 ;  /* 0x0000001b001b7306 */ /* 0x000e240000001400 */
[----:B------:R-:W-:Y:S01]  /*f1e0*/  @P6 HADD2.F32 R0, -RZ, R0.H0_H0 ;  /* 0x20000000ff006230 */ /* 0x000fe20000004100 */
[----:B-1----:R-:W-:-:S05]  /*f1f0*/  F2FP.F16.F32.PACK_AB R3, RZ, R28 ;  /* 0x0000001cff03723e */ /* 0x002fca00000000ff */
[----:B------:R-:W1:Y:S01]  /*f200*/  I2F.S8 R13, R13 ;  /* 0x0000000d000d7306 */ /* 0x000e620000001400 */
[----:B------:R-:W-:Y:S01]  /*f210*/  @P6 FSETP.NEU.FTZ.AND P5, PT, R0, RZ, PT ;  /* 0x000000ff0000620b */ /* 0x000fe20003fbd000 */
[----:B------:R-:W-:Y:S01]  /*f220*/  @P0 HADD2.F32 R0, -RZ, R3.H0_H0 ;  /* 0x20000003ff000230 */ /* 0x000fe20000004100 */
[----:B------:R-:W-:Y:S02]  /*f230*/  PRMT R3, RZ, 0x7610, R3 ;  /* 0x00007610ff037816 */ /* 0x000fe40000000003 */
[----:B0-----:R-:W-:-:S03]  /*f240*/  F2FP.F16.F32.PACK_AB R5, RZ, R27 ;  /* 0x0000001bff05723e */ /* 0x001fc600000000ff */
[----:B------:R-:W0:Y:S01]  /*f250*/  I2F.S8 R14, R14 ;  /* 0x0000000e000e7306 */ /* 0x000e220000001400 */
[----:B------:R-:W-:Y:S02]  /*f260*/  @P6 SEL R3, RZ, 0x1, !P5 ;  /* 0x00000001ff036807 */ /* 0x000fe40006800000 */
[----:B------:R-:W-:Y:S01]  /*f270*/  @P0 FSETP.NEU.FTZ.AND P3, PT, R0, RZ, PT ;  /* 0x000000ff0000020b */ /* 0x000fe20003f7d000 */
[----:B------:R-:W-:Y:S01]  /*f280*/  @P2 HADD2.F32 R5, -RZ, R5.H0_H0 ;  /* 0x20000005ff052230 */ /* 0x000fe20000004100 */
[----:B------:R-:W-:Y:S02]  /*f290*/  PRMT R0, RZ, 0x7610, R0 ;  /* 0x00007610ff007816 */ /* 0x000fe40000000000 */
[----:B-1----:R-:W-:Y:S01]  /*f2a0*/  F2FP.F16.F32.PACK_AB R4, RZ, R13 ;  /* 0x0000000dff04723e */ /* 0x002fe200000000ff */
[----:B------:R-:W1:Y:S01]  /*f2b0*/  I2F.S8 R15, R15 ;  /* 0x0000000f000f7306 */ /* 0x000e620000001400 */
[----:B------:R-:W-:Y:S02]  /*f2c0*/  @P2 FSETP.NEU.FTZ.AND P5, PT, R5, RZ, PT ;  /* 0x000000ff0500220b */ /* 0x000fe40003fbd000 */
[----:B------:R-:W-:Y:S01]  /*f2d0*/  PRMT R5, R3, 0x9910, RZ ;  /* 0x0000991003057816 */ /* 0x000fe200000000ff */
[----:B------:R-:W-:Y:S01]  /*f2e0*/  @P1 HADD2.F32 R4, -RZ, R4.H0_H0 ;  /* 0x20000004ff041230 */ /* 0x000fe20000004100 */
[----:B------:R-:W-:-:S02]  /*f2f0*/  PRMT R3, RZ, 0x7610, R3 ;  /* 0x00007610ff037816 */ /* 0x000fc40000000003 */
[----:B------:R-:W-:Y:S01]  /*f300*/  @P0 SEL R0, RZ, 0x1, !P3 ;  /* 0x00000001ff000807 */ /* 0x000fe20005800000 */
[----:B------:R-:W2:Y:S01]  /*f310*/  I2F.S8 R11, R11 ;  /* 0x0000000b000b7306 */ /* 0x000ea20000001400 */
[----:B------:R-:W-:Y:S02]  /*f320*/  @P1 FSETP.NEU.FTZ.AND P4, PT, R4, RZ, PT ;  /* 0x000000ff0400120b */ /* 0x000fe40003f9d000 */
[----:B------:R-:W-:Y:S02]  /*f330*/  @P2 SEL R3, RZ, 0x1, !P5 ;  /* 0x00000001ff032807 */ /* 0x000fe40006800000 */
[----:B------:R-:W-:Y:S02]  /*f340*/  PRMT R4, RZ, 0x7610, R4 ;  /* 0x00007610ff047816 */ /* 0x000fe40000000004 */
[----:B------:R-:W-:Y:S01]  /*f350*/  @P1 SEL R4, RZ, 0x1, !P4 ;  /* 0x00000001ff041807 */ /* 0x000fe20006000000 */
[----:B------:R-:W3:Y:S01]  /*f360*/  I2F.S8 R26, R26 ;  /* 0x0000001a001a7306 */ /* 0x000ee20000001400 */
[----:B------:R-:W-:-:S02]  /*f370*/  PRMT R0, R0, 0x9910, RZ ;  /* 0x0000991000007816 */ /* 0x000fc400000000ff */
[----:B------:R-:W-:Y:S02]  /*f380*/  PRMT R3, R3, 0x9910, RZ ;  /* 0x0000991003037816 */ /* 0x000fe400000000ff */
[----:B------:R-:W-:Y:S02]  /*f390*/  ISETP.NE.AND P4, PT, R5, RZ, PT ;  /* 0x000000ff0500720c */ /* 0x000fe40003f85270 */
[----:B------:R-:W-:Y:S01]  /*f3a0*/  PRMT R4, R4, 0x9910, RZ ;  /* 0x0000991004047816 */ /* 0x000fe200000000ff */
[----:B------:R-:W-:Y:S01]  /*f3b0*/  I2F.S8 R16, R16 ;  /* 0x0000001000107306 */ /* 0x000fe20000001400 */
[----:B------:R-:W-:Y:S01]  /*f3c0*/  ISETP.NE.AND P1, PT, R0, RZ, PT ;  /* 0x000000ff0000720c */ /* 0x000fe20003f25270 */
[----:B------:R-:W-:Y:S01]  /*f3d0*/  IMAD.MOV.U32 R0, RZ, RZ, R3 ;  /* 0x000000ffff007224 */ /* 0x000fe200078e0003 */
[----:B------:R-:W-:Y:S02]  /*f3e0*/  ISETP.NE.AND P2, PT, R4, RZ, PT ;  /* 0x000000ff0400720c */ /* 0x000fe40003f45270 */
[----:B0-----:R-:W-:-:S02]  /*f3f0*/  F2FP.F16.F32.PACK_AB R14, RZ, R14 ;  /* 0x0000000eff0e723e */ /* 0x001fc400000000ff */
[----:B------:R-:W-:Y:S01]  /*f400*/  ISETP.NE.AND P0, PT, R0, RZ, PT ;  /* 0x000000ff0000720c */ /* 0x000fe20003f05270 */
[----:B------:R-:W-:Y:S01]  /*f410*/  I2F.S8 R20, R20 ;  /* 0x0000001400147306 */ /* 0x000fe20000001400 */
[----:B-1----:R-:W-:Y:S01]  /*f420*/  F2FP.F16.F32.PACK_AB R4, RZ, R15 ;  /* 0x0000000fff04723e */ /* 0x002fe200000000ff */
[----:B------:R-:W-:Y:S01]  /*f430*/  @P4 HADD2.F32 R0, -RZ, R14.H0_H0 ;  /* 0x2000000eff004230 */ /* 0x000fe20000004100 */
[----:B--2---:R-:W-:Y:S02]  /*f440*/  F2FP.F16.F32.PACK_AB R5, RZ, R11 ;  /* 0x0000000bff05723e */ /* 0x004fe400000000ff */
[----:B---3--:R-:W-:Y:S02]  /*f450*/  F2FP.F16.F32.PACK_AB R3, RZ, R26 ;  /* 0x0000001aff03723e */ /* 0x008fe400000000ff */
[----:B------:R-:W-:Y:S01]  /*f460*/  @P4 FSETP.NEU.FTZ.AND P3, PT, R0, RZ, PT ;  /* 0x000000ff0000420b */ /* 0x000fe20003f7d000 */
[----:B------:R-:W-:Y:S01]  /*f470*/  @P2 HADD2.F32 R4, -RZ, R4.H0_H0 ;  /* 0x20000004ff042230 */ /* 0x000fe20000004100 */
[----:B------:R-:W-:Y:S01]  /*f480*/  PRMT R0, RZ, 0x7610, R0 ;  /* 0x00007610ff007816 */ /* 0x000fe20000000000 */
[----:B------:R-:W-:Y:S01]  /*f490*/  @P1 HADD2.F32 R3, -RZ, R3.H0_H0 ;  /* 0x20000003ff031230 */ /* 0x000fe20000004100 */
[----:B------:R-:W-:Y:S01]  /*f4a0*/  @P4 SEL R0, RZ, 0x1, !P3 ;  /* 0x00000001ff004807 */ /* 0x000fe20005800000 */
[----:B------:R-:W-:Y:S01]  /*f4b0*/  @P0 HADD2.F32 R5, -RZ, R5.H0_H0 ;  /* 0x20000005ff050230 */ /* 0x000fe20000004100 */
[----:B------:R-:W-:Y:S01]  /*f4c0*/  @P2 FSETP.NEU.FTZ.AND P4, PT, R4, RZ, PT ;  /* 0x000000ff0400220b */ /* 0x000fe20003f9d000 */
[----:B------:R-:W-:Y:S01]  /*f4d0*/  I2F.S8 R10, R10 ;  /* 0x0000000a000a7306 */ /* 0x000fe20000001400 */
[----:B------:R-:W-:-:S02]  /*f4e0*/  PRMT R4, RZ, 0x7610, R4 ;  /* 0x00007610ff047816 */ /* 0x000fc40000000004 */
[----:B------:R-:W-:Y:S02]  /*f4f0*/  @P0 FSETP.NEU.FTZ.AND P5, PT, R5, RZ, PT ;  /* 0x000000ff0500020b */ /* 0x000fe40003fbd000 */
[----:B------:R-:W-:Y:S02]  /*f500*/  @P1 FSETP.NEU.FTZ.AND P3, PT, R3, RZ, PT ;  /* 0x000000ff0300120b */ /* 0x000fe40003f7d000 */
[----:B------:R-:W-:Y:S01]  /*f510*/  @P2 SEL R4, RZ, 0x1, !P4 ;  /* 0x00000001ff042807 */ /* 0x000fe20006000000 */
[----:B------:R-:W0:Y:S01]  /*f520*/  I2F.S8 R7, R7 ;  /* 0x0000000700077306 */ /* 0x000e220000001400 */
[----:B------:R-:W-:Y:S02]  /*f530*/  PRMT R5, R0, 0x9910, RZ ;  /* 0x0000991000057816 */ /* 0x000fe400000000ff */
[----:B------:R-:W-:Y:S02]  /*f540*/  PRMT R3, RZ, 0x7610, R3 ;  /* 0x00007610ff037816 */ /* 0x000fe40000000003 */
[----:B------:R-:W-:-:S02]  /*f550*/  @P0 SEL R3, RZ, 0x1, !P5 ;  /* 0x00000001ff030807 */ /* 0x000fc40006800000 */
[----:B------:R-:W-:Y:S02]  /*f560*/  PRMT R0, RZ, 0x7610, R0 ;  /* 0x00007610ff007816 */ /* 0x000fe40000000000 */
[----:B------:R-:W-:Y:S02]  /*f570*/  @P1 SEL R0, RZ, 0x1, !P3 ;  /* 0x00000001ff001807 */ /* 0x000fe40005800000 */
[----:B------:R-:W-:Y:S02]  /*f580*/  PRMT R4, R4, 0x9910, RZ ;  /* 0x0000991004047816 */ /* 0x000fe400000000ff */
[----:B------:R-:W-:Y:S02]  /*f590*/  ISETP.NE.AND P1, PT, R5, RZ, PT ;  /* 0x000000ff0500720c */ /* 0x000fe40003f25270 */
[----:B------:R-:W-:Y:S01]  /*f5a0*/  PRMT R5, R3, 0x9910, RZ ;  /* 0x0000991003057816 */ /* 0x000fe200000000ff */
[----:B------:R-:W-:Y:S01]  /*f5b0*/  IMAD.MOV.U32 R3, RZ, RZ, R4 ;  /* 0x000000ffff037224 */ /* 0x000fe200078e0004 */
[----:B------:R-:W-:-:S02]  /*f5c0*/  PRMT R0, R0, 0x9910, RZ ;  /* 0x0000991000007816 */ /* 0x000fc400000000ff */
[----:B0-----:R-:W-:Y:S01]  /*f5d0*/  F2FP.F16.F32.PACK_AB R7, RZ, R7 ;  /* 0x00000007ff07723e */ /* 0x001fe200000000ff */
[----:B------:R-:W-:Y:S01]  /*f5e0*/  IMAD.MOV.U32 R4, RZ, RZ, R5 ;  /* 0x000000ffff047224 */ /* 0x000fe200078e0005 */
[----:B------:R-:W-:Y:S02]  /*f5f0*/  ISETP.NE.AND P2, PT, R3, RZ, PT ;  /* 0x000000ff0300720c */ /* 0x000fe40003f45270 */
[----:B------:R-:W-:Y:S02]  /*f600*/  ISETP.NE.AND P3, PT, R0, RZ, PT ;  /* 0x000000ff0000720c */ /* 0x000fe40003f65270 */
[----:B------:R-:W-:Y:S02]  /*f610*/  ISETP.NE.AND P0, PT, R4, RZ, PT ;  /* 0x000000ff0400720c */ /* 0x000fe40003f05270 */
[----:B------:R-:W-:Y:S02]  /*f620*/  F2FP.F16.F32.PACK_AB R0, RZ, R16 ;  /* 0x00000010ff00723e */ /* 0x000fe400000000ff */
[----:B------:R-:W-:-:S02]  /*f630*/  F2FP.F16.F32.PACK_AB R4, RZ, R20 ;  /* 0x00000014ff04723e */ /* 0x000fc400000000ff */
[----:B------:R-:W-:Y:S01]  /*f640*/  F2FP.F16.F32.PACK_AB R3, RZ, R10 ;  /* 0x0000000aff03723e */ /* 0x000fe200000000ff */
[----:B------:R-:W-:Y:S02]  /*f650*/  @P1 HADD2.F32 R0, -RZ, R0.H0_H0 ;  /* 0x20000000ff001230 */ /* 0x000fe40000004100 */
[----:B------:R-:W-:Y:S02]  /*f660*/  @P2 HADD2.F32 R4, -RZ, R4.H0_H0 ;  /* 0x20000004ff042230 */ /* 0x000fe40000004100 */
[----:B------:R-:W-:Y:S01]  /*f670*/  @P3 HADD2.F32 R3, -RZ, R3.H0_H0 ;  /* 0x20000003ff033230 */ /* 0x000fe20000004100 */
[----:B------:R-:W-:Y:S01]  /*f680*/  @P1 FSETP.NEU.FTZ.AND P6, PT, R0, RZ, PT ;  /* 0x000000ff0000120b */ /* 0x000fe20003fdd000 */
[----:B------:R-:W-:Y:S01]  /*f690*/  @P0 HADD2.F32 R0, -RZ, R7.H0_H0 ;  /* 0x20000007ff000230 */ /* 0x000fe20000004100 */
[----:B------:R-:W-:Y:S02]  /*f6a0*/  @P2 FSETP.NEU.FTZ.AND P4, PT, R4, RZ, PT ;  /* 0x000000ff0400220b */ /* 0x000fe40003f9d000 */
[----:B------:R-:W-:-:S02]  /*f6b0*/  @P1 SEL R4, RZ, 0x1, !P6 ;  /* 0x00000001ff041807 */ /* 0x000fc40007000000 */
[----:B------:R-:W-:Y:S02]  /*f6c0*/  @P3 FSETP.NEU.FTZ.AND P5, PT, R3, RZ, PT ;  /* 0x000000ff0300320b */ /* 0x000fe40003fbd000 */
[----:B------:R-:W-:Y:S02]  /*f6d0*/  @P0 FSETP.NEU.FTZ.AND P6, PT, R0, RZ, PT ;  /* 0x000000ff0000020b */ /* 0x000fe40003fdd000 */
[----:B------:R-:W-:Y:S02]  /*f6e0*/  PRMT R3, RZ, 0x7610, R3 ;  /* 0x00007610ff037816 */ /* 0x000fe40000000003 */
[----:B------:R-:W-:Y:S02]  /*f6f0*/  PRMT R0, RZ, 0x7610, R0 ;  /* 0x00007610ff007816 */ /* 0x000fe40000000000 */
[----:B------:R-:W-:Y:S02]  /*f700*/  @P3 SEL R5, RZ, 0x1, !P5 ;  /* 0x00000001ff053807 */ /* 0x000fe40006800000 */
[----:B------:R-:W-:-:S02]  /*f710*/  @P2 SEL R6, RZ, 0x1, !P4 ;  /* 0x00000001ff062807 */ /* 0x000fc40006000000 */
[----:B------:R-:W-:Y:S02]  /*f720*/  @P0 SEL R7, RZ, 0x1, !P6 ;  /* 0x00000001ff070807 */ /* 0x000fe40007000000 */
[----:B------:R-:W-:Y:S02]  /*f730*/  @P1 PRMT R24, R4, 0x7610, R24 ;  /* 0x0000761004181816 */ /* 0x000fe40000000018 */
[----:B------:R-:W-:Y:S02]  /*f740*/  @P3 PRMT R3, R5, 0x7610, R3 ;  /* 0x0000761005033816 */ /* 0x000fe40000000003 */
[----:B------:R-:W-:Y:S02]  /*f750*/  @P2 PRMT R18, R6, 0x7610, R18 ;  /* 0x0000761006122816 */ /* 0x000fe40000000012 */
[----:B------:R-:W-:-:S07]  /*f760*/  @P0 PRMT R0, R7, 0x7610, R0 ;  /* 0x0000761007000816 */ /* 0x000fce0000000000 */
.L_x_4610:
[----:B------:R-:W-:Y:S05]  /*f770*/  BSYNC B6 ;  /* 0x0000000000067941 */ /* 0x000fea0003800000 */
.L_x_4609:
        /* <DEDUP_REMOVED lines=18> */
.L_x_4660:
        /* <DEDUP_REMOVED lines=14> */
[----:B------:R-:W-:Y:S02]  /*f980*/  LOP3.LUT P2, RZ, R0, 0xff, RZ, 0xc0, !PT ;  /* 0x000000ff00ff7812 */ /* 0x000fe4000784c0ff */
[----:B------:R-:W-:Y:S01]  /*f990*/  PRMT R24, RZ, 0x7610, R24 ;  /* 0x00007610ff187816 */ /* 0x000fe20000000018 */
[----:B------:R-:W1:Y:S01]  /*f9a0*/  LDS R8, [R8] ;  /* 0x0000000008087984 */ /* 0x000e620000000800 */
[----:B------:R-:W-:-:S02]  /*f9b0*/  PRMT R18, RZ, 0x7610, R18 ;  /* 0x00007610ff127816 */ /* 0x000fc40000000012 */
[C---:B-1----:R-:W-:Y:S01]  /*f9c0*/  PRMT R11, R8.reuse, 0x7772, RZ ;  /* 0x00007772080b7816 */ /* 0x042fe200000000ff */
[----:B------:R-:W1:Y:S01]  /*f9d0*/  I2F.S8 R9, R8 ;  /* 0x0000000800097306 */ /* 0x000e620000001400 */
[C---:B------:R-:W-:Y:S02]  /*f9e0*/  PRMT R10, R8.reuse, 0x7771, RZ ;  /* 0x00007771080a7816 */ /* 0x040fe400000000ff */
[----:B------:R-:W-:-:S05]  /*f9f0*/  PRMT R12, R8, 0x7773, RZ ;  /* 0x00007773080c7816 */ /* 0x000fca00000000ff */
[----:B------:R-:W2:Y:S01]  /*fa00*/  I2F.S8 R11, R11 ;  /* 0x0000000b000b7306 */ /* 0x000ea20000001400 */
[----:B-1----:R-:W-:-:S07]  /*fa10*/  F2FP.F16.F32.PACK_AB R0, RZ, R9 ;  /* 0x00000009ff00723e */ /* 0x002fce00000000ff */
[----:B------:R-:W1:Y:S01]  /*fa20*/  I2F.S8 R10, R10 ;  /* 0x0000000a000a7306 */ /* 0x000e620000001400 */
[----:B------:R-:W-:Y:S01]  /*fa30*/  @P4 HADD2.F32 R0, -RZ, R0.H0_H0 ;  /* 0x20000000ff004230 */ /* 0x000fe20000004100 */
[----:B--2---:R-:W-:-:S06]  /*fa40*/  F2FP.F16.F32.PACK_AB R3, RZ, R11 ;  /* 0x0000000bff03723e */ /* 0x004fcc00000000ff */
[----:B------:R-:W2:Y:S01]  /*fa50*/  I2F.S8 R12, R12 ;  /* 0x0000000c000c7306 */ /* 0x000ea20000001400 */
[----:B------:R-:W-:Y:S01]  /*fa60*/  @P4 FSETP.NEU.FTZ.AND P5, PT, R0, RZ, PT ;  /* 0x000000ff0000420b */ /* 0x000fe20003fbd000 */
[----:B------:R-:W-:Y:S01]  /*fa70*/  @P0 HADD2.F32 R3, -RZ, R3.H0_H0 ;  /* 0x20000003ff030230 */ /* 0x000fe20000004100 */
[----:B-1----:R-:W-:-:S04]  /*fa80*/  F2FP.F16.F32.PACK_AB R8, RZ, R10 ;  /* 0x0000000aff08723e */ /* 0x002fc800000000ff */
[----:B------:R-:W-:Y:S01]  /*fa90*/  @P0 FSETP.NEU.FTZ.AND P6, PT, R3, RZ, PT ;  /* 0x000000ff0300020b */ /* 0x000fe20003fdd000 */
[----:B------:R-:W-:-:S03]  /*faa0*/  @P3 HADD2.F32 R3, -RZ, R8.H0_H0 ;  /* 0x20000008ff033230 */ /* 0x000fc60000004100 */
[----:B------:R-:W-:Y:S02]  /*fab0*/  @P0 SEL R9, RZ, 0x1, !P6 ;  /* 0x00000001ff090807 */ /* 0x000fe40007000000 */
[----:B--2---:R-:W-:Y:S02]  /*fac0*/  F2FP.F16.F32.PACK_AB R8, RZ, R12 ;  /* 0x0000000cff08723e */ /* 0x004fe400000000ff */
[----:B------:R-:W-:Y:S02]  /*fad0*/  @P3 FSETP.NEU.FTZ.AND P6, PT, R3, RZ, PT ;  /* 0x000000ff0300320b */ /* 0x000fe40003fdd000 */
[----:B------:R-:W-:Y:S01]  /*fae0*/  PRMT R3, RZ, 0x7610, R3 ;  /* 0x00007610ff037816 */ /* 0x000fe20000000003 */
[----:B------:R-:W-:Y:S01]  /*faf0*/  @P2 HADD2.F32 R0, -RZ, R8.H0_H0 ;  /* 0x20000008ff002230 */ /* 0x000fe20000004100 */
[----:B------:R-:W-:Y:S02]  /*fb00*/  @P4 SEL R8, RZ, 0x1, !P5 ;  /* 0x00000001ff084807 */ /* 0x000fe40006800000 */
[----:B------:R-:W-:-:S02]  /*fb10*/  @P3 SEL R3, RZ, 0x1, !P6 ;  /* 0x00000001ff033807 */ /* 0x000fc40007000000 */
[----:B------:R-:W-:Y:S02]  /*fb20*/  @P4 PRMT R24, R8, 0x7610, R24 ;  /* 0x0000761008184816 */ /* 0x000fe40000000018 */
[----:B------:R-:W-:Y:S02]  /*fb30*/  @P0 PRMT R18, R9, 0x7610, R18 ;  /* 0x0000761009120816 */ /* 0x000fe40000000012 */
[----:B------:R-:W-:Y:S02]  /*fb40*/  @P2 FSETP.NEU.FTZ.AND P3, PT, R0, RZ, PT ;  /* 0x000000ff0000220b */ /* 0x000fe40003f7d000 */
[----:B------:R-:W-:Y:S02]  /*fb50*/  PRMT R9, R3, 0x7604, R24 ;  /* 0x0000760403097816 */ /* 0x000fe40000000018 */
[----:B------:R-:W-:Y:S02]  /*fb60*/  PRMT R0, RZ, 0x7610, R0 ;  /* 0x00007610ff007816 */ /* 0x000fe40000000000 */
[----:B------:R-:W-:-:S02]  /*fb70*/  @P2 SEL R0, RZ, 0x1, !P3 ;  /* 0x00000001ff002807 */ /* 0x000fc40005800000 */
[----:B------:R-:W-:-:S04]  /*fb80*/  PRMT R9, R18, 0x7054, R9 ;  /* 0x0000705412097816 */ /* 0x000fc80000000009 */
[----:B------:R-:W-:-:S05]  /*fb90*/  PRMT R9, R0, 0x654, R9 ;  /* 0x0000065400097816 */ /* 0x000fca0000000009 */
[----:B------:R1:W-:Y:S02]  /*fba0*/  STS [R6], R9 ;  /* 0x0000000906007388 */ /* 0x0003e40000000800 */
.L_x_4659:
[----:B------:R-:W-:Y:S05]  /*fbb0*/  BSYNC B0 ;  /* 0x0000000000007941 */ /* 0x000fea0003800000 */
.L_x_4658:
[----:B------:R-:W-:Y:S01]  /*fbc0*/  IMAD.MOV.U32 R8, RZ, RZ, R13 ;  /* 0x000000ffff087224 */ /* 0x000fe200078e000d */
[----:B------:R-:W-:Y:S06]  /*fbd0*/  @P1 BRA `(.L_x_4660) ;  /* 0xfffffffc00301947 */ /* 0x000fec000383ffff */
.L_x_4657:
[----:B------:R-:W-:Y:S02]  /*fbe0*/  ULDC UR4, c[0x0][0x22c] ;  /* 0x00008b0000047ab9 */ /* 0x000fe40000000800 */
[----:B------:R-:W-:-:S13]  /*fbf0*/  ISETP.NE.AND P0, PT, RZ, UR4, PT ;  /* 0x00000004ff007c0c */ /* 0x000fda000bf05270 */
[----:B------:R-:W-:Y:S05]  /*fc00*/  @!P0 BRA `(.L_x_4661) ;  /* 0x00000008000c8947 */ /* 0x000fea0003800000 */
[----:B------:R-:W2:Y:S02]  /*fc10*/  LDC R11, c[0x0][RZ] ;  /* 0x00000000ff0b7b82 */ /* 0x000ea40000000800 */
[----:B--2---:R-:W-:Y:S01]  /*fc20*/  ISETP.GT.AND P0, PT, R11, 0x20, PT ;  /* 0x000000200b00780c */ /* 0x004fe20003f04270 */
[----:B------:R-:W-:-:S12]  /*fc30*/  IMAD.MOV.U32 R4, RZ, RZ, R11 ;  /* 0x000000ffff047224 */ /* 0x000fd800078e000b */
        /* <DEDUP_REMOVED lines=12> */
[----:B-1----:R-:W-:Y:S01]  /*fd00*/  SHF.R.S32.HI R6, RZ, 0x1, R4 ;  /* 0x00000001ff067819 */ /* 0x002fe20000011404 */
[----:B------:R-:W-:-:S03]  /*fd10*/  IMAD.MOV.U32 R4, RZ, RZ, 0x20 ;  /* 0x00000020ff047424 */ /* 0x000fc600078e00ff */
[----:B------:R-:W-:-:S13]  /*fd20*/  ISETP.GE.AND P0, PT, R6, 0x20, PT ;  /* 0x000000200600780c */ /* 0x000fda0003f06270 */
[----:B--2---:R-:W-:Y:S05]  /*fd30*/  @!P0 BRA `(.L_x_4662) ;  /* 0x0000000000cc8947 */ /* 0x004fea0003800000 */
.L_x_4665:
[----:B-1----:R-:W-:Y:S01]  /*fd40*/  IMAD.IADD R4, R2, 0x1, R6 ;  /* 0x0000000102047824 */ /* 0x002fe200078e0206 */
        /* <DEDUP_REMOVED lines=10> */
[----:B------:R-:W1:Y:S01]  /*fdf0*/  LDS R4, [R4] ;  /* 0x0000000004047984 */ /* 0x000e620000000800 */
[----:B------:R-:W-:Y:S02]  /*fe00*/  LOP3.LUT P1, RZ, R0, 0xff, RZ, 0xc0, !PT ;  /* 0x000000ff00ff7812 */ /* 0x000fe4000782c0ff */
[----:B------:R-:W-:Y:S02]  /*fe10*/  PRMT R24, RZ, 0x7610, R24 ;  /* 0x00007610ff187816 */ /* 0x000fe40000000018 */
        /* <DEDUP_REMOVED lines=14> */
[----:B------:R-:W-:Y:S02]  /*ff00*/  @P0 FSETP.NEU.FTZ.AND P4, PT, R4, RZ, PT ;  /* 0x000000ff0400020b */ /* 0x000fe40003f9d000 */
[----:B------:R-:W-:Y:S01]  /*ff10*/  @P5 SEL R4, RZ, 0x1, !P2 ;  /* 0x00000001ff045807 */ /* 0x000fe20005000000 */
[----:B------:R-:W-:Y:S01]  /*ff20*/  @P6 HADD2.F32 R3, -RZ, R3.H0_H0 ;  /* 0x20000003ff036230 */ /* 0x000fe20000004100 */
[----:B--2---:R-:W-:-:S04]  /*ff30*/  F2FP.F16.F32.PACK_AB R7, RZ, R10 ;  /* 0x0000000aff07723e */ /* 0x004fc800000000ff */
[----:B------:R-:W-:Y:S02]  /*ff40*/  @P6 FSETP.NEU.FTZ.AND P3, PT, R3, RZ, PT ;  /* 0x000000ff0300620b */ /* 0x000fe40003f7d000 */
[----:B------:R-:W-:Y:S01]  /*ff50*/  PRMT R3, RZ, 0x7610, R3 ;  /* 0x00007610ff037816 */ /* 0x000fe20000000003 */
[----:B------:R-:W-:Y:S01]  /*ff60*/  @P1 HADD2.F32 R0, -RZ, R7.H0_H0 ;  /* 0x20000007ff001230 */ /* 0x000fe20000004100 */
[----:B------:R-:W-:Y:S02]  /*ff70*/  @P0 SEL R7, RZ, 0x1, !P4 ;  /* 0x00000001ff070807 */ /* 0x000fe40006000000 */
[----:B------:R-:W-:Y:S02]  /*ff80*/  @P5 PRMT R24, R4, 0x7610, R24 ;  /* 0x0000761004185816 */ /* 0x000fe40000000018 */
[----:B------:R-:W-:Y:S02]  /*ff90*/  @P6 SEL R3, RZ, 0x1, !P3 ;  /* 0x00000001ff036807 */ /* 0x000fe40005800000 */
[----:B------:R-:W-:-:S02]  /*ffa0*/  @P0 PRMT R18, R7, 0x7610, R18 ;  /* 0x0000761007120816 */ /* 0x000fc40000000012 */
[----:B------:R-:W-:Y:S02]  /*ffb0*/  @P1 FSETP.NEU.FTZ.AND P2, PT, R0, RZ, PT ;  /* 0x000000ff0000120b */ /* 0x000fe40003f5d000 */
[----:B------:R-:W-:Y:S02]  /*ffc0*/  PRMT R7, R3, 0x7604, R24 ;  /* 0x0000760403077816 */ /* 0x000fe40000000018 */
[----:B------:R-:W-:Y:S02]  /*ffd0*/  PRMT R0, RZ, 0x7610, R0 ;  /* 0x00007610ff007816 */ /* 0x000fe40000000000 */
[----:B------:R-:W-:Y:S02]  /*ffe0*/  @P1 SEL R0, RZ, 0x1, !P2 ;  /* 0x00000001ff001807 */ /* 0x000fe40005000000 */
[----:B------:R-:W-:-:S04]  /*fff0*/  PRMT R7, R18, 0x7054, R7 ;  /* 0x0000705412077816 */ /* 0x000fc80000000007 */
[----:B------:R-:W-:-:S05]  /*10000*/  PRMT R4, R0, 0x654, R7 ;  /* 0x0000065400047816 */ /* 0x000fca0000000007 */
[----:B------:R1:W-:Y:S02]  /*10010*/  STS [R5], R4 ;  /* 0x0000000405007388 */ /* 0x0003e40000000800 */
.L_x_4664:
[----:B------:R-:W-:Y:S05]  /*10020*/  BSYNC B0 ;  /* 0x0000000000007941 */ /* 0x000fea0003800000 */
.L_x_4663:
[----:B------:R-:W-:-:S04]  /*10030*/  SHF.R.S32.HI R6, RZ, 0x1, R6 ;  /* 0x00000001ff067819 */ /* 0x000fc80000011406 */
[----:B------:R-:W-:-:S13]  /*10040*/  ISETP.GE.AND P0, PT, R6, 0x20, PT ;  /* 0x000000200600780c */ /* 0x000fda0003f06270 */
[----:B------:R-:W-:Y:S05]  /*10050*/  @P0 BRA `(.L_x_4665) ;  /* 0xfffffffc00380947 */ /* 0x000fea000383ffff */
[----:B-1----:R-:W-:-:S07]  /*10060*/  IMAD.MOV.U32 R4, RZ, RZ, 0x20 ;  /* 0x00000020ff047424 */ /* 0x002fce00078e00ff */
.L_x_4662:
[----:B------:R-:W-:Y:S01]  /*10070*/  ISETP.GE.AND P0, PT, R4, 0x2, PT ;  /* 0x000000020400780c */ /* 0x000fe20003f06270 */
[----:B------:R-:W-:Y:S05]  /*10080*/  WARPSYNC.ALL ;  /* 0x0000000000007948 */ /* 0x000fea0003800000 */
[----:B------:R-:W-:Y:S07]  /*10090*/  BAR.SYNC.DEFER_BLOCKING 0x0 ;  /* 0x0000000000007b1d */ /* 0x000fee0000010000 */
[----:B------:R-:W-:Y:S05]  /*100a0*/  @!P0 BRA `(.L_x_4661) ;  /* 0x0000000000e48947 */ /* 0x000fea0003800000 */
[----:B-1----:R-:W-:Y:S01]  /*100b0*/  PRMT R6, R3, 0x7610, R6 ;  /* 0x0000761003067816 */ /* 0x002fe20000000006 */
[----:B------:R-:W-:Y:S01]  /*100c0*/  IMAD.MOV.U32 R5, RZ, RZ, 0x1 ;  /* 0x00000001ff057424 */ /* 0x000fe200078e00ff */
[----:B------:R-:W-:-:S07]  /*100d0*/  PRMT R7, R0, 0x7610, R7 ;  /* 0x0000761000077816 */ /* 0x000fce0000000007 */
.L_x_4666:
[----:B------:R-:W-:Y:S02]  /*100e0*/  LOP3.LUT R0, R6, 0xffff, RZ, 0xc0, !PT ;  /* 0x0000ffff06007812 */ /* 0x000fe400078ec0ff */
[----:B------:R-:W-:Y:S02]  /*100f0*/  LOP3.LUT R8, R7, 0xffff, RZ, 0xc0, !PT ;  /* 0x0000ffff07087812 */ /* 0x000fe400078ec0ff */
[----:B------:R-:W-:Y:S02]  /*10100*/  PRMT R9, R0, 0x8880, RZ ;  /* 0x0000888000097816 */ /* 0x000fe400000000ff */
[----:B------:R-:W-:Y:S02]  /*10110*/  PRMT R12, R8, 0x8880, RZ ;  /* 0x00008880080c7816 */ /* 0x000fe400000000ff */
[----:B------:R-:W-:Y:S01]  /*10120*/  LOP3.LUT R3, R18, 0xffff, RZ, 0xc0, !PT ;  /* 0x0000ffff12037812 */ /* 0x000fe200078ec0ff */
[----:B------:R-:W-:Y:S01]  /*10130*/  IMAD.MOV.U32 R8, RZ, RZ, R9 ;  /* 0x000000ffff087224 */ /* 0x000fe200078e0009 */
[----:B------:R-:W-:-:S02]  /*10140*/  LOP3.LUT R0, R24, 0xffff, RZ, 0xc0, !PT ;  /* 0x0000ffff18007812 */ /* 0x000fc400078ec0ff */
[----:B------:R-:W-:Y:S01]  /*10150*/  PRMT R10, R3, 0x8880, RZ ;  /* 0x00008880030a7816 */ /* 0x000fe200000000ff */
[----:B------:R-:W1:Y:S01]  /*10160*/  SHFL.DOWN PT, R12, R12, R5, 0x1f ;  /* 0x08001f050c0c7589 */ /* 0x000e6200000e0000 */
[----:B------:R-:W-:Y:S02]  /*10170*/  PRMT R0, R0, 0x8880, RZ ;  /* 0x0000888000007816 */ /* 0x000fe400000000ff */
[----:B------:R-:W-:Y:S01]  /*10180*/  LOP3.LUT P0, RZ, R6, 0xff, RZ, 0xc0, !PT ;  /* 0x000000ff06ff7812 */ /* 0x000fe2000780c0ff */
[----:B------:R-:W2:Y:S01]  /*10190*/  SHFL.DOWN PT, R8, R8, R5, 0x1f ;  /* 0x08001f0508087589 */ /* 0x000ea200000e0000 */
[----:B------:R-:W-:Y:S02]  /*101a0*/  LOP3.LUT P3, RZ, R7, 0xff, RZ, 0xc0, !PT ;  /* 0x000000ff07ff7812 */ /* 0x000fe4000786c0ff */
[----:B------:R-:W-:Y:S01]  /*101b0*/  LOP3.LUT P2, RZ, R24, 0xff, RZ, 0xc0, !PT ;  /* 0x000000ff18ff7812 */ /* 0x000fe2000784c0ff */
[----:B------:R-:W3:Y:S01]  /*101c0*/  SHFL.DOWN PT, R10, R10, R5, 0x1f ;  /* 0x08001f050a0a7589 */ /* 0x000ee200000e0000 */
[----:B------:R-:W-:-:S02]  /*101d0*/  LOP3.LUT P1, RZ, R18, 0xff, RZ, 0xc0, !PT ;  /* 0x000000ff12ff7812 */ /* 0x000fc4000782c0ff */
[----:B------:R-:W-:Y:S01]  /*101e0*/  PRMT R24, RZ, 0x7610, R24 ;  /* 0x00007610ff187816 */ /* 0x000fe20000000018 */
[----:B------:R4:W5:Y:S01]  /*101f0*/  SHFL.DOWN PT, R0, R0, R5, 0x1f ;  /* 0x08001f0500007589 */ /* 0x00096200000e0000 */
[----:B------:R-:W-:Y:S01]  /*10200*/  PRMT R18, RZ, 0x7610, R18 ;  /* 0x00007610ff127816 */ /* 0x000fe20000000012 */
[----:B----4-:R-:W-:Y:S01]  /*10210*/  IMAD.SHL.U32 R5, R5, 0x2, RZ ;  /* 0x0000000205057824 */ /* 0x010fe200078e00ff */
[----:B-1----:R-:W-:Y:S02]  /*10220*/  ISETP.NE.AND P6, PT, R12, RZ, PT ;  /* 0x000000ff0c00720c */ /* 0x002fe40003fc5270 */
[----:B--2---:R-:W-:-:S04]  /*10230*/  ISETP.NE.AND P4, PT, R8, RZ, PT ;  /* 0x000000ff0800720c */ /* 0x004fc80003f85270 */
[----:B------:R-:W-:Y:S02]  /*10240*/  FSEL R3, RZ, 1, !P4 ;  /* 0x3f800000ff037808 */ /* 0x000fe40006000000 */
[----:B---3--:R-:W-:Y:S02]  /*10250*/  ISETP.NE.AND P5, PT, R10, RZ, PT ;  /* 0x000000ff0a00720c */ /* 0x008fe40003fa5270 */
[----:B------:R-:W-:Y:S02]  /*10260*/  F2FP.F16.F32.PACK_AB R7, RZ, R3 ;  /* 0x00000003ff07723e */ /* 0x000fe400000000ff */
[----:B------:R-:W-:Y:S02]  /*10270*/  FSEL R3, RZ, 1, !P6 ;  /* 0x3f800000ff037808 */ /* 0x000fe40007000000 */
[----:B------:R-:W-:Y:S02]  /*10280*/  FSEL R6, RZ, 1, !P5 ;  /* 0x3f800000ff067808 */ /* 0x000fe40006800000 */
[----:B------:R-:W-:Y:S01]  /*10290*/  F2FP.F16.F32.PACK_AB R8, RZ, R3 ;  /* 0x00000003ff08723e */ /* 0x000fe200000000ff */
[----:B------:R-:W-:Y:S01]  /*102a0*/  @P0 HADD2.F32 R3, -RZ, R7.H0_H0 ;  /* 0x20000007ff030230 */ /* 0x000fe20000004100 */
[----:B-----5:R-:W-:-:S02]  /*102b0*/  ISETP.NE.AND P4, PT, R0, RZ, PT ;  /* 0x000000ff0000720c */ /* 0x020fc40003f85270 */
[----:B------:R-:W-:Y:S01]  /*102c0*/  F2FP.F16.F32.PACK_AB R7, RZ, R6 ;  /* 0x00000006ff07723e */ /* 0x000fe200000000ff */
[----:B------:R-:W-:Y:S01]  /*102d0*/  @P3 HADD2.F32 R6, -RZ, R8.H0_H0 ;  /* 0x20000008ff063230 */ /* 0x000fe20000004100 */
[----:B------:R-:W-:Y:S02]  /*102e0*/  FSEL R0, RZ, 1, !P4 ;  /* 0x3f800000ff007808 */ /* 0x000fe40006000000 */
[----:B------:R-:W-:Y:S01]  /*102f0*/  @P0 FSETP.NEU.FTZ.AND P6, PT, R3, RZ, PT ;  /* 0x000000ff0300020b */ /* 0x000fe20003fdd000 */
[----:B------:R-:W-:Y:S01]  /*10300*/  @P1 HADD2.F32 R3, -RZ, R7.H0_H0 ;  /* 0x20000007ff031230 */ /* 0x000fe20000004100 */
[----:B------:R-:W-:Y:S02]  /*10310*/  @P3 FSETP.NEU.FTZ.AND P4, PT, R6, RZ, PT ;  /* 0x000000ff0600320b */ /* 0x000fe40003f9d000 */
[----:B------:R-:W-:Y:S02]  /*10320*/  F2FP.F16.F32.PACK_AB R0, RZ, R0 ;  /* 0x00000000ff00723e */ /* 0x000fe400000000ff */
[----:B------:R-:W-:-:S02]  /*10330*/  @P3 SEL R9, RZ, 0x1, !P4 ;  /* 0x00000001ff093807 */ /* 0x000fc40006000000 */
[----:B------:R-:W-:Y:S01]  /*10340*/  ISETP.GE.AND P4, PT, R5, R4, PT ;  /* 0x000000040500720c */ /* 0x000fe20003f86270 */
[----:B------:R-:W-:Y:S01]  /*10350*/  @P2 HADD2.F32 R0, -RZ, R0.H0_H0 ;  /* 0x20000000ff002230 */ /* 0x000fe20000004100 */
[----:B------:R-:W-:Y:S02]  /*10360*/  @P0 SEL R7, RZ, 0x1, !P6 ;  /* 0x00000001ff070807 */ /* 0x000fe40007000000 */
[----:B------:R-:W-:Y:S02]  /*10370*/  @P1 FSETP.NEU.FTZ.AND P6, PT, R3, RZ, PT ;  /* 0x000000ff0300120b */ /* 0x000fe40003fdd000 */
[----:B------:R-:W-:Y:S02]  /*10380*/  @P2 FSETP.NEU.FTZ.AND P5, PT, R0, RZ, PT ;  /* 0x000000ff0000220b */ /* 0x000fe40003fbd000 */
[----:B------:R-:W-:Y:S02]  /*10390*/  PRMT R3, RZ, 0x7610, R3 ;  /* 0x00007610ff037816 */ /* 0x000fe40000000003 */
[----:B------:R-:W-:-:S02]  /*103a0*/  PRMT R0, RZ, 0x7610, R0 ;  /* 0x00007610ff007816 */ /* 0x000fc40000000000 */
[----:B------:R-:W-:Y:S02]  /*103b0*/  @P2 SEL R6, RZ, 0x1, !P5 ;  /* 0x00000001ff062807 */ /* 0x000fe40006800000 */
        /* <DEDUP_REMOVED lines=8> */
.L_x_4661:
[----:B------:R-:W2:Y:S01]  /*10440*/  LDC R14, c[0x0][0x3e8] ;  /* 0x0000fa00ff0e7b82 */ /* 0x000ea20000000800 */
[----:B0-----:R-:W-:Y:S01]  /*10450*/  HFMA2.MMA R25, -RZ, RZ, 0, 0 ;  /* 0x00000000ff197435 */ /* 0x001fe200000001ff */
        /* <DEDUP_REMOVED lines=277> */
.L_x_4667:
[----:B------:R-:W-:Y:S05]  /*115b0*/  @!P1 BRA `(.L_x_4668) ;  /* 0x0000001000489947 */ /* 0x000fea0003800000 */
[----:B------:R-:W-:Y:S01]  /*115c0*/  VIADD R5, R23, 0x1 ;  /* 0x0000000117057836 */ /* 0x000fe20000000000 */
[----:B------:R-:W-:Y:S01]  /*115d0*/  ULDC.64 UR4, c[0x0][0x3f0] ;  /* 0x0000fc0000047ab9 */ /* 0x000fe20000000a00 */
[----:B------:R-:W-:Y:S01]  /*115e0*/  IMAD.MOV.U32 R4, RZ, RZ, RZ ;  /* 0x000000ffff047224 */ /* 0x000fe200078e00ff */
[----:B------:R-:W-:-:S03]  /*115f0*/  ISETP.NE.AND P0, PT, R14, 0x1, PT ;  /* 0x000000010e00780c */ /* 0x000fc60003f05270 */
        /* <DEDUP_REMOVED lines=270> */
.L_x_4668:
[----:B------:R-:W-:Y:S02]  /*126e0*/  IMAD.MOV.U32 R16, RZ, RZ, RZ ;  /* 0x000000ffff107224 */ /* 0x000fe400078e00ff */
[----:B------:R-:W-:Y:S01]  /*126f0*/  IMAD.MOV.U32 R19, RZ, RZ, RZ ;  /* 0x000000ffff137224 */ /* 0x000fe200078e00ff */
[----:B------:R-:W-:Y:S06]  /*12700*/  @!P1 BRA `(.L_x_4669) ;  /* 0x0000001000489947 */ /* 0x000fec0003800000 */
        /* <DEDUP_REMOVED lines=274> */
.L_x_4669:
        /* <DEDUP_REMOVED lines=275> */
.L_x_4670:
        /* <DEDUP_REMOVED lines=293> */
.L_x_4672:
        /* <DEDUP_REMOVED lines=275> */
.L_x_4673:
        /* <DEDUP_REMOVED lines=277> */
.L_x_4674:
        /* <DEDUP_REMOVED lines=275> */
.L_x_4675:
        /* <DEDUP_REMOVED lines=14> */
.L_x_4677:
[----:B------:R-:W-:Y:S05]  /*19040*/  BSYNC B0 ;  /* 0x0000000000007941 */ /* 0x000fea0003800000 */
.L_x_4676:
        /* <DEDUP_REMOVED lines=17> */
.L_x_4679:
[----:B------:R-:W-:Y:S05]  /*19160*/  BSYNC B0 ;  /* 0x0000000000007941 */ /* 0x000fea0003800000 */
.L_x_4678:
        /* <DEDUP_REMOVED lines=35> */
.L_x_4681:
[----:B------:R-:W-:Y:S05]  /*193a0*/  BSYNC B0 ;  /* 0x0000000000007941 */ /* 0x000fea0003800000 */
.L_x_4680:
        /* <DEDUP_REMOVED lines=39> */
.L_x_4686:
[----:B------:R-:W-:-:S04]  /*19620*/  IMAD.IADD R13, R11, 0x1, R10 ;  /* 0x000000010b0d7824 */ /* 0x000fc800078e020a */
[----:B-1----:R-:W-:-:S05]  /*19630*/  IMAD.WIDE.U32 R12, R13, 0x4, R6 ;  /* 0x000000040d0c7825 */ /* 0x002fca00078e0006 */
[----:B------:R-:W2:Y:S04]  /*19640*/  LDG.E.U8 R20, desc[UR58][R12.64+0x1] ;  /* 0x0000013a0c147981 */ /* 0x000ea8000c1e1100 */
[----:B------:R-:W3:Y:S04]  /*19650*/  LDG.E.U8 R21, desc[UR58][R12.64+0x2] ;  /* 0x0000023a0c157981 */ /* 0x000ee8000c1e1100 */
[----:B------:R-:W4:Y:S04]  /*19660*/  LDG.E.S8 R0, desc[UR58][R12.64] ;  /* 0x0000003a0c007981 */ /* 0x000f28000c1e1300 */
[----:B------:R-:W5:Y:S01]  /*19670*/  LDG.E.U8 R14, desc[UR58][R12.64+0x3] ;  /* 0x0000033a0c0e7981 */ /* 0x000f62000c1e1100 */
[----:B------:R-:W-:-:S02]  /*19680*/  LOP3.LUT P4, RZ, R24, 0xff, RZ, 0xc0, !PT ;  /* 0x000000ff18ff7812 */ /* 0x000fc4000788c0ff */
[----:B------:R-:W-:Y:S02]  /*19690*/  LOP3.LUT P2, RZ, R18, 0xff, RZ, 0xc0, !PT ;  /* 0x000000ff12ff7812 */ /* 0x000fe4000784c0ff */
[----:B------:R-:W-:Y:S02]  /*196a0*/  LOP3.LUT P0, RZ, R25, 0xff, RZ, 0xc0, !PT ;  /* 0x000000ff19ff7812 */ /* 0x000fe4000780c0ff */
[----:B------:R-:W-:Y:S01]  /*196b0*/  LOP3.LUT P3, RZ, R26, 0xff, RZ, 0xc0, !PT ;  /* 0x000000ff1aff7812 */ /* 0x000fe2000786c0ff */
[----:B------:R-:W-:Y:S01]  /*196c0*/  IMAD.IADD R10, R15, 0x1, R10 ;  /* 0x000000010f0a7824 */ /* 0x000fe200078e020a */
[----:B------:R-:W-:Y:S01]  /*196d0*/  PRMT R25, RZ, 0x7610, R25 ;  /* 0x00007610ff197816 */ /* 0x000fe20000000019 */
[----:B--2---:R-:W0:Y:S08]  /*196e0*/  I2F.S8 R3, R20 ;  /* 0x0000001400037306 */ /* 0x004e300000001400 */
[----:B---3--:R-:W1:Y:S08]  /*196f0*/  I2F.S8 R8, R21 ;  /* 0x0000001500087306 */ /* 0x008e700000001400 */
[----:B----4-:R-:W2:Y:S01]  /*19700*/  I2F.S16 R0, R0 ;  /* 0x0000000000007306 */ /* 0x010ea20000101400 */
[----:B0-----:R-:W-:-:S07]  /*19710*/  F2FP.F16.F32.PACK_AB R3, RZ, R3 ;  /* 0x00000003ff03723e */ /* 0x001fce00000000ff */
[----:B-----5:R-:W0:Y:S01]  /*19720*/  I2F.S8 R14, R14 ;  /* 0x0000000e000e7306 */ /* 0x020e220000001400 */
[----:B------:R-:W-:Y:S01]  /*19730*/  @P4 HADD2.F32 R3, -RZ, R3.H0_H0 ;  /* 0x20000003ff034230 */ /* 0x000fe20000004100 */
[----:B-1----:R-:W-:-:S04]  /*19740*/  F2FP.F16.F32.PACK_AB R13, RZ, R8 ;  /* 0x00000008ff0d723e */ /* 0x002fc800000000ff */
[----:B------:R-:W-:Y:S02]  /*19750*/  @P4 FSETP.NEU.FTZ.AND P5, PT, R3, RZ, PT ;  /* 0x000000ff0300420b */ /* 0x000fe40003fbd000 */
[----:B--2---:R-:W-:Y:S01]  /*19760*/  F2FP.F16.F32.PACK_AB R12, RZ, R0 ;  /* 0x00000000ff0c723e */ /* 0x004fe200000000ff */
[----:B------:R-:W-:-:S04]  /*19770*/  @P2 HADD2.F32 R3, -RZ, R13.H0_H0 ;  /* 0x2000000dff032230 */ /* 0x000fc80000004100 */
[----:B------:R-:W-:Y:S01]  /*19780*/  @P0 HADD2.F32 R0, -RZ, R12.H0_H0 ;  /* 0x2000000cff000230 */ /* 0x000fe20000004100 */
[----:B0-----:R-:W-:Y:S02]  /*19790*/  F2FP.F16.F32.PACK_AB R18, RZ, R14 ;  /* 0x0000000eff12723e */ /* 0x001fe400000000ff */
[----:B------:R-:W-:Y:S02]  /*197a0*/  @P4 SEL R12, RZ, 0x1, !P5 ;  /* 0x00000001ff0c4807 */ /* 0x000fe40006800000 */
[----:B------:R-:W-:Y:S01]  /*197b0*/  @P2 FSETP.NEU.FTZ.AND P5, PT, R3, RZ, PT ;  /* 0x000000ff0300220b */ /* 0x000fe20003fbd000 */
[----:B------:R-:W-:-:S03]  /*197c0*/  @P3 HADD2.F32 R8, -RZ, R18.H0_H0 ;  /* 0x20000012ff083230 */ /* 0x000fc60000004100 */
[----:B------:R-:W-:Y:S02]  /*197d0*/  @P2 SEL R13, RZ, 0x1, !P5 ;  /* 0x00000001ff0d2807 */ /* 0x000fe40006800000 */
[----:B------:R-:W-:Y:S02]  /*197e0*/  ISETP.GE.U32.AND P5, PT, R10, UR6, PT ;  /* 0x000000060a007c0c */ /* 0x000fe4000bfa6070 */
[----:B------:R-:W-:Y:S02]  /*197f0*/  @P3 FSETP.NEU.FTZ.AND P6, PT, R8, RZ, PT ;  /* 0x000000ff0800320b */ /* 0x000fe40003fdd000 */
[----:B------:R-:W-:Y:S02]  /*19800*/  PRMT R3, RZ, 0x7610, R3 ;  /* 0x00007610ff037816 */ /* 0x000fe40000000003 */
[----:B------:R-:W-:Y:S02]  /*19810*/  @P3 SEL R14, RZ, 0x1, !P6 ;  /* 0x00000001ff0e3807 */ /* 0x000fe40007000000 */
[----:B------:R-:W-:-:S02]  /*19820*/  @P0 FSETP.NEU.FTZ.AND P6, PT, R0, RZ, PT ;  /* 0x000000ff0000020b */ /* 0x000fc40003fdd000 */
        /* <DEDUP_REMOVED lines=11> */
.L_x_4685:
[----:B------:R-:W-:Y:S05]  /*198e0*/  BRA `(.L_x_4684) ;  /* 0x0000000000f07947 */ /* 0x000fea0003800000 */
.L_x_4683:
        /* <DEDUP_REMOVED lines=16> */
.L_x_4687:
        /* <DEDUP_REMOVED lines=11> */
[----:B--2---:R-:W-:Y:S01]  /*19aa0*/  IMAD.IADD R10, R13, 0x1, R10 ;  /* 0x000000010d0a7824 */ /* 0x004fe200078e020a */
[----:B------:R-:W-:Y:S02]  /*19ab0*/  PRMT R18, RZ, 0x7610, R18 ;  /* 0x00007610ff127816 */ /* 0x000fe40000000012 */
[----:B------:R-:W-:Y:S01]  /*19ac0*/  PRMT R25, RZ, 0x7610, R25 ;  /* 0x00007610ff197816 */ /* 0x000fe20000000019 */
[----:B---3--:R-:W0:Y:S08]  /*19ad0*/  I2F.S8 R3, R20 ;  /* 0x0000001400037306 */ /* 0x008e300000001400 */
[----:B----4-:R-:W1:Y:S08]  /*19ae0*/  I2F.S8 R8, R24 ;  /* 0x0000001800087306 */ /* 0x010e700000001400 */
[----:B-----5:R-:W2:Y:S01]  /*19af0*/  I2F.S8 R12, R12 ;  /* 0x0000000c000c7306 */ /* 0x020ea20000001400 */
[----:B0-----:R-:W-:-:S07]  /*19b00*/  F2FP.F16.F32.PACK_AB R3, RZ, R3 ;  /* 0x00000003ff03723e */ /* 0x001fce00000000ff */
[----:B------:R-:W0:Y:S01]  /*19b10*/  I2F.S16 R0, R0 ;  /* 0x0000000000007306 */ /* 0x000e220000101400 */
[----:B------:R-:W-:Y:S01]  /*19b20*/  @P4 HADD2.F32 R3, -RZ, R3.H0_H0 ;  /* 0x20000003ff034230 */ /* 0x000fe20000004100 */
[----:B-1----:R-:W-:Y:S02]  /*19b30*/  F2FP.F16.F32.PACK_AB R14, RZ, R8 ;  /* 0x00000008ff0e723e */ /* 0x002fe400000000ff */
[----:B--2---:R-:W-:Y:S02]  /*19b40*/  F2FP.F16.F32.PACK_AB R15, RZ, R12 ;  /* 0x0000000cff0f723e */ /* 0x004fe400000000ff */
[----:B------:R-:W-:Y:S01]  /*19b50*/  @P4 FSETP.NEU.FTZ.AND P5, PT, R3, RZ, PT ;  /* 0x000000ff0300420b */ /* 0x000fe20003fbd000 */
[----:B------:R-:W-:Y:S01]  /*19b60*/  @P2 HADD2.F32 R3, -RZ, R14.H0_H0 ;  /* 0x2000000eff032230 */ /* 0x000fe20000004100 */
[----:B0-----:R-:W-:Y:S01]  /*19b70*/  F2FP.F16.F32.PACK_AB R12, RZ, R0 ;  /* 0x00000000ff0c723e */ /* 0x001fe200000000ff */
[----:B------:R-:W-:-:S04]  /*19b80*/  @P3 HADD2.F32 R8, -RZ, R15.H0_H0 ;  /* 0x2000000fff083230 */ /* 0x000fc80000004100 */
[----:B------:R-:W-:Y:S01]  /*19b90*/  @P0 HADD2.F32 R0, -RZ, R12.H0_H0 ;  /* 0x2000000cff000230 */ /* 0x000fe20000004100 */
[----:B------:R-:W-:Y:S02]  /*19ba0*/  @P4 SEL R12, RZ, 0x1, !P5 ;  /* 0x00000001ff0c4807 */ /* 0x000fe40006800000 */
[----:B------:R-:W-:Y:S02]  /*19bb0*/  @P2 FSETP.NEU.FTZ.AND P5, PT, R3, RZ, PT ;  /* 0x000000ff0300220b */ /* 0x000fe40003fbd000 */
[----:B------:R-:W-:Y:S02]  /*19bc0*/  @P3 FSETP.NEU.FTZ.AND P6, PT, R8, RZ, PT ;  /* 0x000000ff0800320b */ /* 0x000fe40003fdd000 */
[----:B------:R-:W-:Y:S02]  /*19bd0*/  @P2 SEL R14, RZ, 0x1, !P5 ;  /* 0x00000001ff0e2807 */ /* 0x000fe40006800000 */
[----:B------:R-:W-:Y:S02]  /*19be0*/  ISETP.GE.U32.AND P5, PT, R10, UR5, PT ;  /* 0x000000050a007c0c */ /* 0x000fe4000bfa6070 */
[----:B------:R-:W-:-:S02]  /*19bf0*/  @P3 SEL R15, RZ, 0x1, !P6 ;  /* 0x00000001ff0f3807 */ /* 0x000fc40007000000 */
[----:B------:R-:W-:Y:S02]  /*19c00*/  @P0 FSETP.NEU.FTZ.AND P6, PT, R0, RZ, PT ;  /* 0x000000ff0000020b */ /* 0x000fe40003fdd000 */
        /* <DEDUP_REMOVED lines=10> */
.L_x_4684:
[----:B------:R-:W-:Y:S05]  /*19cb0*/  BSYNC B0 ;  /* 0x0000000000007941 */ /* 0x000fea0003800000 */
.L_x_4682:
        /* <DEDUP_REMOVED lines=16> */
.L_x_4691:
        /* <DEDUP_REMOVED lines=11> */
[----:B------:R-:W-:Y:S02]  /*19e70*/  LEA R8, R8, UR4, 0x2 ;  /* 0x0000000408087c11 */ /* 0x000fe4000f8e10ff */
[----:B------:R-:W-:Y:S02]  /*19e80*/  LOP3.LUT P4, RZ, R0, 0xff, RZ, 0xc0, !PT ;  /* 0x000000ff00ff7812 */ /* 0x000fe4000788c0ff */
[----:B------:R-:W-:Y:S02]  /*19e90*/  LOP3.LUT P3, RZ, R3, 0xff, RZ, 0xc0, !PT ;  /* 0x000000ff03ff7812 */ /* 0x000fe4000786c0ff */
[----:B------:R-:W1:Y:S01]  /*19ea0*/  LDS R8, [R8] ;  /* 0x0000000008087984 */ /* 0x000e620000000800 */
[----:B------:R-:W-:-:S02]  /*19eb0*/  PRMT R25, RZ, 0x7610, R25 ;  /* 0x00007610ff197816 */ /* 0x000fc40000000019 */
[C---:B-1----:R-:W-:Y:S01]  /*19ec0*/  PRMT R14, R8.reuse, 0x7772, RZ ;  /* 0x00007772080e7816 */ /* 0x042fe200000000ff */
[----:B------:R-:W1:Y:S01]  /*19ed0*/  I2F.S8 R10, R8 ;  /* 0x00000008000a7306 */ /* 0x000e620000001400 */
[C---:B0-----:R-:W-:Y:S02]  /*19ee0*/  PRMT R11, R8.reuse, 0x7771, RZ ;  /* 0x00007771080b7816 */ /* 0x041fe400000000ff */
[----:B------:R-:W-:-:S05]  /*19ef0*/  PRMT R15, R8, 0x7773, RZ ;  /* 0x00007773080f7816 */ /* 0x000fca00000000ff */
[----:B------:R-:W0:Y:S01]  /*19f00*/  I2F.S8 R12, R14 ;  /* 0x0000000e000c7306 */ /* 0x000e220000001400 */
[----:B-1----:R-:W-:-:S07]  /*19f10*/  F2FP.F16.F32.PACK_AB R10, RZ, R10 ;  /* 0x0000000aff0a723e */ /* 0x002fce00000000ff */
[----:B------:R-:W1:Y:S01]  /*19f20*/  I2F.S8 R11, R11 ;  /* 0x0000000b000b7306 */ /* 0x000e620000001400 */
[----:B0-----:R-:W-:-:S07]  /*19f30*/  F2FP.F16.F32.PACK_AB R18, RZ, R12 ;  /* 0x0000000cff12723e */ /* 0x001fce00000000ff */
[----:B------:R-:W0:Y:S01]  /*19f40*/  I2F.S8 R12, R15 ;  /* 0x0000000f000c7306 */ /* 0x000e220000001400 */
[----:B------:R-:W-:Y:S01]  /*19f50*/  @P0 HADD2.F32 R0, -RZ, R18.H0_H0 ;  /* 0x20000012ff000230 */ /* 0x000fe20000004100 */
[----:B------:R-:W-:Y:S02]  /*19f60*/  PRMT R18, RZ, 0x7610, R18 ;  /* 0x00007610ff127816 */ /* 0x000fe40000000012 */
[----:B-1----:R-:W-:Y:S02]  /*19f70*/  F2FP.F16.F32.PACK_AB R11, RZ, R11 ;  /* 0x0000000bff0b723e */ /* 0x002fe400000000ff */
[----:B------:R-:W-:Y:S01]  /*19f80*/  @P0 FSETP.NEU.FTZ.AND P6, PT, R0, RZ, PT ;  /* 0x000000ff0000020b */ /* 0x000fe20003fdd000 */
[----:B------:R-:W-:-:S03]  /*19f90*/  @P5 HADD2.F32 R0, -RZ, R10.H0_H0 ;  /* 0x2000000aff005230 */ /* 0x000fc60000004100 */
[----:B------:R-:W-:Y:S02]  /*19fa0*/  @P0 SEL R3, RZ, 0x1, !P6 ;  /* 0x00000001ff030807 */ /* 0x000fe40007000000 */
[----:B------:R-:W-:Y:S01]  /*19fb0*/  @P5 FSETP.NEU.FTZ.AND P6, PT, R0, RZ, PT ;  /* 0x000000ff0000520b */ /* 0x000fe20003fdd000 */
[----:B------:R-:W-:Y:S01]  /*19fc0*/  @P4 HADD2.F32 R0, -RZ, R11.H0_H0 ;  /* 0x2000000bff004230 */ /* 0x000fe20000004100 */
[----:B0-----:R-:W-:Y:S02]  /*19fd0*/  F2FP.F16.F32.PACK_AB R8, RZ, R12 ;  /* 0x0000000cff08723e */ /* 0x001fe400000000ff */
[----:B------:R-:W-:Y:S02]  /*19fe0*/  @P5 SEL R10, RZ, 0x1, !P6 ;  /* 0x00000001ff0a5807 */ /* 0x000fe40007000000 */
[----:B------:R-:W-:Y:S01]  /*19ff0*/  @P4 FSETP.NEU.FTZ.AND P6, PT, R0, RZ, PT ;  /* 0x000000ff0000420b */ /* 0x000fe20003fdd000 */
[----:B------:R-:W-:Y:S01]  /*1a000*/  @P3 HADD2.F32 R8, -RZ, R8.H0_H0 ;  /* 0x20000008ff083230 */ /* 0x000fe20000004100 */
[----:B------:R-:W-:-:S02]  /*1a010*/  PRMT R0, RZ, 0x7610, R0 ;  /* 0x00007610ff007816 */ /* 0x000fc40000000000 */
[----:B------:R-:W-:Y:S02]  /*1a020*/  @P5 PRMT R25, R10, 0x7610, R25 ;  /* 0x000076100a195816 */ /* 0x000fe40000000019 */
[----:B------:R-:W-:Y:S02]  /*1a030*/  @P4 SEL R0, RZ, 0x1, !P6 ;  /* 0x00000001ff004807 */ /* 0x000fe40007000000 */
[----:B------:R-:W-:Y:S02]  /*1a040*/  @P3 FSETP.NEU.FTZ.AND P4, PT, R8, RZ, PT ;  /* 0x000000ff0800320b */ /* 0x000fe40003f9d000 */
[----:B------:R-:W-:Y:S02]  /*1a050*/  @P0 PRMT R18, R3, 0x7610, R18 ;  /* 0x0000761003120816 */ /* 0x000fe40000000012 */
[----:B------:R-:W-:Y:S02]  /*1a060*/  PRMT R11, R0, 0x7604, R25 ;  /* 0x00007604000b7816 */ /* 0x000fe40000000019 */
[----:B------:R-:W-:-:S02]  /*1a070*/  PRMT R3, RZ, 0x7610, R3 ;  /* 0x00007610ff037816 */ /* 0x000fc40000000003 */
[----:B------:R-:W-:Y:S02]  /*1a080*/  @P3 SEL R3, RZ, 0x1, !P4 ;  /* 0x00000001ff033807 */ /* 0x000fe40006000000 */
[----:B------:R-:W-:-:S04]  /*1a090*/  PRMT R8, R18, 0x7054, R11 ;  /* 0x0000705412087816 */ /* 0x000fc8000000000b */
[----:B------:R-:W-:-:S05]  /*1a0a0*/  PRMT R11, R3, 0x654, R8 ;  /* 0x00000654030b7816 */ /* 0x000fca0000000008 */
[----:B------:R1:W-:Y:S02]  /*1a0b0*/  STS [R6], R11 ;  /* 0x0000000b06007388 */ /* 0x0003e40000000800 */
.L_x_4690:
[----:B------:R-:W-:Y:S05]  /*1a0c0*/  BSYNC B0 ;  /* 0x0000000000007941 */ /* 0x000fea0003800000 */
.L_x_4689:
[----:B------:R-:W-:Y:S01]  /*1a0d0*/  IMAD.MOV.U32 R8, RZ, RZ, R13 ;  /* 0x000000ffff087224 */ /* 0x000fe200078e000d */
[----:B------:R-:W-:Y:S06]  /*1a0e0*/  @P2 BRA `(.L_x_4691) ;  /* 0xfffffffc00342947 */ /* 0x000fec000383ffff */
.L_x_4688:
[----:B------:R-:W-:Y:S02]  /*1a0f0*/  ULDC UR4, c[0x0][0x22c] ;  /* 0x00008b0000047ab9 */ /* 0x000fe40000000800 */
[----:B------:R-:W-:-:S13]  /*1a100*/  ISETP.NE.AND P0, PT, RZ, UR4, PT ;  /* 0x00000004ff007c0c */ /* 0x000fda000bf05270 */
[----:B------:R-:W-:Y:S05]  /*1a110*/  @!P0 BRA `(.L_x_4692) ;  /* 0x0000000400e88947 */ /* 0x000fea0003800000 */
[----:B------:R-:W-:Y:S01]  /*1a120*/  ISETP.GT.AND P0, PT, R7, 0x20, PT ;  /* 0x000000200700780c */ /* 0x000fe20003f04270 */
[----:B------:R-:W-:-:S12]  /*1a130*/  IMAD.MOV.U32 R8, RZ, RZ, R7 ;  /* 0x000000ffff087224 */ /* 0x000fd800078e0007 */
[----:B------:R-:W-:Y:S05]  /*1a140*/  @!P0 BRA `(.L_x_4693) ;  /* 0x0000000000ec8947 */ /* 0x000fea0003800000 */
[----:B01----:R-:W-:-:S04]  /*1a150*/  PRMT R11, R0, 0x7604, R25 ;  /* 0x00007604000b7816 */ /* 0x003fc80000000019 */
[----:B------:R-:W-:-:S04]  /*1a160*/  PRMT R8, R18, 0x7054, R11 ;  /* 0x0000705412087816 */ /* 0x000fc8000000000b */
[----:B------:R-:W-:Y:S02]  /*1a170*/  PRMT R11, R3, 0x654, R8 ;  /* 0x00000654030b7816 */ /* 0x000fe40000000008 */
[----:B------:R-:W-:-:S03]  /*1a180*/  LEA.HI R8, R7, R7, RZ, 0x1 ;  /* 0x0000000707087211 */ /* 0x000fc600078f08ff */
[----:B------:R2:W-:Y:S01]  /*1a190*/  STS [R6], R11 ;  /* 0x0000000b06007388 */ /* 0x0005e20000000800 */
[----:B------:R-:W-:Y:S01]  /*1a1a0*/  SHF.R.S32.HI R10, RZ, 0x1, R8 ;  /* 0x00000001ff0a7819 */ /* 0x000fe20000011408 */
[----:B------:R-:W-:-:S03]  /*1a1b0*/  HFMA2.MMA R8, -RZ, RZ, 0, 1.9073486328125e-06 ;  /* 0x00000020ff087435 */ /* 0x000fc600000001ff */
[----:B------:R-:W-:-:S13]  /*1a1c0*/  ISETP.GE.AND P0, PT, R10, 0x20, PT ;  /* 0x000000200a00780c */ /* 0x000fda0003f06270 */
[----:B--2---:R-:W-:Y:S05]  /*1a1d0*/  @!P0 BRA `(.L_x_4693) ;  /* 0x0000000000c88947 */ /* 0x004fea0003800000 */
.L_x_4696:
        /* <DEDUP_REMOVED lines=18> */
[----:B------:R-:W1:Y:S01]  /*1a300*/  I2F.S8 R13, R13 ;  /* 0x0000000d000d7306 */ /* 0x000e620000001400 */
[----:B0-----:R-:W-:-:S07]  /*1a310*/  F2FP.F16.F32.PACK_AB R0, RZ, R11 ;  /* 0x0000000bff00723e */ /* 0x001fce00000000ff */
[----:B------:R-:W0:Y:S01]  /*1a320*/  I2F.S8 R12, R12 ;  /* 0x0000000c000c7306 */ /* 0x000e220000001400 */
[----:B------:R-:W-:Y:S01]  /*1a330*/  @P4 HADD2.F32 R0, -RZ, R0.H0_H0 ;  /* 0x20000000ff004230 */ /* 0x000fe20000004100 */
[----:B-1----:R-:W-:-:S06]  /*1a340*/  F2FP.F16.F32.PACK_AB R15, RZ, R13 ;  /* 0x0000000dff0f723e */ /* 0x002fcc00000000ff */
[----:B------:R-:W1:Y:S01]  /*1a350*/  I2F.S8 R14, R14 ;  /* 0x0000000e000e7306 */ /* 0x000e620000001400 */
[----:B------:R-:W-:Y:S02]  /*1a360*/  @P4 FSETP.NEU.FTZ.AND P5, PT, R0, RZ, PT ;  /* 0x000000ff0000420b */ /* 0x000fe40003fbd000 */
[----:B------:R-:W-:Y:S01]  /*1a370*/  PRMT R0, RZ, 0x7610, R0 ;  /* 0x00007610ff007816 */ /* 0x000fe20000000000 */
[----:B------:R-:W-:Y:S01]  /*1a380*/  @P0 HADD2.F32 R3, -RZ, R15.H0_H0 ;  /* 0x2000000fff030230 */ /* 0x000fe20000004100 */
[----:B0-----:R-:W-:-:S04]  /*1a390*/  F2FP.F16.F32.PACK_AB R8, RZ, R12 ;  /* 0x0000000cff08723e */ /* 0x001fc800000000ff */
[----:B------:R-:W-:Y:S01]  /*1a3a0*/  @P0 FSETP.NEU.FTZ.AND P6, PT, R3, RZ, PT ;  /* 0x000000ff0300020b */ /* 0x000fe20003fdd000 */
[----:B------:R-:W-:-:S03]  /*1a3b0*/  @P3 HADD2.F32 R3, -RZ, R8.H0_H0 ;  /* 0x20000008ff033230 */ /* 0x000fc60000004100 */
[----:B------:R-:W-:Y:S02]  /*1a3c0*/  @P0 SEL R11, RZ, 0x1, !P6 ;  /* 0x00000001ff0b0807 */ /* 0x000fe40007000000 */
[----:B-1----:R-:W-:Y:S02]  /*1a3d0*/  F2FP.F16.F32.PACK_AB R8, RZ, R14 ;  /* 0x0000000eff08723e */ /* 0x002fe400000000ff */
[----:B------:R-:W-:Y:S02]  /*1a3e0*/  @P3 FSETP.NEU.FTZ.AND P6, PT, R3, RZ, PT ;  /* 0x000000ff0300320b */ /* 0x000fe40003fdd000 */
[----:B------:R-:W-:Y:S01]  /*1a3f0*/  @P0 PRMT R18, R11, 0x7610, R18 ;  /* 0x000076100b120816 */ /* 0x000fe20000000012 */
[----:B------:R-:W-:Y:S01]  /*1a400*/  @P2 HADD2.F32 R3, -RZ, R8.H0_H0 ;  /* 0x20000008ff032230 */ /* 0x000fe20000004100 */
[----:B------:R-:W-:Y:S02]  /*1a410*/  @P4 SEL R8, RZ, 0x1, !P5 ;  /* 0x00000001ff084807 */ /* 0x000fe40006800000 */
[----:B------:R-:W-:-:S02]  /*1a420*/  @P3 SEL R0, RZ, 0x1, !P6 ;  /* 0x00000001ff003807 */ /* 0x000fc40007000000 */
[----:B------:R-:W-:Y:S02]  /*1a430*/  @P4 PRMT R25, R8, 0x7610, R25 ;  /* 0x0000761008194816 */ /* 0x000fe40000000019 */
[----:B------:R-:W-:Y:S02]  /*1a440*/  @P2 FSETP.NEU.FTZ.AND P3, PT, R3, RZ, PT ;  /* 0x000000ff0300220b */ /* 0x000fe40003f7d000 */
[----:B------:R-:W-:Y:S02]  /*1a450*/  PRMT R11, R0, 0x7604, R25 ;  /* 0x00007604000b7816 */ /* 0x000fe40000000019 */
[----:B------:R-:W-:Y:S02]  /*1a460*/  PRMT R3, RZ, 0x7610, R3 ;  /* 0x00007610ff037816 */ /* 0x000fe40000000003 */
[----:B------:R-:W-:Y:S02]  /*1a470*/  @P2 SEL R3, RZ, 0x1, !P3 ;  /* 0x00000001ff032807 */ /* 0x000fe40005800000 */
[----:B------:R-:W-:-:S04]  /*1a480*/  PRMT R8, R18, 0x7054, R11 ;  /* 0x0000705412087816 */ /* 0x000fc8000000000b */
[----:B------:R-:W-:-:S05]  /*1a490*/  PRMT R11, R3, 0x654, R8 ;  /* 0x00000654030b7816 */ /* 0x000fca0000000008 */
[----:B------:R0:W-:Y:S02]  /*1a4a0*/  STS [R6], R11 ;  /* 0x0000000b06007388 */ /* 0x0001e40000000800 */
.L_x_4695:
[----:B------:R-:W-:Y:S05]  /*1a4b0*/  BSYNC B0 ;  /* 0x0000000000007941 */ /* 0x000fea0003800000 */
.L_x_4694:
[----:B------:R-:W-:-:S04]  /*1a4c0*/  SHF.R.S32.HI R10, RZ, 0x1, R10 ;  /* 0x00000001ff0a7819 */ /* 0x000fc8000001140a */
[----:B------:R-:W-:-:S13]  /*1a4d0*/  ISETP.GE.AND P0, PT, R10, 0x20, PT ;  /* 0x000000200a00780c */ /* 0x000fda0003f06270 */
[----:B------:R-:W-:Y:S05]  /*1a4e0*/  @P0 BRA `(.L_x_4696) ;  /* 0xfffffffc003c0947 */ /* 0x000fea000383ffff */
[----:B------:R-:W-:-:S07]  /*1a4f0*/  IMAD.MOV.U32 R8, RZ, RZ, 0x20 ;  /* 0x00000020ff087424 */ /* 0x000fce00078e00ff */
.L_x_4693:
[----:B------:R-:W-:Y:S01]  /*1a500*/  BAR.SYNC.DEFER_BLOCKING 0x0 ;  /* 0x0000000000007b1d */ /* 0x000fe20000010000 */
[----:B------:R-:W-:-:S13]  /*1a510*/  ISETP.GE.AND P0, PT, R8, 0x2, PT ;  /* 0x000000020800780c */ /* 0x000fda0003f06270 */
[----:B------:R-:W-:Y:S05]  /*1a520*/  @!P0 BRA `(.L_x_4692) ;  /* 0x0000000000e48947 */ /* 0x000fea0003800000 */
[----:B------:R-:W-:Y:S01]  /*1a530*/  PRMT R2, R0, 0x7610, R2 ;  /* 0x0000761000027816 */ /* 0x000fe20000000002 */
[----:B------:R-:W-:Y:S01]  /*1a540*/  IMAD.MOV.U32 R7, RZ, RZ, 0x1 ;  /* 0x00000001ff077424 */ /* 0x000fe200078e00ff */
[----:B01----:R-:W-:-:S07]  /*1a550*/  PRMT R6, R3, 0x7610, R6 ;  /* 0x0000761003067816 */ /* 0x003fce0000000006 */
.L_x_4697:
        /* <DEDUP_REMOVED lines=8> */
[----:B------:R-:W0:Y:S01]  /*1a5e0*/  SHFL.DOWN PT, R14, R14, R7, 0x1f ;  /* 0x08001f070e0e7589 */ /* 0x000e2200000e0000 */
[----:B------:R-:W-:Y:S02]  /*1a5f0*/  PRMT R12, R3, 0x8880, RZ ;  /* 0x00008880030c7816 */ /* 0x000fe400000000ff */
[----:B------:R-:W-:Y:S01]  /*1a600*/  LOP3.LUT P4, RZ, R2, 0xff, RZ, 0xc0, !PT ;  /* 0x000000ff02ff7812 */ /* 0x000fe2000788c0ff */
[----:B------:R-:W1:Y:S01]  /*1a610*/  SHFL.DOWN PT, R10, R10, R7, 0x1f ;  /* 0x08001f070a0a7589 */ /* 0x000e6200000e0000 */
[----:B------:R-:W-:Y:S02]  /*1a620*/  LOP3.LUT P3, RZ, R6, 0xff, RZ, 0xc0, !PT ;  /* 0x000000ff06ff7812 */ /* 0x000fe4000786c0ff */
[----:B------:R-:W-:Y:S01]  /*1a630*/  LOP3.LUT P2, RZ, R25, 0xff, RZ, 0xc0, !PT ;  /* 0x000000ff19ff7812 */ /* 0x000fe2000784c0ff */
[----:B------:R-:W2:Y:S01]  /*1a640*/  SHFL.DOWN PT, R0, R0, R7, 0x1f ;  /* 0x08001f0700007589 */ /* 0x000ea200000e0000 */
[----:B------:R-:W-:-:S02]  /*1a650*/  LOP3.LUT P0, RZ, R18, 0xff, RZ, 0xc0, !PT ;  /* 0x000000ff12ff7812 */ /* 0x000fc4000780c0ff */
[----:B------:R-:W-:Y:S01]  /*1a660*/  PRMT R25, RZ, 0x7610, R25 ;  /* 0x00007610ff197816 */ /* 0x000fe20000000019 */
[----:B------:R3:W4:Y:S01]  /*1a670*/  SHFL.DOWN PT, R12, R12, R7, 0x1f ;  /* 0x08001f070c0c7589 */ /* 0x00072200000e0000 */
[----:B------:R-:W-:Y:S01]  /*1a680*/  PRMT R18, RZ, 0x7610, R18 ;  /* 0x00007610ff127816 */ /* 0x000fe20000000012 */
[----:B---3--:R-:W-:Y:S01]  /*1a690*/  IMAD.SHL.U32 R7, R7, 0x2, RZ ;  /* 0x0000000207077824 */ /* 0x008fe200078e00ff */
[----:B0-----:R-:W-:Y:S02]  /*1a6a0*/  ISETP.NE.AND P6, PT, R14, RZ, PT ;  /* 0x000000ff0e00720c */ /* 0x001fe40003fc5270 */
[----:B-1----:R-:W-:Y:S02]  /*1a6b0*/  ISETP.NE.AND P5, PT, R10, RZ, PT ;  /* 0x000000ff0a00720c */ /* 0x002fe40003fa5270 */
[----:B------:R-:W-:Y:S02]  /*1a6c0*/  FSEL R3, RZ, 1, !P6 ;  /* 0x3f800000ff037808 */ /* 0x000fe40007000000 */
[----:B------:R-:W-:-:S02]  /*1a6d0*/  FSEL R2, RZ, 1, !P5 ;  /* 0x3f800000ff027808 */ /* 0x000fc40006800000 */
[----:B--2---:R-:W-:Y:S02]  /*1a6e0*/  ISETP.NE.AND P5, PT, R0, RZ, PT ;  /* 0x000000ff0000720c */ /* 0x004fe40003fa5270 */
[----:B----4-:R-:W-:Y:S02]  /*1a6f0*/  ISETP.NE.AND P6, PT, R12, RZ, PT ;  /* 0x000000ff0c00720c */ /* 0x010fe40003fc5270 */
[----:B------:R-:W-:Y:S02]  /*1a700*/  F2FP.F16.F32.PACK_AB R2, RZ, R2 ;  /* 0x00000002ff02723e */ /* 0x000fe400000000ff */
[----:B------:R-:W-:Y:S02]  /*1a710*/  FSEL R0, RZ, 1, !P5 ;  /* 0x3f800000ff007808 */ /* 0x000fe40006800000 */
[----:B------:R-:W-:Y:S01]  /*1a720*/  F2FP.F16.F32.PACK_AB R6, RZ, R3 ;  /* 0x00000003ff06723e */ /* 0x000fe200000000ff */
[----:B------:R-:W-:Y:S01]  /*1a730*/  @P4 HADD2.F32 R2, -RZ, R2.H0_H0 ;  /* 0x20000002ff024230 */ /* 0x000fe20000004100 */
[----:B------:R-:W-:-:S02]  /*1a740*/  FSEL R3, RZ, 1, !P6 ;  /* 0x3f800000ff037808 */ /* 0x000fc40007000000 */
[----:B------:R-:W-:Y:S01]  /*1a750*/  F2FP.F16.F32.PACK_AB R0, RZ, R0 ;  /* 0x00000000ff00723e */ /* 0x000fe200000000ff */
[----:B------:R-:W-:Y:S01]  /*1a760*/  @P3 HADD2.F32 R6, -RZ, R6.H0_H0 ;  /* 0x20000006ff063230 */ /* 0x000fe20000004100 */
[----:B------:R-:W-:Y:S02]  /*1a770*/  F2FP.F16.F32.PACK_AB R3, RZ, R3 ;  /* 0x00000003ff03723e */ /* 0x000fe400000000ff */
[----:B------:R-:W-:Y:S01]  /*1a780*/  @P4 FSETP.NEU.FTZ.AND P5, PT, R2, RZ, PT ;  /* 0x000000ff0200420b */ /* 0x000fe20003fbd000 */
[----:B------:R-:W-:Y:S01]  /*1a790*/  @P2 HADD2.F32 R0, -RZ, R0.H0_H0 ;  /* 0x20000000ff002230 */ /* 0x000fe20000004100 */
[----:B------:R-:W-:Y:S01]  /*1a7a0*/  @P3 FSETP.NEU.FTZ.AND P6, PT, R6, RZ, PT ;  /* 0x000000ff0600320b */ /* 0x000fe20003fdd000 */
[----:B------:R-:W-:Y:S01]  /*1a7b0*/  @P0 HADD2.F32 R2, -RZ, R3.H0_H0 ;  /* 0x20000003ff020230 */ /* 0x000fe20000004100 */
[----:B------:R-:W-:Y:S02]  /*1a7c0*/  @P4 SEL R6, RZ, 0x1, !P5 ;  /* 0x00000001ff064807 */ /* 0x000fe40006800000 */
[----:B------:R-:W-:-:S02]  /*1a7d0*/  @P2 FSETP.NEU.FTZ.AND P5, PT, R0, RZ, PT ;  /* 0x000000ff0000220b */ /* 0x000fc40003fbd000 */
[----:B------:R-:W-:Y:S02]  /*1a7e0*/  @P3 SEL R11, RZ, 0x1, !P6 ;  /* 0x00000001ff0b3807 */ /* 0x000fe40007000000 */
[----:B------:R-:W-:Y:S02]  /*1a7f0*/  @P0 FSETP.NEU.FTZ.AND P6, PT, R2, RZ, PT ;  /* 0x000000ff0200020b */ /* 0x000fe40003fdd000 */
[----:B------:R-:W-:Y:S02]  /*1a800*/  @P2 SEL R2, RZ, 0x1, !P5 ;  /* 0x00000001ff022807 */ /* 0x000fe40006800000 */
[----:B------:R-:W-:Y:S02]  /*1a810*/  ISETP.GE.AND P5, PT, R7, R8, PT ;  /* 0x000000080700720c */ /* 0x000fe40003fa6270 */
[----:B------:R-:W-:Y:S02]  /*1a820*/  PRMT R0, RZ, 0x7610, R0 ;  /* 0x00007610ff007816 */ /* 0x000fe40000000000 */
[----:B------:R-:W-:-:S02]  /*1a830*/  PRMT R3, RZ, 0x7610, R3 ;  /* 0x00007610ff037816 */ /* 0x000fc40000000003 */
[----:B------:R-:W-:Y:S02]  /*1a840*/  @P0 SEL R10, RZ, 0x1, !P6 ;  /* 0x00000001ff0a0807 */ /* 0x000fe40007000000 */
[----:B------:R-:W-:Y:S02]  /*1a850*/  @P4 PRMT R0, R6, 0x7610, R0 ;  /* 0x0000761006004816 */ /* 0x000fe40000000000 */
[----:B------:R-:W-:Y:S02]  /*1a860*/  @P3 PRMT R3, R11, 0x7610, R3 ;  /* 0x000076100b033816 */ /* 0x000fe40000000003 */
[----:B------:R-:W-:Y:S02]  /*1a870*/  @P2 PRMT R25, R2, 0x7610, R25 ;  /* 0x0000761002192816 */ /* 0x000fe40000000019 */
[----:B------:R-:W-:Y:S02]  /*1a880*/  @P0 PRMT R18, R10, 0x7610, R18 ;  /* 0x000076100a120816 */ /* 0x000fe40000000012 */
[----:B------:R-:W-:-:S02]  /*1a890*/  PRMT R2, R0, 0x7610, R2 ;  /* 0x0000761000027816 */ /* 0x000fc40000000002 */
[----:B------:R-:W-:Y:S01]  /*1a8a0*/  PRMT R6, R3, 0x7610, R6 ;  /* 0x0000761003067816 */ /* 0x000fe20000000006 */
[----:B------:R-:W-:Y:S06]  /*1a8b0*/  @!P5 BRA `(.L_x_4697) ;  /* 0xfffffffc0028d947 */ /* 0x000fec000383ffff */
.L_x_4692:
        /* <DEDUP_REMOVED lines=13> */
[----:B01----:R-:W4:Y:S04]  /*1a990*/  LDG.E.U8 R6, desc[UR58][R4.64+0x2] ;  /* 0x0000023a04067981 */ /* 0x003f28000c1e1100 */
[----:B------:R-:W5:Y:S01]  /*1a9a0*/  LDG.E.U8 R7, desc[UR58][R4.64+0x3] ;  /* 0x0000033a04077981 */ /* 0x000f62000c1e1100 */
[----:B------:R-:W0:Y:S01]  /*1a9b0*/  I2F.S8 R25, R25 ;  /* 0x0000001900197306 */ /* 0x000e220000001400 */
[----:B------:R-:W-:-:S02]  /*1a9c0*/  PRMT R27, RZ, 0x7610, R27 ;  /* 0x00007610ff1b7816 */ /* 0x000fc4000000001b */
[----:B------:R-:W-:-:S05]  /*1a9d0*/  PRMT R17, RZ, 0x7610, R17 ;  /* 0x00007610ff117816 */ /* 0x000fca0000000011 */
[----:B------:R-:W1:Y:S08]  /*1a9e0*/  I2F.S8 R0, R0 ;  /* 0x0000000000007306 */ /* 0x000e700000001400 */
[----:B------:R-:W5:Y:S08]  /*1a9f0*/  I2F.S8 R18, R18 ;  /* 0x0000001200127306 */ /* 0x000f700000001400 */
[----:B------:R-:W5:Y:S01]  /*1aa00*/  I2F.S8 R3, R3 ;  /* 0x0000000300037306 */ /* 0x000f620000001400 */
[----:B--2---:R-:W-:-:S02]  /*1aa10*/  ISETP.NE.AND P4, PT, R8, RZ, PT ;  /* 0x000000ff0800720c */ /* 0x004fc40003f85270 */
[----:B---3--:R-:W-:Y:S02]  /*1aa20*/  ISETP.NE.AND P3, PT, R2, RZ, PT ;  /* 0x000000ff0200720c */ /* 0x008fe40003f65270 */
[----:B0-----:R-:W-:Y:S02]  /*1aa30*/  F2FP.F16.F32.PACK_AB R2, RZ, R25 ;  /* 0x00000019ff02723e */ /* 0x001fe400000000ff */
[----:B----4-:R-:W-:Y:S02]  /*1aa40*/  ISETP.NE.AND P2, PT, R6, RZ, PT ;  /* 0x000000ff0600720c */ /* 0x010fe40003f45270 */
[----:B-1----:R-:W-:Y:S02]  /*1aa50*/  F2FP.F16.F32.PACK_AB R6, RZ, R0 ;  /* 0x00000000ff06723e */ /* 0x002fe400000000ff */
[----:B-----5:R-:W-:-:S03]  /*1aa60*/  ISETP.NE.AND P1, PT, R7, RZ, PT ;  /* 0x000000ff0700720c */ /* 0x020fc60003f25270 */
[----:B------:R-:W-:Y:S01]  /*1aa70*/  @P4 HADD2.F32 R2, -RZ, R2.H0_H0 ;  /* 0x20000002ff024230 */ /* 0x000fe20000004100 */
[----:B------:R-:W-:Y:S02]  /*1aa80*/  F2FP.F16.F32.PACK_AB R7, RZ, R18 ;  /* 0x00000012ff07723e */ /* 0x000fe400000000ff */
[----:B------:R-:W-:Y:S01]  /*1aa90*/  PRMT R25, RZ, 0x7610, R25 ;  /* 0x00007610ff197816 */ /* 0x000fe20000000019 */
[----:B------:R-:W-:Y:S01]  /*1aaa0*/  @P3 HADD2.F32 R0, -RZ, R6.H0_H0 ;  /* 0x20000006ff003230 */ /* 0x000fe20000004100 */
[----:B------:R-:W-:Y:S02]  /*1aab0*/  F2FP.F16.F32.PACK_AB R6, RZ, R3 ;  /* 0x00000003ff06723e */ /* 0x000fe400000000ff */
[----:B------:R-:W-:Y:S01]  /*1aac0*/  @P4 FSETP.NEU.FTZ.AND P6, PT, R2, RZ, PT ;  /* 0x000000ff0200420b */ /* 0x000fe20003fdd000 */
[----:B------:R-:W-:Y:S01]  /*1aad0*/  @P2 HADD2.F32 R2, -RZ, R7.H0_H0 ;  /* 0x20000007ff022230 */ /* 0x000fe20000004100 */
[----:B------:R-:W-:Y:S02]  /*1aae0*/  @P3 FSETP.NEU.FTZ.AND P5, PT, R0, RZ, PT ;  /* 0x000000ff0000320b */ /* 0x000fe40003fbd000 */
[----:B------:R-:W-:Y:S01]  /*1aaf0*/  @P4 SEL R3, RZ, 0x1, !P6 ;  /* 0x00000001ff034807 */ /* 0x000fe20007000000 */
[----:B------:R-:W-:Y:S01]  /*1ab00*/  @P1 HADD2.F32 R0, -RZ, R6.H0_H0 ;  /* 0x20000006ff001230 */ /* 0x000fe20000004100 */
        /* <DEDUP_REMOVED lines=10> */
.L_x_4699:
        /* <DEDUP_REMOVED lines=12> */
[----:B01----:R-:W-:Y:S01]  /*1ac70*/  IMAD.U32 R6, RZ, RZ, UR6 ;  /* 0x00000006ff067e24 */ /* 0x003fe2000f8e00ff */
[----:B------:R-:W-:Y:S01]  /*1ac80*/  MOV R10, UR4 ;  /* 0x00000004000a7c02 */ /* 0x000fe20008000f00 */
[----:B------:R-:W-:Y:S02]  /*1ac90*/  IMAD.U32 R7, RZ, RZ, UR7 ;  /* 0x00000007ff077e24 */ /* 0x000fe4000f8e00ff */
[----:B------:R-:W-:-:S02]  /*1aca0*/  IMAD.U32 R11, RZ, RZ, UR5 ;  /* 0x00000005ff0b7e24 */ /* 0x000fc4000f8e00ff */
[----:B------:R-:W-:Y:S02]  /*1acb0*/  IMAD.MOV.U32 R8, RZ, RZ, 0x2ef ;  /* 0x000002efff087424 */ /* 0x000fe400078e00ff */
[----:B------:R-:W-:Y:S02]  /*1acc0*/  IMAD.MOV.U32 R12, RZ, RZ, 0x1 ;  /* 0x00000001ff0c7424 */ /* 0x000fe400078e00ff */
[----:B--2---:R-:W-:-:S07]  /*1acd0*/  IMAD.MOV.U32 R13, RZ, RZ, RZ ;  /* 0x000000ffff0d7224 */ /* 0x004fce00078e00ff */
[----:B------:R-:W-:-:S07]  /*1ace0*/  LEPC R20, `(.L_x_4701) ;  /* 0x000000001014794e */ /* 0x000fce0000000000 */
[----:B---3--:R-:W-:Y:S05]  /*1acf0*/  CALL.ABS.NOINC R2 ;  /* 0x0000000002007343 */ /* 0x008fea0003c00000 */
.L_x_4701:
        /* <DEDUP_REMOVED lines=15> */
[----:B------:R-:W-:Y:S01]  /*1adf0*/  IMAD.U32 R10, RZ, RZ, UR6 ;  /* 0x00000006ff0a7e24 */ /* 0x000fe2000f8e00ff */
[----:B01----:R-:W-:Y:S01]  /*1ae00*/  MOV R11, UR7 ;  /* 0x00000007000b7c02 */ /* 0x003fe20008000f00 */
[----:B------:R-:W-:Y:S02]  /*1ae10*/  IMAD.U32 R6, RZ, RZ, UR4 ;  /* 0x00000004ff067e24 */ /* 0x000fe4000f8e00ff */
[----:B------:R-:W-:-:S02]  /*1ae20*/  IMAD.U32 R7, RZ, RZ, UR5 ;  /* 0x00000005ff077e24 */ /* 0x000fc4000f8e00ff */
[----:B------:R-:W-:Y:S02]  /*1ae30*/  IMAD.MOV.U32 R8, RZ, RZ, 0x2ef ;  /* 0x000002efff087424 */ /* 0x000fe400078e00ff */
[----:B------:R-:W-:Y:S02]  /*1ae40*/  IMAD.MOV.U32 R12, RZ, RZ, 0x1 ;  /* 0x00000001ff0c7424 */ /* 0x000fe400078e00ff */
[----:B--2---:R-:W-:-:S07]  /*1ae50*/  IMAD.MOV.U32 R13, RZ, RZ, RZ ;  /* 0x000000ffff0d7224 */ /* 0x004fce00078e00ff */
[----:B------:R-:W-:-:S07]  /*1ae60*/  LEPC R20, `(.L_x_4702) ;  /* 0x000000001014794e */ /* 0x000fce0000000000 */
[----:B---3--:R-:W-:Y:S05]  /*1ae70*/  CALL.ABS.NOINC R2 ;  /* 0x0000000002007343 */ /* 0x008fea0003c00000 */
.L_x_4702:
        /* <DEDUP_REMOVED lines=15> */
[----:B------:R-:W-:Y:S01]  /*1af70*/  HFMA2.MMA R8, -RZ, RZ, 0, 4.4763088226318359375e-05 ;  /* 0x000002efff087435 */ /* 0x000fe200000001ff */
[----:B01----:R-:W-:Y:S02]  /*1af80*/  IMAD.U32 R6, RZ, RZ, UR4 ;  /* 0x00000004ff067e24 */ /* 0x003fe4000f8e00ff */
[----:B------:R-:W-:-:S02]  /*1af90*/  IMAD.U32 R7, RZ, RZ, UR5 ;  /* 0x00000005ff077e24 */ /* 0x000fc4000f8e00ff */
[----:B------:R-:W-:Y:S02]  /*1afa0*/  IMAD.U32 R10, RZ, RZ, UR6 ;  /* 0x00000006ff0a7e24 */ /* 0x000fe4000f8e00ff */
[----:B------:R-:W-:Y:S02]  /*1afb0*/  IMAD.U32 R11, RZ, RZ, UR7 ;  /* 0x00000007ff0b7e24 */ /* 0x000fe4000f8e00ff */
[----:B------:R-:W-:Y:S02]  /*1afc0*/  IMAD.MOV.U32 R12, RZ, RZ, 0x1 ;  /* 0x00000001ff0c7424 */ /* 0x000fe400078e00ff */
[----:B--2---:R-:W-:-:S07]  /*1afd0*/  IMAD.MOV.U32 R13, RZ, RZ, RZ ;  /* 0x000000ffff0d7224 */ /* 0x004fce00078e00ff */
[----:B------:R-:W-:-:S07]  /*1afe0*/  LEPC R20, `(.L_x_4703) ;  /* 0x000000001014794e */ /* 0x000fce0000000000 */
[----:B---3--:R-:W-:Y:S05]  /*1aff0*/  CALL.ABS.NOINC R2 ;  /* 0x0000000002007343 */ /* 0x008fea0003c00000 */
.L_x_4703:
[----:B------:R-:W-:Y:S01]  /*1b000*/  ULDC.64 UR4, c[0x0][0x5e8] ;  /* 0x00017a0000047ab9 */ /* 0x000fe20000000a00 */
[----:B------:R-:W-:Y:S02]  /*1b010*/  LOP3.LUT P0, RZ, R18, 0xff, RZ, 0xc0, !PT ;  /* 0x000000ff12ff7812 */ /* 0x000fe4000780c0ff */
[----:B------:R-:W-:Y:S02]  /*1b020*/  IADD3 R2, P1, R19, UR4, RZ ;  /* 0x0000000413027c10 */ /* 0x000fe4000ff3e0ff */
[----:B------:R-:W-:Y:S02]  /*1b030*/  SEL R5, RZ, 0x1, !P0 ;  /* 0x00000001ff057807 */ /* 0x000fe40004000000 */
[----:B------:R-:W-:Y:S01]  /*1b040*/  ISETP.NE.AND P6, PT, R24, 0x1, PT ;  /* 0x000000011800780c */ /* 0x000fe20003fc5270 */
[----:B--2---:R-:W-:-:S05]  /*1b050*/  IMAD.X R3, RZ, RZ, UR5, P1 ;  /* 0x00000005ff037e24 */ /* 0x004fca00088e06ff */
        /* <DEDUP_REMOVED lines=9> */
[----:B------:R-:W-:Y:S01]  /*1b0f0*/  HFMA2.MMA R12, -RZ, RZ, 0, 5.9604644775390625e-08 ;  /* 0x00000001ff0c7435 */ /* 0x000fe200000001ff */
        /* <DEDUP_REMOVED lines=8> */
.L_x_4704:
[----:B------:R-:W-:Y:S01]  /*1b180*/  ULDC.64 UR4, c[0x0][0x5e8] ;  /* 0x00017a0000047ab9 */ /* 0x000fe20000000a00 */
[----:B------:R-:W-:Y:S02]  /*1b190*/  LOP3.LUT P0, RZ, R17, 0xff, RZ, 0xc0, !PT ;  /* 0x000000ff11ff7812 */ /* 0x000fe4000780c0ff */
[----:B------:R-:W-:Y:S02]  /*1b1a0*/  IADD3 R16, P1, R16, UR4, RZ ;  /* 0x0000000410107c10 */ /* 0x000fe4000ff3e0ff */
[----:B--2---:R-:W-:-:S03]  /*1b1b0*/  SEL R3, RZ, 0x1, !P0 ;  /* 0x00000001ff037807 */ /* 0x004fc60004000000 */
[----:B------:R-:W-:-:S05]  /*1b1c0*/  IMAD.X R17, RZ, RZ, UR5, P1 ;  /* 0x00000005ff117e24 */ /* 0x000fca00088e06ff */
[----:B------:R-:W-:Y:S01]  /*1b1d0*/  STG.E.U8 desc[UR58][R16.64], R3 ;  /* 0x0000000310007986 */ /* 0x000fe2000c10113a */
[----:B------:R-:W-:Y:S05]  /*1b1e0*/  EXIT ;  /* 0x000000000000794d */ /* 0x000fea0003800000 */
.L_x_4700:
[----:B------:R-:W-:Y:S04]  /*1b1f0*/  STG.E.U8 desc[UR58][R4.64], R25 ;  /* 0x0000001904007986 */ /* 0x000fe8000c10113a */
[----:B------:R-:W-:Y:S04]  /*1b200*/  STG.E.U8 desc[UR58][R4.64+0x1], R27 ;  /* 0x0000011b04007986 */ /* 0x000fe8000c10113a */
[----:B------:R-:W-:Y:S04]  /*1b210*/  STG.E.U8 desc[UR58][R4.64+0x2], R18 ;  /* 0x0000021204007986 */ /* 0x000fe8000c10113a */
[----:B------:R-:W-:Y:S01]  /*1b220*/  STG.E.U8 desc[UR58][R4.64+0x3], R17 ;  /* 0x0000031104007986 */ /* 0x000fe2000c10113a */
[----:B------:R-:W-:Y:S05]  /*1b230*/  EXIT ;  /* 0x000000000000794d */ /* 0x000fea0003800000 */
.L_x_4698:
[----:B------:R-:W-:Y:S01]  /*1b240*/  ISETP.NE.AND P5, PT, RZ, UR36, PT ;  /* 0x00000024ff007c0c */ /* 0x000fe2000bfa5270 */
[----:B------:R-:W-:Y:S01]  /*1b250*/  ULDC.64 UR4, c[0x0][0x5e8] ;  /* 0x00017a0000047ab9 */ /* 0x000fe20000000a00 */
[----:B------:R-:W-:Y:S01]  /*1b260*/  ULDC.U8 UR6, c[0x0][0x619] ;  /* 0x0001864000067ab9 */ /* 0x000fe20000000000 */
[----:B01----:R-:W-:Y:S02]  /*1b270*/  IADD3 R6, P1, R23, UR4, RZ ;  /* 0x0000000417067c10 */ /* 0x003fe4000ff3e0ff */
        /* <DEDUP_REMOVED lines=47> */
.L_x_4705:
        /* <DEDUP_REMOVED lines=21> */
.L_x_4707:
        /* <DEDUP_REMOVED lines=24> */
.L_x_4708:
        /* <DEDUP_REMOVED lines=24> */
.L_x_4709:
        /* <DEDUP_REMOVED lines=24> */
.L_x_4710:
[----:B------:R-:W-:Y:S01]  /*1bb40*/  ULDC.64 UR4, c[0x0][0x5e8] ;  /* 0x00017a0000047ab9 */ /* 0x000fe20000000a00 */
[----:B------:R-:W-:Y:S02]  /*1bb50*/  LOP3.LUT P0, RZ, R17, 0xff, RZ, 0xc0, !PT ;  /* 0x000000ff11ff7812 */ /* 0x000fe4000780c0ff */
[----:B------:R-:W-:Y:S02]  /*1bb60*/  IADD3 R16, P1, R16, UR4, RZ ;  /* 0x0000000410107c10 */ /* 0x000fe4000ff3e0ff */
[----:B0-----:R-:W-:-:S03]  /*1bb70*/  SEL R3, RZ, 0x1, !P0 ;  /* 0x00000001ff037807 */ /* 0x001fc60004000000 */
[----:B------:R-:W-:-:S05]  /*1bb80*/  IMAD.X R17, RZ, RZ, UR5, P1 ;  /* 0x00000005ff117e24 */ /* 0x000fca00088e06ff */
[----:B------:R-:W-:Y:S01]  /*1bb90*/  STG.E.U8 desc[UR58][R16.64], R3 ;  /* 0x0000000310007986 */ /* 0x000fe2000c10113a */
[----:B------:R-:W-:Y:S05]  /*1bba0*/  EXIT ;  /* 0x000000000000794d */ /* 0x000fea0003800000 */
.L_x_4706:
        /* <DEDUP_REMOVED lines=13> */
.L_x_4671:
        /* <DEDUP_REMOVED lines=57> */
.L_x_4712:
        /* <DEDUP_REMOVED lines=21> */
.L_x_4714:
        /* <DEDUP_REMOVED lines=24> */
.L_x_4715:
        /* <DEDUP_REMOVED lines=24> */
.L_x_4716:
        /* <DEDUP_REMOVED lines=24> */
.L_x_4717:
[----:B------:R-:W-:Y:S01]  /*1c5e0*/  ULDC.64 UR4, c[0x0][0x5e8] ;  /* 0x00017a0000047ab9 */ /* 0x000fe20000000a00 */
[----:B------:R-:W-:Y:S02]  /*1c5f0*/  LOP3.LUT P0, RZ, R17, 0xff, RZ, 0xc0, !PT ;  /* 0x000000ff11ff7812 */ /* 0x000fe4000780c0ff */
[----:B------:R-:W-:Y:S02]  /*1c600*/  IADD3 R16, P1, R16, UR4, RZ ;  /* 0x0000000410107c10 */ /* 0x000fe4000ff3e0ff */
[----:B0-----:R-:W-:-:S03]  /*1c610*/  SEL R3, RZ, 0x1, !P0 ;  /* 0x00000001ff037807 */ /* 0x001fc60004000000 */
[----:B------:R-:W-:-:S05]  /*1c620*/  IMAD.X R17, RZ, RZ, UR5, P1 ;  /* 0x00000005ff117e24 */ /* 0x000fca00088e06ff */
[----:B------:R-:W-:Y:S01]  /*1c630*/  STG.E.U8 desc[UR58][R16.64], R3 ;  /* 0x0000000310007986 */ /* 0x000fe2000c10113a */
[----:B------:R-:W-:Y:S05]  /*1c640*/  EXIT ;  /* 0x000000000000794d */ /* 0x000fea0003800000 */
.L_x_4713:
[----:B------:R-:W-:Y:S04]  /*1c650*/  STG.E.U8 desc[UR58][R4.64], R24 ;  /* 0x0000001804007986 */ /* 0x000fe8000c10113a */
[----:B------:R-:W-:Y:S04]  /*1c660*/  STG.E.U8 desc[UR58][R4.64+0x1], R23 ;  /* 0x0000011704007986 */ /* 0x000fe8000c10113a */
[----:B------:R-:W-:Y:S04]  /*1c670*/  STG.E.U8 desc[UR58][R4.64+0x2], R18 ;  /* 0x0000021204007986 */ /* 0x000fe8000c10113a */
[----:B------:R-:W-:Y:S01]  /*1c680*/  STG.E.U8 desc[UR58][R4.64+0x3], R17 ;  /* 0x0000031104007986 */ /* 0x000fe2000c10113a */
[----:B------:R-:W-:Y:S05]  /*1c690*/  EXIT ;  /* 0x000000000000794d */ /* 0x000fea0003800000 */
.L_x_4711:
        /* <DEDUP_REMOVED lines=51> */
.L_x_4718:
        /* <DEDUP_REMOVED lines=21> */
.L_x_4720:
        /* <DEDUP_REMOVED lines=24> */
.L_x_4721:
        /* <DEDUP_REMOVED lines=24> */
.L_x_4722:
        /* <DEDUP_REMOVED lines=24> */
.L_x_4723:
[----:B------:R-:W-:Y:S01]  /*1cfa0*/  ULDC.64 UR4, c[0x0][0x5e8] ;  /* 0x00017a0000047ab9 */ /* 0x000fe20000000a00 */
[----:B------:R-:W-:Y:S02]  /*1cfb0*/  LOP3.LUT P0, RZ, R17, 0xff, RZ, 0xc0, !PT ;  /* 0x000000ff11ff7812 */ /* 0x000fe4000780c0ff */
[----:B------:R-:W-:Y:S02]  /*1cfc0*/  IADD3 R16, P1, R16, UR4, RZ ;  /* 0x0000000410107c10 */ /* 0x000fe4000ff3e0ff */
[----:B0-----:R-:W-:-:S03]  /*1cfd0*/  SEL R3, RZ, 0x1, !P0 ;  /* 0x00000001ff037807 */ /* 0x001fc60004000000 */
[----:B------:R-:W-:-:S05]  /*1cfe0*/  IMAD.X R17, RZ, RZ, UR5, P1 ;  /* 0x00000005ff117e24 */ /* 0x000fca00088e06ff */
[----:B------:R-:W-:Y:S01]  /*1cff0*/  STG.E.U8 desc[UR58][R16.64], R3 ;  /* 0x0000000310007986 */ /* 0x000fe2000c10113a */
[----:B------:R-:W-:Y:S05]  /*1d000*/  EXIT ;  /* 0x000000000000794d */ /* 0x000fea0003800000 */
.L_x_4719:
        /* <DEDUP_REMOVED lines=13> */
.L_x_4724:
        /* <DEDUP_REMOVED lines=10> */
.L_x_7580:


//--------------------- .text._ZN2at6native13reduce_kernelILi512ELi1ENS0_8ReduceOpIN3c107complexIfEENS0_14func_wrapper_tIbZZZNS0_15and_kernel_cudaERNS_14TensorIteratorEENKUlvE_clEvENKUlvE7_clEvEUlbS5_E_EEjbLi4ELi4EEEEEvT1_ --------------------------
	.section	.text._ZN2at6native13reduce_kernelILi512ELi1ENS0_8ReduceOpIN3c107complexIfEENS0_14func_wrapper_tIbZZZNS0_15and_kernel_cudaERNS_14TensorIteratorEENKUlvE_clEvENKUlvE7_clEvEUlbS5_E_EEjbLi4ELi4EEEEEvT1_,"ax",@progbits
	.align	128
        .global         _ZN2at6native13reduce_kernelILi512ELi1ENS0_8ReduceOpIN3c107complexIfEENS0_14func_wrapper_tIbZZZNS0_15and_kernel_cudaERNS_14TensorIteratorEENKUlvE_clEvENKUlvE7_clEvEUlbS5_E_EEjbLi4ELi4EEEEEvT1_
        .type           _ZN2at6native13reduce_kernelILi512ELi1ENS0_8ReduceOpIN3c107complexIfEENS0_14func_wrapper_tIbZZZNS0_15and_kernel_cudaERNS_14TensorIteratorEENKUlvE_clEvENKUlvE7_clEvEUlbS5_E_EEjbLi4ELi4EEEEEvT1_,@function
        .size           _ZN2at6native13reduce_kernelILi512ELi1ENS0_8ReduceOpIN3c107complexIfEENS0_14func_wrapper_tIbZZZNS0_15and_kernel_cudaERNS_14TensorIteratorEENKUlvE_clEvENKUlvE7_clEvEUlbS5_E_EEjbLi4ELi4EEEEEvT1_,(.L_x_7581 - _ZN2at6native13reduce_kernelILi512ELi1ENS0_8ReduceOpIN3c107complexIfEENS0_14func_wrapper_tIbZZZNS0_15and_kernel_cudaERNS_14TensorIteratorEENKUlvE_clEvENKUlvE7_clEvEUlbS5_E_EEjbLi4ELi4EEEEEvT1_)
        .other          _ZN2at6native13reduce_kernelILi512ELi1ENS0_8ReduceOpIN3c107complexIfEENS0_14func_wrapper_tIbZZZNS0_15and_kernel_cudaERNS_14TensorIteratorEENKUlvE_clEvENKUlvE7_clEvEUlbS5_E_EEjbLi4ELi4EEEEEvT1_,@"STO_CUDA_ENTRY STV_DEFAULT"
_ZN2at6native13reduce_kernelILi512ELi1ENS0_8ReduceOpIN3c107complexIfEENS0_14func_wrapper_tIbZZZNS0_15and_kernel_cudaERNS_14TensorIteratorEENKUlvE_clEvENKUlvE7_clEvEUlbS5_E_EEjbLi4ELi4EEEEEvT1_:
.text._ZN2at6native13reduce_kernelILi512ELi1ENS0_8ReduceOpIN3c107complexIfEENS0_14func_wrapper_tIbZZZNS0_15and_kernel_cudaERNS_14TensorIteratorEENKUlvE_clEvENKUlvE7_clEvEUlbS5_E_EEjbLi4ELi4EEEEEvT1_:
        /* <DEDUP_REMOVED lines=286> */
.L_x_4725:
        /* <DEDUP_REMOVED lines=49> */
.L_x_4734:
[----:B------:R-:W-:Y:S05]  /*14f0*/  BSYNC B3 ;  /* 0x0000000000037941 */ /* 0x000fea0003800000 */
.L_x_4733:
        /* <DEDUP_REMOVED lines=16> */
.L_x_4732:
[----:B------:R-:W-:Y:S05]  /*1600*/  BSYNC B2 ;  /* 0x0000000000027941 */ /* 0x000fea0003800000 */
.L_x_4731:
[C---:B------:R-:W-:Y:S02]  /*1610*/  IADD3 R7, P0, -R4.reuse, 0x4, RZ ;  /* 0x0000000404077810 */ /* 0x040fe40007f1e1ff */
[----:B------:R-:W-:Y:S02]  /*1620*/  IADD3 R14, R4, -0x4, R0 ;  /* 0xfffffffc040e7810 */ /* 0x000fe40007ffe000 */
[----:B------:R-:W-:Y:S02]  /*1630*/  LEA R20, P1, R7, R20, 0x3 ;  /* 0x0000001407147211 */ /* 0x000fe400078218ff */
[----:B------:R-:W-:-:S04]  /*1640*/  IADD3.X R6, RZ, -0x1, RZ, P0, !PT ;  /* 0xffffffffff067810 */ /* 0x000fc800007fe4ff */
[----:B------:R-:W-:-:S07]  /*1650*/  LEA.HI.X R21, R7, R21, R6, 0x3, P1 ;  /* 0x0000001507157211 */ /* 0x000fce00008f1c06 */
.L_x_4730:
[----:B------:R-:W-:Y:S05]  /*1660*/  BSYNC B1 ;  /* 0x0000000000017941 */ /* 0x000fea0003800000 */
.L_x_4729:
        /* <DEDUP_REMOVED lines=10> */
.L_x_4737:
[----:B------:R-:W-:Y:S01]  /*1710*/  IMAD.WIDE.U32 R22, R19, 0x20, R20 ;  /* 0x0000002013167825 */ /* 0x000fe200078e0014 */
[----:B------:R-:W-:Y:S01]  /*1720*/  LOP3.LUT P2, RZ, R13, 0xff, RZ, 0xc0, !PT ;  /* 0x000000ff0dff7812 */ /* 0x000fe2000784c0ff */
[----:B------:R-:W-:-:S03]  /*1730*/  ULDC UR4, c[0x0][0x220] ;  /* 0x0000880000047ab9 */ /* 0x000fc60000000800 */
[----:B------:R-:W2:Y:S04]  /*1740*/  LDG.E.128 R8, desc[UR36][R22.64] ;  /* 0x0000002416087981 */ /* 0x000ea8000c1e1d00 */
[----:B------:R-:W3:Y:S01]  /*1750*/  LDG.E.128 R4, desc[UR36][R22.64+0x10] ;  /* 0x0000102416047981 */ /* 0x000ee2000c1e1d00 */
[----:B------:R-:W-:Y:S01]  /*1760*/  LOP3.LUT P3, RZ, R15, 0xff, RZ, 0xc0, !PT ;  /* 0x000000ff0fff7812 */ /* 0x000fe2000786c0ff */
[----:B------:R-:W-:Y:S01]  /*1770*/  VIADD R19, R19, UR4 ;  /* 0x0000000413137c36 */ /* 0x000fe20008000000 */
[----:B--2---:R-:W-:Y:S02]  /*1780*/  FSETP.NEU.FTZ.AND P0, PT, R8, RZ, PT ;  /* 0x000000ff0800720b */ /* 0x004fe40003f1d000 */
[----:B------:R-:W-:Y:S02]  /*1790*/  FSETP.NEU.FTZ.AND P1, PT, R9, RZ, PT ;  /* 0x000000ff0900720b */ /* 0x000fe40003f3d000 */
[----:B------:R-:W-:-:S02]  /*17a0*/  FSETP.NEU.FTZ.AND P4, PT, R10, RZ, PT ;  /* 0x000000ff0a00720b */ /* 0x000fc40003f9d000 */
[----:B------:R-:W-:Y:S02]  /*17b0*/  FSETP.NEU.FTZ.AND P5, PT, R11, RZ, PT ;  /* 0x000000ff0b00720b */ /* 0x000fe40003fbd000 */
[----:B------:R-:W-:Y:S02]  /*17c0*/  PLOP3.LUT P0, PT, P2, P0, P1, 0xe0, 0x0 ;  /* 0x000000000000781c */ /* 0x000fe40001701c10 */
[----:B------:R-:W-:Y:S02]  /*17d0*/  PLOP3.LUT P3, PT, P3, P4, P5, 0xe0, 0x0 ;  /* 0x000000000000781c */ /* 0x000fe40001f69c50 */
[----:B------:R-:W-:Y:S02]  /*17e0*/  LOP3.LUT P2, RZ, R0, 0xff, RZ, 0xc0, !PT ;  /* 0x000000ff00ff7812 */ /* 0x000fe4000784c0ff */
[----:B---3--:R-:W-:Y:S02]  /*17f0*/  FSETP.NEU.FTZ.AND P1, PT, R4, RZ, PT ;  /* 0x000000ff0400720b */ /* 0x008fe40003f3d000 */
[----:B------:R-:W-:-:S02]  /*1800*/  FSETP.NEU.FTZ.AND P5, PT, R5, RZ, PT ;  /* 0x000000ff0500720b */ /* 0x000fc40003fbd000 */
[----:B------:R-:W-:Y:S02]  /*1810*/  LOP3.LUT P4, RZ, R18, 0xff, RZ, 0xc0, !PT ;  /* 0x000000ff12ff7812 */ /* 0x000fe4000788c0ff */
[----:B------:R-:W-:Y:S02]  /*1820*/  PLOP3.LUT P1, PT, P2, P1, P5, 0xe0, 0x0 ;  /* 0x000000000000781c */ /* 0x000fe40001723c50 */
[----:B------:R-:W-:Y:S02]  /*1830*/  FSETP.NEU.FTZ.AND P2, PT, R6, RZ, PT ;  /* 0x000000ff0600720b */ /* 0x000fe40003f5d000 */
[----:B------:R-:W-:Y:S02]  /*1840*/  FSETP.NEU.FTZ.AND P5, PT, R7, RZ, PT ;  /* 0x000000ff0700720b */ /* 0x000fe40003fbd000 */
[----:B------:R-:W-:Y:S02]  /*1850*/  LEA R5, R19, 0x3, 0x2 ;  /* 0x0000000313057811 */ /* 0x000fe400078e10ff */
[----:B------:R-:W-:-:S02]  /*1860*/  PLOP3.LUT P2, PT, P4, P2, P5, 0xe0, 0x0 ;  /* 0x000000000000781c */ /* 0x000fc40002745c50 */
[----:B------:R-:W-:Y:S02]  /*1870*/  ISETP.GE.U32.AND P4, PT, R5, R14, PT ;  /* 0x0000000e0500720c */ /* 0x000fe40003f86070 */
[----:B------:R-:W-:Y:S02]  /*1880*/  SEL R13, RZ, 0x1, !P0 ;  /* 0x00000001ff0d7807 */ /* 0x000fe40004000000 */
[----:B------:R-:W-:Y:S02]  /*1890*/  SEL R15, RZ, 0x1, !P3 ;  /* 0x00000001ff0f7807 */ /* 0x000fe40005800000 */
[----:B------:R-:W-:Y:S02]  /*18a0*/  SEL R0, RZ, 0x1, !P1 ;  /* 0x00000001ff007807 */ /* 0x000fe40004800000 */
[----:B------:R-:W-:-:S05]  /*18b0*/  SEL R18, RZ, 0x1, !P2 ;  /* 0x00000001ff127807 */ /* 0x000fca0005000000 */
[----:B------:R-:W-:Y:S05]  /*18c0*/  @!P4 BRA `(.L_x_4737) ;  /* 0xfffffffc0090c947 */ /* 0x000fea000383ffff */
.L_x_4736:
[----:B------:R-:W-:Y:S05]  /*18d0*/  BSYNC B1 ;  /* 0x0000000000017941 */ /* 0x000fea0003800000 */
.L_x_4735:
[----:B------:R-:W-:Y:S01]  /*18e0*/  ISETP.NE.AND P0, PT, R2, RZ, PT ;  /* 0x000000ff0200720c */ /* 0x000fe20003f05270 */
[----:B------:R-:W-:Y:S01]  /*18f0*/  BSSY B1, `(.L_x_4738) ;  /* 0x0000008000017945 */ /* 0x000fe20003800000 */
[----:B------:R-:W-:-:S11]  /*1900*/  PRMT R4, RZ, 0x7610, R4 ;  /* 0x00007610ff047816 */ /* 0x000fd60000000004 */
[----:B------:R-:W-:Y:S05]  /*1910*/  @P6 BRA P0, `(.L_x_4739) ;  /* 0x0000000000146947 */ /* 0x000fea0000000000 */
[----:B------:R-:W-:Y:S01]  /*1920*/  ISETP.NE.AND P0, PT, RZ, UR29, PT ;  /* 0x0000001dff007c0c */ /* 0x000fe2000bf05270 */
[----:B------:R-:W-:-:S12]  /*1930*/  HFMA2.MMA R4, -RZ, RZ, 0, 5.9604644775390625e-08 ;  /* 0x00000001ff047435 */ /* 0x000fd800000001ff */
[----:B------:R-:W-:-:S04]  /*1940*/  @P0 ISETP.NE.AND P1, PT, R12, RZ, PT ;  /* 0x000000ff0c00020c */ /* 0x000fc80003f25270 */
[----:B------:R-:W-:-:S04]  /*1950*/  @P0 SEL R5, RZ, 0x1, P1 ;  /* 0x00000001ff050807 */ /* 0x000fc80000800000 */
[----:B------:R-:W-:-:S07]  /*1960*/  @P0 PRMT R4, R5, 0x7610, R4 ;  /* 0x0000761005040816 */ /* 0x000fce0000000004 */
.L_x_4739:
[----:B------:R-:W-:Y:S05]  /*1970*/  BSYNC B1 ;  /* 0x0000000000017941 */ /* 0x000fea0003800000 */
.L_x_4738:
        /* <DEDUP_REMOVED lines=15> */
.L_x_4741:
[----:B------:R-:W-:Y:S05]  /*1a70*/  BSYNC B1 ;  /* 0x0000000000017941 */ /* 0x000fea0003800000 */
.L_x_4740:
        /* <DEDUP_REMOVED lines=8> */
.L_x_4728:
        /* <DEDUP_REMOVED lines=28> */
.L_x_4750:
        /* <DEDUP_REMOVED lines=294> */
.L_x_4746:
        /* <DEDUP_REMOVED lines=251> */
.L_x_4747:
        /* <DEDUP_REMOVED lines=11> */
[----:B------:R-:W-:Y:S01]  /*3f80*/  ISETP.NE.AND P0, PT, R22, 0x2, PT ;  /* 0x000000021600780c */ /* 0x000fe20003f05270 */
        /* <DEDUP_REMOVED lines=229> */
.L_x_4748:
[----:B------:R-:W-:-:S04]  /*4de0*/  LOP3.LUT R15, R23, 0xfffffff8, RZ, 0xc0, !PT ;  /* 0xfffffff8170f7812 */ /* 0x000fc800078ec0ff */
[----:B------:R-:W-:-:S05]  /*4df0*/  IADD3 R14, P0, R20, R15, RZ ;  /* 0x0000000f140e7210 */ /* 0x000fca0007f1e0ff */
[----:B------:R-:W-:-:S06]  /*4e00*/  IMAD.X R15, RZ, RZ, R21, P0 ;  /* 0x000000ffff0f7224 */ /* 0x000fcc00000e0615 */
[----:B------:R-:W5:Y:S01]  /*4e10*/  LDG.E.64 R14, desc[UR36][R14.64] ;  /* 0x000000240e0e7981 */ /* 0x000f62000c1e1b00 */
        /* <DEDUP_REMOVED lines=245> */
.L_x_4749:
        /* <DEDUP_REMOVED lines=31> */
.L_x_4745:
[----:B------:R-:W-:Y:S05]  /*5f60*/  BSYNC B1 ;  /* 0x0000000000017941 */ /* 0x000fea0003800000 */
.L_x_4744:
        /* <DEDUP_REMOVED lines=280> */
.L_x_4753:
        /* <DEDUP_REMOVED lines=281> */
.L_x_4754:
[----:B------:R-:W-:-:S04]  /*8280*/  LOP3.LUT R13, R23, 0xfffffff8, RZ, 0xc0, !PT ;  /* 0xfffffff8170d7812 */ /* 0x000fc800078ec0ff */
[----:B------:R-:W-:-:S04]  /*8290*/  IADD3 R12, P2, R20, R13, RZ ;  /* 0x0000000d140c7210 */ /* 0x000fc80007f5e0ff */
[----:B------:R-:W-:-:S06]  /*82a0*/  IADD3.X R13, RZ, R21, RZ, P2, !PT ;  /* 0x00000015ff0d7210 */ /* 0x000fcc00017fe4ff */
[----:B------:R-:W5:Y:S01]  /*82b0*/  LDG.E.64 R12, desc[UR36][R12.64] ;  /* 0x000000240c0c7981 */ /* 0x000f62000c1e1b00 */
        /* <DEDUP_REMOVED lines=277> */
.L_x_4755:
        /* <DEDUP_REMOVED lines=281> */
.L_x_4756:
[----:B------:R-:W-:-:S04]  /*a5a0*/  LOP3.LUT R19, R26, 0xfffffff8, RZ, 0xc0, !PT ;  /* 0xfffffff81a137812 */ /* 0x000fc800078ec0ff */
[----:B------:R-:W-:-:S04]  /*a5b0*/  IADD3 R18, P1, R20, R19, RZ ;  /* 0x0000001314127210 */ /* 0x000fc80007f3e0ff */
[----:B------:R-:W-:-:S06]  /*a5c0*/  IADD3.X R19, RZ, R21, RZ, P1, !PT ;  /* 0x00000015ff137210 */ /* 0x000fcc0000ffe4ff */
[----:B------:R-:W5:Y:S03]  /*a5d0*/  LDG.E.64 R18, desc[UR36][R18.64] ;  /* 0x0000002412127981 */ /* 0x000f66000c1e1b00 */
.L_x_4752:
[----:B------:R-:W-:Y:S05]  /*a5e0*/  BSYNC B1 ;  /* 0x0000000000017941 */ /* 0x000fea0003800000 */
.L_x_4751:
        /* <DEDUP_REMOVED lines=31> */
.L_x_4758:
[----:B------:R-:W-:Y:S05]  /*a7e0*/  BSYNC B1 ;  /* 0x0000000000017941 */ /* 0x000fea0003800000 */
.L_x_4757:
[----:B------:R-:W-:Y:S02]  /*a7f0*/  LOP3.LUT P0, RZ, R7, 0xff, RZ, 0xc0, !PT ;  /* 0x000000ff07ff7812 */ /* 0x000fe4000780c0ff */
[----:B------:R-:W-:Y:S02]  /*a800*/  LOP3.LUT P1, RZ, R6, 0xff, RZ, 0xc0, !PT ;  /* 0x000000ff06ff7812 */ /* 0x000fe4000782c0ff */
[----:B------:R-:W-:Y:S02]  /*a810*/  LOP3.LUT P2, RZ, R8, 0xff, RZ, 0xc0, !PT ;  /* 0x000000ff08ff7812 */ /* 0x000fe4000784c0ff */
[----:B------:R-:W-:Y:S02]  /*a820*/  LOP3.LUT P3, RZ, R9, 0xff, RZ, 0xc0, !PT ;  /* 0x000000ff09ff7812 */ /* 0x000fe4000786c0ff */
[----:B------:R-:W-:-:S04]  /*a830*/  PLOP3.LUT P0, PT, P2, P0, P1, 0x80, 0x0 ;  /* 0x000000000000781c */ /* 0x000fc80001701010 */
[----:B------:R-:W-:-:S04]  /*a840*/  PLOP3.LUT P0, PT, P3, P0, PT, 0x80, 0x0 ;  /* 0x000000000000781c */ /* 0x000fc80001f01070 */
[----:B-----5:R-:W-:Y:S01]  /*a850*/  SEL R19, RZ, 0x1, !P0 ;  /* 0x00000001ff137807 */ /* 0x020fe20004000000 */
[----:B------:R-:W-:Y:S08]  /*a860*/  BRA `(.L_x_4727) ;  /* 0x0000000c00a47947 */ /* 0x000ff00003800000 */
.L_x_4743:
        /* <DEDUP_REMOVED lines=14> */
.L_x_4761:
        /* <DEDUP_REMOVED lines=40> */
.L_x_4760:
[----:B------:R-:W-:Y:S05]  /*abd0*/  BSYNC B1 ;  /* 0x0000000000017941 */ /* 0x000fea0003800000 */
.L_x_4759:
        /* <DEDUP_REMOVED lines=23> */
.L_x_4763:
[----:B------:R-:W-:Y:S05]  /*ad50*/  BSYNC B1 ;  /* 0x0000000000017941 */ /* 0x000fea0003800000 */
.L_x_4762:
        /* <DEDUP_REMOVED lines=31> */
.L_x_4765:
[----:B------:R-:W-:Y:S05]  /*af50*/  BSYNC B1 ;  /* 0x0000000000017941 */ /* 0x000fea0003800000 */
.L_x_4764:
        /* <DEDUP_REMOVED lines=8> */
.L_x_4742:
        /* <DEDUP_REMOVED lines=18> */
.L_x_4768:
        /* <DEDUP_REMOVED lines=36> */
.L_x_4767:
[----:B------:R-:W-:Y:S05]  /*b340*/  BSYNC B1 ;  /* 0x0000000000017941 */ /* 0x000fea0003800000 */
.L_x_4766:
        /* <DEDUP_REMOVED lines=19> */
.L_x_4770:
[----:B------:R-:W-:Y:S05]  /*b480*/  BSYNC B1 ;  /* 0x0000000000017941 */ /* 0x000fea0003800000 */
.L_x_4769:
        /* <DEDUP_REMOVED lines=31> */
.L_x_4772:
[----:B------:R-:W-:Y:S05]  /*b680*/  BSYNC B1 ;  /* 0x0000000000017941 */ /* 0x000fea0003800000 */
.L_x_4771:
[----:B------:R-:W-:Y:S02]  /*b690*/  LOP3.LUT P0, RZ, R8, 0xff, RZ, 0xc0, !PT ;  /* 0x000000ff08ff7812 */ /* 0x000fe4000780c0ff */
[----:B------:R-:W-:Y:S02]  /*b6a0*/  LOP3.LUT P1, RZ, R7, 0xff, RZ, 0xc0, !PT ;  /* 0x000000ff07ff7812 */ /* 0x000fe4000782c0ff */
[----:B------:R-:W-:Y:S02]  /*b6b0*/  LOP3.LUT P2, RZ, R9, 0xff, RZ, 0xc0, !PT ;  /* 0x000000ff09ff7812 */ /* 0x000fe4000784c0ff */
[----:B------:R-:W-:Y:S02]  /*b6c0*/  LOP3.LUT P3, RZ, R6, 0xff, RZ, 0xc0, !PT ;  /* 0x000000ff06ff7812 */ /* 0x000fe4000786c0ff */
[----:B------:R-:W-:-:S04]  /*b6d0*/  PLOP3.LUT P0, PT, P2, P0, P1, 0x80, 0x0 ;  /* 0x000000000000781c */ /* 0x000fc80001701010 */
[----:B------:R-:W-:-:S04]  /*b6e0*/  PLOP3.LUT P0, PT, P3, P0, PT, 0x80, 0x0 ;  /* 0x000000000000781c */ /* 0x000fc80001f01070 */
[----:B-----5:R-:W-:-:S09]  /*b6f0*/  SEL R19, RZ, 0x1, !P0 ;  /* 0x00000001ff137807 */ /* 0x020fd20004000000 */
.L_x_4727:
[----:B------:R-:W-:Y:S05]  /*b700*/  BSYNC B0 ;  /* 0x0000000000007941 */ /* 0x000fea0003800000 */
.L_x_4726:
        /* <DEDUP_REMOVED lines=15> */
.L_x_4774:
        /* <DEDUP_REMOVED lines=14> */
.L_x_4773:
        /* <DEDUP_REMOVED lines=19> */
.L_x_4777:
        /* <DEDUP_REMOVED lines=15> */
.L_x_4776:
[----:B------:R-:W-:Y:S01]  /*bb00*/  BAR.SYNC.DEFER_BLOCKING 0x0 ;  /* 0x0000000000007b1d */ /* 0x000fe20000010000 */
[----:B------:R-:W-:-:S13]  /*bb10*/  ISETP.GE.AND P0, PT, R0, 0x2, PT ;  /* 0x000000020000780c */ /* 0x000fda0003f06270 */
[----:B------:R-:W-:Y:S05]  /*bb20*/  @!P0 BRA `(.L_x_4775) ;  /* 0x0000000000288947 */ /* 0x000fea0003800000 */
[----:B------:R-:W-:-:S11]  /*bb30*/  HFMA2.MMA R5, -RZ, RZ, 0, 5.9604644775390625e-08 ;  /* 0x00000001ff057435 */ /* 0x000fd600000001ff */
.L_x_4778:
        /* <DEDUP_REMOVED lines=9> */
.L_x_4775:
        /* <DEDUP_REMOVED lines=277> */
.L_x_4779:
        /* <DEDUP_REMOVED lines=292> */
.L_x_4781:
        /* <DEDUP_REMOVED lines=15> */
.L_x_4783:
[----:B-1----:R-:W-:Y:S05]  /*e050*/  BSYNC B0 ;  /* 0x0000000000007941 */ /* 0x002fea0003800000 */
.L_x_4782:
        /* <DEDUP_REMOVED lines=15> */
.L_x_4785:
[----:B------:R-:W-:Y:S05]  /*e150*/  BSYNC B0 ;  /* 0x0000000000007941 */ /* 0x000fea0003800000 */
.L_x_4784:
        /* <DEDUP_REMOVED lines=35> */
.L_x_4787:
[----:B------:R-:W-:Y:S05]  /*e390*/  BSYNC B0 ;  /* 0x0000000000007941 */ /* 0x000fea0003800000 */
.L_x_4786:
        /* <DEDUP_REMOVED lines=31> */
.L_x_4792:
        /* <DEDUP_REMOVED lines=11> */
.L_x_4791:
[----:B------:R-:W-:Y:S05]  /*e640*/  BRA `(.L_x_4790) ;  /* 0x0000000000507947 */ /* 0x000fea0003800000 */
.L_x_4789:
        /* <DEDUP_REMOVED lines=9> */
.L_x_4793:
[----:B------:R-:W-:-:S05]  /*e6e0*/  IADD3 R6, R0, R9, RZ ;  /* 0x0000000900067210 */ /* 0x000fca0007ffe0ff */
[----:B-1----:R-:W-:-:S05]  /*e6f0*/  IMAD R6, R6, R8, R3 ;  /* 0x0000000806067224 */ /* 0x002fca00078e0203 */
[----:B------:R-:W-:-:S05]  /*e700*/  IADD3 R6, P0, R6, UR10, RZ ;  /* 0x0000000a06067c10 */ /* 0x000fca000ff1e0ff */
[----:B------:R-:W-:-:S05]  /*e710*/  IMAD.X R7, RZ, RZ, UR11, P0 ;  /* 0x0000000bff077e24 */ /* 0x000fca00080e06ff */
[----:B------:R-:W3:Y:S01]  /*e720*/  LDG.E.U8 R6, desc[UR36][R6.64] ;  /* 0x0000002406067981 */ /* 0x000ee2000c1e1100 */
[----:B------:R-:W-:Y:S02]  /*e730*/  LOP3.LUT P0, RZ, R17, 0xff, RZ, 0xc0, !PT ;  /* 0x000000ff11ff7812 */ /* 0x000fe4000780c0ff */
[----:B--2---:R-:W-:Y:S02]  /*e740*/  IADD3 R9, R10, R9, RZ ;  /* 0x000000090a097210 */ /* 0x004fe40007ffe0ff */
[----:B---3--:R-:W-:-:S04]  /*e750*/  ISETP.NE.AND P0, PT, R6, RZ, P0 ;  /* 0x000000ff0600720c */ /* 0x008fc80000705270 */
[----:B------:R-:W-:Y:S02]  /*e760*/  SEL R17, RZ, 0x1, !P0 ;  /* 0x00000001ff117807 */ /* 0x000fe40004000000 */
[----:B------:R-:W-:-:S13]  /*e770*/  ISETP.GE.U32.AND P0, PT, R9, UR5, PT ;  /* 0x0000000509007c0c */ /* 0x000fda000bf06070 */
[----:B------:R-:W-:Y:S05]  /*e780*/  @!P0 BRA `(.L_x_4793) ;  /* 0xfffffffc00d48947 */ /* 0x000fea000383ffff */
.L_x_4790:
[----:B------:R-:W-:Y:S05]  /*e790*/  BSYNC B0 ;  /* 0x0000000000007941 */ /* 0x000fea0003800000 */
.L_x_4788:
        /* <DEDUP_REMOVED lines=12> */
.L_x_4795:
[----:B------:R-:W-:Y:S01]  /*e860*/  IADD3 R6, R2, R7, RZ ;  /* 0x0000000702067210 */ /* 0x000fe20007ffe0ff */
[----:B------:R-:W-:Y:S03]  /*e870*/  BAR.SYNC.DEFER_BLOCKING 0x0 ;  /* 0x0000000000007b1d */ /* 0x000fe60000010000 */
[----:B------:R-:W-:-:S04]  /*e880*/  ISETP.GE.U32.AND P0, PT, R6, UR5, PT ;  /* 0x0000000506007c0c */ /* 0x000fc8000bf06070 */
[----:B------:R-:W-:-:S13]  /*e890*/  ISETP.GE.U32.OR P0, PT, R2, R7, P0 ;  /* 0x000000070200720c */ /* 0x000fda0000706470 */
[----:B------:R-:W-:Y:S01]  /*e8a0*/  @!P0 IMAD R6, R6, R8, R3 ;  /* 0x0000000806068224 */ /* 0x000fe200078e0203 */
[----:B------:R-:W-:-:S05]  /*e8b0*/  @!P0 LOP3.LUT P1, RZ, R17, 0xff, RZ, 0xc0, !PT ;  /* 0x000000ff11ff8812 */ /* 0x000fca000782c0ff */
[----:B------:R-:W2:Y:S02]  /*e8c0*/  @!P0 LDS.U8 R6, [R6+UR7] ;  /* 0x0000000706068984 */ /* 0x000ea40008000000 */
[----:B--2---:R-:W-:-:S04]  /*e8d0*/  @!P0 ISETP.NE.AND P1, PT, R6, RZ, P1 ;  /* 0x000000ff0600820c */ /* 0x004fc80000f25270 */
[----:B------:R-:W-:Y:S02]  /*e8e0*/  @!P0 SEL R9, RZ, 0x1, !P1 ;  /* 0x00000001ff098807 */ /* 0x000fe40004800000 */
[----:B------:R-:W-:Y:S02]  /*e8f0*/  ISETP.GT.AND P1, PT, R7, 0x1, PT ;  /* 0x000000010700780c */ /* 0x000fe40003f24270 */
[----:B------:R-:W-:Y:S01]  /*e900*/  SHF.R.S32.HI R7, RZ, 0x1, R7 ;  /* 0x00000001ff077819 */ /* 0x000fe20000011407 */
[----:B------:R2:W-:Y:S01]  /*e910*/  @!P0 STS.U8 [R0+UR7], R9 ;  /* 0x0000000900008988 */ /* 0x0005e20008000007 */
[----:B-1----:R-:W-:-:S09]  /*e920*/  @!P0 PRMT R17, R9, 0x7610, R17 ;  /* 0x0000761009118816 */ /* 0x002fd20000000011 */
[----:B--2---:R-:W-:Y:S05]  /*e930*/  @P1 BRA `(.L_x_4795) ;  /* 0xfffffffc00c81947 */ /* 0x004fea000383ffff */
.L_x_4794:
        /* <DEDUP_REMOVED lines=11> */
.L_x_4798:
[----:B------:R-:W-:Y:S01]  /*e9f0*/  IADD3 R6, R3, R7, RZ ;  /* 0x0000000703067210 */ /* 0x000fe20007ffe0ff */
[----:B------:R-:W-:Y:S03]  /*ea00*/  BAR.SYNC.DEFER_BLOCKING 0x0 ;  /* 0x0000000000007b1d */ /* 0x000fe60000010000 */
[----:B------:R-:W-:-:S04]  /*ea10*/  ISETP.GE.U32.AND P0, PT, R6, R8, PT ;  /* 0x000000080600720c */ /* 0x000fc80003f06070 */
[----:B------:R-:W-:-:S13]  /*ea20*/  ISETP.GE.U32.OR P0, PT, R3, R7, P0 ;  /* 0x000000070300720c */ /* 0x000fda0000706470 */
[--C-:B------:R-:W-:Y:S01]  /*ea30*/  @!P0 IMAD.IADD R6, R2, 0x1, R7.reuse ;  /* 0x0000000102068824 */ /* 0x100fe200078e0207 */
[----:B------:R-:W-:Y:S02]  /*ea40*/  @!P0 LOP3.LUT P1, RZ, R17, 0xff, RZ, 0xc0, !PT ;  /* 0x000000ff11ff8812 */ /* 0x000fe4000782c0ff */
[----:B------:R-:W-:-:S03]  /*ea50*/  SHF.R.S32.HI R7, RZ, 0x1, R7 ;  /* 0x00000001ff077819 */ /* 0x000fc60000011407 */
[----:B------:R-:W2:Y:S02]  /*ea60*/  @!P0 LDS.U8 R6, [R6] ;  /* 0x0000000006068984 */ /* 0x000ea40000000000 */
[----:B--2---:R-:W-:-:S04]  /*ea70*/  @!P0 ISETP.NE.AND P1, PT, R6, RZ, P1 ;  /* 0x000000ff0600820c */ /* 0x004fc80000f25270 */
[----:B------:R-:W-:Y:S02]  /*ea80*/  @!P0 SEL R9, RZ, 0x1, !P1 ;  /* 0x00000001ff098807 */ /* 0x000fe40004800000 */
[----:B------:R-:W-:Y:S02]  /*ea90*/  ISETP.GE.AND P1, PT, R7, 0x20, PT ;  /* 0x000000200700780c */ /* 0x000fe40003f26270 */
[----:B-1----:R-:W-:Y:S01]  /*eaa0*/  @!P0 PRMT R17, R9, 0x7610, R17 ;  /* 0x0000761009118816 */ /* 0x002fe20000000011 */
[----:B------:R2:W-:Y:S10]  /*eab0*/  @!P0 STS.U8 [R0+UR7], R9 ;  /* 0x0000000900008988 */ /* 0x0005f40008000007 */
[----:B--2---:R-:W-:Y:S05]  /*eac0*/  @P1 BRA `(.L_x_4798) ;  /* 0xfffffffc00c81947 */ /* 0x004fea000383ffff */
[----:B------:R-:W-:-:S11]  /*ead0*/  HFMA2.MMA R6, -RZ, RZ, 0, 1.9073486328125e-06 ;  /* 0x00000020ff067435 */ /* 0x000fd600000001ff */
.L_x_4797:
[----:B------:R-:W-:Y:S01]  /*eae0*/  BAR.SYNC.DEFER_BLOCKING 0x0 ;  /* 0x0000000000007b1d */ /* 0x000fe20000010000 */
[----:B------:R-:W-:-:S13]  /*eaf0*/  ISETP.GE.AND P0, PT, R6, 0x2, PT ;  /* 0x000000020600780c */ /* 0x000fda0003f06270 */
[----:B------:R-:W-:Y:S05]  /*eb00*/  @!P0 BRA `(.L_x_4796) ;  /* 0x0000000000288947 */ /* 0x000fea0003800000 */
[----:B------:R-:W-:-:S07]  /*eb10*/  IMAD.MOV.U32 R3, RZ, RZ, 0x1 ;  /* 0x00000001ff037424 */ /* 0x000fce00078e00ff */
.L_x_4799:
[C---:B-1----:R-:W-:Y:S02]  /*eb20*/  LOP3.LUT R0, R17.reuse, 0xffff, RZ, 0xc0, !PT ;  /* 0x0000ffff11007812 */ /* 0x042fe400078ec0ff */
[----:B------:R-:W-:Y:S02]  /*eb30*/  LOP3.LUT P0, RZ, R17, 0xff, RZ, 0xc0, !PT ;  /* 0x000000ff11ff7812 */ /* 0x000fe4000780c0ff */
[----:B------:R-:W-:-:S06]  /*eb40*/  PRMT R0, R0, 0x8880, RZ ;  /* 0x0000888000007816 */ /* 0x000fcc00000000ff */
[----:B------:R1:W2:Y:S02]  /*eb50*/  SHFL.DOWN PT, R0, R0, R3, 0x1f ;  /* 0x08001f0300007589 */ /* 0x0002a400000e0000 */
[----:B-1----:R-:W-:-:S04]  /*eb60*/  SHF.L.U32 R3, R3, 0x1, RZ ;  /* 0x0000000103037819 */ /* 0x002fc800000006ff */
[----:B------:R-:W-:Y:S02]  /*eb70*/  ISETP.GE.AND P1, PT, R3, R6, PT ;  /* 0x000000060300720c */ /* 0x000fe40003f26270 */
[----:B--2---:R-:W-:-:S04]  /*eb80*/  ISETP.NE.AND P0, PT, R0, RZ, P0 ;  /* 0x000000ff0000720c */ /* 0x004fc80000705270 */
[----:B------:R-:W-:-:S07]  /*eb90*/  SEL R17, RZ, 0x1, !P0 ;  /* 0x00000001ff117807 */ /* 0x000fce0004000000 */
[----:B------:R-:W-:Y:S05]  /*eba0*/  @!P1 BRA `(.L_x_4799) ;  /* 0xfffffffc00dc9947 */ /* 0x000fea000383ffff */
.L_x_4796:
        /* <DEDUP_REMOVED lines=9> */
[----:B-1----:R-:W2:Y:S01]  /*ec40*/  LDG.E.U8 R0, desc[UR36][R4.64] ;  /* 0x0000002404007981 */ /* 0x002ea2000c1e1100 */
[----:B------:R-:W-:-:S04]  /*ec50*/  LOP3.LUT P0, RZ, R17, 0xff, RZ, 0xc0, !PT ;  /* 0x000000ff11ff7812 */ /* 0x000fc8000780c0ff */
[----:B--2---:R-:W-:-:S04]  /*ec60*/  ISETP.NE.AND P0, PT, R0, RZ, P0 ;  /* 0x000000ff0000720c */ /* 0x004fc80000705270 */
[----:B------:R-:W-:-:S09]  /*ec70*/  SEL R17, RZ, 0x1, !P0 ;  /* 0x00000001ff117807 */ /* 0x000fd20004000000 */
.L_x_4801:
        /* <DEDUP_REMOVED lines=20> */
.L_x_4803:
[----:B------:R-:W-:Y:S01]  /*edc0*/  ULDC.64 UR4, c[0x0][0x5e8] ;  /* 0x00017a0000047ab9 */ /* 0x000fe20000000a00 */
[----:B------:R-:W-:Y:S02]  /*edd0*/  LOP3.LUT P0, RZ, R17, 0xff, RZ, 0xc0, !PT ;  /* 0x000000ff11ff7812 */ /* 0x000fe4000780c0ff */
[----:B------:R-:W-:Y:S02]  /*ede0*/  IADD3 R16, P1, R16, UR4, RZ ;  /* 0x0000000410107c10 */ /* 0x000fe4000ff3e0ff */
[----:B------:R-:W-:Y:S02]  /*edf0*/  SEL R3, RZ, 0x1, !P0 ;  /* 0x00000001ff037807 */ /* 0x000fe40004000000 */
[----:B------:R-:W-:-:S05]  /*ee00*/  IADD3.X R17, RZ, UR5, RZ, P1, !PT ;  /* 0x00000005ff117c10 */ /* 0x000fca0008ffe4ff */
[----:B------:R-:W-:Y:S01]  /*ee10*/  STG.E.U8 desc[UR36][R16.64], R3 ;  /* 0x0000000310007986 */ /* 0x000fe2000c101124 */
[----:B------:R-:W-:Y:S05]  /*ee20*/  EXIT ;  /* 0x000000000000794d */ /* 0x000fea0003800000 */
.L_x_4802:
[----:B------:R-:W-:Y:S01]  /*ee30*/  STG.E.U8 desc[UR36][R4.64], R17 ;  /* 0x0000001104007986 */ /* 0x000fe2000c101124 */
[----:B------:R-:W-:Y:S05]  /*ee40*/  EXIT ;  /* 0x000000000000794d */ /* 0x000fea0003800000 */
.L_x_4800:
[----:B------:R-:W-:Y:S01]  /*ee50*/  ISETP.NE.AND P1, PT, RZ, UR38, PT ;  /* 0x00000026ff007c0c */ /* 0x000fe2000bf25270 */
[----:B------:R-:W-:Y:S01]  /*ee60*/  ULDC.64 UR4, c[0x0][0x5e8] ;  /* 0x00017a0000047ab9 */ /* 0x000fe20000000a00 */
[----:B------:R-:W-:Y:S01]  /*ee70*/  ULDC.U8 UR6, c[0x0][0x619] ;  /* 0x0001864000067ab9 */ /* 0x000fe20000000000 */
[----:B------:R-:W-:Y:S02]  /*ee80*/  IADD3 R2, P0, R16, UR4, RZ ;  /* 0x0000000410027c10 */ /* 0x000fe4000ff1e0ff */
[----:B------:R-:W-:-:S03]  /*ee90*/  ISETP.NE.AND P2, PT, RZ, UR6, PT ;  /* 0x00000006ff007c0c */ /* 0x000fc6000bf45270 */
[----:B------:R-:W-:-:S05]  /*eea0*/  IMAD.X R3, RZ, RZ, UR5, P0 ;  /* 0x00000005ff037e24 */ /* 0x000fca00080e06ff */
[----:B------:R-:W-:Y:S05]  /*eeb0*/  @!P1 BRA `(.L_x_4804) ;  /* 0x0000000000109947 */ /* 0x000fea0003800000 */
[----:B-1----:R-:W2:Y:S01]  /*eec0*/  LDG.E.U8 R0, desc[UR36][R2.64] ;  /* 0x0000002402007981 */ /* 0x002ea2000c1e1100 */
[----:B------:R-:W-:-:S04]  /*eed0*/  LOP3.LUT P0, RZ, R17, 0xff, RZ, 0xc0, !PT ;  /* 0x000000ff11ff7812 */ /* 0x000fc8000780c0ff */
[----:B--2---:R-:W-:-:S04]  /*eee0*/  ISETP.NE.AND P0, PT, R0, RZ, P0 ;  /* 0x000000ff0000720c */ /* 0x004fc80000705270 */
[----:B------:R-:W-:-:S09]  /*eef0*/  SEL R17, RZ, 0x1, !P0 ;  /* 0x00000001ff117807 */ /* 0x000fd20004000000 */
.L_x_4804:
        /* <DEDUP_REMOVED lines=20> */
.L_x_4806:
[----:B------:R-:W-:Y:S01]  /*f040*/  ULDC.64 UR4, c[0x0][0x5e8] ;  /* 0x00017a0000047ab9 */ /* 0x000fe20000000a00 */
[----:B------:R-:W-:Y:S02]  /*f050*/  LOP3.LUT P0, RZ, R17, 0xff, RZ, 0xc0, !PT ;  /* 0x000000ff11ff7812 */ /* 0x000fe4000780c0ff */
[----:B------:R-:W-:Y:S02]  /*f060*/  IADD3 R16, P1, R16, UR4, RZ ;  /* 0x0000000410107c10 */ /* 0x000fe4000ff3e0ff */
[----:B------:R-:W-:-:S03]  /*f070*/  SEL R3, RZ, 0x1, !P0 ;  /* 0x00000001ff037807 */ /* 0x000fc60004000000 */
[----:B------:R-:W-:-:S05]  /*f080*/  IMAD.X R17, RZ, RZ, UR5, P1 ;  /* 0x00000005ff117e24 */ /* 0x000fca00088e06ff */
[----:B------:R-:W-:Y:S01]  /*f090*/  STG.E.U8 desc[UR36][R16.64], R3 ;  /* 0x0000000310007986 */ /* 0x000fe2000c101124 */
[----:B------:R-:W-:Y:S05]  /*f0a0*/  EXIT ;  /* 0x000000000000794d */ /* 0x000fea0003800000 */
.L_x_4805:
[----:B------:R-:W-:-:S04]  /*f0b0*/  LOP3.LUT P0, RZ, R17, 0xff, RZ, 0xc0, !PT ;  /* 0x000000ff11ff7812 */ /* 0x000fc8000780c0ff */
[----:B------:R-:W-:-:S05]  /*f0c0*/  SEL R5, RZ, 0x1, !P0 ;  /* 0x00000001ff057807 */ /* 0x000fca0004000000 */
[----:B------:R-:W-:Y:S01]  /*f0d0*/  STG.E.U8 desc[UR36][R2.64], R5 ;  /* 0x0000000502007986 */ /* 0x000fe2000c101124 */
[----:B------:R-:W-:Y:S05]  /*f0e0*/  EXIT ;  /* 0x000000000000794d */ /* 0x000fea0003800000 */
.L_x_4780:
        /* <DEDUP_REMOVED lines=23> */
.L_x_4808:
        /* <DEDUP_REMOVED lines=20> */
.L_x_4810:
[----:B------:R-:W-:Y:S01]  /*f3a0*/  ULDC.64 UR4, c[0x0][0x5e8] ;  /* 0x00017a0000047ab9 */ /* 0x000fe20000000a00 */
[----:B------:R-:W-:Y:S02]  /*f3b0*/  LOP3.LUT P0, RZ, R19, 0xff, RZ, 0xc0, !PT ;  /* 0x000000ff13ff7812 */ /* 0x000fe4000780c0ff */
[----:B------:R-:W-:Y:S02]  /*f3c0*/  IADD3 R18, P1, R18, UR4, RZ ;  /* 0x0000000412127c10 */ /* 0x000fe4000ff3e0ff */
[----:B------:R-:W-:-:S03]  /*f3d0*/  SEL R3, RZ, 0x1, !P0 ;  /* 0x00000001ff037807 */ /* 0x000fc60004000000 */
[----:B------:R-:W-:-:S05]  /*f3e0*/  IMAD.X R19, RZ, RZ, UR5, P1 ;  /* 0x00000005ff137e24 */ /* 0x000fca00088e06ff */
[----:B------:R-:W-:Y:S01]  /*f3f0*/  STG.E.U8 desc[UR36][R18.64], R3 ;  /* 0x0000000312007986 */ /* 0x000fe2000c101124 */
[----:B------:R-:W-:Y:S05]  /*f400*/  EXIT ;  /* 0x000000000000794d */ /* 0x000fea0003800000 */
.L_x_4809:
[----:B------:R-:W-:Y:S01]  /*f410*/  STG.E.U8 desc[UR36][R4.64], R19 ;  /* 0x0000001304007986 */ /* 0x000fe2000c101124 */
[----:B------:R-:W-:Y:S05]  /*f420*/  EXIT ;  /* 0x000000000000794d */ /* 0x000fea0003800000 */
.L_x_4807:
        /* <DEDUP_REMOVED lines=11> */
.L_x_4811:
        /* <DEDUP_REMOVED lines=22> */
.L_x_4813:
[----:B------:R-:W-:Y:S02]  /*f640*/  ULDC.64 UR4, c[0x0][0x5e8] ;  /* 0x00017a0000047ab9 */ /* 0x000fe40000000a00 */
[----:B------:R-:W-:-:S04]  /*f650*/  IADD3 R18, P0, R18, UR4, RZ ;  /* 0x0000000412127c10 */ /* 0x000fc8000ff1e0ff */
[----:B------:R-:W-:-:S05]  /*f660*/  IADD3.X R19, RZ, UR5, RZ, P0, !PT ;  /* 0x00000005ff137c10 */ /* 0x000fca00087fe4ff */
[----:B------:R-:W-:Y:S01]  /*f670*/  STG.E.U8 desc[UR36][R18.64], R17 ;  /* 0x0000001112007986 */ /* 0x000fe2000c101124 */
[----:B------:R-:W-:Y:S05]  /*f680*/  EXIT ;  /* 0x000000000000794d */ /* 0x000fea0003800000 */
.L_x_4812:
[----:B------:R-:W-:Y:S01]  /*f690*/  STG.E.U8 desc[UR36][R2.64], R17 ;  /* 0x0000001102007986 */ /* 0x000fe2000c101124 */
[----:B------:R-:W-:Y:S05]  /*f6a0*/  EXIT ;  /* 0x000000000000794d */ /* 0x000fea0003800000 */
.L_x_4814:
        /* <DEDUP_REMOVED lines=13> */
.L_x_7581:


//--------------------- .text._ZN2at6native13reduce_kernelILi256ELi2ENS0_8ReduceOpIN3c107complexIfEENS0_14func_wrapper_tIbZZZNS0_15and_kernel_cudaERNS_14TensorIteratorEENKUlvE_clEvENKUlvE7_clEvEUlbS5_E_EEjbLi4ELi4EEEEEvT1_ --------------------------
	.section	.text._ZN2at6native13reduce_kernelILi256ELi2ENS0_8ReduceOpIN3c107complexIfEENS0_14func_wrapper_tIbZZZNS0_15and_kernel_cudaERNS_14TensorIteratorEENKUlvE_clEvENKUlvE7_clEvEUlbS5_E_EEjbLi4ELi4EEEEEvT1_,"ax",@progbits
	.align	128
        .global         _ZN2at6native13reduce_kernelILi256ELi2ENS0_8ReduceOpIN3c107complexIfEENS0_14func_wrapper_tIbZZZNS0_15and_kernel_cudaERNS_14TensorIteratorEENKUlvE_clEvENKUlvE7_clEvEUlbS5_E_EEjbLi4ELi4EEEEEvT1_
        .type           _ZN2at6native13reduce_kernelILi256ELi2ENS0_8ReduceOpIN3c107complexIfEENS0_14func_wrapper_tIbZZZNS0_15and_kernel_cudaERNS_14TensorIteratorEENKUlvE_clEvENKUlvE7_clEvEUlbS5_E_EEjbLi4ELi4EEEEEvT1_,@function
        .size           _ZN2at6native13reduce_kernelILi256ELi2ENS0_8ReduceOpIN3c107complexIfEENS0_14func_wrapper_tIbZZZNS0_15and_kernel_cudaERNS_14TensorIteratorEENKUlvE_clEvENKUlvE7_clEvEUlbS5_E_EEjbLi4ELi4EEEEEvT1_,(.L_x_7582 - _ZN2at6native13reduce_kernelILi256ELi2ENS0_8ReduceOpIN3c107complexIfEENS0_14func_wrapper_tIbZZZNS0_15and_kernel_cudaERNS_14TensorIteratorEENKUlvE_clEvENKUlvE7_clEvEUlbS5_E_EEjbLi4ELi4EEEEEvT1_)
        .other          _ZN2at6native13reduce_kernelILi256ELi2ENS0_8ReduceOpIN3c107complexIfEENS0_14func_wrapper_tIbZZZNS0_15and_kernel_cudaERNS_14TensorIteratorEENKUlvE_clEvENKUlvE7_clEvEUlbS5_E_EEjbLi4ELi4EEEEEvT1_,@"STO_CUDA_ENTRY STV_DEFAULT"
_ZN2at6native13reduce_kernelILi256ELi2ENS0_8ReduceOpIN3c107complexIfEENS0_14func_wrapper_tIbZZZNS0_15and_kernel_cudaERNS_14TensorIteratorEENKUlvE_clEvENKUlvE7_clEvEUlbS5_E_EEjbLi4ELi4EEEEEvT1_:
.text._ZN2at6native13reduce_kernelILi256ELi2ENS0_8ReduceOpIN3c107complexIfEENS0_14func_wrapper_tIbZZZNS0_15and_kernel_cudaERNS_14TensorIteratorEENKUlvE_clEvENKUlvE7_clEvEUlbS5_E_EEjbLi4ELi4EEEEEvT1_:
        /* <DEDUP_REMOVED lines=287> */
.L_x_4815:
        /* <DEDUP_REMOVED lines=43> */
.L_x_4819:
        /* <DEDUP_REMOVED lines=25> */
.L_x_4825:
[----:B------:R-:W-:Y:S05]  /*1630*/  BSYNC B2 ;  /* 0x0000000000027941 */ /* 0x000fea0003800000 */
.L_x_4824:
        /* <DEDUP_REMOVED lines=16> */
.L_x_4823:
[----:B------:R-:W-:Y:S05]  /*1740*/  BSYNC B1 ;  /* 0x0000000000017941 */ /* 0x000fea0003800000 */
.L_x_4822:
[----:B------:R-:W0:Y:S01]  /*1750*/  LDC R6, c[0x0][0x218] ;  /* 0x00008600ff067b82 */ /* 0x000e220000000800 */
[----:B------:R-:W-:-:S04]  /*1760*/  IADD3 R5, P0, -R7, 0x4, RZ ;  /* 0x0000000407057810 */ /* 0x000fc80007f1e1ff */
[----:B------:R-:W-:Y:S02]  /*1770*/  LEA R28, P1, R5, R28, 0x3 ;  /* 0x0000001c051c7211 */ /* 0x000fe400078218ff */
[----:B------:R-:W-:-:S04]  /*1780*/  IADD3.X R4, RZ, -0x1, RZ, P0, !PT ;  /* 0xffffffffff047810 */ /* 0x000fc800007fe4ff */
[----:B------:R-:W-:Y:S02]  /*1790*/  LEA.HI.X R29, R5, R29, R4, 0x3, P1 ;  /* 0x0000001d051d7211 */ /* 0x000fe400008f1c04 */
[----:B0-----:R-:W-:-:S07]  /*17a0*/  IADD3 R3, R7, -0x4, R6 ;  /* 0xfffffffc07037810 */ /* 0x001fce0007ffe006 */
.L_x_4821:
[----:B------:R-:W-:Y:S05]  /*17b0*/  BSYNC B0 ;  /* 0x0000000000007941 */ /* 0x000fea0003800000 */
.L_x_4820:
[----:B------:R-:W0:Y:S01]  /*17c0*/  LDC.64 R8, c[0x0][0x230] ;  /* 0x00008c00ff087b82 */ /* 0x000e220000000a00 */
[----:B------:R-:W-:Y:S01]  /*17d0*/  ULDC UR4, c[0x0][0x22c] ;  /* 0x00008b0000047ab9 */ /* 0x000fe20000000800 */
[----:B------:R-:W-:Y:S01]  /*17e0*/  BSSY B0, `(.L_x_4826) ;  /* 0x0000028000007945 */ /* 0x000fe20003800000 */
[----:B------:R-:W-:Y:S01]  /*17f0*/  IMAD R4, R2, UR4, RZ ;  /* 0x0000000402047c24 */ /* 0x000fe2000f8e02ff */
[----:B------:R-:W-:Y:S02]  /*1800*/  ISETP.NE.AND P6, PT, R17, RZ, PT ;  /* 0x000000ff1100720c */ /* 0x000fe40003fc5270 */
        /* <DEDUP_REMOVED lines=9> */
.L_x_4828:
        /* <DEDUP_REMOVED lines=28> */
.L_x_4827:
[----:B------:R-:W-:Y:S05]  /*1a60*/  BSYNC B0 ;  /* 0x0000000000007941 */ /* 0x000fea0003800000 */
.L_x_4826:
        /* <DEDUP_REMOVED lines=9> */
.L_x_4830:
[----:B------:R-:W-:Y:S05]  /*1b00*/  BSYNC B0 ;  /* 0x0000000000007941 */ /* 0x000fea0003800000 */
.L_x_4829:
        /* <DEDUP_REMOVED lines=15> */
.L_x_4832:
[----:B------:R-:W-:Y:S05]  /*1c00*/  BSYNC B0 ;  /* 0x0000000000007941 */ /* 0x000fea0003800000 */
.L_x_4831:
        /* <DEDUP_REMOVED lines=9> */
.L_x_4818:
        /* <DEDUP_REMOVED lines=43> */
.L_x_4841:
        /* <DEDUP_REMOVED lines=296> */
.L_x_4837:
[----:B------:R-:W-:Y:S01]  /*31d0*/  LOP3.LUT R9, R4, 0xfffffff0, RZ, 0xc0, !PT ;  /* 0xfffffff004097812 */ /* 0x000fe200078ec0ff */
[----:B------:R-:W-:-:S03]  /*31e0*/  ULDC UR36, c[0x0][0x220] ;  /* 0x0000880000247ab9 */ /* 0x000fc60000000800 */
[----:B------:R-:W-:-:S05]  /*31f0*/  IADD3 R8, P0, R28, R9, RZ ;  /* 0x000000091c087210 */ /* 0x000fca0007f1e0ff */
[----:B------:R-:W-:-:S06]  /*3200*/  IMAD.X R9, RZ, RZ, R29, P0 ;  /* 0x000000ffff097224 */ /* 0x000fcc00000e061d */
[----:B------:R-:W5:Y:S01]  /*3210*/  LDG.E.128 R8, desc[UR58][R8.64] ;  /* 0x0000003a08087981 */ /* 0x000f62000c1e1d00 */
[----:B------:R-:W-:-:S04]  /*3220*/  IMAD.U32 R4, RZ, RZ, UR36 ;  /* 0x00000024ff047e24 */ /* 0x000fc8000f8e00ff */
        /* <DEDUP_REMOVED lines=245> */
.L_x_4838:
        /* <DEDUP_REMOVED lines=251> */
.L_x_4839:
        /* <DEDUP_REMOVED lines=249> */
.L_x_4840:
        /* <DEDUP_REMOVED lines=54> */
.L_x_4836:
[----:B------:R-:W-:Y:S05]  /*6420*/  BSYNC B0 ;  /* 0x0000000000007941 */ /* 0x000fea0003800000 */
.L_x_4835:
        /* <DEDUP_REMOVED lines=280> */
.L_x_4844:
        /* <DEDUP_REMOVED lines=281> */
.L_x_4845:
        /* <DEDUP_REMOVED lines=281> */
.L_x_4846:
        /* <DEDUP_REMOVED lines=281> */
.L_x_4847:
[----:B------:R-:W-:-:S04]  /*aa60*/  LOP3.LUT R25, R37, 0xfffffff0, RZ, 0xc0, !PT ;  /* 0xfffffff025197812 */ /* 0x000fc800078ec0ff */
[----:B------:R-:W-:-:S05]  /*aa70*/  IADD3 R24, P1, R28, R25, RZ ;  /* 0x000000191c187210 */ /* 0x000fca0007f3e0ff */
[----:B------:R-:W-:-:S06]  /*aa80*/  IMAD.X R25, RZ, RZ, R29, P1 ;  /* 0x000000ffff197224 */ /* 0x000fcc00008e061d */
[----:B------:R-:W5:Y:S02]  /*aa90*/  LDG.E.128 R24, desc[UR58][R24.64] ;  /* 0x0000003a18187981 */ /* 0x000f64000c1e1d00 */
.L_x_4843:
[----:B------:R-:W-:Y:S05]  /*aaa0*/  BSYNC B0 ;  /* 0x0000000000007941 */ /* 0x000fea0003800000 */
.L_x_4842:
        /* <DEDUP_REMOVED lines=51> */
.L_x_4849:
[----:B------:R-:W-:Y:S05]  /*ade0*/  BSYNC B0 ;  /* 0x0000000000007941 */ /* 0x000fea0003800000 */
.L_x_4848:
        /* <DEDUP_REMOVED lines=13> */
[----:B-----5:R-:W-:Y:S01]  /*aec0*/  SEL R23, RZ, 0x1, !P0 ;  /* 0x00000001ff177807 */ /* 0x020fe20004000000 */
[----:B------:R-:W-:Y:S08]  /*aed0*/  BRA `(.L_x_4817) ;  /* 0x0000001400c07947 */ /* 0x000ff00003800000 */
.L_x_4834:
        /* <DEDUP_REMOVED lines=26> */
.L_x_4852:
        /* <DEDUP_REMOVED lines=64> */
.L_x_4851:
[----:B------:R-:W-:Y:S05]  /*b480*/  BSYNC B0 ;  /* 0x0000000000007941 */ /* 0x000fea0003800000 */
.L_x_4850:
        /* <DEDUP_REMOVED lines=27> */
.L_x_4854:
[----:B------:R-:W-:Y:S05]  /*b640*/  BSYNC B0 ;  /* 0x0000000000007941 */ /* 0x000fea0003800000 */
.L_x_4853:
        /* <DEDUP_REMOVED lines=51> */
.L_x_4856:
[----:B------:R-:W-:Y:S05]  /*b980*/  BSYNC B0 ;  /* 0x0000000000007941 */ /* 0x000fea0003800000 */
.L_x_4855:
        /* <DEDUP_REMOVED lines=15> */
.L_x_4833:
[----:B------:R-:W0:Y:S01]  /*ba80*/  LDC R0, c[0x0][0x220] ;  /* 0x00008800ff007b82 */ /* 0x000e220000000800 */
[----:B------:R-:W-:Y:S01]  /*ba90*/  ULDC.U8 UR4, c[0x0][0x211] ;  /* 0x0000844000047ab9 */ /* 0x000fe20000000000 */
[----:B------:R-:W-:Y:S01]  /*baa0*/  MOV R33, R3 ;  /* 0x0000000300217202 */ /* 0x000fe20000000f00 */
        /* <DEDUP_REMOVED lines=14> */
[----:B------:R-:W-:Y:S01]  /*bb90*/  CS2R R12, SRZ ;  /* 0x00000000000c7805 */ /* 0x000fe2000001ff00 */
        /* <DEDUP_REMOVED lines=13> */
.L_x_4859:
        /* <DEDUP_REMOVED lines=60> */
.L_x_4858:
[----:B------:R-:W-:Y:S05]  /*c030*/  BSYNC B0 ;  /* 0x0000000000007941 */ /* 0x000fea0003800000 */
.L_x_4857:
        /* <DEDUP_REMOVED lines=23> */
.L_x_4861:
[----:B------:R-:W-:Y:S05]  /*c1b0*/  BSYNC B0 ;  /* 0x0000000000007941 */ /* 0x000fea0003800000 */
.L_x_4860:
        /* <DEDUP_REMOVED lines=51> */
.L_x_4863:
[----:B------:R-:W-:Y:S05]  /*c4f0*/  BSYNC B0 ;  /* 0x0000000000007941 */ /* 0x000fea0003800000 */
.L_x_4862:
        /* <DEDUP_REMOVED lines=13> */
[----:B-----5:R-:W-:-:S09]  /*c5d0*/  SEL R23, RZ, 0x1, !P0 ;  /* 0x00000001ff177807 */ /* 0x020fd20004000000 */
.L_x_4817:
[----:B------:R-:W-:Y:S05]  /*c5e0*/  BSYNC B6 ;  /* 0x0000000000067941 */ /* 0x000fea0003800000 */
.L_x_4816:
        /* <DEDUP_REMOVED lines=16> */
.L_x_4867:
        /* <DEDUP_REMOVED lines=13> */
[----:B------:R-:W1:Y:S02]  /*c7c0*/  LDS.U16 R4, [R4] ;  /* 0x0000000004047984 */ /* 0x000e640000000400 */
[C---:B-1----:R-:W-:Y:S02]  /*c7d0*/  PRMT R5, R4.reuse, 0x7770, RZ ;  /* 0x0000777004057816 */ /* 0x042fe400000000ff */
[----:B------:R-:W-:Y:S02]  /*c7e0*/  PRMT R6, R4, 0x7771, RZ ;  /* 0x0000777104067816 */ /* 0x000fe400000000ff */
[----:B------:R-:W-:Y:S02]  /*c7f0*/  ISETP.NE.AND P0, PT, R5, RZ, P0 ;  /* 0x000000ff0500720c */ /* 0x000fe40000705270 */
[----:B------:R-:W-:Y:S02]  /*c800*/  ISETP.NE.AND P1, PT, R6, RZ, P1 ;  /* 0x000000ff0600720c */ /* 0x000fe40000f25270 */
[----:B------:R-:W-:-:S02]  /*c810*/  SEL R23, RZ, 0x1, !P0 ;  /* 0x00000001ff177807 */ /* 0x000fc40004000000 */
[----:B------:R-:W-:-:S04]  /*c820*/  SEL R16, RZ, 0x1, !P1 ;  /* 0x00000001ff107807 */ /* 0x000fc80004800000 */
[----:B------:R-:W-:-:S05]  /*c830*/  PRMT R5, R16, 0x7604, R23 ;  /* 0x0000760410057816 */ /* 0x000fca0000000017 */
[----:B------:R1:W-:Y:S02]  /*c840*/  STS.U16 [R0], R5 ;  /* 0x0000000500007388 */ /* 0x0003e40000000400 */
.L_x_4866:
[----:B------:R-:W-:Y:S05]  /*c850*/  BSYNC B0 ;  /* 0x0000000000007941 */ /* 0x000fea0003800000 */
.L_x_4865:
[----:B------:R-:W-:Y:S01]  /*c860*/  IMAD.MOV.U32 R4, RZ, RZ, R7 ;  /* 0x000000ffff047224 */ /* 0x000fe200078e0007 */
[----:B------:R-:W-:Y:S06]  /*c870*/  @P2 BRA `(.L_x_4867) ;  /* 0xfffffffc009c2947 */ /* 0x000fec000383ffff */
.L_x_4864:
        /* <DEDUP_REMOVED lines=20> */
.L_x_4872:
        /* <DEDUP_REMOVED lines=8> */
[----:B------:R-:W-:Y:S02]  /*ca40*/  LOP3.LUT P0, RZ, R23, 0xff, RZ, 0xc0, !PT ;  /* 0x000000ff17ff7812 */ /* 0x000fe4000780c0ff */
[----:B------:R-:W-:Y:S02]  /*ca50*/  LOP3.LUT P1, RZ, R16, 0xff, RZ, 0xc0, !PT ;  /* 0x000000ff10ff7812 */ /* 0x000fe4000782c0ff */
[----:B------:R-:W1:Y:S02]  /*ca60*/  LDS.U16 R0, [R0] ;  /* 0x0000000000007984 */ /* 0x000e640000000400 */
[C---:B-1----:R-:W-:Y:S02]  /*ca70*/  PRMT R5, R0.reuse, 0x7770, RZ ;  /* 0x0000777000057816 */ /* 0x042fe400000000ff */
[----:B------:R-:W-:-:S02]  /*ca80*/  PRMT R6, R0, 0x7771, RZ ;  /* 0x0000777100067816 */ /* 0x000fc400000000ff */
[----:B------:R-:W-:Y:S02]  /*ca90*/  ISETP.NE.AND P0, PT, R5, RZ, P0 ;  /* 0x000000ff0500720c */ /* 0x000fe40000705270 */
[----:B------:R-:W-:Y:S02]  /*caa0*/  ISETP.NE.AND P1, PT, R6, RZ, P1 ;  /* 0x000000ff0600720c */ /* 0x000fe40000f25270 */
[----:B------:R-:W-:Y:S02]  /*cab0*/  SEL R23, RZ, 0x1, !P0 ;  /* 0x00000001ff177807 */ /* 0x000fe40004000000 */
[----:B------:R-:W-:-:S04]  /*cac0*/  SEL R16, RZ, 0x1, !P1 ;  /* 0x00000001ff107807 */ /* 0x000fc80004800000 */
[----:B------:R-:W-:-:S05]  /*cad0*/  PRMT R6, R16, 0x7604, R23 ;  /* 0x0000760410067816 */ /* 0x000fca0000000017 */
[----:B------:R1:W-:Y:S02]  /*cae0*/  STS.U16 [R3], R6 ;  /* 0x0000000603007388 */ /* 0x0003e40000000400 */
.L_x_4871:
[----:B------:R-:W-:Y:S05]  /*caf0*/  BSYNC B0 ;  /* 0x0000000000007941 */ /* 0x000fea0003800000 */
.L_x_4870:
[----:B------:R-:W-:-:S04]  /*cb00*/  SHF.R.S32.HI R4, RZ, 0x1, R4 ;  /* 0x00000001ff047819 */ /* 0x000fc80000011404 */
[----:B------:R-:W-:-:S13]  /*cb10*/  ISETP.GE.AND P0, PT, R4, 0x20, PT ;  /* 0x000000200400780c */ /* 0x000fda0003f06270 */
[----:B------:R-:W-:Y:S05]  /*cb20*/  @P0 BRA `(.L_x_4872) ;  /* 0xfffffffc00a40947 */ /* 0x000fea000383ffff */
[----:B------:R-:W-:-:S07]  /*cb30*/  IMAD.MOV.U32 R0, RZ, RZ, 0x20 ;  /* 0x00000020ff007424 */ /* 0x000fce00078e00ff */
.L_x_4869:
[----:B------:R-:W-:Y:S01]  /*cb40*/  ISETP.GE.AND P0, PT, R0, 0x2, PT ;  /* 0x000000020000780c */ /* 0x000fe20003f06270 */
[----:B------:R-:W-:Y:S05]  /*cb50*/  WARPSYNC.ALL ;  /* 0x0000000000007948 */ /* 0x000fea0003800000 */
[----:B------:R-:W-:Y:S07]  /*cb60*/  BAR.SYNC.DEFER_BLOCKING 0x0 ;  /* 0x0000000000007b1d */ /* 0x000fee0000010000 */
[----:B------:R-:W-:Y:S05]  /*cb70*/  @!P0 BRA `(.L_x_4868) ;  /* 0x0000000000408947 */ /* 0x000fea0003800000 */
[----:B-1----:R-:W-:-:S07]  /*cb80*/  IMAD.MOV.U32 R3, RZ, RZ, 0x1 ;  /* 0x00000001ff037424 */ /* 0x002fce00078e00ff */
.L_x_4873:
        /* <DEDUP_REMOVED lines=10> */
[----:B-1----:R-:W-:Y:S02]  /*cc30*/  ISETP.NE.AND P0, PT, R4, RZ, P0 ;  /* 0x000000ff0400720c */ /* 0x002fe40000705270 */
[----:B---3--:R-:W-:Y:S02]  /*cc40*/  ISETP.NE.AND P1, PT, R6, RZ, P1 ;  /* 0x000000ff0600720c */ /* 0x008fe40000f25270 */
[----:B------:R-:W-:Y:S02]  /*cc50*/  SEL R23, RZ, 0x1, !P0 ;  /* 0x00000001ff177807 */ /* 0x000fe40004000000 */
[----:B------:R-:W-:-:S05]  /*cc60*/  SEL R16, RZ, 0x1, !P1 ;  /* 0x00000001ff107807 */ /* 0x000fca0004800000 */
[----:B------:R-:W-:Y:S05]  /*cc70*/  @!P2 BRA `(.L_x_4873) ;  /* 0xfffffffc00c4a947 */ /* 0x000fea000383ffff */
.L_x_4868:
        /* <DEDUP_REMOVED lines=278> */
.L_x_4874:
        /* <DEDUP_REMOVED lines=275> */
.L_x_4875:
        /* <DEDUP_REMOVED lines=293> */
.L_x_4877:
        /* <DEDUP_REMOVED lines=275> */
.L_x_4878:
        /* <DEDUP_REMOVED lines=14> */
.L_x_4880:
[----:B------:R-:W-:Y:S05]  /*11370*/  BSYNC B0 ;  /* 0x0000000000007941 */ /* 0x000fea0003800000 */
.L_x_4879:
        /* <DEDUP_REMOVED lines=15> */
.L_x_4882:
[----:B------:R-:W-:Y:S05]  /*11470*/  BSYNC B0 ;  /* 0x0000000000007941 */ /* 0x000fea0003800000 */
.L_x_4881:
        /* <DEDUP_REMOVED lines=35> */
.L_x_4884:
[----:B------:R-:W-:Y:S05]  /*116b0*/  BSYNC B0 ;  /* 0x0000000000007941 */ /* 0x000fea0003800000 */
.L_x_4883:
        /* <DEDUP_REMOVED lines=34> */
.L_x_4889:
[----:B------:R-:W-:-:S04]  /*118e0*/  IMAD.IADD R7, R0, 0x1, R3 ;  /* 0x0000000100077824 */ /* 0x000fc800078e0203 */
[----:B--2---:R-:W-:-:S05]  /*118f0*/  IMAD.WIDE.U32 R6, R7, 0x2, R8 ;  /* 0x0000000207067825 */ /* 0x004fca00078e0008 */
        /* <DEDUP_REMOVED lines=12> */
.L_x_4888:
[----:B------:R-:W-:Y:S05]  /*119c0*/  BRA `(.L_x_4887) ;  /* 0x0000000000647947 */ /* 0x000fea0003800000 */
.L_x_4886:
        /* <DEDUP_REMOVED lines=11> */
.L_x_4890:
[----:B------:R-:W-:-:S04]  /*11a80*/  IMAD.IADD R7, R0, 0x1, R3 ;  /* 0x0000000100077824 */ /* 0x000fc800078e0203 */
[----:B-1----:R-:W-:-:S04]  /*11a90*/  IMAD R7, R7, R11, R2 ;  /* 0x0000000b07077224 */ /* 0x002fc800078e0202 */
[----:B--2---:R-:W-:-:S05]  /*11aa0*/  IMAD.WIDE.U32 R6, R7, 0x2, R8 ;  /* 0x0000000207067825 */ /* 0x004fca00078e0008 */
[----:B------:R-:W2:Y:S04]  /*11ab0*/  LDG.E.U8 R13, desc[UR58][R6.64] ;  /* 0x0000003a060d7981 */ /* 0x000ea8000c1e1100 */
[----:B------:R-:W4:Y:S01]  /*11ac0*/  LDG.E.U8 R10, desc[UR58][R6.64+0x1] ;  /* 0x0000013a060a7981 */ /* 0x000f22000c1e1100 */
[----:B---3--:R-:W-:Y:S02]  /*11ad0*/  IADD3 R3, R14, R3, RZ ;  /* 0x000000030e037210 */ /* 0x008fe40007ffe0ff */
[----:B------:R-:W-:Y:S02]  /*11ae0*/  LOP3.LUT P0, RZ, R23, 0xff, RZ, 0xc0, !PT ;  /* 0x000000ff17ff7812 */ /* 0x000fe4000780c0ff */
[----:B------:R-:W-:Y:S02]  /*11af0*/  ISETP.GE.U32.AND P3, PT, R3, UR7, PT ;  /* 0x0000000703007c0c */ /* 0x000fe4000bf66070 */
[----:B------:R-:W-:-:S02]  /*11b00*/  LOP3.LUT P1, RZ, R16, 0xff, RZ, 0xc0, !PT ;  /* 0x000000ff10ff7812 */ /* 0x000fc4000782c0ff */
[----:B--2---:R-:W-:Y:S02]  /*11b10*/  ISETP.NE.AND P0, PT, R13, RZ, P0 ;  /* 0x000000ff0d00720c */ /* 0x004fe40000705270 */
[----:B----4-:R-:W-:Y:S02]  /*11b20*/  ISETP.NE.AND P1, PT, R10, RZ, P1 ;  /* 0x000000ff0a00720c */ /* 0x010fe40000f25270 */
[----:B------:R-:W-:Y:S02]  /*11b30*/  SEL R23, RZ, 0x1, !P0 ;  /* 0x00000001ff177807 */ /* 0x000fe40004000000 */
[----:B------:R-:W-:-:S03]  /*11b40*/  SEL R16, RZ, 0x1, !P1 ;  /* 0x00000001ff107807 */ /* 0x000fc60004800000 */
[----:B------:R-:W-:Y:S06]  /*11b50*/  @!P3 BRA `(.L_x_4890) ;  /* 0xfffffffc00c8b947 */ /* 0x000fec000383ffff */
.L_x_4887:
[----:B------:R-:W-:Y:S05]  /*11b60*/  BSYNC B0 ;  /* 0x0000000000007941 */ /* 0x000fea0003800000 */
.L_x_4885:
        /* <DEDUP_REMOVED lines=12> */
.L_x_4894:
        /* <DEDUP_REMOVED lines=11> */
[----:B------:R-:W-:-:S06]  /*11ce0*/  LEA R3, R3, UR4, 0x1 ;  /* 0x0000000403037c11 */ /* 0x000fcc000f8e08ff */
        /* <DEDUP_REMOVED lines=9> */
.L_x_4893:
[----:B------:R-:W-:Y:S05]  /*11d80*/  BSYNC B0 ;  /* 0x0000000000007941 */ /* 0x000fea0003800000 */
.L_x_4892:
[----:B------:R-:W-:Y:S01]  /*11d90*/  MOV R6, R8 ;  /* 0x0000000800067202 */ /* 0x000fe20000000f00 */
[----:B------:R-:W-:Y:S06]  /*11da0*/  @P3 BRA `(.L_x_4894) ;  /* 0xfffffffc00a03947 */ /* 0x000fec000383ffff */
.L_x_4891:
        /* <DEDUP_REMOVED lines=13> */
.L_x_4899:
[----:B------:R-:W-:Y:S01]  /*11e80*/  IADD3 R3, R2, R6, RZ ;  /* 0x0000000602037210 */ /* 0x000fe20007ffe0ff */
[----:B------:R-:W-:Y:S03]  /*11e90*/  BAR.SYNC.DEFER_BLOCKING 0x0 ;  /* 0x0000000000007b1d */ /* 0x000fe60000010000 */
[----:B------:R-:W-:-:S03]  /*11ea0*/  ISETP.GE.U32.AND P0, PT, R3, R9, PT ;  /* 0x000000090300720c */ /* 0x000fc60003f06070 */
[----:B------:R-:W-:Y:S01]  /*11eb0*/  BSSY B0, `(.L_x_4897) ;  /* 0x000000f000007945 */ /* 0x000fe20003800000 */
[----:B------:R-:W-:-:S13]  /*11ec0*/  ISETP.GE.U32.OR P0, PT, R2, R6, P0 ;  /* 0x000000060200720c */ /* 0x000fda0000706470 */
[----:B-1----:R-:W-:Y:S05]  /*11ed0*/  @P0 BRA `(.L_x_4898) ;  /* 0x0000000000300947 */ /* 0x002fea0003800000 */
[----:B------:R-:W-:Y:S01]  /*11ee0*/  IMAD R3, R6, 0x2, R0 ;  /* 0x0000000206037824 */ /* 0x000fe200078e0200 */
[----:B------:R-:W-:Y:S02]  /*11ef0*/  LOP3.LUT P0, RZ, R23, 0xff, RZ, 0xc0, !PT ;  /* 0x000000ff17ff7812 */ /* 0x000fe4000780c0ff */
[----:B------:R-:W-:-:S03]  /*11f00*/  LOP3.LUT P1, RZ, R16, 0xff, RZ, 0xc0, !PT ;  /* 0x000000ff10ff7812 */ /* 0x000fc6000782c0ff */
        /* <DEDUP_REMOVED lines=9> */
.L_x_4898:
[----:B------:R-:W-:Y:S05]  /*11fa0*/  BSYNC B0 ;  /* 0x0000000000007941 */ /* 0x000fea0003800000 */
.L_x_4897:
[----:B------:R-:W-:-:S04]  /*11fb0*/  SHF.R.S32.HI R6, RZ, 0x1, R6 ;  /* 0x00000001ff067819 */ /* 0x000fc80000011406 */
[----:B------:R-:W-:-:S13]  /*11fc0*/  ISETP.GE.AND P0, PT, R6, 0x20, PT ;  /* 0x000000200600780c */ /* 0x000fda0003f06270 */
[----:B------:R-:W-:Y:S05]  /*11fd0*/  @P0 BRA `(.L_x_4899) ;  /* 0xfffffffc00a80947 */ /* 0x000fea000383ffff */
[----:B------:R-:W-:-:S07]  /*11fe0*/  IMAD.MOV.U32 R3, RZ, RZ, 0x20 ;  /* 0x00000020ff037424 */ /* 0x000fce00078e00ff */
.L_x_4896:
[----:B------:R-:W-:Y:S01]  /*11ff0*/  BAR.SYNC.DEFER_BLOCKING 0x0 ;  /* 0x0000000000007b1d */ /* 0x000fe20000010000 */
[----:B------:R-:W-:-:S13]  /*12000*/  ISETP.GE.AND P0, PT, R3, 0x2, PT ;  /* 0x000000020300780c */ /* 0x000fda0003f06270 */
[----:B------:R-:W-:Y:S05]  /*12010*/  @!P0 BRA `(.L_x_4895) ;  /* 0x0000000000408947 */ /* 0x000fea0003800000 */
[----:B-1----:R-:W-:-:S11]  /*12020*/  HFMA2.MMA R0, -RZ, RZ, 0, 5.9604644775390625e-08 ;  /* 0x00000001ff007435 */ /* 0x002fd600000001ff */
.L_x_4900:
        /* <DEDUP_REMOVED lines=10> */
[----:B-1----:R-:W-:Y:S02]  /*120d0*/  ISETP.NE.AND P0, PT, R7, RZ, P0 ;  /* 0x000000ff0700720c */ /* 0x002fe40000705270 */
[----:B---3--:R-:W-:Y:S02]  /*120e0*/  ISETP.NE.AND P1, PT, R9, RZ, P1 ;  /* 0x000000ff0900720c */ /* 0x008fe40000f25270 */
[----:B------:R-:W-:Y:S02]  /*120f0*/  SEL R23, RZ, 0x1, !P0 ;  /* 0x00000001ff177807 */ /* 0x000fe40004000000 */
[----:B------:R-:W-:-:S05]  /*12100*/  SEL R16, RZ, 0x1, !P1 ;  /* 0x00000001ff107807 */ /* 0x000fca0004800000 */
[----:B------:R-:W-:Y:S05]  /*12110*/  @!P3 BRA `(.L_x_4900) ;  /* 0xfffffffc00c4b947 */ /* 0x000fea000383ffff */
.L_x_4895:
        /* <DEDUP_REMOVED lines=10> */
[----:B-1----:R-:W3:Y:S01]  /*121c0*/  LDG.E.U8 R0, desc[UR58][R4.64+0x1] ;  /* 0x0000013a04007981 */ /* 0x002ee2000c1e1100 */
[----:B------:R-:W-:Y:S02]  /*121d0*/  LOP3.LUT P0, RZ, R23, 0xff, RZ, 0xc0, !PT ;  /* 0x000000ff17ff7812 */ /* 0x000fe4000780c0ff */
[----:B------:R-:W-:Y:S02]  /*121e0*/  LOP3.LUT P1, RZ, R16, 0xff, RZ, 0xc0, !PT ;  /* 0x000000ff10ff7812 */ /* 0x000fe4000782c0ff */
[----:B--2---:R-:W-:Y:S02]  /*121f0*/  ISETP.NE.AND P0, PT, R2, RZ, P0 ;  /* 0x000000ff0200720c */ /* 0x004fe40000705270 */
[----:B---3--:R-:W-:-:S02]  /*12200*/  ISETP.NE.AND P1, PT, R0, RZ, P1 ;  /* 0x000000ff0000720c */ /* 0x008fc40000f25270 */
[----:B------:R-:W-:Y:S02]  /*12210*/  SEL R23, RZ, 0x1, !P0 ;  /* 0x00000001ff177807 */ /* 0x000fe40004000000 */
[----:B------:R-:W-:-:S09]  /*12220*/  SEL R16, RZ, 0x1, !P1 ;  /* 0x00000001ff107807 */ /* 0x000fd20004800000 */
.L_x_4902:
        /* <DEDUP_REMOVED lines=21> */
.L_x_4904:
        /* <DEDUP_REMOVED lines=24> */
.L_x_4905:
[----:B------:R-:W-:Y:S01]  /*12500*/  ULDC.64 UR4, c[0x0][0x5e8] ;  /* 0x00017a0000047ab9 */ /* 0x000fe20000000a00 */
[----:B------:R-:W-:Y:S02]  /*12510*/  LOP3.LUT P0, RZ, R16, 0xff, RZ, 0xc0, !PT ;  /* 0x000000ff10ff7812 */ /* 0x000fe4000780c0ff */
[----:B------:R-:W-:Y:S02]  /*12520*/  IADD3 R18, P1, R18, UR4, RZ ;  /* 0x0000000412127c10 */ /* 0x000fe4000ff3e0ff */
[----:B-1----:R-:W-:Y:S02]  /*12530*/  SEL R3, RZ, 0x1, !P0 ;  /* 0x00000001ff037807 */ /* 0x002fe40004000000 */
[----:B------:R-:W-:-:S05]  /*12540*/  IADD3.X R19, RZ, UR5, RZ, P1, !PT ;  /* 0x00000005ff137c10 */ /* 0x000fca0008ffe4ff */
[----:B------:R-:W-:Y:S01]  /*12550*/  STG.E.U8 desc[UR58][R18.64], R3 ;  /* 0x0000000312007986 */ /* 0x000fe2000c10113a */
[----:B------:R-:W-:Y:S05]  /*12560*/  EXIT ;  /* 0x000000000000794d */ /* 0x000fea0003800000 */
.L_x_4903:
[----:B------:R-:W-:Y:S04]  /*12570*/  STG.E.U8 desc[UR58][R4.64], R23 ;  /* 0x0000001704007986 */ /* 0x000fe8000c10113a */
[----:B------:R-:W-:Y:S01]  /*12580*/  STG.E.U8 desc[UR58][R4.64+0x1], R16 ;  /* 0x0000011004007986 */ /* 0x000fe2000c10113a */
[----:B------:R-:W-:Y:S05]  /*12590*/  EXIT ;  /* 0x000000000000794d */ /* 0x000fea0003800000 */
.L_x_4901:
        /* <DEDUP_REMOVED lines=39> */
.L_x_4907:
        /* <DEDUP_REMOVED lines=24> */
.L_x_4908:
[----:B------:R-:W-:Y:S01]  /*12990*/  ULDC.64 UR4, c[0x0][0x5e8] ;  /* 0x00017a0000047ab9 */ /* 0x000fe20000000a00 */
[----:B------:R-:W-:Y:S02]  /*129a0*/  LOP3.LUT P0, RZ, R16, 0xff, RZ, 0xc0, !PT ;  /* 0x000000ff10ff7812 */ /* 0x000fe4000780c0ff */
[----:B------:R-:W-:Y:S02]  /*129b0*/  IADD3 R18, P1, R18, UR4, RZ ;  /* 0x0000000412127c10 */ /* 0x000fe4000ff3e0ff */
[----:B-1----:R-:W-:-:S03]  /*129c0*/  SEL R3, RZ, 0x1, !P0 ;  /* 0x00000001ff037807 */ /* 0x002fc60004000000 */
[----:B------:R-:W-:-:S05]  /*129d0*/  IMAD.X R19, RZ, RZ, UR5, P1 ;  /* 0x00000005ff137e24 */ /* 0x000fca00088e06ff */
[----:B------:R-:W-:Y:S01]  /*129e0*/  STG.E.U8 desc[UR58][R18.64], R3 ;  /* 0x0000000312007986 */ /* 0x000fe2000c10113a */
[----:B------:R-:W-:Y:S05]  /*129f0*/  EXIT ;  /* 0x000000000000794d */ /* 0x000fea0003800000 */
.L_x_4906:
[----:B------:R-:W-:Y:S02]  /*12a00*/  LOP3.LUT P0, RZ, R23, 0xff, RZ, 0xc0, !PT ;  /* 0x000000ff17ff7812 */ /* 0x000fe4000780c0ff */
[----:B------:R-:W-:Y:S02]  /*12a10*/  LOP3.LUT P1, RZ, R16, 0xff, RZ, 0xc0, !PT ;  /* 0x000000ff10ff7812 */ /* 0x000fe4000782c0ff */
[----:B------:R-:W-:Y:S02]  /*12a20*/  SEL R7, RZ, 0x1, !P0 ;  /* 0x00000001ff077807 */ /* 0x000fe40004000000 */
[----:B------:R-:W-:-:S03]  /*12a30*/  SEL R9, RZ, 0x1, !P1 ;  /* 0x00000001ff097807 */ /* 0x000fc60004800000 */
[----:B------:R-:W-:Y:S04]  /*12a40*/  STG.E.U8 desc[UR58][R2.64], R7 ;  /* 0x0000000702007986 */ /* 0x000fe8000c10113a */
[----:B------:R-:W-:Y:S01]  /*12a50*/  STG.E.U8 desc[UR58][R4.64], R9 ;  /* 0x0000000904007986 */ /* 0x000fe2000c10113a */
[----:B------:R-:W-:Y:S05]  /*12a60*/  EXIT ;  /* 0x000000000000794d */ /* 0x000fea0003800000 */
.L_x_4876:
        /* <DEDUP_REMOVED lines=27> */
.L_x_4910:
        /* <DEDUP_REMOVED lines=21> */
.L_x_4912:
        /* <DEDUP_REMOVED lines=24> */
.L_x_4913:
[----:B------:R-:W-:Y:S01]  /*12ef0*/  ULDC.64 UR4, c[0x0][0x5e8] ;  /* 0x00017a0000047ab9 */ /* 0x000fe20000000a00 */
[----:B------:R-:W-:Y:S02]  /*12f00*/  LOP3.LUT P0, RZ, R16, 0xff, RZ, 0xc0, !PT ;  /* 0x000000ff10ff7812 */ /* 0x000fe4000780c0ff */
[----:B------:R-:W-:Y:S02]  /*12f10*/  IADD3 R22, P1, R22, UR4, RZ ;  /* 0x0000000416167c10 */ /* 0x000fe4000ff3e0ff */
[----:B-1----:R-:W-:Y:S02]  /*12f20*/  SEL R3, RZ, 0x1, !P0 ;  /* 0x00000001ff037807 */ /* 0x002fe40004000000 */
[----:B------:R-:W-:-:S05]  /*12f30*/  IADD3.X R23, RZ, UR5, RZ, P1, !PT ;  /* 0x00000005ff177c10 */ /* 0x000fca0008ffe4ff */
[----:B------:R-:W-:Y:S01]  /*12f40*/  STG.E.U8 desc[UR58][R22.64], R3 ;  /* 0x0000000316007986 */ /* 0x000fe2000c10113a */
[----:B------:R-:W-:Y:S05]  /*12f50*/  EXIT ;  /* 0x000000000000794d */ /* 0x000fea0003800000 */
.L_x_4911:
[----:B------:R-:W-:Y:S04]  /*12f60*/  STG.E.U8 desc[UR58][R4.64], R23 ;  /* 0x0000001704007986 */ /* 0x000fe8000c10113a */
[----:B------:R-:W-:Y:S01]  /*12f70*/  STG.E.U8 desc[UR58][R4.64+0x1], R16 ;  /* 0x0000011004007986 */ /* 0x000fe2000c10113a */
[----:B------:R-:W-:Y:S05]  /*12f80*/  EXIT ;  /* 0x000000000000794d */ /* 0x000fea0003800000 */
.L_x_4909:
        /* <DEDUP_REMOVED lines=39> */
.L_x_4915:
        /* <DEDUP_REMOVED lines=24> */
.L_x_4916:
[----:B------:R-:W-:Y:S01]  /*13380*/  ULDC.64 UR4, c[0x0][0x5e8] ;  /* 0x00017a0000047ab9 */ /* 0x000fe20000000a00 */
[----:B------:R-:W-:Y:S02]  /*13390*/  LOP3.LUT P0, RZ, R16, 0xff, RZ, 0xc0, !PT ;  /* 0x000000ff10ff7812 */ /* 0x000fe4000780c0ff */
[----:B------:R-:W-:Y:S02]  /*133a0*/  IADD3 R22, P1, R22, UR4, RZ ;  /* 0x0000000416167c10 */ /* 0x000fe4000ff3e0ff */
[----:B-1----:R-:W-:-:S03]  /*133b0*/  SEL R3, RZ, 0x1, !P0 ;  /* 0x00000001ff037807 */ /* 0x002fc60004000000 */
[----:B------:R-:W-:-:S05]  /*133c0*/  IMAD.X R23, RZ, RZ, UR5, P1 ;  /* 0x00000005ff177e24 */ /* 0x000fca00088e06ff */
[----:B------:R-:W-:Y:S01]  /*133d0*/  STG.E.U8 desc[UR58][R22.64], R3 ;  /* 0x0000000316007986 */ /* 0x000fe2000c10113a */
[----:B------:R-:W-:Y:S05]  /*133e0*/  EXIT ;  /* 0x000000000000794d */ /* 0x000fea0003800000 */
.L_x_4914:
[----:B------:R-:W-:Y:S02]  /*133f0*/  LOP3.LUT P0, RZ, R23, 0xff, RZ, 0xc0, !PT ;  /* 0x000000ff17ff7812 */ /* 0x000fe4000780c0ff */
[----:B------:R-:W-:Y:S02]  /*13400*/  LOP3.LUT P1, RZ, R16, 0xff, RZ, 0xc0, !PT ;  /* 0x000000ff10ff7812 */ /* 0x000fe4000782c0ff */
[----:B------:R-:W-:Y:S02]  /*13410*/  SEL R7, RZ, 0x1, !P0 ;  /* 0x00000001ff077807 */ /* 0x000fe40004000000 */
[----:B------:R-:W-:-:S03]  /*13420*/  SEL R9, RZ, 0x1, !P1 ;  /* 0x00000001ff097807 */ /* 0x000fc60004800000 */
[----:B------:R-:W-:Y:S04]  /*13430*/  STG.E.U8 desc[UR58][R2.64], R7 ;  /* 0x0000000702007986 */ /* 0x000fe8000c10113a */
[----:B------:R-:W-:Y:S01]  /*13440*/  STG.E.U8 desc[UR58][R4.64], R9 ;  /* 0x0000000904007986 */ /* 0x000fe2000c10113a */
[----:B------:R-:W-:Y:S05]  /*13450*/  EXIT ;  /* 0x000000000000794d */ /* 0x000fea0003800000 */
.L_x_4917:
        /* <DEDUP_REMOVED lines=10> */
.L_x_7582:


//--------------------- .text._ZN2at6native13reduce_kernelILi128ELi4ENS0_8ReduceOpIN3c107complexIfEENS0_14func_wrapper_tIbZZZNS0_15and_kernel_cudaERNS_14TensorIteratorEENKUlvE_clEvENKUlvE7_clEvEUlbS5_E_EEjbLi4ELi4EEEEEvT1_ --------------------------
	.section	.text._ZN2at6native13reduce_kernelILi128ELi4ENS0_8ReduceOpIN3c107complexIfEENS0_14func_wrapper_tIbZZZNS0_15and_kernel_cudaERNS_14TensorIteratorEENKUlvE_clEvENKUlvE7_clEvEUlbS5_E_EEjbLi4ELi4EEEEEvT1_,"ax",@progbits
	.align	128
        .global         _ZN2at6native13reduce_kernelILi128ELi4ENS0_8ReduceOpIN3c107complexIfEENS0_14func_wrapper_tIbZZZNS0_15and_kernel_cudaERNS_14TensorIteratorEENKUlvE_clEvENKUlvE7_clEvEUlbS5_E_EEjbLi4ELi4EEEEEvT1_
        .type           _ZN2at6native13reduce_kernelILi128ELi4ENS0_8ReduceOpIN3c107complexIfEENS0_14func_wrapper_tIbZZZNS0_15and_kernel_cudaERNS_14TensorIteratorEENKUlvE_clEvENKUlvE7_clEvEUlbS5_E_EEjbLi4ELi4EEEEEvT1_,@function
        .size           _ZN2at6native13reduce_kernelILi128ELi4ENS0_8ReduceOpIN3c107complexIfEENS0_14func_wrapper_tIbZZZNS0_15and_kernel_cudaERNS_14TensorIteratorEENKUlvE_clEvENKUlvE7_clEvEUlbS5_E_EEjbLi4ELi4EEEEEvT1_,(.L_x_7583 - _ZN2at6native13reduce_kernelILi128ELi4ENS0_8ReduceOpIN3c107complexIfEENS0_14func_wrapper_tIbZZZNS0_15and_kernel_cudaERNS_14TensorIteratorEENKUlvE_clEvENKUlvE7_clEvEUlbS5_E_EEjbLi4ELi4EEEEEvT1_)
        .other          _ZN2at6native13reduce_kernelILi128ELi4ENS0_8ReduceOpIN3c107complexIfEENS0_14func_wrapper_tIbZZZNS0_15and_kernel_cudaERNS_14TensorIteratorEENKUlvE_clEvENKUlvE7_clEvEUlbS5_E_EEjbLi4ELi4EEEEEvT1_,@"STO_CUDA_ENTRY STV_DEFAULT"
_ZN2at6native13reduce_kernelILi128ELi4ENS0_8ReduceOpIN3c107complexIfEENS0_14func_wrapper_tIbZZZNS0_15and_kernel_cudaERNS_14TensorIteratorEENKUlvE_clEvENKUlvE7_clEvEUlbS5_E_EEjbLi4ELi4EEEEEvT1_:
.text._ZN2at6native13reduce_kernelILi128ELi4ENS0_8ReduceOpIN3c107complexIfEENS0_14func_wrapper_tIbZZZNS0_15and_kernel_cudaERNS_14TensorIteratorEENKUlvE_clEvENKUlvE7_clEvEUlbS5_E_EEjbLi4ELi4EEEEEvT1_:
        /* <DEDUP_REMOVED lines=293> */
.L_x_4918:
        /* <DEDUP_REMOVED lines=29> */
.L_x_4922:
        /* <DEDUP_REMOVED lines=25> */
.L_x_4928:
[----:B------:R-:W-:Y:S05]  /*15b0*/  BSYNC B2 ;  /* 0x0000000000027941 */ /* 0x000fea0003800000 */
.L_x_4927:
        /* <DEDUP_REMOVED lines=16> */
.L_x_4926:
[----:B------:R-:W-:Y:S05]  /*16c0*/  BSYNC B1 ;  /* 0x0000000000017941 */ /* 0x000fea0003800000 */
.L_x_4925:
[----:B------:R-:W0:Y:S01]  /*16d0*/  LDC R0, c[0x0][0x218] ;  /* 0x00008600ff007b82 */ /* 0x000e220000000800 */
[----:B------:R-:W-:-:S04]  /*16e0*/  IADD3 R5, P0, -R7, 0x4, RZ ;  /* 0x0000000407057810 */ /* 0x000fc80007f1e1ff */
[----:B------:R-:W-:Y:S01]  /*16f0*/  LEA R44, P1, R5, R44, 0x3 ;  /* 0x0000002c052c7211 */ /* 0x000fe200078218ff */
[----:B------:R-:W-:-:S05]  /*1700*/  IMAD.X R4, RZ, RZ, -0x1, P0 ;  /* 0xffffffffff047424 */ /* 0x000fca00000e06ff */
[----:B------:R-:W-:Y:S02]  /*1710*/  LEA.HI.X R45, R5, R45, R4, 0x3, P1 ;  /* 0x0000002d052d7211 */ /* 0x000fe400008f1c04 */
[----:B0-----:R-:W-:-:S07]  /*1720*/  IADD3 R0, R7, -0x4, R0 ;  /* 0xfffffffc07007810 */ /* 0x001fce0007ffe000 */
.L_x_4924:
[----:B------:R-:W-:Y:S05]  /*1730*/  BSYNC B0 ;  /* 0x0000000000007941 */ /* 0x000fea0003800000 */
.L_x_4923:
        /* <DEDUP_REMOVED lines=14> */
.L_x_4931:
        /* <DEDUP_REMOVED lines=28> */
.L_x_4930:
[----:B------:R-:W-:Y:S05]  /*19e0*/  BSYNC B0 ;  /* 0x0000000000007941 */ /* 0x000fea0003800000 */
.L_x_4929:
        /* <DEDUP_REMOVED lines=9> */
.L_x_4933:
[----:B------:R-:W-:Y:S05]  /*1a80*/  BSYNC B0 ;  /* 0x0000000000007941 */ /* 0x000fea0003800000 */
.L_x_4932:
        /* <DEDUP_REMOVED lines=15> */
.L_x_4935:
[----:B------:R-:W-:Y:S05]  /*1b80*/  BSYNC B0 ;  /* 0x0000000000007941 */ /* 0x000fea0003800000 */
.L_x_4934:
        /* <DEDUP_REMOVED lines=11> */
.L_x_4921:
        /* <DEDUP_REMOVED lines=67> */
.L_x_4944:
        /* <DEDUP_REMOVED lines=295> */
.L_x_4940:
[----:B------:R-:W-:Y:S01]  /*32e0*/  LOP3.LUT R9, R4, 0xffffffe0, RZ, 0xc0, !PT ;  /* 0xffffffe004097812 */ /* 0x000fe200078ec0ff */
[----:B------:R-:W-:-:S03]  /*32f0*/  ULDC UR36, c[0x0][0x220] ;  /* 0x0000880000247ab9 */ /* 0x000fc60000000800 */
[----:B------:R-:W-:-:S05]  /*3300*/  IADD3 R8, P0, R44, R9, RZ ;  /* 0x000000092c087210 */ /* 0x000fca0007f1e0ff */
[----:B------:R-:W-:-:S05]  /*3310*/  IMAD.X R9, RZ, RZ, R45, P0 ;  /* 0x000000ffff097224 */ /* 0x000fca00000e062d */
[----:B------:R1:W5:Y:S04]  /*3320*/  LDG.E.128 R36, desc[UR58][R8.64] ;  /* 0x0000003a08247981 */ /* 0x000368000c1e1d00 */
[----:B------:R1:W5:Y:S01]  /*3330*/  LDG.E.128 R32, desc[UR58][R8.64+0x10] ;  /* 0x0000103a08207981 */ /* 0x000362000c1e1d00 */
[----:B------:R-:W-:-:S04]  /*3340*/  IMAD.U32 R4, RZ, RZ, UR36 ;  /* 0x00000024ff047e24 */ /* 0x000fc8000f8e00ff */
        /* <DEDUP_REMOVED lines=235> */
.L_x_4941:
[----:B------:R-:W-:-:S04]  /*4200*/  LOP3.LUT R5, R5, 0xffffffe0, RZ, 0xc0, !PT ;  /* 0xffffffe005057812 */ /* 0x000fc800078ec0ff */
[----:B------:R-:W-:-:S05]  /*4210*/  IADD3 R24, P0, R44, R5, RZ ;  /* 0x000000052c187210 */ /* 0x000fca0007f1e0ff */
[----:B------:R-:W-:-:S05]  /*4220*/  IMAD.X R25, RZ, RZ, R45, P0 ;  /* 0x000000ffff197224 */ /* 0x000fca00000e062d */
[----:B------:R2:W5:Y:S04]  /*4230*/  LDG.E.128 R28, desc[UR58][R24.64] ;  /* 0x0000003a181c7981 */ /* 0x000568000c1e1d00 */
[----:B------:R-:W5:Y:S01]  /*4240*/  LDG.E.128 R24, desc[UR58][R24.64+0x10] ;  /* 0x0000103a18187981 */ /* 0x000f62000c1e1d00 */
[----:B------:R-:W-:Y:S02]  /*4250*/  IMAD.IADD R3, R3, 0x1, R4 ;  /* 0x0000000103037824 */ /* 0x000fe400078e0204 */
[----:B------:R-:W-:Y:S02]  /*4260*/  IMAD.MOV.U32 R5, RZ, RZ, RZ ;  /* 0x000000ffff057224 */ /* 0x000fe400078e00ff */
[----:B------:R-:W-:Y:S01]  /*4270*/  IMAD.MOV.U32 R12, RZ, RZ, RZ ;  /* 0x000000ffff0c7224 */ /* 0x000fe200078e00ff */
        /* <DEDUP_REMOVED lines=244> */
.L_x_4942:
[----:B------:R-:W-:-:S04]  /*51c0*/  LOP3.LUT R13, R12, 0xffffffe0, RZ, 0xc0, !PT ;  /* 0xffffffe00c0d7812 */ /* 0x000fc800078ec0ff */
[----:B------:R-:W-:-:S05]  /*51d0*/  IADD3 R12, P0, R44, R13, RZ ;  /* 0x0000000d2c0c7210 */ /* 0x000fca0007f1e0ff */
[----:B------:R-:W-:-:S05]  /*51e0*/  IMAD.X R13, RZ, RZ, R45, P0 ;  /* 0x000000ffff0d7224 */ /* 0x000fca00000e062d */
[----:B------:R2:W5:Y:S04]  /*51f0*/  LDG.E.128 R20, desc[UR58][R12.64] ;  /* 0x0000003a0c147981 */ /* 0x000568000c1e1d00 */
[----:B------:R-:W5:Y:S01]  /*5200*/  LDG.E.128 R12, desc[UR58][R12.64+0x10] ;  /* 0x0000103a0c0c7981 */ /* 0x000f62000c1e1d00 */
[----:B------:R-:W-:Y:S01]  /*5210*/  IMAD.IADD R3, R3, 0x1, R4 ;  /* 0x0000000103037824 */ /* 0x000fe200078e0204 */
[----:B--2---:R-:W-:Y:S06]  /*5220*/  @!P1 BRA `(.L_x_4943) ;  /* 0x0000000c00a49947 */ /* 0x004fec0003800000 */
        /* <DEDUP_REMOVED lines=233> */
.L_x_4943:
        /* <DEDUP_REMOVED lines=142> */
.L_x_4939:
[----:B------:R-:W-:Y:S05]  /*69a0*/  BSYNC B0 ;  /* 0x0000000000007941 */ /* 0x000fea0003800000 */
.L_x_4938:
[----:B------:R-:W-:Y:S01]  /*69b0*/  ISETP.GE.U32.AND P0, PT, R3, R5, PT ;  /* 0x000000050300720c */ /* 0x000fe20003f06070 */
[----:B------:R-:W-:-:S12]  /*69c0*/  BSSY B0, `(.L_x_4945) ;  /* 0x000046a000007945 */ /* 0x000fd80003800000 */
[----:B------:R-:W-:Y:S05]  /*69d0*/  @P0 BRA `(.L_x_4946) ;  /* 0x0000004400a00947 */ /* 0x000fea0003800000 */
[----:B0-----:R-:W0:Y:S01]  /*69e0*/  LDC R58, c[0x0][0x254] ;  /* 0x00009500ff3a7b82 */ /* 0x001e220000000800 */
        /* <DEDUP_REMOVED lines=276> */
.L_x_4947:
        /* <DEDUP_REMOVED lines=282> */
.L_x_4948:
        /* <DEDUP_REMOVED lines=282> */
.L_x_4949:
        /* <DEDUP_REMOVED lines=282> */
.L_x_4950:
[----:B------:R-:W-:-:S04]  /*b010*/  LOP3.LUT R41, R40, 0xffffffe0, RZ, 0xc0, !PT ;  /* 0xffffffe028297812 */ /* 0x000fc800078ec0ff */
[----:B------:R-:W-:-:S04]  /*b020*/  IADD3 R40, P1, R44, R41, RZ ;  /* 0x000000292c287210 */ /* 0x000fc80007f3e0ff */
[----:B------:R-:W-:-:S05]  /*b030*/  IADD3.X R41, RZ, R45, RZ, P1, !PT ;  /* 0x0000002dff297210 */ /* 0x000fca0000ffe4ff */
[----:B------:R1:W5:Y:S04]  /*b040*/  LDG.E.128 R8, desc[UR58][R40.64] ;  /* 0x0000003a28087981 */ /* 0x000368000c1e1d00 */
[----:B-1----:R-:W5:Y:S02]  /*b050*/  LDG.E.128 R40, desc[UR58][R40.64+0x10] ;  /* 0x0000103a28287981 */ /* 0x002f64000c1e1d00 */
.L_x_4946:
[----:B------:R-:W-:Y:S05]  /*b060*/  BSYNC B0 ;  /* 0x0000000000007941 */ /* 0x000fea0003800000 */
.L_x_4945:
        /* <DEDUP_REMOVED lines=91> */
.L_x_4952:
[----:B------:R-:W-:Y:S05]  /*b620*/  BSYNC B0 ;  /* 0x0000000000007941 */ /* 0x000fea0003800000 */
.L_x_4951:
        /* <DEDUP_REMOVED lines=25> */
[----:B-----5:R-:W-:Y:S02]  /*b7c0*/  SEL R22, RZ, 0x1, !P2 ;  /* 0x00000001ff167807 */ /* 0x020fe40005000000 */
[----:B------:R-:W-:Y:S02]  /*b7d0*/  SEL R25, RZ, 0x1, !P0 ;  /* 0x00000001ff197807 */ /* 0x000fe40004000000 */
[----:B------:R-:W-:Y:S01]  /*b7e0*/  SEL R26, RZ, 0x1, !P1 ;  /* 0x00000001ff1a7807 */ /* 0x000fe20004800000 */
[----:B------:R-:W-:Y:S06]  /*b7f0*/  BRA `(.L_x_4920) ;  /* 0x0000002c00347947 */ /* 0x000fec0003800000 */
.L_x_4937:
        /* <DEDUP_REMOVED lines=50> */
.L_x_4955:
        /* <DEDUP_REMOVED lines=15> */
[----:B------:R-:W-:-:S04]  /*bc10*/  IMAD.IADD R3, R3, 0x1, R4 ;  /* 0x0000000103037824 */ /* 0x000fc800078e0204 */
        /* <DEDUP_REMOVED lines=140> */
.L_x_4954:
[----:B------:R-:W-:Y:S05]  /*c4e0*/  BSYNC B0 ;  /* 0x0000000000007941 */ /* 0x000fea0003800000 */
.L_x_4953:
        /* <DEDUP_REMOVED lines=31> */
.L_x_4957:
[----:B------:R-:W-:Y:S05]  /*c6e0*/  BSYNC B0 ;  /* 0x0000000000007941 */ /* 0x000fea0003800000 */
.L_x_4956:
        /* <DEDUP_REMOVED lines=91> */
.L_x_4959:
[----:B------:R-:W-:Y:S05]  /*cca0*/  BSYNC B0 ;  /* 0x0000000000007941 */ /* 0x000fea0003800000 */
.L_x_4958:
        /* <DEDUP_REMOVED lines=29> */
.L_x_4936:
        /* <DEDUP_REMOVED lines=31> */
[----:B------:R-:W-:Y:S01]  /*d070*/  CS2R R22, SRZ ;  /* 0x0000000000167805 */ /* 0x000fe2000001ff00 */
[----:B------:R-:W-:Y:S01]  /*d080*/  IMAD.U32 R3, RZ, RZ, UR4 ;  /* 0x00000004ff037e24 */ /* 0x000fe2000f8e00ff */
[----:B------:R-:W-:-:S02]  /*d090*/  CS2R R20, SRZ ;  /* 0x0000000000147805 */ /* 0x000fc4000001ff00 */
        /* <DEDUP_REMOVED lines=21> */
.L_x_4962:
        /* <DEDUP_REMOVED lines=13> */
[----:B------:R-:W-:Y:S02]  /*d2c0*/  IADD3 R3, R29, R0, RZ ;  /* 0x000000001d037210 */ /* 0x000fe40007ffe0ff */
        /* <DEDUP_REMOVED lines=139> */
.L_x_4961:
[----:B------:R-:W-:Y:S05]  /*db80*/  BSYNC B0 ;  /* 0x0000000000007941 */ /* 0x000fea0003800000 */
.L_x_4960:
        /* <DEDUP_REMOVED lines=27> */
.L_x_4964:
[----:B------:R-:W-:Y:S05]  /*dd40*/  BSYNC B0 ;  /* 0x0000000000007941 */ /* 0x000fea0003800000 */
.L_x_4963:
        /* <DEDUP_REMOVED lines=91> */
.L_x_4966:
[----:B------:R-:W-:Y:S05]  /*e300*/  BSYNC B0 ;  /* 0x0000000000007941 */ /* 0x000fea0003800000 */
.L_x_4965:
        /* <DEDUP_REMOVED lines=27> */
[----:B------:R-:W-:-:S07]  /*e4c0*/  SEL R26, RZ, 0x1, !P1 ;  /* 0x00000001ff1a7807 */ /* 0x000fce0004800000 */
.L_x_4920:
[----:B------:R-:W-:Y:S05]  /*e4d0*/  BSYNC B6 ;  /* 0x0000000000067941 */ /* 0x000fea0003800000 */
.L_x_4919:
        /* <DEDUP_REMOVED lines=18> */
.L_x_4970:
        /* <DEDUP_REMOVED lines=15> */
[----:B------:R-:W1:Y:S02]  /*e6f0*/  LDS R4, [R4] ;  /* 0x0000000004047984 */ /* 0x000e640000000800 */
[C---:B-1----:R-:W-:Y:S02]  /*e700*/  PRMT R5, R4.reuse, 0x7770, RZ ;  /* 0x0000777004057816 */ /* 0x042fe400000000ff */
[C---:B------:R-:W-:Y:S02]  /*e710*/  PRMT R6, R4.reuse, 0x7771, RZ ;  /* 0x0000777104067816 */ /* 0x040fe400000000ff */
[----:B------:R-:W-:Y:S02]  /*e720*/  PRMT R7, R4, 0x7772, RZ ;  /* 0x0000777204077816 */ /* 0x000fe400000000ff */
[----:B------:R-:W-:Y:S02]  /*e730*/  ISETP.NE.AND P1, PT, R5, RZ, P1 ;  /* 0x000000ff0500720c */ /* 0x000fe40000f25270 */
[----:B------:R-:W-:-:S02]  /*e740*/  ISETP.NE.AND P2, PT, R6, RZ, P2 ;  /* 0x000000ff0600720c */ /* 0x000fc40001745270 */
[----:B------:R-:W-:Y:S02]  /*e750*/  ISETP.NE.AND P4, PT, R7, RZ, P4 ;  /* 0x000000ff0700720c */ /* 0x000fe40002785270 */
[----:B------:R-:W-:Y:S02]  /*e760*/  PRMT R4, R4, 0x7773, RZ ;  /* 0x0000777304047816 */ /* 0x000fe400000000ff */
        /* <DEDUP_REMOVED lines=9> */
.L_x_4969:
[----:B------:R-:W-:Y:S05]  /*e800*/  BSYNC B0 ;  /* 0x0000000000007941 */ /* 0x000fea0003800000 */
.L_x_4968:
[----:B------:R-:W-:Y:S01]  /*e810*/  IMAD.MOV.U32 R4, RZ, RZ, R8 ;  /* 0x000000ffff047224 */ /* 0x000fe200078e0008 */
[----:B------:R-:W-:Y:S06]  /*e820*/  @P3 BRA `(.L_x_4970) ;  /* 0xfffffffc00743947 */ /* 0x000fec000383ffff */
.L_x_4967:
        /* <DEDUP_REMOVED lines=22> */
.L_x_4975:
[----:B-1----:R-:W-:Y:S01]  /*e990*/  IADD3 R0, R16, R4, RZ ;  /* 0x0000000410007210 */ /* 0x002fe20007ffe0ff */
        /* <DEDUP_REMOVED lines=12> */
[C---:B-1----:R-:W-:Y:S02]  /*ea60*/  PRMT R5, R0.reuse, 0x7770, RZ ;  /* 0x0000777000057816 */ /* 0x042fe400000000ff */
[----:B------:R-:W-:-:S02]  /*ea70*/  PRMT R6, R0, 0x7771, RZ ;  /* 0x0000777100067816 */ /* 0x000fc400000000ff */
[----:B------:R-:W-:Y:S02]  /*ea80*/  PRMT R7, R0, 0x7772, RZ ;  /* 0x0000777200077816 */ /* 0x000fe400000000ff */
[----:B------:R-:W-:Y:S02]  /*ea90*/  ISETP.NE.AND P0, PT, R5, RZ, P0 ;  /* 0x000000ff0500720c */ /* 0x000fe40000705270 */
[----:B------:R-:W-:Y:S02]  /*eaa0*/  ISETP.NE.AND P1, PT, R6, RZ, P1 ;  /* 0x000000ff0600720c */ /* 0x000fe40000f25270 */
[----:B------:R-:W-:Y:S02]  /*eab0*/  ISETP.NE.AND P2, PT, R7, RZ, P2 ;  /* 0x000000ff0700720c */ /* 0x000fe40001745270 */
[----:B------:R-:W-:Y:S02]  /*eac0*/  PRMT R0, R0, 0x7773, RZ ;  /* 0x0000777300007816 */ /* 0x000fe400000000ff */
        /* <DEDUP_REMOVED lines=9> */
.L_x_4974:
[----:B------:R-:W-:Y:S05]  /*eb60*/  BSYNC B0 ;  /* 0x0000000000007941 */ /* 0x000fea0003800000 */
.L_x_4973:
[----:B------:R-:W-:-:S04]  /*eb70*/  SHF.R.S32.HI R4, RZ, 0x1, R4 ;  /* 0x00000001ff047819 */ /* 0x000fc80000011404 */
[----:B------:R-:W-:-:S13]  /*eb80*/  ISETP.GE.AND P0, PT, R4, 0x20, PT ;  /* 0x000000200400780c */ /* 0x000fda0003f06270 */
[----:B------:R-:W-:Y:S05]  /*eb90*/  @P0 BRA `(.L_x_4975) ;  /* 0xfffffffc007c0947 */ /* 0x000fea000383ffff */
[----:B-1----:R-:W-:-:S07]  /*eba0*/  IMAD.MOV.U32 R0, RZ, RZ, 0x20 ;  /* 0x00000020ff007424 */ /* 0x002fce00078e00ff */
.L_x_4972:
[----:B------:R-:W-:Y:S01]  /*ebb0*/  ISETP.GE.AND P0, PT, R0, 0x2, PT ;  /* 0x000000020000780c */ /* 0x000fe20003f06270 */
[----:B------:R-:W-:Y:S05]  /*ebc0*/  WARPSYNC.ALL ;  /* 0x0000000000007948 */ /* 0x000fea0003800000 */
[----:B------:R-:W-:Y:S07]  /*ebd0*/  BAR.SYNC.DEFER_BLOCKING 0x0 ;  /* 0x0000000000007b1d */ /* 0x000fee0000010000 */
[----:B------:R-:W-:Y:S05]  /*ebe0*/  @!P0 BRA `(.L_x_4971) ;  /* 0x0000000000748947 */ /* 0x000fea0003800000 */
[----:B------:R-:W-:-:S07]  /*ebf0*/  IMAD.MOV.U32 R3, RZ, RZ, 0x1 ;  /* 0x00000001ff037424 */ /* 0x000fce00078e00ff */
.L_x_4976:
        /* <DEDUP_REMOVED lines=18> */
[----:B-1----:R-:W-:-:S04]  /*ed20*/  ISETP.NE.AND P2, PT, R8, RZ, P2 ;  /* 0x000000ff0800720c */ /* 0x002fc80001745270 */
[----:B------:R-:W-:Y:S02]  /*ed30*/  ISETP.GE.AND P4, PT, R3, R0, PT ;  /* 0x000000000300720c */ /* 0x000fe40003f86270 */
[----:B--2---:R-:W-:Y:S02]  /*ed40*/  ISETP.NE.AND P0, PT, R4, RZ, P0 ;  /* 0x000000ff0400720c */ /* 0x004fe40000705270 */
[----:B------:R-:W-:Y:S02]  /*ed50*/  SEL R22, RZ, 0x1, !P2 ;  /* 0x00000001ff167807 */ /* 0x000fe40005000000 */
[----:B---3--:R-:W-:Y:S02]  /*ed60*/  ISETP.NE.AND P1, PT, R6, RZ, P1 ;  /* 0x000000ff0600720c */ /* 0x008fe40000f25270 */
[----:B------:R-:W-:Y:S02]  /*ed70*/  SEL R26, RZ, 0x1, !P0 ;  /* 0x00000001ff1a7807 */ /* 0x000fe40004000000 */
[----:B-----5:R-:W-:-:S02]  /*ed80*/  ISETP.NE.AND P3, PT, R10, RZ, P3 ;  /* 0x000000ff0a00720c */ /* 0x020fc40001f65270 */
[----:B------:R-:W-:Y:S02]  /*ed90*/  SEL R25, RZ, 0x1, !P1 ;  /* 0x00000001ff197807 */ /* 0x000fe40004800000 */
[----:B------:R-:W-:Y:S01]  /*eda0*/  SEL R17, RZ, 0x1, !P3 ;  /* 0x00000001ff117807 */ /* 0x000fe20005800000 */
[----:B------:R-:W-:Y:S08]  /*edb0*/  @!P4 BRA `(.L_x_4976) ;  /* 0xfffffffc0090c947 */ /* 0x000ff0000383ffff */
.L_x_4971:
[----:B------:R-:W2:Y:S01]  /*edc0*/  LDC R3, c[0x0][0x3e8] ;  /* 0x0000fa00ff037b82 */ /* 0x000ea20000000800 */
[----:B------:R-:W-:Y:S02]  /*edd0*/  IMAD.MOV.U32 R27, RZ, RZ, RZ ;  /* 0x000000ffff1b7224 */ /* 0x000fe400078e00ff */
[----:B0-----:R-:W-:Y:S01]  /*ede0*/  IMAD.MOV.U32 R28, RZ, RZ, RZ ;  /* 0x000000ffff1c7224 */ /* 0x001fe200078e00ff */
[----:B--2---:R-:W-:-:S13]  /*edf0*/  ISETP.NE.AND P1, PT, R3, RZ, PT ;  /* 0x000000ff0300720c */ /* 0x004fda0003f25270 */
[----:B------:R-:W-:Y:S05]  /*ee00*/  @!P1 BRA `(.L_x_4977) ;  /* 0x0000001000489947 */ /* 0x000fea0003800000 */
[----:B------:R-:W-:Y:S01]  /*ee10*/  HFMA2.MMA R4, -RZ, RZ, 0, 0 ;  /* 0x00000000ff047435 */ /* 0x000fe200000001ff */
[----:B-1----:R-:W-:Y:S01]  /*ee20*/  IMAD.MOV.U32 R5, RZ, RZ, R19 ;  /* 0x000000ffff057224 */ /* 0x002fe200078e0013 */
        /* <DEDUP_REMOVED lines=272> */
.L_x_4977:
        /* <DEDUP_REMOVED lines=275> */
.L_x_4978:
[----:B------:R-:W-:Y:S02]  /*11060*/  IMAD.MOV.U32 R23, RZ, RZ, RZ ;  /* 0x000000ffff177224 */ /* 0x000fe400078e00ff */
[----:B------:R-:W-:Y:S01]  /*11070*/  IMAD.MOV.U32 R24, RZ, RZ, RZ ;  /* 0x000000ffff187224 */ /* 0x000fe200078e00ff */
[----:B------:R-:W-:Y:S06]  /*11080*/  @!P1 BRA `(.L_x_4979) ;  /* 0x0000001000489947 */ /* 0x000fec0003800000 */
        /* <DEDUP_REMOVED lines=274> */
.L_x_4979:
        /* <DEDUP_REMOVED lines=275> */
.L_x_4980:
        /* <DEDUP_REMOVED lines=294> */
.L_x_4982:
        /* <DEDUP_REMOVED lines=275> */
.L_x_4983:
        /* <DEDUP_REMOVED lines=276> */
.L_x_4984:
        /* <DEDUP_REMOVED lines=275> */
.L_x_4985:
        /* <DEDUP_REMOVED lines=14> */
.L_x_4987:
[----:B------:R-:W-:Y:S05]  /*179c0*/  BSYNC B0 ;  /* 0x0000000000007941 */ /* 0x000fea0003800000 */
.L_x_4986:
        /* <DEDUP_REMOVED lines=17> */
.L_x_4989:
[----:B------:R-:W-:Y:S05]  /*17ae0*/  BSYNC B0 ;  /* 0x0000000000007941 */ /* 0x000fea0003800000 */
.L_x_4988:
        /* <DEDUP_REMOVED lines=35> */
.L_x_4991:
[----:B------:R-:W-:Y:S05]  /*17d20*/  BSYNC B0 ;  /* 0x0000000000007941 */ /* 0x000fea0003800000 */
.L_x_4990:
        /* <DEDUP_REMOVED lines=38> */
.L_x_4996:
        /* <DEDUP_REMOVED lines=22> */
.L_x_4995:
[----:B------:R-:W-:Y:S05]  /*180f0*/  BRA `(.L_x_4994) ;  /* 0x0000000000947947 */ /* 0x000fea0003800000 */
.L_x_4993:
        /* <DEDUP_REMOVED lines=15> */
.L_x_4997:
        /* <DEDUP_REMOVED lines=22> */
.L_x_4994:
[----:B------:R-:W-:Y:S05]  /*18350*/  BSYNC B0 ;  /* 0x0000000000007941 */ /* 0x000fea0003800000 */
.L_x_4992:
        /* <DEDUP_REMOVED lines=13> */
[----:B0-----:R-:W-:-:S07]  /*18430*/  IMAD.U32 R3, RZ, RZ, UR5 ;  /* 0x00000005ff037e24 */ /* 0x001fce000f8e00ff */
.L_x_5001:
[-C--:B------:R-:W-:Y:S01]  /*18440*/  IADD3 R6, R2, R3.reuse, RZ ;  /* 0x0000000302067210 */ /* 0x080fe20007ffe0ff */
        /* <DEDUP_REMOVED lines=30> */
.L_x_5000:
[----:B------:R-:W-:Y:S05]  /*18630*/  BSYNC B0 ;  /* 0x0000000000007941 */ /* 0x000fea0003800000 */
.L_x_4999:
[----:B0-----:R-:W-:Y:S01]  /*18640*/  IMAD.MOV.U32 R3, RZ, RZ, R9 ;  /* 0x000000ffff037224 */ /* 0x001fe200078e0009 */
[----:B------:R-:W-:Y:S06]  /*18650*/  @P4 BRA `(.L_x_5001) ;  /* 0xfffffffc00784947 */ /* 0x000fec000383ffff */
.L_x_4998:
        /* <DEDUP_REMOVED lines=15> */
.L_x_5006:
        /* <DEDUP_REMOVED lines=28> */
.L_x_5005:
[----:B------:R-:W-:Y:S05]  /*18910*/  BSYNC B0 ;  /* 0x0000000000007941 */ /* 0x000fea0003800000 */
.L_x_5004:
[----:B------:R-:W-:-:S04]  /*18920*/  SHF.R.S32.HI R3, RZ, 0x1, R3 ;  /* 0x00000001ff037819 */ /* 0x000fc80000011403 */
[----:B------:R-:W-:-:S13]  /*18930*/  ISETP.GE.AND P0, PT, R3, 0x20, PT ;  /* 0x000000200300780c */ /* 0x000fda0003f06270 */
[----:B------:R-:W-:Y:S05]  /*18940*/  @P0 BRA `(.L_x_5006) ;  /* 0xfffffffc00800947 */ /* 0x000fea000383ffff */
[----:B------:R-:W-:-:S07]  /*18950*/  IMAD.MOV.U32 R2, RZ, RZ, 0x20 ;  /* 0x00000020ff027424 */ /* 0x000fce00078e00ff */
.L_x_5003:
[----:B------:R-:W-:Y:S01]  /*18960*/  BAR.SYNC.DEFER_BLOCKING 0x0 ;  /* 0x0000000000007b1d */ /* 0x000fe20000010000 */
[----:B------:R-:W-:-:S13]  /*18970*/  ISETP.GE.AND P0, PT, R2, 0x2, PT ;  /* 0x000000020200780c */ /* 0x000fda0003f06270 */
[----:B------:R-:W-:Y:S05]  /*18980*/  @!P0 BRA `(.L_x_5002) ;  /* 0x0000000000748947 */ /* 0x000fea0003800000 */
[----:B0-----:R-:W-:-:S07]  /*18990*/  IMAD.MOV.U32 R3, RZ, RZ, 0x1 ;  /* 0x00000001ff037424 */ /* 0x001fce00078e00ff */
.L_x_5007:
        /* <DEDUP_REMOVED lines=9> */
[----:B------:R-:W0:Y:S01]  /*18a30*/  SHFL.DOWN PT, R10, R10, R3, 0x1f ;  /* 0x08001f030a0a7589 */ /* 0x000e2200000e0000 */
[----:B------:R-:W-:Y:S02]  /*18a40*/  LOP3.LUT P1, RZ, R26, 0xff, RZ, 0xc0, !PT ;  /* 0x000000ff1aff7812 */ /* 0x000fe4000782c0ff */
[----:B------:R-:W-:Y:S01]  /*18a50*/  LOP3.LUT P2, RZ, R25, 0xff, RZ, 0xc0, !PT ;  /* 0x000000ff19ff7812 */ /* 0x000fe2000784c0ff */
[----:B------:R-:W1:Y:S01]  /*18a60*/  SHFL.DOWN PT, R0, R0, R3, 0x1f ;  /* 0x08001f0300007589 */ /* 0x000e6200000e0000 */
[----:B------:R-:W-:-:S02]  /*18a70*/  LOP3.LUT P4, RZ, R22, 0xff, RZ, 0xc0, !PT ;  /* 0x000000ff16ff7812 */ /* 0x000fc4000788c0ff */
        /* <DEDUP_REMOVED lines=14> */
.L_x_5002:
        /* <DEDUP_REMOVED lines=25> */
.L_x_5009:
        /* <DEDUP_REMOVED lines=21> */
.L_x_5011:
        /* <DEDUP_REMOVED lines=24> */
.L_x_5012:
        /* <DEDUP_REMOVED lines=24> */
.L_x_5013:
        /* <DEDUP_REMOVED lines=24> */
.L_x_5014:
[----:B------:R-:W-:Y:S01]  /*192c0*/  ULDC.64 UR4, c[0x0][0x5e8] ;  /* 0x00017a0000047ab9 */ /* 0x000fe20000000a00 */
[----:B------:R-:W-:Y:S02]  /*192d0*/  LOP3.LUT P0, RZ, R17, 0xff, RZ, 0xc0, !PT ;  /* 0x000000ff11ff7812 */ /* 0x000fe4000780c0ff */
[----:B------:R-:W-:Y:S02]  /*192e0*/  IADD3 R18, P1, R18, UR4, RZ ;  /* 0x0000000412127c10 */ /* 0x000fe4000ff3e0ff */
[----:B0-----:R-:W-:-:S03]  /*192f0*/  SEL R3, RZ, 0x1, !P0 ;  /* 0x00000001ff037807 */ /* 0x001fc60004000000 */
[----:B------:R-:W-:-:S05]  /*19300*/  IMAD.X R19, RZ, RZ, UR5, P1 ;  /* 0x00000005ff137e24 */ /* 0x000fca00088e06ff */
[----:B------:R-:W-:Y:S01]  /*19310*/  STG.E.U8 desc[UR58][R18.64], R3 ;  /* 0x0000000312007986 */ /* 0x000fe2000c10113a */
[----:B------:R-:W-:Y:S05]  /*19320*/  EXIT ;  /* 0x000000000000794d */ /* 0x000fea0003800000 */
.L_x_5010:
[----:B------:R-:W-:Y:S04]  /*19330*/  STG.E.U8 desc[UR58][R4.64], R26 ;  /* 0x0000001a04007986 */ /* 0x000fe8000c10113a */
[----:B------:R-:W-:Y:S04]  /*19340*/  STG.E.U8 desc[UR58][R4.64+0x1], R25 ;  /* 0x0000011904007986 */ /* 0x000fe8000c10113a */
[----:B------:R-:W-:Y:S04]  /*19350*/  STG.E.U8 desc[UR58][R4.64+0x2], R22 ;  /* 0x0000021604007986 */ /* 0x000fe8000c10113a */
[----:B------:R-:W-:Y:S01]  /*19360*/  STG.E.U8 desc[UR58][R4.64+0x3], R17 ;  /* 0x0000031104007986 */ /* 0x000fe2000c10113a */
[----:B------:R-:W-:Y:S05]  /*19370*/  EXIT ;  /* 0x000000000000794d */ /* 0x000fea0003800000 */
.L_x_5008:
        /* <DEDUP_REMOVED lines=53> */
.L_x_5016:
        /* <DEDUP_REMOVED lines=24> */
.L_x_5017:
        /* <DEDUP_REMOVED lines=24> */
.L_x_5018:
        /* <DEDUP_REMOVED lines=24> */
.L_x_5019:
[----:B------:R-:W-:Y:S01]  /*19b50*/  ULDC.64 UR4, c[0x0][0x5e8] ;  /* 0x00017a0000047ab9 */ /* 0x000fe20000000a00 */
[----:B------:R-:W-:Y:S02]  /*19b60*/  LOP3.LUT P0, RZ, R17, 0xff, RZ, 0xc0, !PT ;  /* 0x000000ff11ff7812 */ /* 0x000fe4000780c0ff */
[----:B------:R-:W-:Y:S02]  /*19b70*/  IADD3 R18, P1, R18, UR4, RZ ;  /* 0x0000000412127c10 */ /* 0x000fe4000ff3e0ff */
[----:B0-----:R-:W-:-:S03]  /*19b80*/  SEL R3, RZ, 0x1, !P0 ;  /* 0x00000001ff037807 */ /* 0x001fc60004000000 */
[----:B------:R-:W-:-:S05]  /*19b90*/  IMAD.X R19, RZ, RZ, UR5, P1 ;  /* 0x00000005ff137e24 */ /* 0x000fca00088e06ff */
[----:B------:R-:W-:Y:S01]  /*19ba0*/  STG.E.U8 desc[UR58][R18.64], R3 ;  /* 0x0000000312007986 */ /* 0x000fe2000c10113a */
[----:B------:R-:W-:Y:S05]  /*19bb0*/  EXIT ;  /* 0x000000000000794d */ /* 0x000fea0003800000 */
.L_x_5015:
        /* <DEDUP_REMOVED lines=13> */
.L_x_4981:
        /* <DEDUP_REMOVED lines=35> */
.L_x_5021:
        /* <DEDUP_REMOVED lines=21> */
.L_x_5023:
        /* <DEDUP_REMOVED lines=24> */
.L_x_5024:
        /* <DEDUP_REMOVED lines=24> */
.L_x_5025:
        /* <DEDUP_REMOVED lines=24> */
.L_x_5026:
[----:B------:R-:W-:Y:S01]  /*1a490*/  ULDC.64 UR4, c[0x0][0x5e8] ;  /* 0x00017a0000047ab9 */ /* 0x000fe20000000a00 */
[----:B------:R-:W-:Y:S02]  /*1a4a0*/  LOP3.LUT P0, RZ, R17, 0xff, RZ, 0xc0, !PT ;  /* 0x000000ff11ff7812 */ /* 0x000fe4000780c0ff */
[----:B------:R-:W-:Y:S02]  /*1a4b0*/  IADD3 R2, P1, R23, UR4, RZ ;  /* 0x0000000417027c10 */ /* 0x000fe4000ff3e0ff */
[----:B------:R-:W-:-:S03]  /*1a4c0*/  SEL R5, RZ, 0x1, !P0 ;  /* 0x00000001ff057807 */ /* 0x000fc60004000000 */
[----:B0-----:R-:W-:-:S05]  /*1a4d0*/  IMAD.X R3, RZ, RZ, UR5, P1 ;  /* 0x00000005ff037e24 */ /* 0x001fca00088e06ff */
[----:B------:R-:W-:Y:S01]  /*1a4e0*/  STG.E.U8 desc[UR58][R2.64], R5 ;  /* 0x0000000502007986 */ /* 0x000fe2000c10113a */
[----:B------:R-:W-:Y:S05]  /*1a4f0*/  EXIT ;  /* 0x000000000000794d */ /* 0x000fea0003800000 */
.L_x_5022:
[----:B------:R-:W-:Y:S04]  /*1a500*/  STG.E.U8 desc[UR58][R4.64], R26 ;  /* 0x0000001a04007986 */ /* 0x000fe8000c10113a */
[----:B------:R-:W-:Y:S04]  /*1a510*/  STG.E.U8 desc[UR58][R4.64+0x1], R25 ;  /* 0x0000011904007986 */ /* 0x000fe8000c10113a */
[----:B------:R-:W-:Y:S04]  /*1a520*/  STG.E.U8 desc[UR58][R4.64+0x2], R22 ;  /* 0x0000021604007986 */ /* 0x000fe8000c10113a */
[----:B------:R-:W-:Y:S01]  /*1a530*/  STG.E.U8 desc[UR58][R4.64+0x3], R17 ;  /* 0x0000031104007986 */ /* 0x000fe2000c10113a */
[----:B------:R-:W-:Y:S05]  /*1a540*/  EXIT ;  /* 0x000000000000794d */ /* 0x000fea0003800000 */
.L_x_5020:
        /* <DEDUP_REMOVED lines=53> */
.L_x_5028:
        /* <DEDUP_REMOVED lines=24> */
.L_x_5029:
        /* <DEDUP_REMOVED lines=24> */
.L_x_5030:
        /* <DEDUP_REMOVED lines=24> */
.L_x_5031:
[----:B------:R-:W-:Y:S01]  /*1ad20*/  ULDC.64 UR4, c[0x0][0x5e8] ;  /* 0x00017a0000047ab9 */ /* 0x000fe20000000a00 */
[----:B------:R-:W-:Y:S02]  /*1ad30*/  LOP3.LUT P0, RZ, R17, 0xff, RZ, 0xc0, !PT ;  /* 0x000000ff11ff7812 */ /* 0x000fe4000780c0ff */
[----:B------:R-:W-:Y:S02]  /*1ad40*/  IADD3 R2, P1, R23, UR4, RZ ;  /* 0x0000000417027c10 */ /* 0x000fe4000ff3e0ff */
[----:B------:R-:W-:-:S03]  /*1ad50*/  SEL R5, RZ, 0x1, !P0 ;  /* 0x00000001ff057807 */ /* 0x000fc60004000000 */
[----:B0-----:R-:W-:-:S05]  /*1ad60*/  IMAD.X R3, RZ, RZ, UR5, P1 ;  /* 0x00000005ff037e24 */ /* 0x001fca00088e06ff */
[----:B------:R-:W-:Y:S01]  /*1ad70*/  STG.E.U8 desc[UR58][R2.64], R5 ;  /* 0x0000000502007986 */ /* 0x000fe2000c10113a */
[----:B------:R-:W-:Y:S05]  /*1ad80*/  EXIT ;  /* 0x000000000000794d */ /* 0x000fea0003800000 */
.L_x_5027:
        /* <DEDUP_REMOVED lines=13> */
.L_x_5032:
        /* <DEDUP_REMOVED lines=10> */
.L_x_7583:


//--------------------- .text._ZN2at6native13reduce_kernelILi256ELi1ENS0_8ReduceOpIN3c107complexIdEENS0_14func_wrapper_tIbZZZNS0_15and_kernel_cudaERNS_14TensorIteratorEENKUlvE_clEvENKUlvE6_clEvEUlbS5_E_EEjbLi4ELi4EEEEEvT1_ --------------------------
	.section	.text._ZN2at6native13reduce_kernelILi256ELi1ENS0_8ReduceOpIN3c107complexIdEENS0_14func_wrapper_tIbZZZNS0_15and_kernel_cudaERNS_14TensorIteratorEENKUlvE_clEvENKUlvE6_clEvEUlbS5_E_EEjbLi4ELi4EEEEEvT1_,"ax",@progbits
	.align	128
        .global         _ZN2at6native13reduce_kernelILi256ELi1ENS0_8ReduceOpIN3c107complexIdEENS0_14func_wrapper_tIbZZZNS0_15and_kernel_cudaERNS_14TensorIteratorEENKUlvE_clEvENKUlvE6_clEvEUlbS5_E_EEjbLi4ELi4EEEEEvT1_
        .type           _ZN2at6native13reduce_kernelILi256ELi1ENS0_8ReduceOpIN3c107complexIdEENS0_14func_wrapper_tIbZZZNS0_15and_kernel_cudaERNS_14TensorIteratorEENKUlvE_clEvENKUlvE6_clEvEUlbS5_E_EEjbLi4ELi4EEEEEvT1_,@function
        .size           _ZN2at6native13reduce_kernelILi256ELi1ENS0_8ReduceOpIN3c107complexIdEENS0_14func_wrapper_tIbZZZNS0_15and_kernel_cudaERNS_14TensorIteratorEENKUlvE_clEvENKUlvE6_clEvEUlbS5_E_EEjbLi4ELi4EEEEEvT1_,(.L_x_7584 - _ZN2at6native13reduce_kernelILi256ELi1ENS0_8ReduceOpIN3c107complexIdEENS0_14func_wrapper_tIbZZZNS0_15and_kernel_cudaERNS_14TensorIteratorEENKUlvE_clEvENKUlvE6_clEvEUlbS5_E_EEjbLi4ELi4EEEEEvT1_)
        .other          _ZN2at6native13reduce_kernelILi256ELi1ENS0_8ReduceOpIN3c107complexIdEENS0_14func_wrapper_tIbZZZNS0_15and_kernel_cudaERNS_14TensorIteratorEENKUlvE_clEvENKUlvE6_clEvEUlbS5_E_EEjbLi4ELi4EEEEEvT1_,@"STO_CUDA_ENTRY STV_DEFAULT"
_ZN2at6native13reduce_kernelILi256ELi1ENS0_8ReduceOpIN3c107complexIdEENS0_14func_wrapper_tIbZZZNS0_15and_kernel_cudaERNS_14TensorIteratorEENKUlvE_clEvENKUlvE6_clEvEUlbS5_E_EEjbLi4ELi4EEEEEvT1_:
.text._ZN2at6native13reduce_kernelILi256ELi1ENS0_8ReduceOpIN3c107complexIdEENS0_14func_wrapper_tIbZZZNS0_15and_kernel_cudaERNS_14TensorIteratorEENKUlvE_clEvENKUlvE6_clEvEUlbS5_E_EEjbLi4ELi4EEEEEvT1_:
        /* <DEDUP_REMOVED lines=286> */
.L_x_5033:
        /* <DEDUP_REMOVED lines=49> */
.L_x_5042:
[----:B------:R-:W-:Y:S05]  /*14f0*/  BSYNC B3 ;  /* 0x0000000000037941 */ /* 0x000fea0003800000 */
.L_x_5041:
        /* <DEDUP_REMOVED lines=15> */
.L_x_5040:
[----:B------:R-:W-:Y:S05]  /*15f0*/  BSYNC B2 ;  /* 0x0000000000027941 */ /* 0x000fea0003800000 */
.L_x_5039:
[C---:B------:R-:W-:Y:S02]  /*1600*/  IADD3 R5, P0, -R13.reuse, 0x4, RZ ;  /* 0x000000040d057810 */ /* 0x040fe40007f1e1ff */
[----:B------:R-:W-:Y:S02]  /*1610*/  IADD3 R28, R13, -0x4, R2 ;  /* 0xfffffffc0d1c7810 */ /* 0x000fe40007ffe002 */
[----:B------:R-:W-:Y:S02]  /*1620*/  LEA R26, P1, R5, R26, 0x4 ;  /* 0x0000001a051a7211 */ /* 0x000fe400078220ff */
[----:B------:R-:W-:-:S04]  /*1630*/  IADD3.X R8, RZ, -0x1, RZ, P0, !PT ;  /* 0xffffffffff087810 */ /* 0x000fc800007fe4ff */
[----:B------:R-:W-:-:S07]  /*1640*/  LEA.HI.X R27, R5, R27, R8, 0x4, P1 ;  /* 0x0000001b051b7211 */ /* 0x000fce00008f2408 */
.L_x_5038:
[----:B------:R-:W-:Y:S05]  /*1650*/  BSYNC B1 ;  /* 0x0000000000017941 */ /* 0x000fea0003800000 */
.L_x_5037:
        /* <DEDUP_REMOVED lines=10> */
.L_x_5045:
        /* <DEDUP_REMOVED lines=30> */
.L_x_5044:
[----:B------:R-:W-:Y:S05]  /*18e0*/  BSYNC B1 ;  /* 0x0000000000017941 */ /* 0x000fea0003800000 */
.L_x_5043:
        /* <DEDUP_REMOVED lines=8> */
.L_x_5047:
[----:B------:R-:W-:Y:S05]  /*1970*/  BSYNC B1 ;  /* 0x0000000000017941 */ /* 0x000fea0003800000 */
.L_x_5046:
        /* <DEDUP_REMOVED lines=15> */
.L_x_5049:
[----:B------:R-:W-:Y:S05]  /*1a70*/  BSYNC B1 ;  /* 0x0000000000017941 */ /* 0x000fea0003800000 */
.L_x_5048:
        /* <DEDUP_REMOVED lines=8> */
.L_x_5036:
        /* <DEDUP_REMOVED lines=34> */
.L_x_5058:
        /* <DEDUP_REMOVED lines=295> */
.L_x_5054:
        /* <DEDUP_REMOVED lines=251> */
.L_x_5055:
        /* <DEDUP_REMOVED lines=251> */
.L_x_5056:
        /* <DEDUP_REMOVED lines=249> */
.L_x_5057:
        /* <DEDUP_REMOVED lines=31> */
.L_x_5053:
[----:B------:R-:W-:Y:S05]  /*6070*/  BSYNC B1 ;  /* 0x0000000000017941 */ /* 0x000fea0003800000 */
.L_x_5052:
        /* <DEDUP_REMOVED lines=280> */
.L_x_5061:
        /* <DEDUP_REMOVED lines=281> */
.L_x_5062:
        /* <DEDUP_REMOVED lines=281> */
.L_x_5063:
        /* <DEDUP_REMOVED lines=281> */
.L_x_5064:
[----:B------:R-:W-:-:S04]  /*a6b0*/  LOP3.LUT R21, R31, 0xfffffff0, RZ, 0xc0, !PT ;  /* 0xfffffff01f157812 */ /* 0x000fc800078ec0ff */
[----:B------:R-:W-:-:S05]  /*a6c0*/  IADD3 R20, P1, R26, R21, RZ ;  /* 0x000000151a147210 */ /* 0x000fca0007f3e0ff */
[----:B------:R-:W-:-:S06]  /*a6d0*/  IMAD.X R21, RZ, RZ, R27, P1 ;  /* 0x000000ffff157224 */ /* 0x000fcc00008e061b */
[----:B------:R-:W5:Y:S02]  /*a6e0*/  LDG.E.128 R20, desc[UR36][R20.64] ;  /* 0x0000002414147981 */ /* 0x000f64000c1e1d00 */
.L_x_5060:
[----:B------:R-:W-:Y:S05]  /*a6f0*/  BSYNC B1 ;  /* 0x0000000000017941 */ /* 0x000fea0003800000 */
.L_x_5059:
        /* <DEDUP_REMOVED lines=31> */
.L_x_5066:
[----:B------:R-:W-:Y:S05]  /*a8f0*/  BSYNC B1 ;  /* 0x0000000000017941 */ /* 0x000fea0003800000 */
.L_x_5065:
        /* <DEDUP_REMOVED lines=8> */
.L_x_5051:
        /* <DEDUP_REMOVED lines=18> */
.L_x_5069:
        /* <DEDUP_REMOVED lines=40> */
.L_x_5068:
[----:B------:R-:W-:Y:S05]  /*ad20*/  BSYNC B1 ;  /* 0x0000000000017941 */ /* 0x000fea0003800000 */
.L_x_5067:
        /* <DEDUP_REMOVED lines=23> */
.L_x_5071:
[----:B------:R-:W-:Y:S05]  /*aea0*/  BSYNC B1 ;  /* 0x0000000000017941 */ /* 0x000fea0003800000 */
.L_x_5070:
        /* <DEDUP_REMOVED lines=31> */
.L_x_5073:
[----:B------:R-:W-:Y:S05]  /*b0a0*/  BSYNC B1 ;  /* 0x0000000000017941 */ /* 0x000fea0003800000 */
.L_x_5072:
        /* <DEDUP_REMOVED lines=8> */
.L_x_5050:
        /* <DEDUP_REMOVED lines=22> */
.L_x_5076:
        /* <DEDUP_REMOVED lines=36> */
.L_x_5075:
[----:B------:R-:W-:Y:S05]  /*b4d0*/  BSYNC B1 ;  /* 0x0000000000017941 */ /* 0x000fea0003800000 */
.L_x_5074:
        /* <DEDUP_REMOVED lines=19> */
.L_x_5078:
[----:B------:R-:W-:Y:S05]  /*b610*/  BSYNC B1 ;  /* 0x0000000000017941 */ /* 0x000fea0003800000 */
.L_x_5077:
        /* <DEDUP_REMOVED lines=31> */
.L_x_5080:
[----:B------:R-:W-:Y:S05]  /*b810*/  BSYNC B1 ;  /* 0x0000000000017941 */ /* 0x000fea0003800000 */
.L_x_5079:
[----:B------:R-:W-:Y:S02]  /*b820*/  LOP3.LUT P0, RZ, R7, 0xff, RZ, 0xc0, !PT ;  /* 0x000000ff07ff7812 */ /* 0x000fe4000780c0ff */
[----:B------:R-:W-:Y:S02]  /*b830*/  LOP3.LUT P1, RZ, R28, 0xff, RZ, 0xc0, !PT ;  /* 0x000000ff1cff7812 */ /* 0x000fe4000782c0ff */
[----:B------:R-:W-:Y:S02]  /*b840*/  LOP3.LUT P2, RZ, R6, 0xff, RZ, 0xc0, !PT ;  /* 0x000000ff06ff7812 */ /* 0x000fe4000784c0ff */
[----:B------:R-:W-:Y:S02]  /*b850*/  LOP3.LUT P3, RZ, R5, 0xff, RZ, 0xc0, !PT ;  /* 0x000000ff05ff7812 */ /* 0x000fe4000786c0ff */
[----:B------:R-:W-:-:S04]  /*b860*/  PLOP3.LUT P0, PT, P2, P0, P1, 0x80, 0x0 ;  /* 0x000000000000781c */ /* 0x000fc80001701010 */
[----:B------:R-:W-:-:S04]  /*b870*/  PLOP3.LUT P0, PT, P3, P0, PT, 0x80, 0x0 ;  /* 0x000000000000781c */ /* 0x000fc80001f01070 */
[----:B-----5:R-:W-:-:S09]  /*b880*/  SEL R17, RZ, 0x1, !P0 ;  /* 0x00000001ff117807 */ /* 0x020fd20004000000 */
.L_x_5035:
[----:B------:R-:W-:Y:S05]  /*b890*/  BSYNC B0 ;  /* 0x0000000000007941 */ /* 0x000fea0003800000 */
.L_x_5034:
        /* <DEDUP_REMOVED lines=15> */
.L_x_5082:
[----:B------:R-:W-:Y:S01]  /*b990*/  IADD3 R5, R3, R2, RZ ;  /* 0x0000000203057210 */ /* 0x000fe20007ffe0ff */
[----:B------:R-:W-:Y:S03]  /*b9a0*/  BAR.SYNC.DEFER_BLOCKING 0x0 ;  /* 0x0000000000007b1d */ /* 0x000fe60000010000 */
        /* <DEDUP_REMOVED lines=12> */
.L_x_5081:
        /* <DEDUP_REMOVED lines=19> */
.L_x_5085:
        /* <DEDUP_REMOVED lines=15> */
.L_x_5084:
[----:B------:R-:W-:Y:S01]  /*bc90*/  BAR.SYNC.DEFER_BLOCKING 0x0 ;  /* 0x0000000000007b1d */ /* 0x000fe20000010000 */
[----:B------:R-:W-:-:S13]  /*bca0*/  ISETP.GE.AND P0, PT, R0, 0x2, PT ;  /* 0x000000020000780c */ /* 0x000fda0003f06270 */
[----:B------:R-:W-:Y:S05]  /*bcb0*/  @!P0 BRA `(.L_x_5083) ;  /* 0x0000000000288947 */ /* 0x000fea0003800000 */
[----:B------:R-:W-:-:S07]  /*bcc0*/  IMAD.MOV.U32 R5, RZ, RZ, 0x1 ;  /* 0x00000001ff057424 */ /* 0x000fce00078e00ff */
.L_x_5086:
        /* <DEDUP_REMOVED lines=9> */
.L_x_5083:
        /* <DEDUP_REMOVED lines=277> */
.L_x_5087:
        /* <DEDUP_REMOVED lines=292> */
.L_x_5089:
        /* <DEDUP_REMOVED lines=15> */
.L_x_5091:
[----:B-1----:R-:W-:Y:S05]  /*e1e0*/  BSYNC B0 ;  /* 0x0000000000007941 */ /* 0x002fea0003800000 */
.L_x_5090:
        /* <DEDUP_REMOVED lines=15> */
.L_x_5093:
[----:B------:R-:W-:Y:S05]  /*e2e0*/  BSYNC B0 ;  /* 0x0000000000007941 */ /* 0x000fea0003800000 */
.L_x_5092:
        /* <DEDUP_REMOVED lines=35> */
.L_x_5095:
[----:B------:R-:W-:Y:S05]  /*e520*/  BSYNC B0 ;  /* 0x0000000000007941 */ /* 0x000fea0003800000 */
.L_x_5094:
        /* <DEDUP_REMOVED lines=30> */
.L_x_5100:
        /* <DEDUP_REMOVED lines=11> */
.L_x_5099:
[----:B------:R-:W-:Y:S05]  /*e7c0*/  BRA `(.L_x_5098) ;  /* 0x0000000000507947 */ /* 0x000fea0003800000 */
.L_x_5097:
        /* <DEDUP_REMOVED lines=9> */
.L_x_5101:
        /* <DEDUP_REMOVED lines=11> */
.L_x_5098:
[----:B------:R-:W-:Y:S05]  /*e910*/  BSYNC B0 ;  /* 0x0000000000007941 */ /* 0x000fea0003800000 */
.L_x_5096:
        /* <DEDUP_REMOVED lines=12> */
.L_x_5103:
        /* <DEDUP_REMOVED lines=14> */
.L_x_5102:
        /* <DEDUP_REMOVED lines=11> */
.L_x_5106:
        /* <DEDUP_REMOVED lines=15> */
.L_x_5105:
[----:B------:R-:W-:Y:S01]  /*ec60*/  BAR.SYNC.DEFER_BLOCKING 0x0 ;  /* 0x0000000000007b1d */ /* 0x000fe20000010000 */
[----:B------:R-:W-:-:S13]  /*ec70*/  ISETP.GE.AND P0, PT, R3, 0x2, PT ;  /* 0x000000020300780c */ /* 0x000fda0003f06270 */
[----:B------:R-:W-:Y:S05]  /*ec80*/  @!P0 BRA `(.L_x_5104) ;  /* 0x0000000000288947 */ /* 0x000fea0003800000 */
[----:B-1----:R-:W-:-:S07]  /*ec90*/  IMAD.MOV.U32 R0, RZ, RZ, 0x1 ;  /* 0x00000001ff007424 */ /* 0x002fce00078e00ff */
.L_x_5107:
[C---:B------:R-:W-:Y:S02]  /*eca0*/  LOP3.LUT R2, R17.reuse, 0xffff, RZ, 0xc0, !PT ;  /* 0x0000ffff11027812 */ /* 0x040fe400078ec0ff */
        /* <DEDUP_REMOVED lines=8> */
.L_x_5104:
        /* <DEDUP_REMOVED lines=13> */
.L_x_5109:
        /* <DEDUP_REMOVED lines=20> */
.L_x_5111:
[----:B------:R-:W-:Y:S01]  /*ef40*/  ULDC.64 UR4, c[0x0][0x5e8] ;  /* 0x00017a0000047ab9 */ /* 0x000fe20000000a00 */
[----:B------:R-:W-:Y:S02]  /*ef50*/  LOP3.LUT P0, RZ, R17, 0xff, RZ, 0xc0, !PT ;  /* 0x000000ff11ff7812 */ /* 0x000fe4000780c0ff */
[----:B------:R-:W-:Y:S02]  /*ef60*/  IADD3 R16, P1, R16, UR4, RZ ;  /* 0x0000000410107c10 */ /* 0x000fe4000ff3e0ff */
[----:B------:R-:W-:Y:S02]  /*ef70*/  SEL R3, RZ, 0x1, !P0 ;  /* 0x00000001ff037807 */ /* 0x000fe40004000000 */
[----:B------:R-:W-:-:S05]  /*ef80*/  IADD3.X R17, RZ, UR5, RZ, P1, !PT ;  /* 0x00000005ff117c10 */ /* 0x000fca0008ffe4ff */
[----:B------:R-:W-:Y:S01]  /*ef90*/  STG.E.U8 desc[UR36][R16.64], R3 ;  /* 0x0000000310007986 */ /* 0x000fe2000c101124 */
[----:B------:R-:W-:Y:S05]  /*efa0*/  EXIT ;  /* 0x000000000000794d */ /* 0x000fea0003800000 */
.L_x_5110:
[----:B------:R-:W-:Y:S01]  /*efb0*/  STG.E.U8 desc[UR36][R6.64], R17 ;  /* 0x0000001106007986 */ /* 0x000fe2000c101124 */
[----:B------:R-:W-:Y:S05]  /*efc0*/  EXIT ;  /* 0x000000000000794d */ /* 0x000fea0003800000 */
.L_x_5108:
        /* <DEDUP_REMOVED lines=11> */
.L_x_5112:
        /* <DEDUP_REMOVED lines=20> */
.L_x_5114:
[----:B------:R-:W-:Y:S01]  /*f1c0*/  ULDC.64 UR4, c[0x0][0x5e8] ;  /* 0x00017a0000047ab9 */ /* 0x000fe20000000a00 */
[----:B------:R-:W-:Y:S02]  /*f1d0*/  LOP3.LUT P0, RZ, R17, 0xff, RZ, 0xc0, !PT ;  /* 0x000000ff11ff7812 */ /* 0x000fe4000780c0ff */
[----:B------:R-:W-:Y:S02]  /*f1e0*/  IADD3 R16, P1, R16, UR4, RZ ;  /* 0x0000000410107c10 */ /* 0x000fe4000ff3e0ff */
[----:B------:R-:W-:-:S03]  /*f1f0*/  SEL R3, RZ, 0x1, !P0 ;  /* 0x00000001ff037807 */ /* 0x000fc60004000000 */
[----:B------:R-:W-:-:S05]  /*f200*/  IMAD.X R17, RZ, RZ, UR5, P1 ;  /* 0x00000005ff117e24 */ /* 0x000fca00088e06ff */
[----:B------:R-:W-:Y:S01]  /*f210*/  STG.E.U8 desc[UR36][R16.64], R3 ;  /* 0x0000000310007986 */ /* 0x000fe2000c101124 */
[----:B------:R-:W-:Y:S05]  /*f220*/  EXIT ;  /* 0x000000000000794d */ /* 0x000fea0003800000 */
.L_x_5113:
[----:B------:R-:W-:-:S04]  /*f230*/  LOP3.LUT P0, RZ, R17, 0xff, RZ, 0xc0, !PT ;  /* 0x000000ff11ff7812 */ /* 0x000fc8000780c0ff */
[----:B------:R-:W-:-:S05]  /*f240*/  SEL R5, RZ, 0x1, !P0 ;  /* 0x00000001ff057807 */ /* 0x000fca0004000000 */
[----:B------:R-:W-:Y:S01]  /*f250*/  STG.E.U8 desc[UR36][R2.64], R5 ;  /* 0x0000000502007986 */ /* 0x000fe2000c101124 */
[----:B------:R-:W-:Y:S05]  /*f260*/  EXIT ;  /* 0x000000000000794d */ /* 0x000fea0003800000 */
.L_x_5088:
        /* <DEDUP_REMOVED lines=23> */
.L_x_5116:
        /* <DEDUP_REMOVED lines=20> */
.L_x_5118:
[----:B------:R-:W-:Y:S01]  /*f520*/  ULDC.64 UR4, c[0x0][0x5e8] ;  /* 0x00017a0000047ab9 */ /* 0x000fe20000000a00 */
[----:B------:R-:W-:Y:S02]  /*f530*/  LOP3.LUT P0, RZ, R17, 0xff, RZ, 0xc0, !PT ;  /* 0x000000ff11ff7812 */ /* 0x000fe4000780c0ff */
[----:B------:R-:W-:Y:S02]  /*f540*/  IADD3 R16, P1, R16, UR4, RZ ;  /* 0x0000000410107c10 */ /* 0x000fe4000ff3e0ff */
[----:B------:R-:W-:-:S03]  /*f550*/  SEL R3, RZ, 0x1, !P0 ;  /* 0x00000001ff037807 */ /* 0x000fc60004000000 */
[----:B------:R-:W-:-:S05]  /*f560*/  IMAD.X R17, RZ, RZ, UR5, P1 ;  /* 0x00000005ff117e24 */ /* 0x000fca00088e06ff */
[----:B------:R-:W-:Y:S01]  /*f570*/  STG.E.U8 desc[UR36][R16.64], R3 ;  /* 0x0000000310007986 */ /* 0x000fe2000c101124 */
[----:B------:R-:W-:Y:S05]  /*f580*/  EXIT ;  /* 0x000000000000794d */ /* 0x000fea0003800000 */
.L_x_5117:
[----:B------:R-:W-:Y:S01]  /*f590*/  STG.E.U8 desc[UR36][R6.64], R17 ;  /* 0x0000001106007986 */ /* 0x000fe2000c101124 */
[----:B------:R-:W-:Y:S05]  /*f5a0*/  EXIT ;  /* 0x000000000000794d */ /* 0x000fea0003800000 */
.L_x_5115:
        /* <DEDUP_REMOVED lines=11> */
.L_x_5119:
        /* <DEDUP_REMOVED lines=22> */
.L_x_5121:
[----:B------:R-:W-:Y:S02]  /*f7c0*/  ULDC.64 UR4, c[0x0][0x5e8] ;  /* 0x00017a0000047ab9 */ /* 0x000fe40000000a00 */
[----:B------:R-:W-:-:S04]  /*f7d0*/  IADD3 R16, P0, R16, UR4, RZ ;  /* 0x0000000410107c10 */ /* 0x000fc8000ff1e0ff */
[----:B------:R-:W-:-:S05]  /*f7e0*/  IADD3.X R17, RZ, UR5, RZ, P0, !PT ;  /* 0x00000005ff117c10 */ /* 0x000fca00087fe4ff */
[----:B------:R-:W-:Y:S01]  /*f7f0*/  STG.E.U8 desc[UR36][R16.64], R19 ;  /* 0x0000001310007986 */ /* 0x000fe2000c101124 */
[----:B------:R-:W-:Y:S05]  /*f800*/  EXIT ;  /* 0x000000000000794d */ /* 0x000fea0003800000 */
.L_x_5120:
[----:B------:R-:W-:Y:S01]  /*f810*/  STG.E.U8 desc[UR36][R2.64], R19 ;  /* 0x0000001302007986 */ /* 0x000fe2000c101124 */
[----:B------:R-:W-:Y:S05]  /*f820*/  EXIT ;  /* 0x000000000000794d */ /* 0x000fea0003800000 */
.L_x_5122:
        /* <DEDUP_REMOVED lines=13> */
.L_x_7584:


//--------------------- .text._ZN2at6native13reduce_kernelILi128ELi2ENS0_8ReduceOpIN3c107complexIdEENS0_14func_wrapper_tIbZZZNS0_15and_kernel_cudaERNS_14TensorIteratorEENKUlvE_clEvENKUlvE6_clEvEUlbS5_E_EEjbLi4ELi4EEEEEvT1_ --------------------------
	.section	.text._ZN2at6native13reduce_kernelILi128ELi2ENS0_8ReduceOpIN3c107complexIdEENS0_14func_wrapper_tIbZZZNS0_15and_kernel_cudaERNS_14TensorIteratorEENKUlvE_clEvENKUlvE6_clEvEUlbS5_E_EEjbLi4ELi4EEEEEvT1_,"ax",@progbits
	.align	128
        .global         _ZN2at6native13reduce_kernelILi128ELi2ENS0_8ReduceOpIN3c107complexIdEENS0_14func_wrapper_tIbZZZNS0_15and_kernel_cudaERNS_14TensorIteratorEENKUlvE_clEvENKUlvE6_clEvEUlbS5_E_EEjbLi4ELi4EEEEEvT1_
        .type           _ZN2at6native13reduce_kernelILi128ELi2ENS0_8ReduceOpIN3c107complexIdEENS0_14func_wrapper_tIbZZZNS0_15and_kernel_cudaERNS_14TensorIteratorEENKUlvE_clEvENKUlvE6_clEvEUlbS5_E_EEjbLi4ELi4EEEEEvT1_,@function
        .size           _ZN2at6native13reduce_kernelILi128ELi2ENS0_8ReduceOpIN3c107complexIdEENS0_14func_wrapper_tIbZZZNS0_15and_kernel_cudaERNS_14TensorIteratorEENKUlvE_clEvENKUlvE6_clEvEUlbS5_E_EEjbLi4ELi4EEEEEvT1_,(.L_x_7585 - _ZN2at6native13reduce_kernelILi128ELi2ENS0_8ReduceOpIN3c107complexIdEENS0_14func_wrapper_tIbZZZNS0_15and_kernel_cudaERNS_14TensorIteratorEENKUlvE_clEvENKUlvE6_clEvEUlbS5_E_EEjbLi4ELi4EEEEEvT1_)
        .other          _ZN2at6native13reduce_kernelILi128ELi2ENS0_8ReduceOpIN3c107complexIdEENS0_14func_wrapper_tIbZZZNS0_15and_kernel_cudaERNS_14TensorIteratorEENKUlvE_clEvENKUlvE6_clEvEUlbS5_E_EEjbLi4ELi4EEEEEvT1_,@"STO_CUDA_ENTRY STV_DEFAULT"
_ZN2at6native13reduce_kernelILi128ELi2ENS0_8ReduceOpIN3c107complexIdEENS0_14func_wrapper_tIbZZZNS0_15and_kernel_cudaERNS_14TensorIteratorEENKUlvE_clEvENKUlvE6_clEvEUlbS5_E_EEjbLi4ELi4EEEEEvT1_:
.text._ZN2at6native13reduce_kernelILi128ELi2ENS0_8ReduceOpIN3c107complexIdEENS0_14func_wrapper_tIbZZZNS0_15and_kernel_cudaERNS_14TensorIteratorEENKUlvE_clEvENKUlvE6_clEvEUlbS5_E_EEjbLi4ELi4EEEEEvT1_:
        /* <DEDUP_REMOVED lines=293> */
.L_x_5123:
        /* <DEDUP_REMOVED lines=29> */
.L_x_5127:
        /* <DEDUP_REMOVED lines=25> */
.L_x_5133:
[----:B------:R-:W-:Y:S05]  /*15b0*/  BSYNC B2 ;  /* 0x0000000000027941 */ /* 0x000fea0003800000 */
.L_x_5132:
[----:B------:R-:W-:-:S04]  /*15c0*/  PRMT R3, R3, 0x9910, RZ ;  /* 0x0000991003037816 */ /* 0x000fc800000000ff */
[----:B------:R-:W-:-:S13]  /*15d0*/  ISETP.NE.AND P0, PT, R3, RZ, PT ;  /* 0x000000ff0300720c */ /* 0x000fda0003f05270 */
[----:B------:R-:W-:Y:S05]  /*15e0*/  @!P0 BRA `(.L_x_5131) ;  /* 0x0000000000308947 */ /* 0x000fea0003800000 */
[----:B------:R-:W-:-:S04]  /*15f0*/  PRMT R0, R0, 0x9910, RZ ;  /* 0x0000991000007816 */ /* 0x000fc800000000ff */
[----:B------:R-:W-:Y:S02]  /*1600*/  ISETP.NE.AND P0, PT, R0, RZ, PT ;  /* 0x000000ff0000720c */ /* 0x000fe40003f05270 */
[----:B------:R-:W-:-:S11]  /*1610*/  PRMT R0, RZ, 0x7610, R0 ;  /* 0x00007610ff007816 */ /* 0x000fd60000000000 */
[----:B------:R-:W-:Y:S05]  /*1620*/  @!P0 BRA `(.L_x_5131) ;  /* 0x0000000000208947 */ /* 0x000fea0003800000 */
        /* <DEDUP_REMOVED lines=8> */
.L_x_5131:
[----:B------:R-:W-:Y:S05]  /*16b0*/  BSYNC B1 ;  /* 0x0000000000017941 */ /* 0x000fea0003800000 */
.L_x_5130:
[----:B------:R-:W0:Y:S01]  /*16c0*/  LDC R6, c[0x0][0x218] ;  /* 0x00008600ff067b82 */ /* 0x000e220000000800 */
[----:B------:R-:W-:-:S04]  /*16d0*/  IADD3 R5, P0, -R9, 0x4, RZ ;  /* 0x0000000409057810 */ /* 0x000fc80007f1e1ff */
[----:B------:R-:W-:Y:S01]  /*16e0*/  LEA R42, P1, R5, R42, 0x4 ;  /* 0x0000002a052a7211 */ /* 0x000fe200078220ff */
[----:B------:R-:W-:-:S05]  /*16f0*/  IMAD.X R4, RZ, RZ, -0x1, P0 ;  /* 0xffffffffff047424 */ /* 0x000fca00000e06ff */
[----:B------:R-:W-:Y:S02]  /*1700*/  LEA.HI.X R43, R5, R43, R4, 0x4, P1 ;  /* 0x0000002b052b7211 */ /* 0x000fe400008f2404 */
[----:B0-----:R-:W-:-:S07]  /*1710*/  IADD3 R3, R9, -0x4, R6 ;  /* 0xfffffffc09037810 */ /* 0x001fce0007ffe006 */
.L_x_5129:
[----:B------:R-:W-:Y:S05]  /*1720*/  BSYNC B0 ;  /* 0x0000000000007941 */ /* 0x000fea0003800000 */
.L_x_5128:
        /* <DEDUP_REMOVED lines=15> */
.L_x_5136:
        /* <DEDUP_REMOVED lines=30> */
.L_x_5135:
[----:B------:R-:W-:Y:S05]  /*1a00*/  BSYNC B0 ;  /* 0x0000000000007941 */ /* 0x000fea0003800000 */
.L_x_5134:
[----:B------:R-:W-:Y:S01]  /*1a10*/  BSSY B0, `(.L_x_5137) ;  /* 0x0000008000007945 */ /* 0x000fe20003800000 */
[----:B------:R-:W-:-:S03]  /*1a20*/  PRMT R4, RZ, 0x7610, R4 ;  /* 0x00007610ff047816 */ /* 0x000fc60000000004 */
[----:B------:R-:W-:Y:S05]  /*1a30*/  @P6 BRA P5, `(.L_x_5138) ;  /* 0x0000000000146947 */ /* 0x000fea0002800000 */
[----:B------:R-:W-:Y:S02]  /*1a40*/  ISETP.NE.AND P0, PT, R21, RZ, PT ;  /* 0x000000ff1500720c */ /* 0x000fe40003f05270 */
[----:B------:R-:W-:-:S11]  /*1a50*/  MOV R4, 0x1 ;  /* 0x0000000100047802 */ /* 0x000fd60000000f00 */
[----:B------:R-:W-:-:S04]  /*1a60*/  @P0 ISETP.NE.AND P1, PT, R18, RZ, PT ;  /* 0x000000ff1200020c */ /* 0x000fc80003f25270 */
[----:B------:R-:W-:-:S04]  /*1a70*/  @P0 SEL R5, RZ, 0x1, P1 ;  /* 0x00000001ff050807 */ /* 0x000fc80000800000 */
[----:B------:R-:W-:-:S07]  /*1a80*/  @P0 PRMT R4, R5, 0x7610, R4 ;  /* 0x0000761005040816 */ /* 0x000fce0000000004 */
.L_x_5138:
[----:B------:R-:W-:Y:S05]  /*1a90*/  BSYNC B0 ;  /* 0x0000000000007941 */ /* 0x000fea0003800000 */
.L_x_5137:
        /* <DEDUP_REMOVED lines=15> */
.L_x_5140:
[----:B------:R-:W-:Y:S05]  /*1b90*/  BSYNC B0 ;  /* 0x0000000000007941 */ /* 0x000fea0003800000 */
.L_x_5139:
        /* <DEDUP_REMOVED lines=9> */
.L_x_5126:
        /* <DEDUP_REMOVED lines=49> */
.L_x_5149:
        /* <DEDUP_REMOVED lines=295> */
.L_x_5145:
[----:B------:R-:W-:Y:S01]  /*31b0*/  LOP3.LUT R5, R0, 0xffffffe0, RZ, 0xc0, !PT ;  /* 0xffffffe000057812 */ /* 0x000fe200078ec0ff */
[----:B------:R-:W-:-:S03]  /*31c0*/  ULDC UR36, c[0x0][0x220] ;  /* 0x0000880000247ab9 */ /* 0x000fc60000000800 */
[----:B------:R-:W-:-:S05]  /*31d0*/  IADD3 R4, P0, R42, R5, RZ ;  /* 0x000000052a047210 */ /* 0x000fca0007f1e0ff */
[----:B------:R-:W-:-:S05]  /*31e0*/  IMAD.X R5, RZ, RZ, R43, P0 ;  /* 0x000000ffff057224 */ /* 0x000fca00000e062b */
[----:B------:R1:W5:Y:S04]  /*31f0*/  LDG.E.128 R32, desc[UR58][R4.64] ;  /* 0x0000003a04207981 */ /* 0x000368000c1e1d00 */
[----:B------:R1:W5:Y:S01]  /*3200*/  LDG.E.128 R28, desc[UR58][R4.64+0x10] ;  /* 0x0000103a041c7981 */ /* 0x000362000c1e1d00 */
[----:B------:R-:W-:-:S05]  /*3210*/  IMAD.U32 R0, RZ, RZ, UR36 ;  /* 0x00000024ff007e24 */ /* 0x000fca000f8e00ff */
[----:B------:R-:W-:Y:S01]  /*3220*/  IADD3 R17, R17, R0, RZ ;  /* 0x0000000011117210 */ /* 0x000fe20007ffe0ff */
        /* <DEDUP_REMOVED lines=234> */
.L_x_5146:
        /* <DEDUP_REMOVED lines=252> */
.L_x_5147:
[----:B-1----:R-:W-:-:S04]  /*5090*/  LOP3.LUT R5, R8, 0xffffffe0, RZ, 0xc0, !PT ;  /* 0xffffffe008057812 */ /* 0x002fc800078ec0ff */
[----:B------:R-:W-:-:S04]  /*50a0*/  IADD3 R4, P0, R42, R5, RZ ;  /* 0x000000052a047210 */ /* 0x000fc80007f1e0ff */
[----:B------:R-:W-:-:S05]  /*50b0*/  IADD3.X R5, RZ, R43, RZ, P0, !PT ;  /* 0x0000002bff057210 */ /* 0x000fca00007fe4ff */
[----:B------:R1:W5:Y:S04]  /*50c0*/  LDG.E.128 R12, desc[UR58][R4.64] ;  /* 0x0000003a040c7981 */ /* 0x000368000c1e1d00 */
[----:B------:R1:W5:Y:S01]  /*50d0*/  LDG.E.128 R8, desc[UR58][R4.64+0x10] ;  /* 0x0000103a04087981 */ /* 0x000362000c1e1d00 */
        /* <DEDUP_REMOVED lines=235> */
.L_x_5148:
[----:B------:R-:W-:Y:S01]  /*5f90*/  LOP3.LUT R3, R3, 0xffffffe0, RZ, 0xc0, !PT ;  /* 0xffffffe003037812 */ /* 0x000fe200078ec0ff */
[----:B-----5:R-:W-:Y:S01]  /*5fa0*/  DSETP.NEU.AND P4, PT, R26, RZ, PT ;  /* 0x000000ff1a00722a */ /* 0x020fe20003f8d000 */
[----:B------:R-:W-:Y:S01]  /*5fb0*/  LOP3.LUT P2, RZ, R19, 0xff, RZ, 0xc0, !PT ;  /* 0x000000ff13ff7812 */ /* 0x000fe2000784c0ff */
[----:B------:R-:W-:Y:S01]  /*5fc0*/  DSETP.NEU.AND P3, PT, R30, RZ, PT ;  /* 0x000000ff1e00722a */ /* 0x000fe20003f6d000 */
[----:B------:R-:W-:Y:S01]  /*5fd0*/  IADD3 R36, P0, R42, R3, RZ ;  /* 0x000000032a247210 */ /* 0x000fe20007f1e0ff */
[----:B------:R-:W-:-:S04]  /*5fe0*/  ULDC UR4, c[0x0][0x218] ;  /* 0x0000860000047ab9 */ /* 0x000fc80000000800 */
[----:B------:R-:W-:-:S05]  /*5ff0*/  IMAD.X R37, RZ, RZ, R43, P0 ;  /* 0x000000ffff257224 */ /* 0x000fca00000e062b */
[----:B-1----:R-:W2:Y:S04]  /*6000*/  LDG.E.128 R4, desc[UR58][R36.64] ;  /* 0x0000003a24047981 */ /* 0x002ea8000c1e1d00 */
[----:B------:R-:W3:Y:S01]  /*6010*/  LDG.E.128 R36, desc[UR58][R36.64+0x10] ;  /* 0x0000103a24247981 */ /* 0x000ee2000c1e1d00 */
[----:B------:R-:W-:Y:S01]  /*6020*/  DSETP.NEU.AND P0, PT, R34, RZ, PT ;  /* 0x000000ff2200722a */ /* 0x000fe20003f0d000 */
[----:B------:R-:W-:Y:S01]  /*6030*/  LOP3.LUT P5, RZ, R47, 0xff, RZ, 0xc0, !PT ;  /* 0x000000ff2fff7812 */ /* 0x000fe200078ac0ff */
[----:B------:R-:W-:Y:S01]  /*6040*/  DSETP.NEU.OR P4, PT, R24, RZ, P4 ;  /* 0x000000ff1800722a */ /* 0x000fe2000278d400 */
[----:B------:R-:W-:Y:S01]  /*6050*/  LOP3.LUT P1, RZ, R46, 0xff, RZ, 0xc0, !PT ;  /* 0x000000ff2eff7812 */ /* 0x000fe2000782c0ff */
[----:B------:R-:W-:Y:S01]  /*6060*/  DSETP.NEU.OR P3, PT, R28, RZ, P3 ;  /* 0x000000ff1c00722a */ /* 0x000fe20001f6d400 */
[----:B------:R-:W-:Y:S01]  /*6070*/  IADD3 R17, R17, R0, RZ ;  /* 0x0000000011117210 */ /* 0x000fe20007ffe0ff */
[----:B------:R-:W-:Y:S01]  /*6080*/  DSETP.NEU.OR P0, PT, R32, RZ, P0 ;  /* 0x000000ff2000722a */ /* 0x000fe2000070d400 */
[----:B------:R-:W-:Y:S01]  /*6090*/  IMAD.U32 R3, RZ, RZ, UR4 ;  /* 0x00000004ff037e24 */ /* 0x000fe2000f8e00ff */
[----:B------:R-:W-:Y:S01]  /*60a0*/  PLOP3.LUT P5, PT, P5, P4, PT, 0x80, 0x0 ;  /* 0x000000000000781c */ /* 0x000fe20002fa9070 */
[----:B------:R-:W-:Y:S01]  /*60b0*/  DSETP.NEU.AND P4, PT, R14, RZ, PT ;  /* 0x000000ff0e00722a */ /* 0x000fe20003f8d000 */
[----:B------:R-:W-:-:S02]  /*60c0*/  PLOP3.LUT P3, PT, P1, P3, PT, 0x80, 0x0 ;  /* 0x000000000000781c */ /* 0x000fc40000f67070 */
        /* <DEDUP_REMOVED lines=32> */
.L_x_5144:
[----:B------:R-:W-:Y:S05]  /*62d0*/  BSYNC B0 ;  /* 0x0000000000007941 */ /* 0x000fea0003800000 */
.L_x_5143:
        /* <DEDUP_REMOVED lines=280> */
.L_x_5152:
        /* <DEDUP_REMOVED lines=282> */
.L_x_5153:
        /* <DEDUP_REMOVED lines=282> */
.L_x_5154:
        /* <DEDUP_REMOVED lines=282> */
.L_x_5155:
[----:B------:R-:W-:-:S04]  /*a940*/  LOP3.LUT R37, R36, 0xffffffe0, RZ, 0xc0, !PT ;  /* 0xffffffe024257812 */ /* 0x000fc800078ec0ff */
[----:B------:R-:W-:-:S04]  /*a950*/  IADD3 R36, P1, R42, R37, RZ ;  /* 0x000000252a247210 */ /* 0x000fc80007f3e0ff */
[----:B------:R-:W-:-:S05]  /*a960*/  IADD3.X R37, RZ, R43, RZ, P1, !PT ;  /* 0x0000002bff257210 */ /* 0x000fca0000ffe4ff */
[----:B------:R1:W5:Y:S04]  /*a970*/  LDG.E.128 R4, desc[UR58][R36.64] ;  /* 0x0000003a24047981 */ /* 0x000368000c1e1d00 */
[----:B-1----:R-:W5:Y:S02]  /*a980*/  LDG.E.128 R36, desc[UR58][R36.64+0x10] ;  /* 0x0000103a24247981 */ /* 0x002f64000c1e1d00 */
.L_x_5151:
[----:B------:R-:W-:Y:S05]  /*a990*/  BSYNC B0 ;  /* 0x0000000000007941 */ /* 0x000fea0003800000 */
.L_x_5150:
        /* <DEDUP_REMOVED lines=51> */
.L_x_5157:
[----:B------:R-:W-:Y:S05]  /*acd0*/  BSYNC B0 ;  /* 0x0000000000007941 */ /* 0x000fea0003800000 */
.L_x_5156:
        /* <DEDUP_REMOVED lines=15> */
.L_x_5142:
        /* <DEDUP_REMOVED lines=34> */
.L_x_5160:
[----:B------:R-:W-:Y:S02]  /*aff0*/  IMAD R4, R50, R17, RZ ;  /* 0x0000001132047224 */ /* 0x000fe400078e02ff */
[----:B------:R-:W-:-:S03]  /*b000*/  IMAD.IADD R17, R0, 0x1, R17 ;  /* 0x0000000100117824 */ /* 0x000fc600078e0211 */
[----:B------:R-:W-:Y:S01]  /*b010*/  SHF.R.U32.HI R25, RZ, 0x1, R4 ;  /* 0x00000001ff197819 */ /* 0x000fe20000011604 */
[----:B------:R-:W-:Y:S02]  /*b020*/  IMAD R4, R50, R17, RZ ;  /* 0x0000001132047224 */ /* 0x000fe400078e02ff */
[----:B------:R-:W-:Y:S02]  /*b030*/  IMAD.IADD R17, R17, 0x1, R0 ;  /* 0x0000000111117824 */ /* 0x000fe400078e0200 */
[----:B------:R-:W-:Y:S01]  /*b040*/  IMAD.WIDE.U32 R24, R25, 0x20, R42 ;  /* 0x0000002019187825 */ /* 0x000fe200078e002a */
[----:B------:R-:W-:-:S04]  /*b050*/  SHF.R.U32.HI R5, RZ, 0x1, R4 ;  /* 0x00000001ff057819 */ /* 0x000fc80000011604 */
[----:B------:R-:W2:Y:S01]  /*b060*/  LDG.E.128 R12, desc[UR58][R24.64+0x10] ;  /* 0x0000103a180c7981 */ /* 0x000ea2000c1e1d00 */
[----:B------:R-:W-:-:S03]  /*b070*/  IMAD.WIDE.U32 R4, R5, 0x20, R42 ;  /* 0x0000002005047825 */ /* 0x000fc600078e002a */
[----:B------:R-:W3:Y:S01]  /*b080*/  LDG.E.128 R20, desc[UR58][R24.64] ;  /* 0x0000003a18147981 */ /* 0x000ee2000c1e1d00 */
[C---:B------:R-:W-:Y:S01]  /*b090*/  IMAD R6, R50.reuse, R17, RZ ;  /* 0x0000001132067224 */ /* 0x040fe200078e02ff */
[----:B------:R-:W-:Y:S02]  /*b0a0*/  IADD3 R17, R17, R0, RZ ;  /* 0x0000000011117210 */ /* 0x000fe40007ffe0ff */
[----:B------:R-:W4:Y:S02]  /*b0b0*/  LDG.E.128 R8, desc[UR58][R4.64] ;  /* 0x0000003a04087981 */ /* 0x000f24000c1e1d00 */
[----:B------:R-:W-:Y:S01]  /*b0c0*/  SHF.R.U32.HI R53, RZ, 0x1, R6 ;  /* 0x00000001ff357819 */ /* 0x000fe20000011606 */
[----:B------:R-:W-:-:S04]  /*b0d0*/  IMAD R26, R50, R17, RZ ;  /* 0x00000011321a7224 */ /* 0x000fc800078e02ff */
        /* <DEDUP_REMOVED lines=53> */
.L_x_5159:
[----:B------:R-:W-:Y:S05]  /*b430*/  BSYNC B0 ;  /* 0x0000000000007941 */ /* 0x000fea0003800000 */
.L_x_5158:
        /* <DEDUP_REMOVED lines=31> */
.L_x_5162:
[----:B------:R-:W-:Y:S05]  /*b630*/  BSYNC B0 ;  /* 0x0000000000007941 */ /* 0x000fea0003800000 */
.L_x_5161:
        /* <DEDUP_REMOVED lines=21> */
[----:B------:R-:W-:-:S03]  /*b790*/  IADD3 R4, R17, R0, RZ ;  /* 0x0000000011047210 */ /* 0x000fc60007ffe0ff */
        /* <DEDUP_REMOVED lines=29> */
.L_x_5164:
[----:B------:R-:W-:Y:S05]  /*b970*/  BSYNC B0 ;  /* 0x0000000000007941 */ /* 0x000fea0003800000 */
.L_x_5163:
        /* <DEDUP_REMOVED lines=15> */
.L_x_5141:
[----:B------:R-:W0:Y:S01]  /*ba70*/  LDC R0, c[0x0][0x220] ;  /* 0x00008800ff007b82 */ /* 0x000e220000000800 */
[----:B------:R-:W-:Y:S01]  /*ba80*/  ULDC.U8 UR4, c[0x0][0x211] ;  /* 0x0000844000047ab9 */ /* 0x000fe20000000000 */
[----:B------:R-:W-:Y:S01]  /*ba90*/  IMAD.MOV.U32 R48, RZ, RZ, R17 ;  /* 0x000000ffff307224 */ /* 0x000fe200078e0011 */
[----:B------:R-:W-:Y:S01]  /*baa0*/  MOV R49, UR4 ;  /* 0x0000000400317c02 */ /* 0x000fe20008000f00 */
        /* <DEDUP_REMOVED lines=35> */
.L_x_5167:
[----:B------:R-:W-:Y:S01]  /*bce0*/  SHF.R.U32.HI R29, RZ, 0x1, R48 ;  /* 0x00000001ff1d7819 */ /* 0x000fe20000011630 */
[----:B------:R-:W-:-:S04]  /*bcf0*/  IMAD.IADD R7, R48, 0x1, R0 ;  /* 0x0000000130077824 */ /* 0x000fc800078e0200 */
[----:B------:R-:W-:Y:S01]  /*bd00*/  IMAD.WIDE.U32 R28, R29, 0x20, R42 ;  /* 0x000000201d1c7825 */ /* 0x000fe200078e002a */
[----:B------:R-:W-:-:S04]  /*bd10*/  SHF.R.U32.HI R5, RZ, 0x1, R7 ;  /* 0x00000001ff057819 */ /* 0x000fc80000011607 */
[----:B------:R-:W2:Y:S01]  /*bd20*/  LDG.E.128 R12, desc[UR58][R28.64+0x10] ;  /* 0x0000103a1c0c7981 */ /* 0x000ea2000c1e1d00 */
[----:B------:R-:W-:Y:S01]  /*bd30*/  IMAD.WIDE.U32 R4, R5, 0x20, R42 ;  /* 0x0000002005047825 */ /* 0x000fe200078e002a */
[----:B------:R-:W-:Y:S02]  /*bd40*/  IADD3 R53, R7, R0, RZ ;  /* 0x0000000007357210 */ /* 0x000fe40007ffe0ff */
[----:B------:R-:W3:Y:S04]  /*bd50*/  LDG.E.128 R20, desc[UR58][R28.64] ;  /* 0x0000003a1c147981 */ /* 0x000ee8000c1e1d00 */
[----:B------:R-:W4:Y:S01]  /*bd60*/  LDG.E.128 R8, desc[UR58][R4.64] ;  /* 0x0000003a04087981 */ /* 0x000f22000c1e1d00 */
        /* <DEDUP_REMOVED lines=55> */
.L_x_5166:
[----:B------:R-:W-:Y:S05]  /*c0e0*/  BSYNC B0 ;  /* 0x0000000000007941 */ /* 0x000fea0003800000 */
.L_x_5165:
        /* <DEDUP_REMOVED lines=27> */
.L_x_5169:
[----:B------:R-:W-:Y:S05]  /*c2a0*/  BSYNC B0 ;  /* 0x0000000000007941 */ /* 0x000fea0003800000 */
.L_x_5168:
        /* <DEDUP_REMOVED lines=51> */
.L_x_5171:
[----:B------:R-:W-:Y:S05]  /*c5e0*/  BSYNC B0 ;  /* 0x0000000000007941 */ /* 0x000fea0003800000 */
.L_x_5170:
        /* <DEDUP_REMOVED lines=14> */
.L_x_5125:
[----:B------:R-:W-:Y:S05]  /*c6d0*/  BSYNC B6 ;  /* 0x0000000000067941 */ /* 0x000fea0003800000 */
.L_x_5124:
        /* <DEDUP_REMOVED lines=16> */
.L_x_5175:
        /* <DEDUP_REMOVED lines=12> */
[----:B------:R-:W-:-:S06]  /*c8a0*/  LEA R4, R4, R3, 0x1 ;  /* 0x0000000304047211 */ /* 0x000fcc00078e08ff */
        /* <DEDUP_REMOVED lines=9> */
.L_x_5174:
[----:B------:R-:W-:Y:S05]  /*c940*/  BSYNC B0 ;  /* 0x0000000000007941 */ /* 0x000fea0003800000 */
.L_x_5173:
[----:B------:R-:W-:Y:S01]  /*c950*/  IMAD.MOV.U32 R4, RZ, RZ, R7 ;  /* 0x000000ffff047224 */ /* 0x000fe200078e0007 */
[----:B------:R-:W-:Y:S06]  /*c960*/  @P2 BRA `(.L_x_5175) ;  /* 0xfffffffc009c2947 */ /* 0x000fec000383ffff */
.L_x_5172:
        /* <DEDUP_REMOVED lines=16> */
[----:B------:R-:W-:Y:S02]  /*ca70*/  SHF.R.S32.HI R4, RZ, 0x1, R0 ;  /* 0x00000001ff047819 */ /* 0x000fe40000011400 */
[----:B------:R-:W-:Y:S02]  /*ca80*/  MOV R0, 0x20 ;  /* 0x0000002000007802 */ /* 0x000fe40000000f00 */
[----:B------:R-:W-:-:S13]  /*ca90*/  ISETP.GE.AND P0, PT, R4, 0x20, PT ;  /* 0x000000200400780c */ /* 0x000fda0003f06270 */
[----:B-1----:R-:W-:Y:S05]  /*caa0*/  @!P0 BRA `(.L_x_5177) ;  /* 0x0000000000608947 */ /* 0x002fea0003800000 */
.L_x_5180:
[----:B------:R-:W-:Y:S01]  /*cab0*/  IMAD.IADD R0, R16, 0x1, R4 ;  /* 0x0000000110007824 */ /* 0x000fe200078e0204 */
[----:B------:R-:W-:Y:S05]  /*cac0*/  WARPSYNC.ALL ;  /* 0x0000000000007948 */ /* 0x000fea0003800000 */
[----:B------:R-:W-:Y:S01]  /*cad0*/  BAR.SYNC.DEFER_BLOCKING 0x0 ;  /* 0x0000000000007b1d */ /* 0x000fe20000010000 */
[----:B------:R-:W-:-:S04]  /*cae0*/  ISETP.GE.U32.AND P0, PT, R0, R7, PT ;  /* 0x000000070000720c */ /* 0x000fc80003f06070 */
[----:B------:R-:W-:Y:S01]  /*caf0*/  ISETP.GE.U32.OR P0, PT, R16, R4, P0 ;  /* 0x000000041000720c */ /* 0x000fe20000706470 */
[----:B------:R-:W-:-:S12]  /*cb00*/  BSSY B0, `(.L_x_5178) ;  /* 0x000000e000007945 */ /* 0x000fd80003800000 */
        /* <DEDUP_REMOVED lines=13> */
.L_x_5179:
[----:B------:R-:W-:Y:S05]  /*cbe0*/  BSYNC B0 ;  /* 0x0000000000007941 */ /* 0x000fea0003800000 */
.L_x_5178:
[----:B------:R-:W-:-:S04]  /*cbf0*/  SHF.R.S32.HI R4, RZ, 0x1, R4 ;  /* 0x00000001ff047819 */ /* 0x000fc80000011404 */
[----:B------:R-:W-:-:S13]  /*cc00*/  ISETP.GE.AND P0, PT, R4, 0x20, PT ;  /* 0x000000200400780c */ /* 0x000fda0003f06270 */
[----:B------:R-:W-:Y:S05]  /*cc10*/  @P0 BRA `(.L_x_5180) ;  /* 0xfffffffc00a40947 */ /* 0x000fea000383ffff */
[----:B------:R-:W-:-:S11]  /*cc20*/  HFMA2.MMA R0, -RZ, RZ, 0, 1.9073486328125e-06 ;  /* 0x00000020ff007435 */ /* 0x000fd600000001ff */
.L_x_5177:
[----:B------:R-:W-:Y:S01]  /*cc30*/  ISETP.GE.AND P0, PT, R0, 0x2, PT ;  /* 0x000000020000780c */ /* 0x000fe20003f06270 */
[----:B------:R-:W-:Y:S05]  /*cc40*/  WARPSYNC.ALL ;  /* 0x0000000000007948 */ /* 0x000fea0003800000 */
[----:B------:R-:W-:Y:S07]  /*cc50*/  BAR.SYNC.DEFER_BLOCKING 0x0 ;  /* 0x0000000000007b1d */ /* 0x000fee0000010000 */
[----:B------:R-:W-:Y:S05]  /*cc60*/  @!P0 BRA `(.L_x_5176) ;  /* 0x0000000000408947 */ /* 0x000fea0003800000 */
[----:B-1----:R-:W-:-:S07]  /*cc70*/  IMAD.MOV.U32 R3, RZ, RZ, 0x1 ;  /* 0x00000001ff037424 */ /* 0x002fce00078e00ff */
.L_x_5181:
        /* <DEDUP_REMOVED lines=15> */
.L_x_5176:
[----:B-1----:R-:W1:Y:S01]  /*cd70*/  LDC R3, c[0x0][0x3e8] ;  /* 0x0000fa00ff037b82 */ /* 0x002e620000000800 */
[----:B------:R-:W-:Y:S01]  /*cd80*/  MOV R17, RZ ;  /* 0x000000ff00117202 */ /* 0x000fe20000000f00 */
[----:B------:R-:W-:Y:S01]  /*cd90*/  IMAD.MOV.U32 R19, RZ, RZ, RZ ;  /* 0x000000ffff137224 */ /* 0x000fe200078e00ff */
[----:B-1----:R-:W-:-:S13]  /*cda0*/  ISETP.NE.AND P1, PT, R3, RZ, PT ;  /* 0x000000ff0300720c */ /* 0x002fda0003f25270 */
[----:B------:R-:W-:Y:S05]  /*cdb0*/  @!P1 BRA `(.L_x_5182) ;  /* 0x0000001000489947 */ /* 0x000fea0003800000 */
[----:B------:R-:W-:Y:S01]  /*cdc0*/  MOV R5, R41 ;  /* 0x0000002900057202 */ /* 0x000fe20000000f00 */
        /* <DEDUP_REMOVED lines=273> */
.L_x_5182:
        /* <DEDUP_REMOVED lines=275> */
.L_x_5183:
        /* <DEDUP_REMOVED lines=294> */
.L_x_5185:
        /* <DEDUP_REMOVED lines=275> */
.L_x_5186:
        /* <DEDUP_REMOVED lines=14> */
.L_x_5188:
[----:B------:R-:W-:Y:S05]  /*11480*/  BSYNC B0 ;  /* 0x0000000000007941 */ /* 0x000fea0003800000 */
.L_x_5187:
        /* <DEDUP_REMOVED lines=15> */
.L_x_5190:
[----:B------:R-:W-:Y:S05]  /*11580*/  BSYNC B0 ;  /* 0x0000000000007941 */ /* 0x000fea0003800000 */
.L_x_5189:
        /* <DEDUP_REMOVED lines=35> */
.L_x_5192:
[----:B------:R-:W-:Y:S05]  /*117c0*/  BSYNC B0 ;  /* 0x0000000000007941 */ /* 0x000fea0003800000 */
.L_x_5191:
        /* <DEDUP_REMOVED lines=34> */
.L_x_5197:
[----:B------:R-:W-:-:S05]  /*119f0*/  IADD3 R7, R0, R3, RZ ;  /* 0x0000000300077210 */ /* 0x000fca0007ffe0ff */
[----:B--2---:R-:W-:-:S05]  /*11a00*/  IMAD.WIDE.U32 R6, R7, 0x2, R8 ;  /* 0x0000000207067825 */ /* 0x004fca00078e0008 */
[----:B------:R-:W2:Y:S04]  /*11a10*/  LDG.E.U8 R13, desc[UR58][R6.64] ;  /* 0x0000003a060d7981 */ /* 0x000ea8000c1e1100 */
[----:B------:R-:W3:Y:S01]  /*11a20*/  LDG.E.U8 R11, desc[UR58][R6.64+0x1] ;  /* 0x0000013a060b7981 */ /* 0x000ee2000c1e1100 */
[----:B------:R-:W-:Y:S01]  /*11a30*/  IMAD.IADD R3, R10, 0x1, R3 ;  /* 0x000000010a037824 */ /* 0x000fe200078e0203 */
[----:B------:R-:W-:Y:S02]  /*11a40*/  LOP3.LUT P0, RZ, R23, 0xff, RZ, 0xc0, !PT ;  /* 0x000000ff17ff7812 */ /* 0x000fe4000780c0ff */
[----:B------:R-:W-:Y:S02]  /*11a50*/  LOP3.LUT P1, RZ, R18, 0xff, RZ, 0xc0, !PT ;  /* 0x000000ff12ff7812 */ /* 0x000fe4000782c0ff */
[----:B------:R-:W-:-:S02]  /*11a60*/  ISETP.GE.U32.AND P3, PT, R3, UR8, PT ;  /* 0x0000000803007c0c */ /* 0x000fc4000bf66070 */
[----:B--2---:R-:W-:Y:S02]  /*11a70*/  ISETP.NE.AND P0, PT, R13, RZ, P0 ;  /* 0x000000ff0d00720c */ /* 0x004fe40000705270 */
[----:B---3--:R-:W-:Y:S02]  /*11a80*/  ISETP.NE.AND P1, PT, R11, RZ, P1 ;  /* 0x000000ff0b00720c */ /* 0x008fe40000f25270 */
[----:B------:R-:W-:Y:S02]  /*11a90*/  SEL R23, RZ, 0x1, !P0 ;  /* 0x00000001ff177807 */ /* 0x000fe40004000000 */
[----:B------:R-:W-:-:S05]  /*11aa0*/  SEL R18, RZ, 0x1, !P1 ;  /* 0x00000001ff127807 */ /* 0x000fca0004800000 */
[----:B------:R-:W-:Y:S05]  /*11ab0*/  @!P3 BRA `(.L_x_5197) ;  /* 0xfffffffc00ccb947 */ /* 0x000fea000383ffff */
[----:B------:R-:W-:Y:S05]  /*11ac0*/  BSYNC B1 ;  /* 0x0000000000017941 */ /* 0x000fea0003800000 */
.L_x_5196:
[----:B------:R-:W-:Y:S05]  /*11ad0*/  BRA `(.L_x_5195) ;  /* 0x0000000000647947 */ /* 0x000fea0003800000 */
.L_x_5194:
        /* <DEDUP_REMOVED lines=11> */
.L_x_5198:
        /* <DEDUP_REMOVED lines=14> */
.L_x_5195:
[----:B------:R-:W-:Y:S05]  /*11c70*/  BSYNC B0 ;  /* 0x0000000000007941 */ /* 0x000fea0003800000 */
.L_x_5193:
        /* <DEDUP_REMOVED lines=12> */
.L_x_5202:
        /* <DEDUP_REMOVED lines=21> */
.L_x_5201:
[----:B------:R-:W-:Y:S05]  /*11e90*/  BSYNC B0 ;  /* 0x0000000000007941 */ /* 0x000fea0003800000 */
.L_x_5200:
[----:B------:R-:W-:Y:S01]  /*11ea0*/  IMAD.MOV.U32 R3, RZ, RZ, R8 ;  /* 0x000000ffff037224 */ /* 0x000fe200078e0008 */
[----:B------:R-:W-:Y:S06]  /*11eb0*/  @P3 BRA `(.L_x_5202) ;  /* 0xfffffffc00a03947 */ /* 0x000fec000383ffff */
.L_x_5199:
        /* <DEDUP_REMOVED lines=13> */
.L_x_5207:
        /* <DEDUP_REMOVED lines=18> */
.L_x_5206:
[----:B------:R-:W-:Y:S05]  /*120b0*/  BSYNC B0 ;  /* 0x0000000000007941 */ /* 0x000fea0003800000 */
.L_x_5205:
[----:B------:R-:W-:-:S04]  /*120c0*/  SHF.R.S32.HI R3, RZ, 0x1, R3 ;  /* 0x00000001ff037819 */ /* 0x000fc80000011403 */
[----:B------:R-:W-:-:S13]  /*120d0*/  ISETP.GE.AND P0, PT, R3, 0x20, PT ;  /* 0x000000200300780c */ /* 0x000fda0003f06270 */
[----:B------:R-:W-:Y:S05]  /*120e0*/  @P0 BRA `(.L_x_5207) ;  /* 0xfffffffc00a80947 */ /* 0x000fea000383ffff */
[----:B------:R-:W-:-:S11]  /*120f0*/  HFMA2.MMA R2, -RZ, RZ, 0, 1.9073486328125e-06 ;  /* 0x00000020ff027435 */ /* 0x000fd600000001ff */
.L_x_5204:
[----:B------:R-:W-:Y:S01]  /*12100*/  BAR.SYNC.DEFER_BLOCKING 0x0 ;  /* 0x0000000000007b1d */ /* 0x000fe20000010000 */
[----:B------:R-:W-:-:S13]  /*12110*/  ISETP.GE.AND P0, PT, R2, 0x2, PT ;  /* 0x000000020200780c */ /* 0x000fda0003f06270 */
[----:B------:R-:W-:Y:S05]  /*12120*/  @!P0 BRA `(.L_x_5203) ;  /* 0x0000000000408947 */ /* 0x000fea0003800000 */
[----:B-1----:R-:W-:-:S07]  /*12130*/  IMAD.MOV.U32 R3, RZ, RZ, 0x1 ;  /* 0x00000001ff037424 */ /* 0x002fce00078e00ff */
.L_x_5208:
        /* <DEDUP_REMOVED lines=15> */
.L_x_5203:
        /* <DEDUP_REMOVED lines=17> */
.L_x_5210:
        /* <DEDUP_REMOVED lines=21> */
.L_x_5212:
        /* <DEDUP_REMOVED lines=24> */
.L_x_5213:
[----:B------:R-:W-:Y:S01]  /*12610*/  ULDC.64 UR4, c[0x0][0x5e8] ;  /* 0x00017a0000047ab9 */ /* 0x000fe20000000a00 */
[----:B------:R-:W-:Y:S02]  /*12620*/  LOP3.LUT P0, RZ, R18, 0xff, RZ, 0xc0, !PT ;  /* 0x000000ff12ff7812 */ /* 0x000fe4000780c0ff */
[----:B-1----:R-:W-:Y:S02]  /*12630*/  IADD3 R2, P1, R17, UR4, RZ ;  /* 0x0000000411027c10 */ /* 0x002fe4000ff3e0ff */
[----:B------:R-:W-:Y:S02]  /*12640*/  SEL R5, RZ, 0x1, !P0 ;  /* 0x00000001ff057807 */ /* 0x000fe40004000000 */
[----:B------:R-:W-:-:S05]  /*12650*/  IADD3.X R3, RZ, UR5, RZ, P1, !PT ;  /* 0x00000005ff037c10 */ /* 0x000fca0008ffe4ff */
[----:B------:R-:W-:Y:S01]  /*12660*/  STG.E.U8 desc[UR58][R2.64], R5 ;  /* 0x0000000502007986 */ /* 0x000fe2000c10113a */
[----:B------:R-:W-:Y:S05]  /*12670*/  EXIT ;  /* 0x000000000000794d */ /* 0x000fea0003800000 */
.L_x_5211:
[----:B------:R-:W-:Y:S04]  /*12680*/  STG.E.U8 desc[UR58][R4.64], R23 ;  /* 0x0000001704007986 */ /* 0x000fe8000c10113a */
[----:B------:R-:W-:Y:S01]  /*12690*/  STG.E.U8 desc[UR58][R4.64+0x1], R18 ;  /* 0x0000011204007986 */ /* 0x000fe2000c10113a */
[----:B------:R-:W-:Y:S05]  /*126a0*/  EXIT ;  /* 0x000000000000794d */ /* 0x000fea0003800000 */
.L_x_5209:
        /* <DEDUP_REMOVED lines=39> */
.L_x_5215:
        /* <DEDUP_REMOVED lines=24> */
.L_x_5216:
[----:B------:R-:W-:Y:S01]  /*12aa0*/  ULDC.64 UR4, c[0x0][0x5e8] ;  /* 0x00017a0000047ab9 */ /* 0x000fe20000000a00 */
[----:B------:R-:W-:Y:S02]  /*12ab0*/  LOP3.LUT P0, RZ, R18, 0xff, RZ, 0xc0, !PT ;  /* 0x000000ff12ff7812 */ /* 0x000fe4000780c0ff */
[----:B-1----:R-:W-:Y:S02]  /*12ac0*/  IADD3 R2, P1, R17, UR4, RZ ;  /* 0x0000000411027c10 */ /* 0x002fe4000ff3e0ff */
[----:B------:R-:W-:Y:S02]  /*12ad0*/  SEL R5, RZ, 0x1, !P0 ;  /* 0x00000001ff057807 */ /* 0x000fe40004000000 */
[----:B------:R-:W-:-:S05]  /*12ae0*/  IADD3.X R3, RZ, UR5, RZ, P1, !PT ;  /* 0x00000005ff037c10 */ /* 0x000fca0008ffe4ff */
[----:B------:R-:W-:Y:S01]  /*12af0*/  STG.E.U8 desc[UR58][R2.64], R5 ;  /* 0x0000000502007986 */ /* 0x000fe2000c10113a */
[----:B------:R-:W-:Y:S05]  /*12b00*/  EXIT ;  /* 0x000000000000794d */ /* 0x000fea0003800000 */
.L_x_5214:
[----:B------:R-:W-:Y:S02]  /*12b10*/  LOP3.LUT P0, RZ, R23, 0xff, RZ, 0xc0, !PT ;  /* 0x000000ff17ff7812 */ /* 0x000fe4000780c0ff */
[----:B------:R-:W-:Y:S02]  /*12b20*/  LOP3.LUT P1, RZ, R18, 0xff, RZ, 0xc0, !PT ;  /* 0x000000ff12ff7812 */ /* 0x000fe4000782c0ff */
[----:B------:R-:W-:Y:S02]  /*12b30*/  SEL R7, RZ, 0x1, !P0 ;  /* 0x00000001ff077807 */ /* 0x000fe40004000000 */
[----:B------:R-:W-:-:S03]  /*12b40*/  SEL R9, RZ, 0x1, !P1 ;  /* 0x00000001ff097807 */ /* 0x000fc60004800000 */
[----:B------:R-:W-:Y:S04]  /*12b50*/  STG.E.U8 desc[UR58][R2.64], R7 ;  /* 0x0000000702007986 */ /* 0x000fe8000c10113a */
[----:B------:R-:W-:Y:S01]  /*12b60*/  STG.E.U8 desc[UR58][R4.64], R9 ;  /* 0x0000000904007986 */ /* 0x000fe2000c10113a */
[----:B------:R-:W-:Y:S05]  /*12b70*/  EXIT ;  /* 0x000000000000794d */ /* 0x000fea0003800000 */
.L_x_5184:
        /* <DEDUP_REMOVED lines=27> */
.L_x_5218:
        /* <DEDUP_REMOVED lines=21> */
.L_x_5220:
        /* <DEDUP_REMOVED lines=24> */
.L_x_5221:
[----:B------:R-:W-:Y:S01]  /*13000*/  ULDC.64 UR4, c[0x0][0x5e8] ;  /* 0x00017a0000047ab9 */ /* 0x000fe20000000a00 */
[----:B------:R-:W-:Y:S02]  /*13010*/  LOP3.LUT P0, RZ, R18, 0xff, RZ, 0xc0, !PT ;  /* 0x000000ff12ff7812 */ /* 0x000fe4000780c0ff */
[----:B-1----:R-:W-:Y:S02]  /*13020*/  IADD3 R2, P1, R17, UR4, RZ ;  /* 0x0000000411027c10 */ /* 0x002fe4000ff3e0ff */
[----:B------:R-:W-:Y:S02]  /*13030*/  SEL R5, RZ, 0x1, !P0 ;  /* 0x00000001ff057807 */ /* 0x000fe40004000000 */
[----:B------:R-:W-:-:S05]  /*13040*/  IADD3.X R3, RZ, UR5, RZ, P1, !PT ;  /* 0x00000005ff037c10 */ /* 0x000fca0008ffe4ff */
[----:B------:R-:W-:Y:S01]  /*13050*/  STG.E.U8 desc[UR58][R2.64], R5 ;  /* 0x0000000502007986 */ /* 0x000fe2000c10113a */
[----:B------:R-:W-:Y:S05]  /*13060*/  EXIT ;  /* 0x000000000000794d */ /* 0x000fea0003800000 */
.L_x_5219:
[----:B------:R-:W-:Y:S04]  /*13070*/  STG.E.U8 desc[UR58][R4.64], R23 ;  /* 0x0000001704007986 */ /* 0x000fe8000c10113a */
[----:B------:R-:W-:Y:S01]  /*13080*/  STG.E.U8 desc[UR58][R4.64+0x1], R18 ;  /* 0x0000011204007986 */ /* 0x000fe2000c10113a */
[----:B------:R-:W-:Y:S05]  /*13090*/  EXIT ;  /* 0x000000000000794d */ /* 0x000fea0003800000 */
.L_x_5217:
        /* <DEDUP_REMOVED lines=39> */
.L_x_5223:
        /* <DEDUP_REMOVED lines=24> */
.L_x_5224:
[----:B------:R-:W-:Y:S01]  /*13490*/  ULDC.64 UR4, c[0x0][0x5e8] ;  /* 0x00017a0000047ab9 */ /* 0x000fe20000000a00 */
[----:B------:R-:W-:Y:S02]  /*134a0*/  LOP3.LUT P0, RZ, R18, 0xff, RZ, 0xc0, !PT ;  /* 0x000000ff12ff7812 */ /* 0x000fe4000780c0ff */
[----:B-1----:R-:W-:Y:S02]  /*134b0*/  IADD3 R2, P1, R17, UR4, RZ ;  /* 0x0000000411027c10 */ /* 0x002fe4000ff3e0ff */
[----:B------:R-:W-:Y:S02]  /*134c0*/  SEL R5, RZ, 0x1, !P0 ;  /* 0x00000001ff057807 */ /* 0x000fe40004000000 */
[----:B------:R-:W-:-:S05]  /*134d0*/  IADD3.X R3, RZ, UR5, RZ, P1, !PT ;  /* 0x00000005ff037c10 */ /* 0x000fca0008ffe4ff */
[----:B------:R-:W-:Y:S01]  /*134e0*/  STG.E.U8 desc[UR58][R2.64], R5 ;  /* 0x0000000502007986 */ /* 0x000fe2000c10113a */
[----:B------:R-:W-:Y:S05]  /*134f0*/  EXIT ;  /* 0x000000000000794d */ /* 0x000fea0003800000 */
.L_x_5222:
[----:B------:R-:W-:Y:S02]  /*13500*/  LOP3.LUT P0, RZ, R23, 0xff, RZ, 0xc0, !PT ;  /* 0x000000ff17ff7812 */ /* 0x000fe4000780c0ff */
[----:B------:R-:W-:Y:S02]  /*13510*/  LOP3.LUT P1, RZ, R18, 0xff, RZ, 0xc0, !PT ;  /* 0x000000ff12ff7812 */ /* 0x000fe4000782c0ff */
[----:B------:R-:W-:Y:S02]  /*13520*/  SEL R7, RZ, 0x1, !P0 ;  /* 0x00000001ff077807 */ /* 0x000fe40004000000 */
[----:B------:R-:W-:-:S03]  /*13530*/  SEL R9, RZ, 0x1, !P1 ;  /* 0x00000001ff097807 */ /* 0x000fc60004800000 */
[----:B------:R-:W-:Y:S04]  /*13540*/  STG.E.U8 desc[UR58][R2.64], R7 ;  /* 0x0000000702007986 */ /* 0x000fe8000c10113a */
[----:B------:R-:W-:Y:S01]  /*13550*/  STG.E.U8 desc[UR58][R4.64], R9 ;  /* 0x0000000904007986 */ /* 0x000fe2000c10113a */
[----:B------:R-:W-:Y:S05]  /*13560*/  EXIT ;  /* 0x000000000000794d */ /* 0x000fea0003800000 */
.L_x_5225:
        /* <DEDUP_REMOVED lines=9> */
.L_x_7585:


//--------------------- .text._ZN2at6native13reduce_kernelILi64ELi4ENS0_8ReduceOpIN3c107complexIdEENS0_14func_wrapper_tIbZZZNS0_15and_kernel_cudaERNS_14TensorIteratorEENKUlvE_clEvENKUlvE6_clEvEUlbS5_E_EEjbLi4ELi4EEEEEvT1_ --------------------------
	.section	.text._ZN2at6native13reduce_kernelILi64ELi4ENS0_8ReduceOpIN3c107complexIdEENS0_14func_wrapper_tIbZZZNS0_15and_kernel_cudaERNS_14TensorIteratorEENKUlvE_clEvENKUlvE6_clEvEUlbS5_E_EEjbLi4ELi4EEEEEvT1_,"ax",@progbits
	.align	128
        .global         _ZN2at6native13reduce_kernelILi64ELi4ENS0_8ReduceOpIN3c107complexIdEENS0_14func_wrapper_tIbZZZNS0_15and_kernel_cudaERNS_14TensorIteratorEENKUlvE_clEvENKUlvE6_clEvEUlbS5_E_EEjbLi4ELi4EEEEEvT1_
        .type           _ZN2at6native13reduce_kernelILi64ELi4ENS0_8ReduceOpIN3c107complexIdEENS0_14func_wrapper_tIbZZZNS0_15and_kernel_cudaERNS_14TensorIteratorEENKUlvE_clEvENKUlvE6_clEvEUlbS5_E_EEjbLi4ELi4EEEEEvT1_,@function
        .size           _ZN2at6native13reduce_kernelILi64ELi4ENS0_8ReduceOpIN3c107complexIdEENS0_14func_wrapper_tIbZZZNS0_15and_kernel_cudaERNS_14TensorIteratorEENKUlvE_clEvENKUlvE6_clEvEUlbS5_E_EEjbLi4ELi4EEEEEvT1_,(.L_x_7586 - _ZN2at6native13reduce_kernelILi64ELi4ENS0_8ReduceOpIN3c107complexIdEENS0_14func_wrapper_tIbZZZNS0_15and_kernel_cudaERNS_14TensorIteratorEENKUlvE_clEvENKUlvE6_clEvEUlbS5_E_EEjbLi4ELi4EEEEEvT1_)
        .other          _ZN2at6native13reduce_kernelILi64ELi4ENS0_8ReduceOpIN3c107complexIdEENS0_14func_wrapper_tIbZZZNS0_15and_kernel_cudaERNS_14TensorIteratorEENKUlvE_clEvENKUlvE6_clEvEUlbS5_E_EEjbLi4ELi4EEEEEvT1_,@"STO_CUDA_ENTRY STV_DEFAULT"
_ZN2at6native13reduce_kernelILi64ELi4ENS0_8ReduceOpIN3c107complexIdEENS0_14func_wrapper_tIbZZZNS0_15and_kernel_cudaERNS_14TensorIteratorEENKUlvE_clEvENKUlvE6_clEvEUlbS5_E_EEjbLi4ELi4EEEEEvT1_:
.text._ZN2at6native13reduce_kernelILi64ELi4ENS0_8ReduceOpIN3c107complexIdEENS0_14func_wrapper_tIbZZZNS0_15and_kernel_cudaERNS_14TensorIteratorEENKUlvE_clEvENKUlvE6_clEvEUlbS5_E_EEjbLi4ELi4EEEEEvT1_:
        /* <DEDUP_REMOVED lines=293> */
.L_x_5226:
[----:B------:R-:W-:Y:S01]  /*1250*/  ULDC.64 UR4, c[0x0][0x218] ;  /* 0x0000860000047ab9 */ /* 0x000fe20000000a00 */
[----:B------:R-:W-:Y:S01]  /*1260*/  ULDC.64 UR58, c[0x0][0x208] ;  /* 0x00008200003a7ab9 */ /* 0x000fe20000000a00 */
[----:B------:R-:W-:Y:S01]  /*1270*/  MOV R5, UR4 ;  /* 0x0000000400057c02 */ /* 0x000fe20008000f00 */
[----:B------:R-:W-:Y:S03]  /*1280*/  BSSY B6, `(.L_x_5227) ;  /* 0x0000ce5000067945 */ /* 0x000fe60003800000 */
        /* <DEDUP_REMOVED lines=16> */
[----:B------:R-:W-:Y:S01]  /*1390*/  HFMA2.MMA R8, -RZ, RZ, 0, 2.8789043426513671875e-05 ;  /* 0x000001e3ff087435 */ /* 0x000fe200000001ff */
[----:B------:R-:W-:Y:S01]  /*13a0*/  MOV R6, UR4 ;  /* 0x0000000400067c02 */ /* 0x000fe20008000f00 */
[----:B------:R-:W-:Y:S02]  /*13b0*/  IMAD.U32 R7, RZ, RZ, UR5 ;  /* 0x00000005ff077e24 */ /* 0x000fe4000f8e00ff */
[----:B------:R-:W-:-:S02]  /*13c0*/  IMAD.U32 R10, RZ, RZ, UR6 ;  /* 0x00000006ff0a7e24 */ /* 0x000fc4000f8e00ff */
[----:B------:R-:W-:Y:S02]  /*13d0*/  IMAD.U32 R11, RZ, RZ, UR7 ;  /* 0x00000007ff0b7e24 */ /* 0x000fe4000f8e00ff */
[----:B------:R-:W-:Y:S02]  /*13e0*/  IMAD.MOV.U32 R12, RZ, RZ, 0x1 ;  /* 0x00000001ff0c7424 */ /* 0x000fe400078e00ff */
[----:B0-----:R-:W-:-:S07]  /*13f0*/  IMAD.MOV.U32 R13, RZ, RZ, RZ ;  /* 0x000000ffff0d7224 */ /* 0x001fce00078e00ff */
[----:B------:R-:W-:-:S07]  /*1400*/  LEPC R20, `(.L_x_5230) ;  /* 0x000000001014794e */ /* 0x000fce0000000000 */
[----:B-1----:R-:W-:Y:S05]  /*1410*/  CALL.ABS.NOINC R14 ;  /* 0x000000000e007343 */ /* 0x002fea0003c00000 */
.L_x_5230:
        /* <DEDUP_REMOVED lines=25> */
.L_x_5236:
[----:B------:R-:W-:Y:S05]  /*15b0*/  BSYNC B2 ;  /* 0x0000000000027941 */ /* 0x000fea0003800000 */
.L_x_5235:
        /* <DEDUP_REMOVED lines=15> */
.L_x_5234:
[----:B------:R-:W-:Y:S05]  /*16b0*/  BSYNC B1 ;  /* 0x0000000000017941 */ /* 0x000fea0003800000 */
.L_x_5233:
[----:B------:R-:W0:Y:S01]  /*16c0*/  LDC R0, c[0x0][0x218] ;  /* 0x00008600ff007b82 */ /* 0x000e220000000800 */
[----:B------:R-:W-:-:S04]  /*16d0*/  IADD3 R5, P0, -R9, 0x4, RZ ;  /* 0x0000000409057810 */ /* 0x000fc80007f1e1ff */
[----:B------:R-:W-:Y:S01]  /*16e0*/  LEA R90, P1, R5, R90, 0x4 ;  /* 0x0000005a055a7211 */ /* 0x000fe200078220ff */
[----:B------:R-:W-:-:S05]  /*16f0*/  IMAD.X R4, RZ, RZ, -0x1, P0 ;  /* 0xffffffffff047424 */ /* 0x000fca00000e06ff */
[----:B------:R-:W-:Y:S02]  /*1700*/  LEA.HI.X R91, R5, R91, R4, 0x4, P1 ;  /* 0x0000005b055b7211 */ /* 0x000fe400008f2404 */
[----:B0-----:R-:W-:-:S07]  /*1710*/  IADD3 R0, R9, -0x4, R0 ;  /* 0xfffffffc09007810 */ /* 0x001fce0007ffe000 */
.L_x_5232:
[----:B------:R-:W-:Y:S05]  /*1720*/  BSYNC B0 ;  /* 0x0000000000007941 */ /* 0x000fea0003800000 */
.L_x_5231:
        /* <DEDUP_REMOVED lines=15> */
.L_x_5239:
        /* <DEDUP_REMOVED lines=30> */
.L_x_5238:
[----:B------:R-:W-:Y:S05]  /*1a00*/  BSYNC B0 ;  /* 0x0000000000007941 */ /* 0x000fea0003800000 */
.L_x_5237:
        /* <DEDUP_REMOVED lines=8> */
.L_x_5241:
[----:B------:R-:W-:Y:S05]  /*1a90*/  BSYNC B0 ;  /* 0x0000000000007941 */ /* 0x000fea0003800000 */
.L_x_5240:
        /* <DEDUP_REMOVED lines=15> */
.L_x_5243:
[----:B------:R-:W-:Y:S05]  /*1b90*/  BSYNC B0 ;  /* 0x0000000000007941 */ /* 0x000fea0003800000 */
.L_x_5242:
        /* <DEDUP_REMOVED lines=11> */
.L_x_5229:
        /* <DEDUP_REMOVED lines=81> */
.L_x_5252:
        /* <DEDUP_REMOVED lines=294> */
.L_x_5248:
        /* <DEDUP_REMOVED lines=8> */
[----:B------:R-:W-:-:S04]  /*3440*/  IMAD.U32 R4, RZ, RZ, UR36 ;  /* 0x00000024ff047e24 */ /* 0x000fc8000f8e00ff */
        /* <DEDUP_REMOVED lines=235> */
.L_x_5249:
[----:B------:R-:W-:-:S04]  /*4300*/  LOP3.LUT R5, R5, 0xffffffc0, RZ, 0xc0, !PT ;  /* 0xffffffc005057812 */ /* 0x000fc800078ec0ff */
[----:B------:R-:W-:-:S05]  /*4310*/  IADD3 R10, P0, R90, R5, RZ ;  /* 0x000000055a0a7210 */ /* 0x000fca0007f1e0ff */
[----:B------:R-:W-:-:S05]  /*4320*/  IMAD.X R11, RZ, RZ, R91, P0 ;  /* 0x000000ffff0b7224 */ /* 0x000fca00000e065b */
[----:B------:R2:W5:Y:S04]  /*4330*/  LDG.E.128 R48, desc[UR58][R10.64] ;  /* 0x0000003a0a307981 */ /* 0x000568000c1e1d00 */
[----:B------:R2:W5:Y:S04]  /*4340*/  LDG.E.128 R44, desc[UR58][R10.64+0x10] ;  /* 0x0000103a0a2c7981 */ /* 0x000568000c1e1d00 */
[----:B------:R2:W5:Y:S04]  /*4350*/  LDG.E.128 R40, desc[UR58][R10.64+0x20] ;  /* 0x0000203a0a287981 */ /* 0x000568000c1e1d00 */
[----:B------:R2:W5:Y:S01]  /*4360*/  LDG.E.128 R36, desc[UR58][R10.64+0x30] ;  /* 0x0000303a0a247981 */ /* 0x000562000c1e1d00 */
[----:B------:R-:W-:Y:S01]  /*4370*/  IADD3 R85, R85, R4, RZ ;  /* 0x0000000455557210 */ /* 0x000fe20007ffe0ff */
[----:B------:R-:W-:-:S02]  /*4380*/  IMAD.MOV.U32 R5, RZ, RZ, RZ ;  /* 0x000000ffff057224 */ /* 0x000fc400078e00ff */
[----:B-1----:R-:W-:Y:S01]  /*4390*/  IMAD.MOV.U32 R8, RZ, RZ, RZ ;  /* 0x000000ffff087224 */ /* 0x002fe200078e00ff */
        /* <DEDUP_REMOVED lines=9> */
[----:B--2---:R-:W-:Y:S01]  /*4430*/  IMAD.MOV R10, RZ, RZ, -R9 ;  /* 0x000000ffff0a7224 */ /* 0x004fe200078e0a09 */
        /* <DEDUP_REMOVED lines=224> */
.L_x_5250:
        /* <DEDUP_REMOVED lines=18> */
[----:B--2---:R-:W-:-:S03]  /*5360*/  SHF.R.U32.HI R11, RZ, UR33, R5 ;  /* 0x00000021ff0b7c19 */ /* 0x004fc60008011605 */
        /* <DEDUP_REMOVED lines=223> */
.L_x_5251:
[----:B------:R-:W-:Y:S01]  /*6160*/  LOP3.LUT R5, R5, 0xffffffc0, RZ, 0xc0, !PT ;  /* 0xffffffc005057812 */ /* 0x000fe200078ec0ff */
[----:B-----5:R-:W-:Y:S02]  /*6170*/  DSETP.NEU.AND P3, PT, R66, RZ, PT ;  /* 0x000000ff4200722a */ /* 0x020fe40003f6d000 */
[----:B------:R-:W-:Y:S01]  /*6180*/  DSETP.NEU.AND P5, PT, R62, RZ, PT ;  /* 0x000000ff3e00722a */ /* 0x000fe20003fad000 */
[----:B------:R-:W-:Y:S01]  /*6190*/  IADD3 R92, P0, R90, R5, RZ ;  /* 0x000000055a5c7210 */ /* 0x000fe20007f1e0ff */
[----:B------:R-:W-:Y:S01]  /*61a0*/  DSETP.NEU.AND P2, PT, R54, RZ, PT ;  /* 0x000000ff3600722a */ /* 0x000fe20003f4d000 */
[----:B------:R-:W-:Y:S01]  /*61b0*/  LOP3.LUT P1, RZ, R6, 0xff, RZ, 0xc0, !PT ;  /* 0x000000ff06ff7812 */ /* 0x000fe2000782c0ff */
[----:B------:R-:W-:Y:S02]  /*61c0*/  ULDC UR4, c[0x0][0x218] ;  /* 0x0000860000047ab9 */ /* 0x000fe40000000800 */
[----:B------:R-:W-:-:S05]  /*61d0*/  IMAD.X R93, RZ, RZ, R91, P0 ;  /* 0x000000ffff5d7224 */ /* 0x000fca00000e065b */
[----:B------:R-:W3:Y:S04]  /*61e0*/  LDG.E.128 R72, desc[UR58][R92.64+0x20] ;  /* 0x0000203a5c487981 */ /* 0x000ee8000c1e1d00 */
[----:B-12---:R-:W2:Y:S04]  /*61f0*/  LDG.E.128 R8, desc[UR58][R92.64+0x10] ;  /* 0x0000103a5c087981 */ /* 0x006ea8000c1e1d00 */
[----:B------:R-:W4:Y:S04]  /*6200*/  LDG.E.128 R12, desc[UR58][R92.64] ;  /* 0x0000003a5c0c7981 */ /* 0x000f28000c1e1d00 */
[----:B------:R-:W4:Y:S01]  /*6210*/  LDG.E.128 R68, desc[UR58][R92.64+0x30] ;  /* 0x0000303a5c447981 */ /* 0x000f22000c1e1d00 */
[----:B------:R-:W-:-:S02]  /*6220*/  DSETP.NEU.OR P3, PT, R64, RZ, P3 ;  /* 0x000000ff4000722a */ /* 0x000fc40001f6d400 */
[----:B------:R-:W-:Y:S02]  /*6230*/  DSETP.NEU.AND P0, PT, R58, RZ, PT ;  /* 0x000000ff3a00722a */ /* 0x000fe40003f0d000 */
[----:B------:R-:W-:Y:S01]  /*6240*/  DSETP.NEU.OR P5, PT, R60, RZ, P5 ;  /* 0x000000ff3c00722a */ /* 0x000fe20002fad400 */
[----:B------:R-:W-:Y:S02]  /*6250*/  LOP3.LUT P4, RZ, R3, 0xff, RZ, 0xc0, !PT ;  /* 0x000000ff03ff7812 */ /* 0x000fe4000788c0ff */
        /* <DEDUP_REMOVED lines=50> */
[----:B------:R-:W-:Y:S02]  /*6580*/  PLOP3.LUT P4, PT, P4, P5, PT, 0x80, 0x0 ;  /* 0x000000000000781c */ /* 0x000fe4000278b070 */
[----:B------:R-:W-:Y:S02]  /*6590*/  IADD3 R85, R85, R4, RZ ;  /* 0x0000000455557210 */ /* 0x000fe40007ffe0ff */
[----:B------:R-:W-:Y:S02]  /*65a0*/  SEL R78, RZ, 0x1, !P4 ;  /* 0x00000001ff4e7807 */ /* 0x000fe40006000000 */
[----:B------:R-:W-:Y:S01]  /*65b0*/  LOP3.LUT P4, RZ, R83, 0xff, RZ, 0xc0, !PT ;  /* 0x000000ff53ff7812 */ /* 0x000fe2000788c0ff */
[----:B------:R-:W-:Y:S01]  /*65c0*/  IMAD.U32 R5, RZ, RZ, UR4 ;  /* 0x00000004ff057e24 */ /* 0x000fe2000f8e00ff */
[----:B------:R-:W-:Y:S01]  /*65d0*/  LOP3.LUT P0, RZ, R82, 0xff, RZ, 0xc0, !PT ;  /* 0x000000ff52ff7812 */ /* 0x000fe2000780c0ff */
[----:B------:R-:W-:Y:S01]  /*65e0*/  IMAD R82, R4, 0x3, R85 ;  /* 0x0000000304527824 */ /* 0x000fe200078e0255 */
[----:B------:R-:W-:Y:S01]  /*65f0*/  LOP3.LUT P5, RZ, R81, 0xff, RZ, 0xc0, !PT ;  /* 0x000000ff51ff7812 */ /* 0x000fe200078ac0ff */
[----:B---3--:R-:W-:-:S02]  /*6600*/  DSETP.NEU.AND P1, PT, R74, RZ, PT ;  /* 0x000000ff4a00722a */ /* 0x008fc40003f2d000 */
        /* <DEDUP_REMOVED lines=19> */
.L_x_5247:
[----:B------:R-:W-:Y:S05]  /*6740*/  BSYNC B0 ;  /* 0x0000000000007941 */ /* 0x000fea0003800000 */
.L_x_5246:
        /* <DEDUP_REMOVED lines=280> */
.L_x_5255:
        /* <DEDUP_REMOVED lines=284> */
.L_x_5256:
[----:B------:R-:W-:-:S04]  /*8a90*/  LOP3.LUT R37, R42, 0xffffffc0, RZ, 0xc0, !PT ;  /* 0xffffffc02a257812 */ /* 0x000fc800078ec0ff */
[----:B------:R-:W-:-:S05]  /*8aa0*/  IADD3 R36, P2, R90, R37, RZ ;  /* 0x000000255a247210 */ /* 0x000fca0007f5e0ff */
[----:B------:R-:W-:-:S05]  /*8ab0*/  IMAD.X R37, RZ, RZ, R91, P2 ;  /* 0x000000ffff257224 */ /* 0x000fca00010e065b */
[----:B------:R1:W5:Y:S04]  /*8ac0*/  LDG.E.128 R48, desc[UR58][R36.64] ;  /* 0x0000003a24307981 */ /* 0x000368000c1e1d00 */
[----:B------:R1:W5:Y:S04]  /*8ad0*/  LDG.E.128 R44, desc[UR58][R36.64+0x10] ;  /* 0x0000103a242c7981 */ /* 0x000368000c1e1d00 */
        /* <DEDUP_REMOVED lines=279> */
.L_x_5257:
        /* <DEDUP_REMOVED lines=284> */
.L_x_5258:
[----:B------:R-:W-:-:S04]  /*ae10*/  LOP3.LUT R87, R12, 0xffffffc0, RZ, 0xc0, !PT ;  /* 0xffffffc00c577812 */ /* 0x000fc800078ec0ff */
[----:B------:R-:W-:-:S05]  /*ae20*/  IADD3 R86, P1, R90, R87, RZ ;  /* 0x000000575a567210 */ /* 0x000fca0007f3e0ff */
[----:B------:R-:W-:-:S05]  /*ae30*/  IMAD.X R87, RZ, RZ, R91, P1 ;  /* 0x000000ffff577224 */ /* 0x000fca00008e065b */
[----:B------:R1:W5:Y:S04]  /*ae40*/  LDG.E.128 R12, desc[UR58][R86.64] ;  /* 0x0000003a560c7981 */ /* 0x000368000c1e1d00 */
[----:B------:R1:W5:Y:S04]  /*ae50*/  LDG.E.128 R8, desc[UR58][R86.64+0x10] ;  /* 0x0000103a56087981 */ /* 0x000368000c1e1d00 */
[----:B------:R1:W5:Y:S04]  /*ae60*/  LDG.E.128 R72, desc[UR58][R86.64+0x20] ;  /* 0x0000203a56487981 */ /* 0x000368000c1e1d00 */
[----:B------:R1:W5:Y:S02]  /*ae70*/  LDG.E.128 R68, desc[UR58][R86.64+0x30] ;  /* 0x0000303a56447981 */ /* 0x000364000c1e1d00 */
.L_x_5254:
[----:B------:R-:W-:Y:S05]  /*ae80*/  BSYNC B0 ;  /* 0x0000000000007941 */ /* 0x000fea0003800000 */
.L_x_5253:
        /* <DEDUP_REMOVED lines=91> */
.L_x_5260:
[----:B------:R-:W-:Y:S05]  /*b440*/  BSYNC B0 ;  /* 0x0000000000007941 */ /* 0x000fea0003800000 */
.L_x_5259:
        /* <DEDUP_REMOVED lines=26> */
[----:B-----5:R-:W-:Y:S02]  /*b5f0*/  SEL R22, RZ, 0x1, !P0 ;  /* 0x00000001ff167807 */ /* 0x020fe40004000000 */
[----:B------:R-:W-:Y:S01]  /*b600*/  SEL R23, RZ, 0x1, !P1 ;  /* 0x00000001ff177807 */ /* 0x000fe20004800000 */
[----:B------:R-:W-:Y:S06]  /*b610*/  BRA `(.L_x_5228) ;  /* 0x0000002800ac7947 */ /* 0x000fec0003800000 */
.L_x_5245:
        /* <DEDUP_REMOVED lines=66> */
.L_x_5263:
        /* <DEDUP_REMOVED lines=10> */
[----:B------:R-:W5:Y:S03]  /*bae0*/  LDG.E.128 R36, desc[UR58][R44.64+0x10] ;  /* 0x0000103a2c247981 */ /* 0x000f66000c1e1d00 */
[----:B------:R-:W-:Y:S01]  /*baf0*/  IMAD.IADD R85, R85, 0x1, R4 ;  /* 0x0000000155557824 */ /* 0x000fe200078e0204 */
[----:B------:R-:W5:Y:S03]  /*bb00*/  LDG.E.128 R24, desc[UR58][R64.64] ;  /* 0x0000003a40187981 */ /* 0x000f66000c1e1d00 */
[----:B------:R-:W-:Y:S01]  /*bb10*/  IMAD R8, R86, R85, RZ ;  /* 0x0000005556087224 */ /* 0x000fe200078e02ff */
        /* <DEDUP_REMOVED lines=102> */
.L_x_5262:
[----:B------:R-:W-:Y:S05]  /*c180*/  BSYNC B0 ;  /* 0x0000000000007941 */ /* 0x000fea0003800000 */
.L_x_5261:
        /* <DEDUP_REMOVED lines=39> */
.L_x_5265:
[----:B------:R-:W-:Y:S05]  /*c400*/  BSYNC B0 ;  /* 0x0000000000007941 */ /* 0x000fea0003800000 */
.L_x_5264:
        /* <DEDUP_REMOVED lines=91> */
.L_x_5267:
[----:B------:R-:W-:Y:S05]  /*c9c0*/  BSYNC B0 ;  /* 0x0000000000007941 */ /* 0x000fea0003800000 */
.L_x_5266:
        /* <DEDUP_REMOVED lines=29> */
.L_x_5244:
        /* <DEDUP_REMOVED lines=70> */
.L_x_5270:
        /* <DEDUP_REMOVED lines=10> */
[----:B------:R-:W-:-:S03]  /*d0a0*/  IADD3 R85, R85, R0, RZ ;  /* 0x0000000055557210 */ /* 0x000fc60007ffe0ff */
        /* <DEDUP_REMOVED lines=101> */
.L_x_5269:
[----:B------:R-:W-:Y:S05]  /*d700*/  BSYNC B0 ;  /* 0x0000000000007941 */ /* 0x000fea0003800000 */
.L_x_5268:
        /* <DEDUP_REMOVED lines=35> */
.L_x_5272:
[----:B------:R-:W-:Y:S05]  /*d940*/  BSYNC B0 ;  /* 0x0000000000007941 */ /* 0x000fea0003800000 */
.L_x_5271:
        /* <DEDUP_REMOVED lines=91> */
.L_x_5274:
[----:B------:R-:W-:Y:S05]  /*df00*/  BSYNC B0 ;  /* 0x0000000000007941 */ /* 0x000fea0003800000 */
.L_x_5273:
        /* <DEDUP_REMOVED lines=27> */
[----:B------:R-:W-:-:S07]  /*e0c0*/  SEL R23, RZ, 0x1, !P1 ;  /* 0x00000001ff177807 */ /* 0x000fce0004800000 */
.L_x_5228:
[----:B------:R-:W-:Y:S05]  /*e0d0*/  BSYNC B6 ;  /* 0x0000000000067941 */ /* 0x000fea0003800000 */
.L_x_5227:
        /* <DEDUP_REMOVED lines=13> */
[----:B----4-:R-:W-:-:S03]  /*e1b0*/  SHF.R.U32.HI R4, RZ, 0x1, R10 ;  /* 0x00000001ff047819 */ /* 0x010fc6000001160a */
[----:B------:R-:W-:Y:S01]  /*e1c0*/  IMAD R0, R0, 0x4, R3 ;  /* 0x0000000400007824 */ /* 0x000fe200078e0203 */
[----:B------:R-:W-:-:S04]  /*e1d0*/  ISETP.NE.AND P0, PT, R4, RZ, PT ;  /* 0x000000ff0400720c */ /* 0x000fc80003f05270 */
[----:B------:R2:W-:Y:S09]  /*e1e0*/  STS [R0], R5 ;  /* 0x0000000500007388 */ /* 0x0005f20000000800 */
[----:B--2---:R-:W-:Y:S05]  /*e1f0*/  @!P0 BRA `(.L_x_5275) ;  /* 0x00000000008c8947 */ /* 0x004fea0003800000 */
.L_x_5278:
        /* <DEDUP_REMOVED lines=13> */
[----:B------:R-:W-:Y:S02]  /*e2d0*/  LOP3.LUT P4, RZ, R19, 0xff, RZ, 0xc0, !PT ;  /* 0x000000ff13ff7812 */ /* 0x000fe4000788c0ff */
[----:B------:R-:W-:Y:S02]  /*e2e0*/  LOP3.LUT P0, RZ, R18, 0xff, RZ, 0xc0, !PT ;  /* 0x000000ff12ff7812 */ /* 0x000fe4000780c0ff */
[----:B------:R-:W2:Y:S02]  /*e2f0*/  LDS R4, [R4] ;  /* 0x0000000004047984 */ /* 0x000ea40000000800 */
[----:B--2---:R-:W-:-:S02]  /*e300*/  PRMT R5, R4, 0x7770, RZ ;  /* 0x0000777004057816 */ /* 0x004fc400000000ff */
        /* <DEDUP_REMOVED lines=15> */
.L_x_5277:
[----:B------:R-:W-:Y:S05]  /*e400*/  BSYNC B0 ;  /* 0x0000000000007941 */ /* 0x000fea0003800000 */
.L_x_5276:
[----:B------:R-:W-:Y:S01]  /*e410*/  IMAD.MOV.U32 R4, RZ, RZ, R8 ;  /* 0x000000ffff047224 */ /* 0x000fe200078e0008 */
[----:B------:R-:W-:Y:S06]  /*e420*/  @P3 BRA `(.L_x_5278) ;  /* 0xfffffffc00743947 */ /* 0x000fec000383ffff */
.L_x_5275:
        /* <DEDUP_REMOVED lines=22> */
.L_x_5283:
[----:B--2---:R-:W-:Y:S01]  /*e590*/  IADD3 R0, R2, R4, RZ ;  /* 0x0000000402007210 */ /* 0x004fe20007ffe0ff */
        /* <DEDUP_REMOVED lines=10> */
[----:B------:R-:W2:Y:S01]  /*e640*/  LDS R0, [R0] ;  /* 0x0000000000007984 */ /* 0x000ea20000000800 */
[----:B------:R-:W-:Y:S02]  /*e650*/  LOP3.LUT P3, RZ, R18, 0xff, RZ, 0xc0, !PT ;  /* 0x000000ff12ff7812 */ /* 0x000fe4000786c0ff */
[C---:B--2---:R-:W-:Y:S02]  /*e660*/  PRMT R5, R0.reuse, 0x7770, RZ ;  /* 0x0000777000057816 */ /* 0x044fe400000000ff */
        /* <DEDUP_REMOVED lines=15> */
.L_x_5282:
[----:B------:R-:W-:Y:S05]  /*e760*/  BSYNC B0 ;  /* 0x0000000000007941 */ /* 0x000fea0003800000 */
.L_x_5281:
[----:B------:R-:W-:-:S04]  /*e770*/  SHF.R.S32.HI R4, RZ, 0x1, R4 ;  /* 0x00000001ff047819 */ /* 0x000fc80000011404 */
[----:B------:R-:W-:-:S13]  /*e780*/  ISETP.GE.AND P0, PT, R4, 0x20, PT ;  /* 0x000000200400780c */ /* 0x000fda0003f06270 */
[----:B------:R-:W-:Y:S05]  /*e790*/  @P0 BRA `(.L_x_5283) ;  /* 0xfffffffc007c0947 */ /* 0x000fea000383ffff */
[----:B--2---:R-:W-:-:S07]  /*e7a0*/  IMAD.MOV.U32 R0, RZ, RZ, 0x20 ;  /* 0x00000020ff007424 */ /* 0x004fce00078e00ff */
.L_x_5280:
[----:B------:R-:W-:Y:S01]  /*e7b0*/  ISETP.GE.AND P0, PT, R0, 0x2, PT ;  /* 0x000000020000780c */ /* 0x000fe20003f06270 */
[----:B------:R-:W-:Y:S05]  /*e7c0*/  WARPSYNC.ALL ;  /* 0x0000000000007948 */ /* 0x000fea0003800000 */
[----:B------:R-:W-:Y:S07]  /*e7d0*/  BAR.SYNC.DEFER_BLOCKING 0x0 ;  /* 0x0000000000007b1d */ /* 0x000fee0000010000 */
[----:B------:R-:W-:Y:S05]  /*e7e0*/  @!P0 BRA `(.L_x_5279) ;  /* 0x0000000000748947 */ /* 0x000fea0003800000 */
[----:B------:R-:W-:-:S07]  /*e7f0*/  IMAD.MOV.U32 R3, RZ, RZ, 0x1 ;  /* 0x00000001ff037424 */ /* 0x000fce00078e00ff */
.L_x_5284:
        /* <DEDUP_REMOVED lines=18> */
[----:B--2---:R-:W-:-:S04]  /*e920*/  ISETP.NE.AND P2, PT, R8, RZ, P2 ;  /* 0x000000ff0800720c */ /* 0x004fc80001745270 */
[----:B------:R-:W-:Y:S02]  /*e930*/  ISETP.GE.AND P4, PT, R3, R0, PT ;  /* 0x000000000300720c */ /* 0x000fe40003f86270 */
[----:B---3--:R-:W-:Y:S02]  /*e940*/  ISETP.NE.AND P0, PT, R4, RZ, P0 ;  /* 0x000000ff0400720c */ /* 0x008fe40000705270 */
[----:B------:R-:W-:Y:S02]  /*e950*/  SEL R19, RZ, 0x1, !P2 ;  /* 0x00000001ff137807 */ /* 0x000fe40005000000 */
[----:B----4-:R-:W-:Y:S02]  /*e960*/  ISETP.NE.AND P1, PT, R6, RZ, P1 ;  /* 0x000000ff0600720c */ /* 0x010fe40000f25270 */
[----:B------:R-:W-:Y:S02]  /*e970*/  SEL R23, RZ, 0x1, !P0 ;  /* 0x00000001ff177807 */ /* 0x000fe40004000000 */
[----:B0-----:R-:W-:-:S02]  /*e980*/  ISETP.NE.AND P3, PT, R10, RZ, P3 ;  /* 0x000000ff0a00720c */ /* 0x001fc40001f65270 */
[----:B------:R-:W-:Y:S02]  /*e990*/  SEL R22, RZ, 0x1, !P1 ;  /* 0x00000001ff167807 */ /* 0x000fe40004800000 */
[----:B------:R-:W-:Y:S01]  /*e9a0*/  SEL R18, RZ, 0x1, !P3 ;  /* 0x00000001ff127807 */ /* 0x000fe20005800000 */
[----:B------:R-:W-:Y:S08]  /*e9b0*/  @!P4 BRA `(.L_x_5284) ;  /* 0xfffffffc0090c947 */ /* 0x000ff0000383ffff */
.L_x_5279:
[----:B------:R-:W3:Y:S01]  /*e9c0*/  LDC R3, c[0x0][0x3e8] ;  /* 0x0000fa00ff037b82 */ /* 0x000ee20000000800 */
[----:B------:R-:W-:Y:S02]  /*e9d0*/  IMAD.MOV.U32 R16, RZ, RZ, RZ ;  /* 0x000000ffff107224 */ /* 0x000fe400078e00ff */
[----:B------:R-:W-:Y:S01]  /*e9e0*/  IMAD.MOV.U32 R24, RZ, RZ, RZ ;  /* 0x000000ffff187224 */ /* 0x000fe200078e00ff */
[----:B---3--:R-:W-:-:S13]  /*e9f0*/  ISETP.NE.AND P1, PT, R3, RZ, PT ;  /* 0x000000ff0300720c */ /* 0x008fda0003f25270 */
[----:B------:R-:W-:Y:S05]  /*ea00*/  @!P1 BRA `(.L_x_5285) ;  /* 0x0000001000489947 */ /* 0x000fea0003800000 */
[----:B------:R-:W-:Y:S01]  /*ea10*/  HFMA2.MMA R4, -RZ, RZ, 0, 0 ;  /* 0x00000000ff047435 */ /* 0x000fe200000001ff */
[----:B--2---:R-:W-:Y:S01]  /*ea20*/  IMAD.MOV.U32 R5, RZ, RZ, R89 ;  /* 0x000000ffff057224 */ /* 0x004fe200078e0059 */
        /* <DEDUP_REMOVED lines=272> */
.L_x_5285:
[----:B------:R-:W-:Y:S05]  /*fb30*/  @!P1 BRA `(.L_x_5286) ;  /* 0x0000001000489947 */ /* 0x000fea0003800000 */
        /* <DEDUP_REMOVED lines=274> */
.L_x_5286:
[----:B------:R-:W-:Y:S02]  /*10c60*/  IMAD.MOV.U32 R25, RZ, RZ, RZ ;  /* 0x000000ffff197224 */ /* 0x000fe400078e00ff */
[----:B------:R-:W-:Y:S01]  /*10c70*/  IMAD.MOV.U32 R26, RZ, RZ, RZ ;  /* 0x000000ffff1a7224 */ /* 0x000fe200078e00ff */
[----:B------:R-:W-:Y:S06]  /*10c80*/  @!P1 BRA `(.L_x_5287) ;  /* 0x0000001000489947 */ /* 0x000fec0003800000 */
        /* <DEDUP_REMOVED lines=274> */
.L_x_5287:
        /* <DEDUP_REMOVED lines=275> */
.L_x_5288:
[----:B------:R-:W-:Y:S01]  /*12ee0*/  ULDC.64 UR4, c[0x0][0x5f8] ;  /* 0x00017e0000047ab9 */ /* 0x000fe20000000a00 */
[----:B------:R-:W-:Y:S01]  /*12ef0*/  ULDC UR6, c[0x0][0x234] ;  /* 0x00008d0000067ab9 */ /* 0x000fe20000000800 */
[----:B------:R-:W-:Y:S02]  /*12f00*/  ISETP.NE.U32.AND P0, PT, RZ, UR4, PT ;  /* 0x00000004ff007c0c */ /* 0x000fe4000bf05070 */
[----:B--2---:R-:W-:Y:S02]  /*12f10*/  CS2R R4, SRZ ;  /* 0x0000000000047805 */ /* 0x004fe4000001ff00 */
[----:B------:R-:W-:Y:S01]  /*12f20*/  ISETP.NE.AND P3, PT, RZ, UR6, PT ;  /* 0x00000006ff007c0c */ /* 0x000fe2000bf65270 */
[----:B------:R-:W-:Y:S01]  /*12f30*/  IMAD.MOV.U32 R12, RZ, RZ, RZ ;  /* 0x000000ffff0c7224 */ /* 0x000fe200078e00ff */
[----:B------:R-:W-:-:S13]  /*12f40*/  ISETP.NE.AND.EX P0, PT, RZ, UR5, PT, P0 ;  /* 0x00000005ff007c0c */ /* 0x000fda000bf05300 */
[----:B------:R-:W-:-:S05]  /*12f50*/  @P0 IADD3 R4, P2, R24, UR4, RZ ;  /* 0x0000000418040c10 */ /* 0x000fca000ff5e0ff */
[----:B------:R-:W-:-:S05]  /*12f60*/  @P0 IMAD.X R5, RZ, RZ, UR5, P2 ;  /* 0x00000005ff050e24 */ /* 0x000fca00090e06ff */
[----:B------:R-:W-:Y:S01]  /*12f70*/  @P0 MOV R12, R5 ;  /* 0x00000005000c0202 */ /* 0x000fe20000000f00 */
        /* <DEDUP_REMOVED lines=283> */
.L_x_5290:
        /* <DEDUP_REMOVED lines=275> */
.L_x_5291:
        /* <DEDUP_REMOVED lines=277> */
.L_x_5292:
        /* <DEDUP_REMOVED lines=275> */
.L_x_5293:
        /* <DEDUP_REMOVED lines=14> */
.L_x_5295:
[----:B------:R-:W-:Y:S05]  /*175c0*/  BSYNC B0 ;  /* 0x0000000000007941 */ /* 0x000fea0003800000 */
.L_x_5294:
        /* <DEDUP_REMOVED lines=17> */
.L_x_5297:
[----:B------:R-:W-:Y:S05]  /*176e0*/  BSYNC B0 ;  /* 0x0000000000007941 */ /* 0x000fea0003800000 */
.L_x_5296:
        /* <DEDUP_REMOVED lines=31> */
[----:B---3--:R-:W-:-:S04]  /*178e0*/  IADD3 R3, R3, R10, RZ ;  /* 0x0000000a03037210 */ /* 0x008fc80007ffe0ff */
[----:B------:R-:W-:-:S04]  /*178f0*/  ISETP.NE.AND P0, PT, R3, UR4, PT ;  /* 0x0000000403007c0c */ /* 0x000fc8000bf05270 */
[----:B------:R-:W-:-:S05]  /*17900*/  SEL R3, RZ, 0x1, P0 ;  /* 0x00000001ff037807 */ /* 0x000fca0000000000 */
[----:B------:R3:W-:Y:S04]  /*17910*/  STS.U8 [UR5], R3 ;  /* 0x00000003ff007988 */ /* 0x0007e80008000005 */
.L_x_5299:
[----:B------:R-:W-:Y:S05]  /*17920*/  BSYNC B0 ;  /* 0x0000000000007941 */ /* 0x000fea0003800000 */
.L_x_5298:
        /* <DEDUP_REMOVED lines=19> */
[----:B--2---:R-:W-:-:S03]  /*17a60*/  IMAD.U32 R18, RZ, RZ, UR6 ;  /* 0x00000006ff127e24 */ /* 0x004fc6000f8e00ff */
        /* <DEDUP_REMOVED lines=18> */
.L_x_5304:
[----:B------:R-:W-:-:S04]  /*17b90*/  IMAD.IADD R7, R0, 0x1, R3 ;  /* 0x0000000100077824 */ /* 0x000fc800078e0203 */
[----:B---3--:R-:W-:-:S05]  /*17ba0*/  IMAD.WIDE.U32 R6, R7, 0x4, R8 ;  /* 0x0000000407067825 */ /* 0x008fca00078e0008 */
        /* <DEDUP_REMOVED lines=20> */
.L_x_5303:
[----:B------:R-:W-:Y:S05]  /*17cf0*/  BRA `(.L_x_5302) ;  /* 0x0000000000947947 */ /* 0x000fea0003800000 */
.L_x_5301:
        /* <DEDUP_REMOVED lines=15> */
.L_x_5305:
[----:B------:R-:W-:-:S04]  /*17df0*/  IMAD.IADD R7, R0, 0x1, R3 ;  /* 0x0000000100077824 */ /* 0x000fc800078e0203 */
[----:B--2---:R-:W-:-:S04]  /*17e00*/  IMAD R7, R7, R14, R2 ;  /* 0x0000000e07077224 */ /* 0x004fc800078e0202 */
[----:B---3--:R-:W-:-:S05]  /*17e10*/  IMAD.WIDE.U32 R6, R7, 0x4, R8 ;  /* 0x0000000407067825 */ /* 0x008fca00078e0008 */
[----:B------:R-:W2:Y:S04]  /*17e20*/  LDG.E.U8 R15, desc[UR58][R6.64] ;  /* 0x0000003a060f7981 */ /* 0x000ea8000c1e1100 */
[----:B------:R-:W3:Y:S04]  /*17e30*/  LDG.E.U8 R10, desc[UR58][R6.64+0x1] ;  /* 0x0000013a060a7981 */ /* 0x000ee8000c1e1100 */
[----:B------:R-:W5:Y:S04]  /*17e40*/  LDG.E.U8 R11, desc[UR58][R6.64+0x2] ;  /* 0x0000023a060b7981 */ /* 0x000f68000c1e1100 */
[----:B------:R-:W5:Y:S01]  /*17e50*/  LDG.E.U8 R13, desc[UR58][R6.64+0x3] ;  /* 0x0000033a060d7981 */ /* 0x000f62000c1e1100 */
[----:B----4-:R-:W-:Y:S01]  /*17e60*/  IMAD.IADD R3, R20, 0x1, R3 ;  /* 0x0000000114037824 */ /* 0x010fe200078e0203 */
        /* <DEDUP_REMOVED lines=8> */
[----:B-----5:R-:W-:Y:S02]  /*17ef0*/  ISETP.NE.AND P4, PT, R11, RZ, P4 ;  /* 0x000000ff0b00720c */ /* 0x020fe40002785270 */
[----:B------:R-:W-:Y:S02]  /*17f00*/  SEL R27, RZ, 0x1, !P2 ;  /* 0x00000001ff1b7807 */ /* 0x000fe40005000000 */
[----:B------:R-:W-:Y:S02]  /*17f10*/  ISETP.NE.AND P0, PT, R13, RZ, P0 ;  /* 0x000000ff0d00720c */ /* 0x000fe40000705270 */
[----:B------:R-:W-:Y:S02]  /*17f20*/  SEL R23, RZ, 0x1, !P4 ;  /* 0x00000001ff177807 */ /* 0x000fe40006000000 */
[----:B------:R-:W-:Y:S01]  /*17f30*/  SEL R19, RZ, 0x1, !P0 ;  /* 0x00000001ff137807 */ /* 0x000fe20004000000 */
[----:B------:R-:W-:Y:S08]  /*17f40*/  @!P5 BRA `(.L_x_5305) ;  /* 0xfffffffc00a8d947 */ /* 0x000ff0000383ffff */
.L_x_5302:
[----:B------:R-:W-:Y:S05]  /*17f50*/  BSYNC B0 ;  /* 0x0000000000007941 */ /* 0x000fea0003800000 */
.L_x_5300:
        /* <DEDUP_REMOVED lines=13> */
[----:B------:R-:W-:-:S07]  /*18030*/  IMAD.U32 R6, RZ, RZ, UR5 ;  /* 0x00000005ff067e24 */ /* 0x000fce000f8e00ff */
.L_x_5309:
[-C--:B--2---:R-:W-:Y:S01]  /*18040*/  IADD3 R3, R17, R6.reuse, RZ ;  /* 0x0000000611037210 */ /* 0x084fe20007ffe0ff */
        /* <DEDUP_REMOVED lines=19> */
[----:B------:R-:W-:Y:S02]  /*18180*/  ISETP.NE.AND P1, PT, R8, RZ, P1 ;  /* 0x000000ff0800720c */ /* 0x000fe40000f25270 */
[----:B------:R-:W-:-:S02]  /*18190*/  PRMT R3, R3, 0x7773, RZ ;  /* 0x0000777303037816 */ /* 0x000fc400000000ff */
        /* <DEDUP_REMOVED lines=9> */
.L_x_5308:
[----:B------:R-:W-:Y:S05]  /*18230*/  BSYNC B0 ;  /* 0x0000000000007941 */ /* 0x000fea0003800000 */
.L_x_5307:
[----:B------:R-:W-:Y:S01]  /*18240*/  IMAD.MOV.U32 R6, RZ, RZ, R9 ;  /* 0x000000ffff067224 */ /* 0x000fe200078e0009 */
[----:B------:R-:W-:Y:S06]  /*18250*/  @P4 BRA `(.L_x_5309) ;  /* 0xfffffffc00784947 */ /* 0x000fec000383ffff */
.L_x_5306:
[----:B------:R-:W-:Y:S02]  /*18260*/  ULDC UR4, c[0x0][0x22c] ;  /* 0x00008b0000047ab9 */ /* 0x000fe40000000800 */
[----:B------:R-:W-:-:S13]  /*18270*/  ISETP.NE.AND P0, PT, RZ, UR4, PT ;  /* 0x00000004ff007c0c */ /* 0x000fda000bf05270 */
[----:B------:R-:W-:Y:S05]  /*18280*/  @!P0 BRA `(.L_x_5310) ;  /* 0x0000000400348947 */ /* 0x000fea0003800000 */
[----:B------:R-:W-:Y:S01]  /*18290*/  ISETP.GT.AND P0, PT, R10, 0x20, PT ;  /* 0x000000200a00780c */ /* 0x000fe20003f04270 */
[----:B--2---:R-:W-:-:S12]  /*182a0*/  IMAD.MOV.U32 R3, RZ, RZ, R10 ;  /* 0x000000ffff037224 */ /* 0x004fd800078e000a */
        /* <DEDUP_REMOVED lines=10> */
.L_x_5314:
[----:B--2---:R-:W-:Y:S01]  /*18350*/  IADD3 R3, R2, R6, RZ ;  /* 0x0000000602037210 */ /* 0x004fe20007ffe0ff */
[----:B------:R-:W-:Y:S03]  /*18360*/  BAR.SYNC.DEFER_BLOCKING 0x0 ;  /* 0x0000000000007b1d */ /* 0x000fe60000010000 */
[----:B------:R-:W-:-:S03]  /*18370*/  ISETP.GE.U32.AND P0, PT, R3, R10, PT ;  /* 0x0000000a0300720c */ /* 0x000fc60003f06070 */
[----:B------:R-:W-:Y:S01]  /*18380*/  BSSY B0, `(.L_x_5312) ;  /* 0x0000019000007945 */ /* 0x000fe20003800000 */
[----:B------:R-:W-:-:S13]  /*18390*/  ISETP.GE.U32.OR P0, PT, R2, R6, P0 ;  /* 0x000000060200720c */ /* 0x000fda0000706470 */
        /* <DEDUP_REMOVED lines=23> */
.L_x_5313:
[----:B------:R-:W-:Y:S05]  /*18510*/  BSYNC B0 ;  /* 0x0000000000007941 */ /* 0x000fea0003800000 */
.L_x_5312:
[----:B------:R-:W-:-:S04]  /*18520*/  SHF.R.S32.HI R6, RZ, 0x1, R6 ;  /* 0x00000001ff067819 */ /* 0x000fc80000011406 */
[----:B------:R-:W-:-:S13]  /*18530*/  ISETP.GE.AND P0, PT, R6, 0x20, PT ;  /* 0x000000200600780c */ /* 0x000fda0003f06270 */
[----:B------:R-:W-:Y:S05]  /*18540*/  @P0 BRA `(.L_x_5314) ;  /* 0xfffffffc00800947 */ /* 0x000fea000383ffff */
[----:B--2---:R-:W-:-:S07]  /*18550*/  IMAD.MOV.U32 R3, RZ, RZ, 0x20 ;  /* 0x00000020ff037424 */ /* 0x004fce00078e00ff */
.L_x_5311:
[----:B------:R-:W-:Y:S01]  /*18560*/  BAR.SYNC.DEFER_BLOCKING 0x0 ;  /* 0x0000000000007b1d */ /* 0x000fe20000010000 */
[----:B------:R-:W-:-:S13]  /*18570*/  ISETP.GE.AND P0, PT, R3, 0x2, PT ;  /* 0x000000020300780c */ /* 0x000fda0003f06270 */
[----:B------:R-:W-:Y:S05]  /*18580*/  @!P0 BRA `(.L_x_5310) ;  /* 0x0000000000748947 */ /* 0x000fea0003800000 */
[----:B------:R-:W-:-:S07]  /*18590*/  IMAD.MOV.U32 R0, RZ, RZ, 0x1 ;  /* 0x00000001ff007424 */ /* 0x000fce00078e00ff */
.L_x_5315:
        /* <DEDUP_REMOVED lines=28> */
.L_x_5310:
        /* <DEDUP_REMOVED lines=10> */
[----:B--2---:R-:W2:Y:S04]  /*18800*/  LDG.E.U8 R0, desc[UR58][R4.64+0x1] ;  /* 0x0000013a04007981 */ /* 0x004ea8000c1e1100 */
[----:B------:R-:W4:Y:S04]  /*18810*/  LDG.E.U8 R2, desc[UR58][R4.64+0x2] ;  /* 0x0000023a04027981 */ /* 0x000f28000c1e1100 */
[----:B------:R-:W5:Y:S01]  /*18820*/  LDG.E.U8 R3, desc[UR58][R4.64+0x3] ;  /* 0x0000033a04037981 */ /* 0x000f62000c1e1100 */
[----:B------:R-:W-:-:S02]  /*18830*/  LOP3.LUT P1, RZ, R18, 0xff, RZ, 0xc0, !PT ;  /* 0x000000ff12ff7812 */ /* 0x000fc4000782c0ff */
[----:B------:R-:W-:Y:S02]  /*18840*/  LOP3.LUT P2, RZ, R27, 0xff, RZ, 0xc0, !PT ;  /* 0x000000ff1bff7812 */ /* 0x000fe4000784c0ff */
[----:B------:R-:W-:Y:S02]  /*18850*/  LOP3.LUT P3, RZ, R23, 0xff, RZ, 0xc0, !PT ;  /* 0x000000ff17ff7812 */ /* 0x000fe4000786c0ff */
[----:B------:R-:W-:Y:S02]  /*18860*/  LOP3.LUT P0, RZ, R19, 0xff, RZ, 0xc0, !PT ;  /* 0x000000ff13ff7812 */ /* 0x000fe4000780c0ff */
[----:B---3--:R-:W-:Y:S02]  /*18870*/  ISETP.NE.AND P1, PT, R6, RZ, P1 ;  /* 0x000000ff0600720c */ /* 0x008fe40000f25270 */
[----:B--2---:R-:W-:Y:S02]  /*18880*/  ISETP.NE.AND P2, PT, R0, RZ, P2 ;  /* 0x000000ff0000720c */ /* 0x004fe40001745270 */
[----:B------:R-:W-:-:S02]  /*18890*/  SEL R18, RZ, 0x1, !P1 ;  /* 0x00000001ff127807 */ /* 0x000fc40004800000 */
[----:B----4-:R-:W-:Y:S02]  /*188a0*/  ISETP.NE.AND P3, PT, R2, RZ, P3 ;  /* 0x000000ff0200720c */ /* 0x010fe40001f65270 */
[----:B------:R-:W-:Y:S02]  /*188b0*/  SEL R27, RZ, 0x1, !P2 ;  /* 0x00000001ff1b7807 */ /* 0x000fe40005000000 */
[----:B-----5:R-:W-:Y:S02]  /*188c0*/  ISETP.NE.AND P0, PT, R3, RZ, P0 ;  /* 0x000000ff0300720c */ /* 0x020fe40000705270 */
[----:B------:R-:W-:Y:S02]  /*188d0*/  SEL R23, RZ, 0x1, !P3 ;  /* 0x00000001ff177807 */ /* 0x000fe40005800000 */
[----:B------:R-:W-:-:S09]  /*188e0*/  SEL R19, RZ, 0x1, !P0 ;  /* 0x00000001ff137807 */ /* 0x000fd20004000000 */
.L_x_5317:
        /* <DEDUP_REMOVED lines=12> */
[----:B------:R-:W-:Y:S01]  /*189b0*/  HFMA2.MMA R8, -RZ, RZ, 0, 4.4763088226318359375e-05 ;  /* 0x000002efff087435 */ /* 0x000fe200000001ff */
[----:B------:R-:W-:Y:S01]  /*189c0*/  MOV R6, UR6 ;  /* 0x0000000600067c02 */ /* 0x000fe20008000f00 */
[----:B------:R-:W-:Y:S02]  /*189d0*/  IMAD.U32 R7, RZ, RZ, UR7 ;  /* 0x00000007ff077e24 */ /* 0x000fe4000f8e00ff */
[----:B------:R-:W-:-:S02]  /*189e0*/  IMAD.U32 R10, RZ, RZ, UR4 ;  /* 0x00000004ff0a7e24 */ /* 0x000fc4000f8e00ff */
[----:B------:R-:W-:Y:S02]  /*189f0*/  IMAD.U32 R11, RZ, RZ, UR5 ;  /* 0x00000005ff0b7e24 */ /* 0x000fe4000f8e00ff */
[----:B------:R-:W-:Y:S02]  /*18a00*/  IMAD.MOV.U32 R12, RZ, RZ, 0x1 ;  /* 0x00000001ff0c7424 */ /* 0x000fe400078e00ff */
[----:B--2---:R-:W-:-:S07]  /*18a10*/  IMAD.MOV.U32 R13, RZ, RZ, RZ ;  /* 0x000000ffff0d7224 */ /* 0x004fce00078e00ff */
[----:B------:R-:W-:-:S07]  /*18a20*/  LEPC R20, `(.L_x_5319) ;  /* 0x000000001014794e */ /* 0x000fce0000000000 */
[----:B01-3--:R-:W-:Y:S05]  /*18a30*/  CALL.ABS.NOINC R2 ;  /* 0x0000000002007343 */ /* 0x00bfea0003c00000 */
.L_x_5319:
        /* <DEDUP_REMOVED lines=21> */
[----:B--2---:R-:W-:-:S07]  /*18b90*/  IMAD.MOV.U32 R12, RZ, RZ, 0x1 ;  /* 0x00000001ff0c7424 */ /* 0x004fce00078e00ff */
[----:B------:R-:W-:-:S07]  /*18ba0*/  LEPC R20, `(.L_x_5320) ;  /* 0x000000001014794e */ /* 0x000fce0000000000 */
[----:B01-3--:R-:W-:Y:S05]  /*18bb0*/  CALL.ABS.NOINC R2 ;  /* 0x0000000002007343 */ /* 0x00bfea0003c00000 */
.L_x_5320:
        /* <DEDUP_REMOVED lines=24> */
.L_x_5321:
        /* <DEDUP_REMOVED lines=24> */
.L_x_5322:
[----:B------:R-:W-:Y:S01]  /*18ec0*/  ULDC.64 UR4, c[0x0][0x5e8] ;  /* 0x00017a0000047ab9 */ /* 0x000fe20000000a00 */
[----:B------:R-:W-:Y:S02]  /*18ed0*/  LOP3.LUT P0, RZ, R19, 0xff, RZ, 0xc0, !PT ;  /* 0x000000ff13ff7812 */ /* 0x000fe4000780c0ff */
[----:B------:R-:W-:Y:S02]  /*18ee0*/  IADD3 R16, P1, R16, UR4, RZ ;  /* 0x0000000410107c10 */ /* 0x000fe4000ff3e0ff */
[----:B--2---:R-:W-:-:S03]  /*18ef0*/  SEL R3, RZ, 0x1, !P0 ;  /* 0x00000001ff037807 */ /* 0x004fc60004000000 */
[----:B------:R-:W-:-:S05]  /*18f00*/  IMAD.X R17, RZ, RZ, UR5, P1 ;  /* 0x00000005ff117e24 */ /* 0x000fca00088e06ff */
[----:B------:R-:W-:Y:S01]  /*18f10*/  STG.E.U8 desc[UR58][R16.64], R3 ;  /* 0x0000000310007986 */ /* 0x000fe2000c10113a */
[----:B------:R-:W-:Y:S05]  /*18f20*/  EXIT ;  /* 0x000000000000794d */ /* 0x000fea0003800000 */
.L_x_5318:
[----:B------:R-:W-:Y:S04]  /*18f30*/  STG.E.U8 desc[UR58][R4.64], R18 ;  /* 0x0000001204007986 */ /* 0x000fe8000c10113a */
[----:B------:R-:W-:Y:S04]  /*18f40*/  STG.E.U8 desc[UR58][R4.64+0x1], R27 ;  /* 0x0000011b04007986 */ /* 0x000fe8000c10113a */
[----:B------:R-:W-:Y:S04]  /*18f50*/  STG.E.U8 desc[UR58][R4.64+0x2], R23 ;  /* 0x0000021704007986 */ /* 0x000fe8000c10113a */
[----:B------:R-:W-:Y:S01]  /*18f60*/  STG.E.U8 desc[UR58][R4.64+0x3], R19 ;  /* 0x0000031304007986 */ /* 0x000fe2000c10113a */
[----:B------:R-:W-:Y:S05]  /*18f70*/  EXIT ;  /* 0x000000000000794d */ /* 0x000fea0003800000 */
.L_x_5316:
[----:B------:R-:W-:Y:S01]  /*18f80*/  ISETP.NE.AND P4, PT, RZ, UR36, PT ;  /* 0x00000024ff007c0c */ /* 0x000fe2000bf85270 */
[----:B------:R-:W-:Y:S02]  /*18f90*/  ULDC.64 UR4, c[0x0][0x5e8] ;  /* 0x00017a0000047ab9 */ /* 0x000fe40000000a00 */
[----:B------:R-:W-:Y:S02]  /*18fa0*/  IADD3 R2, P0, R25, UR4, RZ ;  /* 0x0000000419027c10 */ /* 0x000fe4000ff1e0ff */
[----:B------:R-:W-:Y:S02]  /*18fb0*/  IADD3 R4, P1, R24, UR4, RZ ;  /* 0x0000000418047c10 */ /* 0x000fe4000ff3e0ff */
[----:B------:R-:W-:Y:S01]  /*18fc0*/  IADD3 R8, P3, R16, UR4, RZ ;  /* 0x0000000410087c10 */ /* 0x000fe2000ff7e0ff */
[----:B--2---:R-:W-:Y:S01]  /*18fd0*/  IMAD.X R3, RZ, RZ, UR5, P0 ;  /* 0x00000005ff037e24 */ /* 0x004fe200080e06ff */
        /* <DEDUP_REMOVED lines=47> */
.L_x_5324:
        /* <DEDUP_REMOVED lines=24> */
.L_x_5325:
        /* <DEDUP_REMOVED lines=24> */
.L_x_5326:
        /* <DEDUP_REMOVED lines=24> */
.L_x_5327:
[----:B------:R-:W-:Y:S01]  /*19750*/  ULDC.64 UR4, c[0x0][0x5e8] ;  /* 0x00017a0000047ab9 */ /* 0x000fe20000000a00 */
[----:B------:R-:W-:Y:S02]  /*19760*/  LOP3.LUT P0, RZ, R19, 0xff, RZ, 0xc0, !PT ;  /* 0x000000ff13ff7812 */ /* 0x000fe4000780c0ff */
[----:B------:R-:W-:Y:S02]  /*19770*/  IADD3 R16, P1, R16, UR4, RZ ;  /* 0x0000000410107c10 */ /* 0x000fe4000ff3e0ff */
[----:B--2---:R-:W-:-:S03]  /*19780*/  SEL R3, RZ, 0x1, !P0 ;  /* 0x00000001ff037807 */ /* 0x004fc60004000000 */
[----:B------:R-:W-:-:S05]  /*19790*/  IMAD.X R17, RZ, RZ, UR5, P1 ;  /* 0x00000005ff117e24 */ /* 0x000fca00088e06ff */
[----:B------:R-:W-:Y:S01]  /*197a0*/  STG.E.U8 desc[UR58][R16.64], R3 ;  /* 0x0000000310007986 */ /* 0x000fe2000c10113a */
[----:B------:R-:W-:Y:S05]  /*197b0*/  EXIT ;  /* 0x000000000000794d */ /* 0x000fea0003800000 */
.L_x_5323:
        /* <DEDUP_REMOVED lines=13> */
.L_x_5289:
        /* <DEDUP_REMOVED lines=35> */
.L_x_5329:
        /* <DEDUP_REMOVED lines=21> */
.L_x_5331:
        /* <DEDUP_REMOVED lines=24> */
.L_x_5332:
        /* <DEDUP_REMOVED lines=24> */
.L_x_5333:
        /* <DEDUP_REMOVED lines=24> */
.L_x_5334:
[----:B------:R-:W-:Y:S01]  /*1a090*/  ULDC.64 UR4, c[0x0][0x5e8] ;  /* 0x00017a0000047ab9 */ /* 0x000fe20000000a00 */
[----:B------:R-:W-:Y:S02]  /*1a0a0*/  LOP3.LUT P0, RZ, R18, 0xff, RZ, 0xc0, !PT ;  /* 0x000000ff12ff7812 */ /* 0x000fe4000780c0ff */
[----:B------:R-:W-:Y:S02]  /*1a0b0*/  IADD3 R2, P1, R25, UR4, RZ ;  /* 0x0000000419027c10 */ /* 0x000fe4000ff3e0ff */
[----:B------:R-:W-:-:S03]  /*1a0c0*/  SEL R5, RZ, 0x1, !P0 ;  /* 0x00000001ff057807 */ /* 0x000fc60004000000 */
[----:B--2---:R-:W-:-:S05]  /*1a0d0*/  IMAD.X R3, RZ, RZ, UR5, P1 ;  /* 0x00000005ff037e24 */ /* 0x004fca00088e06ff */
[----:B------:R-:W-:Y:S01]  /*1a0e0*/  STG.E.U8 desc[UR58][R2.64], R5 ;  /* 0x0000000502007986 */ /* 0x000fe2000c10113a */
[----:B------:R-:W-:Y:S05]  /*1a0f0*/  EXIT ;  /* 0x000000000000794d */ /* 0x000fea0003800000 */
.L_x_5330:
[----:B------:R-:W-:Y:S04]  /*1a100*/  STG.E.U8 desc[UR58][R4.64], R23 ;  /* 0x0000001704007986 */ /* 0x000fe8000c10113a */
[----:B------:R-:W-:Y:S04]  /*1a110*/  STG.E.U8 desc[UR58][R4.64+0x1], R22 ;  /* 0x0000011604007986 */ /* 0x000fe8000c10113a */
[----:B------:R-:W-:Y:S04]  /*1a120*/  STG.E.U8 desc[UR58][R4.64+0x2], R19 ;  /* 0x0000021304007986 */ /* 0x000fe8000c10113a */
[----:B------:R-:W-:Y:S01]  /*1a130*/  STG.E.U8 desc[UR58][R4.64+0x3], R18 ;  /* 0x0000031204007986 */ /* 0x000fe2000c10113a */
[----:B------:R-:W-:Y:S05]  /*1a140*/  EXIT ;  /* 0x000000000000794d */ /* 0x000fea0003800000 */
.L_x_5328:
[----:B--2---:R-:W-:Y:S01]  /*1a150*/  ISETP.NE.AND P4, PT, R0, RZ, PT ;  /* 0x000000ff0000720c */ /* 0x004fe20003f85270 */
        /* <DEDUP_REMOVED lines=52> */
.L_x_5336:
        /* <DEDUP_REMOVED lines=24> */
.L_x_5337:
        /* <DEDUP_REMOVED lines=24> */
.L_x_5338:
        /* <DEDUP_REMOVED lines=24> */
.L_x_5339:
[----:B------:R-:W-:Y:S01]  /*1a920*/  ULDC.64 UR4, c[0x0][0x5e8] ;  /* 0x00017a0000047ab9 */ /* 0x000fe20000000a00 */
[----:B------:R-:W-:Y:S02]  /*1a930*/  LOP3.LUT P0, RZ, R18, 0xff, RZ, 0xc0, !PT ;  /* 0x000000ff12ff7812 */ /* 0x000fe4000780c0ff */
[----:B------:R-:W-:Y:S02]  /*1a940*/  IADD3 R2, P1, R25, UR4, RZ ;  /* 0x0000000419027c10 */ /* 0x000fe4000ff3e0ff */
[----:B------:R-:W-:-:S03]  /*1a950*/  SEL R5, RZ, 0x1, !P0 ;  /* 0x00000001ff057807 */ /* 0x000fc60004000000 */
[----:B--2---:R-:W-:-:S05]  /*1a960*/  IMAD.X R3, RZ, RZ, UR5, P1 ;  /* 0x00000005ff037e24 */ /* 0x004fca00088e06ff */
[----:B------:R-:W-:Y:S01]  /*1a970*/  STG.E.U8 desc[UR58][R2.64], R5 ;  /* 0x0000000502007986 */ /* 0x000fe2000c10113a */
[----:B------:R-:W-:Y:S05]  /*1a980*/  EXIT ;  /* 0x000000000000794d */ /* 0x000fea0003800000 */
.L_x_5335:
        /* <DEDUP_REMOVED lines=13> */
.L_x_5340:
        /* <DEDUP_REMOVED lines=10> */
.L_x_7586:


//--------------------- .text._ZN2at6native13reduce_kernelILi512ELi1ENS0_8ReduceOpIfNS0_14func_wrapper_tIbZZZNS0_15and_kernel_cudaERNS_14TensorIteratorEENKUlvE_clEvENKUlvE5_clEvEUlbfE_EEjbLi4ELi4EEEEEvT1_ --------------------------
	.section	.text._ZN2at6native13reduce_kernelILi512ELi1ENS0_8ReduceOpIfNS0_14func_wrapper_tIbZZZNS0_15and_kernel_cudaERNS_14TensorIteratorEENKUlvE_clEvENKUlvE5_clEvEUlbfE_EEjbLi4ELi4EEEEEvT1_,"ax",@progbits
	.align	128
        .global         _ZN2at6native13reduce_kernelILi512ELi1ENS0_8ReduceOpIfNS0_14func_wrapper_tIbZZZNS0_15and_kernel_cudaERNS_14TensorIteratorEENKUlvE_clEvENKUlvE5_clEvEUlbfE_EEjbLi4ELi4EEEEEvT1_
        .type           _ZN2at6native13reduce_kernelILi512ELi1ENS0_8ReduceOpIfNS0_14func_wrapper_tIbZZZNS0_15and_kernel_cudaERNS_14TensorIteratorEENKUlvE_clEvENKUlvE5_clEvEUlbfE_EEjbLi4ELi4EEEEEvT1_,@function
        .size           _ZN2at6native13reduce_kernelILi512ELi1ENS0_8ReduceOpIfNS0_14func_wrapper_tIbZZZNS0_15and_kernel_cudaERNS_14TensorIteratorEENKUlvE_clEvENKUlvE5_clEvEUlbfE_EEjbLi4ELi4EEEEEvT1_,(.L_x_7587 - _ZN2at6native13reduce_kernelILi512ELi1ENS0_8ReduceOpIfNS0_14func_wrapper_tIbZZZNS0_15and_kernel_cudaERNS_14TensorIteratorEENKUlvE_clEvENKUlvE5_clEvEUlbfE_EEjbLi4ELi4EEEEEvT1_)
        .other          _ZN2at6native13reduce_kernelILi512ELi1ENS0_8ReduceOpIfNS0_14func_wrapper_tIbZZZNS0_15and_kernel_cudaERNS_14TensorIteratorEENKUlvE_clEvENKUlvE5_clEvEUlbfE_EEjbLi4ELi4EEEEEvT1_,@"STO_CUDA_ENTRY STV_DEFAULT"
_ZN2at6native13reduce_kernelILi512ELi1ENS0_8ReduceOpIfNS0_14func_wrapper_tIbZZZNS0_15and_kernel_cudaERNS_14TensorIteratorEENKUlvE_clEvENKUlvE5_clEvEUlbfE_EEjbLi4ELi4EEEEEvT1_:
.text._ZN2at6native13reduce_kernelILi512ELi1ENS0_8ReduceOpIfNS0_14func_wrapper_tIbZZZNS0_15and_kernel_cudaERNS_14TensorIteratorEENKUlvE_clEvENKUlvE5_clEvEUlbfE_EEjbLi4ELi4EEEEEvT1_:
        /* <DEDUP_REMOVED lines=286> */
.L_x_5341:
        /* <DEDUP_REMOVED lines=49> */
.L_x_5350:
[----:B------:R-:W-:Y:S05]  /*14f0*/  BSYNC B3 ;  /* 0x0000000000037941 */ /* 0x000fea0003800000 */
.L_x_5349:
        /* <DEDUP_REMOVED lines=10> */
[----:B------:R-:W-:-:S04]  /*15a0*/  ISETP.NE.AND P0, PT, R5, RZ, P0 ;  /* 0x000000ff0500720c */ /* 0x000fc80000705270 */
[----:B------:R-:W-:-:S09]  /*15b0*/  SEL R9, RZ, 0x1, !P0 ;  /* 0x00000001ff097807 */ /* 0x000fd20004000000 */
.L_x_5348:
[----:B------:R-:W-:Y:S05]  /*15c0*/  BSYNC B2 ;  /* 0x0000000000027941 */ /* 0x000fea0003800000 */
.L_x_5347:
[C---:B------:R-:W-:Y:S02]  /*15d0*/  IADD3 R5, P0, -R17.reuse, 0x4, RZ ;  /* 0x0000000411057810 */ /* 0x040fe40007f1e1ff */
[----:B------:R-:W-:Y:S02]  /*15e0*/  IADD3 R10, R17, -0x4, R2 ;  /* 0xfffffffc110a7810 */ /* 0x000fe40007ffe002 */
[----:B------:R-:W-:Y:S02]  /*15f0*/  LEA R12, P1, R5, R12, 0x2 ;  /* 0x0000000c050c7211 */ /* 0x000fe400078210ff */
[----:B------:R-:W-:-:S04]  /*1600*/  IADD3.X R6, RZ, -0x1, RZ, P0, !PT ;  /* 0xffffffffff067810 */ /* 0x000fc800007fe4ff */
[----:B------:R-:W-:-:S07]  /*1610*/  LEA.HI.X R13, R5, R13, R6, 0x2, P1 ;  /* 0x0000000d050d7211 */ /* 0x000fce00008f1406 */
.L_x_5346:
[----:B------:R-:W-:Y:S05]  /*1620*/  BSYNC B1 ;  /* 0x0000000000017941 */ /* 0x000fea0003800000 */
.L_x_5345:
        /* <DEDUP_REMOVED lines=9> */
[C---:B------:R-:W-:Y:S02]  /*16c0*/  PRMT R16, R17.reuse, 0x7610, R16 ;  /* 0x0000761011107816 */ /* 0x040fe40000000010 */
[----:B------:R-:W-:-:S07]  /*16d0*/  PRMT R2, R17, 0x7610, R2 ;  /* 0x0000761011027816 */ /* 0x000fce0000000002 */
.L_x_5353:
        /* <DEDUP_REMOVED lines=23> */
.L_x_5352:
[----:B------:R-:W-:Y:S05]  /*1850*/  BSYNC B1 ;  /* 0x0000000000017941 */ /* 0x000fea0003800000 */
.L_x_5351:
        /* <DEDUP_REMOVED lines=8> */
.L_x_5355:
[----:B------:R-:W-:Y:S05]  /*18e0*/  BSYNC B1 ;  /* 0x0000000000017941 */ /* 0x000fea0003800000 */
.L_x_5354:
        /* <DEDUP_REMOVED lines=14> */
.L_x_5357:
[----:B------:R-:W-:Y:S05]  /*19d0*/  BSYNC B1 ;  /* 0x0000000000017941 */ /* 0x000fea0003800000 */
.L_x_5356:
        /* <DEDUP_REMOVED lines=8> */
.L_x_5344:
        /* <DEDUP_REMOVED lines=26> */
.L_x_5366:
        /* <DEDUP_REMOVED lines=293> */
.L_x_5362:
        /* <DEDUP_REMOVED lines=251> */
.L_x_5363:
        /* <DEDUP_REMOVED lines=251> */
.L_x_5364:
        /* <DEDUP_REMOVED lines=249> */
.L_x_5365:
[----:B-1----:R-:W-:Y:S01]  /*5d40*/  LOP3.LUT R17, R2, 0xfffffffc, RZ, 0xc0, !PT ;  /* 0xfffffffc02117812 */ /* 0x002fe200078ec0ff */
[----:B------:R-:W-:-:S03]  /*5d50*/  ULDC UR4, c[0x0][0x218] ;  /* 0x0000860000047ab9 */ /* 0x000fc60000000800 */
[----:B------:R-:W-:-:S05]  /*5d60*/  IADD3 R16, P0, R12, R17, RZ ;  /* 0x000000110c107210 */ /* 0x000fca0007f1e0ff */
[----:B------:R-:W-:-:S05]  /*5d70*/  IMAD.X R17, RZ, RZ, R13, P0 ;  /* 0x000000ffff117224 */ /* 0x000fca00000e060d */
[----:B------:R-:W2:Y:S01]  /*5d80*/  LDG.E R22, desc[UR36][R16.64] ;  /* 0x0000002410167981 */ /* 0x000ea2000c1e1900 */
[----:B------:R-:W-:Y:S01]  /*5d90*/  LOP3.LUT P3, RZ, R9, 0xff, RZ, 0xc0, !PT ;  /* 0x000000ff09ff7812 */ /* 0x000fe2000786c0ff */
[----:B------:R-:W-:Y:S01]  /*5da0*/  IMAD.U32 R2, RZ, RZ, UR4 ;  /* 0x00000004ff027e24 */ /* 0x000fe2000f8e00ff */
[----:B-----5:R-:W-:Y:S02]  /*5db0*/  FSETP.NEU.FTZ.AND P2, PT, R21, RZ, PT ;  /* 0x000000ff1500720b */ /* 0x020fe40003f5d000 */
[----:B------:R-:W-:Y:S02]  /*5dc0*/  IADD3 R5, R5, R4, RZ ;  /* 0x0000000405057210 */ /* 0x000fe40007ffe0ff */
[----:B------:R-:W-:Y:S02]  /*5dd0*/  LOP3.LUT P0, RZ, R7, 0xff, RZ, 0xc0, !PT ;  /* 0x000000ff07ff7812 */ /* 0x000fe4000780c0ff */
[----:B------:R-:W-:Y:S01]  /*5de0*/  PLOP3.LUT P2, PT, P3, P2, PT, 0x80, 0x0 ;  /* 0x000000000000781c */ /* 0x000fe20001f45070 */
[----:B------:R-:W-:Y:S01]  /*5df0*/  IMAD R7, R4, 0x3, R5 ;  /* 0x0000000304077824 */ /* 0x000fe200078e0205 */
[----:B------:R-:W-:-:S02]  /*5e00*/  FSETP.NEU.FTZ.AND P3, PT, R10, RZ, PT ;  /* 0x000000ff0a00720b */ /* 0x000fc40003f7d000 */
[----:B------:R-:W-:Y:S02]  /*5e10*/  LOP3.LUT P5, RZ, R8, 0xff, RZ, 0xc0, !PT ;  /* 0x000000ff08ff7812 */ /* 0x000fe400078ac0ff */
[----:B------:R-:W-:Y:S02]  /*5e20*/  PLOP3.LUT P0, PT, P0, P3, PT, 0x80, 0x0 ;  /* 0x000000000000781c */ /* 0x000fe40000707070 */
[----:B------:R-:W-:Y:S02]  /*5e30*/  ISETP.GE.U32.AND P3, PT, R7, R2, PT ;  /* 0x000000020700720c */ /* 0x000fe40003f66070 */
[----:B------:R-:W-:Y:S02]  /*5e40*/  FSETP.NEU.FTZ.AND P4, PT, R11, RZ, PT ;  /* 0x000000ff0b00720b */ /* 0x000fe40003f9d000 */
[----:B------:R-:W-:Y:S02]  /*5e50*/  LOP3.LUT P1, RZ, R6, 0xff, RZ, 0xc0, !PT ;  /* 0x000000ff06ff7812 */ /* 0x000fe4000782c0ff */
[----:B------:R-:W-:-:S02]  /*5e60*/  PLOP3.LUT P5, PT, P5, P4, PT, 0x80, 0x0 ;  /* 0x000000000000781c */ /* 0x000fc40002fa9070 */
[----:B------:R-:W-:Y:S02]  /*5e70*/  SEL R9, RZ, 0x1, !P2 ;  /* 0x00000001ff097807 */ /* 0x000fe40005000000 */
[----:B------:R-:W-:Y:S02]  /*5e80*/  SEL R8, RZ, 0x1, !P5 ;  /* 0x00000001ff087807 */ /* 0x000fe40006800000 */
[----:B------:R-:W-:Y:S02]  /*5e90*/  SEL R7, RZ, 0x1, !P0 ;  /* 0x00000001ff077807 */ /* 0x000fe40004000000 */
[----:B--2---:R-:W-:-:S04]  /*5ea0*/  FSETP.NEU.FTZ.AND P4, PT, R22, RZ, PT ;  /* 0x000000ff1600720b */ /* 0x004fc80003f9d000 */
[----:B------:R-:W-:-:S04]  /*5eb0*/  PLOP3.LUT P1, PT, P1, P4, PT, 0x80, 0x0 ;  /* 0x000000000000781c */ /* 0x000fc80000f29070 */
[----:B------:R-:W-:Y:S01]  /*5ec0*/  SEL R6, RZ, 0x1, !P1 ;  /* 0x00000001ff067807 */ /* 0x000fe20004800000 */
[----:B------:R-:W-:Y:S08]  /*5ed0*/  @!P3 BRA `(.L_x_5366) ;  /* 0xffffffbc0048b947 */ /* 0x000ff0000383ffff */
[----:B------:R-:W-:Y:S05]  /*5ee0*/  BSYNC B2 ;  /* 0x0000000000027941 */ /* 0x000fea0003800000 */
.L_x_5361:
[----:B------:R-:W-:Y:S05]  /*5ef0*/  BSYNC B1 ;  /* 0x0000000000017941 */ /* 0x000fea0003800000 */
.L_x_5360:
        /* <DEDUP_REMOVED lines=280> */
.L_x_5369:
        /* <DEDUP_REMOVED lines=281> */
.L_x_5370:
        /* <DEDUP_REMOVED lines=281> */
.L_x_5371:
        /* <DEDUP_REMOVED lines=281> */
.L_x_5372:
[----:B------:R-:W-:-:S04]  /*a530*/  LOP3.LUT R23, R22, 0xfffffffc, RZ, 0xc0, !PT ;  /* 0xfffffffc16177812 */ /* 0x000fc800078ec0ff */
[----:B------:R-:W-:-:S05]  /*a540*/  IADD3 R22, P1, R12, R23, RZ ;  /* 0x000000170c167210 */ /* 0x000fca0007f3e0ff */
[----:B------:R-:W-:-:S05]  /*a550*/  IMAD.X R23, RZ, RZ, R13, P1 ;  /* 0x000000ffff177224 */ /* 0x000fca00008e060d */
[----:B------:R1:W5:Y:S03]  /*a560*/  LDG.E R22, desc[UR36][R22.64] ;  /* 0x0000002416167981 */ /* 0x000366000c1e1900 */
.L_x_5368:
[----:B------:R-:W-:Y:S05]  /*a570*/  BSYNC B1 ;  /* 0x0000000000017941 */ /* 0x000fea0003800000 */
.L_x_5367:
        /* <DEDUP_REMOVED lines=27> */
.L_x_5374:
[----:B------:R-:W-:Y:S05]  /*a730*/  BSYNC B1 ;  /* 0x0000000000017941 */ /* 0x000fea0003800000 */
.L_x_5373:
        /* <DEDUP_REMOVED lines=8> */
.L_x_5359:
        /* <DEDUP_REMOVED lines=10> */
.L_x_5378:
[----:B------:R-:W-:Y:S02]  /*a860*/  IMAD.IADD R11, R4, 0x1, R5 ;  /* 0x00000001040b7824 */ /* 0x000fe400078e0205 */
[----:B------:R-:W-:-:S03]  /*a870*/  IMAD R23, R20, R5, RZ ;  /* 0x0000000514177224 */ /* 0x000fc600078e02ff */
[----:B------:R-:W-:Y:S01]  /*a880*/  IADD3 R17, R11, R4, RZ ;  /* 0x000000040b117210 */ /* 0x000fe20007ffe0ff */
[----:B------:R-:W-:Y:S02]  /*a890*/  IMAD R11, R20, R11, RZ ;  /* 0x0000000b140b7224 */ /* 0x000fe400078e02ff */
[----:B------:R-:W-:-:S04]  /*a8a0*/  IMAD.WIDE.U32 R22, R23, 0x4, R12 ;  /* 0x0000000417167825 */ /* 0x000fc800078e000c */
[----:B------:R-:W-:Y:S02]  /*a8b0*/  IMAD.WIDE.U32 R10, R11, 0x4, R12 ;  /* 0x000000040b0a7825 */ /* 0x000fe400078e000c */
[----:B------:R-:W2:Y:S02]  /*a8c0*/  LDG.E R22, desc[UR36][R22.64] ;  /* 0x0000002416167981 */ /* 0x000ea4000c1e1900 */
[----:B------:R-:W-:Y:S02]  /*a8d0*/  IMAD.IADD R5, R17, 0x1, R4 ;  /* 0x0000000111057824 */ /* 0x000fe400078e0204 */
[----:B------:R-:W3:Y:S01]  /*a8e0*/  LDG.E R10, desc[UR36][R10.64] ;  /* 0x000000240a0a7981 */ /* 0x000ee2000c1e1900 */
[C---:B------:R-:W-:Y:S02]  /*a8f0*/  IMAD R17, R20.reuse, R17, RZ ;  /* 0x0000001114117224 */ /* 0x040fe400078e02ff */
[----:B------:R-:W-:Y:S02]  /*a900*/  IMAD R19, R20, R5, RZ ;  /* 0x0000000514137224 */ /* 0x000fe400078e02ff */
[----:B------:R-:W-:-:S04]  /*a910*/  IMAD.WIDE.U32 R16, R17, 0x4, R12 ;  /* 0x0000000411107825 */ /* 0x000fc800078e000c */
[----:B------:R-:W-:Y:S02]  /*a920*/  IMAD.WIDE.U32 R18, R19, 0x4, R12 ;  /* 0x0000000413127825 */ /* 0x000fe400078e000c */
[----:B------:R-:W4:Y:S04]  /*a930*/  LDG.E R16, desc[UR36][R16.64] ;  /* 0x0000002410107981 */ /* 0x000f28000c1e1900 */
[----:B------:R-:W5:Y:S01]  /*a940*/  LDG.E R19, desc[UR36][R18.64] ;  /* 0x0000002412137981 */ /* 0x000f62000c1e1900 */
[----:B------:R-:W-:Y:S02]  /*a950*/  IADD3 R5, R5, R4, RZ ;  /* 0x0000000405057210 */ /* 0x000fe40007ffe0ff */
        /* <DEDUP_REMOVED lines=20> */
.L_x_5377:
[----:B------:R-:W-:Y:S01]  /*aaa0*/  MOV R18, R16 ;  /* 0x0000001000127202 */ /* 0x000fe20000000f00 */
[----:B------:R-:W-:Y:S02]  /*aab0*/  IMAD.MOV.U32 R17, RZ, RZ, R10 ;  /* 0x000000ffff117224 */ /* 0x000fe400078e000a */
[----:B------:R-:W-:-:S07]  /*aac0*/  IMAD.MOV.U32 R16, RZ, RZ, R19 ;  /* 0x000000ffff107224 */ /* 0x000fce00078e0013 */
.L_x_5376:
[----:B------:R-:W-:Y:S05]  /*aad0*/  BSYNC B1 ;  /* 0x0000000000017941 */ /* 0x000fea0003800000 */
.L_x_5375:
[----:B------:R-:W-:Y:S01]  /*aae0*/  ISETP.GE.U32.AND P1, PT, R5, R2, PT ;  /* 0x000000020500720c */ /* 0x000fe20003f26070 */
[----:B------:R-:W-:-:S12]  /*aaf0*/  BSSY B1, `(.L_x_5379) ;  /* 0x0000016000017945 */ /* 0x000fd80003800000 */
[----:B------:R-:W-:Y:S05]  /*ab00*/  @P1 BRA `(.L_x_5380) ;  /* 0x0000000000501947 */ /* 0x000fea0003800000 */
[----:B------:R-:W-:-:S04]  /*ab10*/  IMAD R11, R20, R5, RZ ;  /* 0x00000005140b7224 */ /* 0x000fc800078e02ff */
[----:B------:R-:W-:-:S05]  /*ab20*/  IMAD.WIDE.U32 R10, R11, 0x4, R12 ;  /* 0x000000040b0a7825 */ /* 0x000fca00078e000c */
[----:B------:R0:W5:Y:S01]  /*ab30*/  LDG.E R22, desc[UR36][R10.64] ;  /* 0x000000240a167981 */ /* 0x000162000c1e1900 */
[----:B------:R-:W-:-:S04]  /*ab40*/  IADD3 R19, R5, R4, RZ ;  /* 0x0000000405137210 */ /* 0x000fc80007ffe0ff */
[----:B------:R-:W-:-:S13]  /*ab50*/  ISETP.GE.U32.AND P0, PT, R19, R2, PT ;  /* 0x000000021300720c */ /* 0x000fda0003f06070 */
[----:B0-----:R-:W-:Y:S05]  /*ab60*/  @P0 BRA `(.L_x_5380) ;  /* 0x0000000000380947 */ /* 0x001fea0003800000 */
[----:B------:R-:W-:-:S04]  /*ab70*/  IMAD R11, R20, R19, RZ ;  /* 0x00000013140b7224 */ /* 0x000fc800078e02ff */
[----:B------:R-:W-:-:S05]  /*ab80*/  IMAD.WIDE.U32 R10, R11, 0x4, R12 ;  /* 0x000000040b0a7825 */ /* 0x000fca00078e000c */
[----:B------:R0:W5:Y:S01]  /*ab90*/  LDG.E R17, desc[UR36][R10.64] ;  /* 0x000000240a117981 */ /* 0x000162000c1e1900 */
[----:B------:R-:W-:-:S05]  /*aba0*/  IMAD.IADD R19, R19, 0x1, R4 ;  /* 0x0000000113137824 */ /* 0x000fca00078e0204 */
[----:B------:R-:W-:-:S13]  /*abb0*/  ISETP.GE.U32.AND P0, PT, R19, R2, PT ;  /* 0x000000021300720c */ /* 0x000fda0003f06070 */
[----:B0-----:R-:W-:Y:S05]  /*abc0*/  @P0 BRA `(.L_x_5380) ;  /* 0x0000000000200947 */ /* 0x001fea0003800000 */
[----:B------:R-:W-:Y:S01]  /*abd0*/  IADD3 R21, R19, R4, RZ ;  /* 0x0000000413157210 */ /* 0x000fe20007ffe0ff */
[----:B------:R-:W-:-:S03]  /*abe0*/  IMAD R11, R20, R19, RZ ;  /* 0x00000013140b7224 */ /* 0x000fc600078e02ff */
[----:B------:R-:W-:Y:S01]  /*abf0*/  ISETP.GE.U32.AND P0, PT, R21, R2, PT ;  /* 0x000000021500720c */ /* 0x000fe20003f06070 */
[----:B------:R-:W-:-:S05]  /*ac00*/  IMAD.WIDE.U32 R10, R11, 0x4, R12 ;  /* 0x000000040b0a7825 */ /* 0x000fca00078e000c */
[----:B------:R0:W5:Y:S07]  /*ac10*/  LDG.E R18, desc[UR36][R10.64] ;  /* 0x000000240a127981 */ /* 0x00016e000c1e1900 */
[----:B------:R-:W-:-:S04]  /*ac20*/  @!P0 IMAD R19, R20, R21, RZ ;  /* 0x0000001514138224 */ /* 0x000fc800078e02ff */
[----:B------:R-:W-:-:S05]  /*ac30*/  @!P0 IMAD.WIDE.U32 R12, R19, 0x4, R12 ;  /* 0x00000004130c8825 */ /* 0x000fca00078e000c */
[----:B------:R0:W5:Y:S02]  /*ac40*/  @!P0 LDG.E R16, desc[UR36][R12.64] ;  /* 0x000000240c108981 */ /* 0x000164000c1e1900 */
.L_x_5380:
[----:B------:R-:W-:Y:S05]  /*ac50*/  BSYNC B1 ;  /* 0x0000000000017941 */ /* 0x000fea0003800000 */
.L_x_5379:
        /* <DEDUP_REMOVED lines=27> */
.L_x_5382:
[----:B------:R-:W-:Y:S05]  /*ae10*/  BSYNC B1 ;  /* 0x0000000000017941 */ /* 0x000fea0003800000 */
.L_x_5381:
        /* <DEDUP_REMOVED lines=8> */
.L_x_5358:
        /* <DEDUP_REMOVED lines=14> */
.L_x_5386:
        /* <DEDUP_REMOVED lines=32> */
.L_x_5385:
[----:B------:R-:W-:Y:S01]  /*b180*/  MOV R21, R16 ;  /* 0x0000001000157202 */ /* 0x000fe20000000f00 */
[----:B------:R-:W-:Y:S01]  /*b190*/  IMAD.MOV.U32 R18, RZ, RZ, R4 ;  /* 0x000000ffff127224 */ /* 0x000fe200078e0004 */
[----:B------:R-:W-:Y:S01]  /*b1a0*/  MOV R17, R19 ;  /* 0x0000001300117202 */ /* 0x000fe20000000f00 */
[----:B------:R-:W-:-:S07]  /*b1b0*/  IMAD.MOV.U32 R16, RZ, RZ, R20 ;  /* 0x000000ffff107224 */ /* 0x000fce00078e0014 */
.L_x_5384:
[----:B------:R-:W-:Y:S05]  /*b1c0*/  BSYNC B1 ;  /* 0x0000000000017941 */ /* 0x000fea0003800000 */
.L_x_5383:
        /* <DEDUP_REMOVED lines=19> */
.L_x_5388:
[----:B------:R-:W-:Y:S05]  /*b300*/  BSYNC B1 ;  /* 0x0000000000017941 */ /* 0x000fea0003800000 */
.L_x_5387:
        /* <DEDUP_REMOVED lines=27> */
.L_x_5390:
[----:B------:R-:W-:Y:S05]  /*b4c0*/  BSYNC B1 ;  /* 0x0000000000017941 */ /* 0x000fea0003800000 */
.L_x_5389:
[----:B------:R-:W-:Y:S02]  /*b4d0*/  LOP3.LUT P0, RZ, R9, 0xff, RZ, 0xc0, !PT ;  /* 0x000000ff09ff7812 */ /* 0x000fe4000780c0ff */
[----:B------:R-:W-:Y:S02]  /*b4e0*/  LOP3.LUT P1, RZ, R10, 0xff, RZ, 0xc0, !PT ;  /* 0x000000ff0aff7812 */ /* 0x000fe4000782c0ff */
[----:B------:R-:W-:Y:S02]  /*b4f0*/  LOP3.LUT P2, RZ, R8, 0xff, RZ, 0xc0, !PT ;  /* 0x000000ff08ff7812 */ /* 0x000fe4000784c0ff */
[----:B------:R-:W-:Y:S02]  /*b500*/  LOP3.LUT P3, RZ, R7, 0xff, RZ, 0xc0, !PT ;  /* 0x000000ff07ff7812 */ /* 0x000fe4000786c0ff */
[----:B------:R-:W-:-:S04]  /*b510*/  PLOP3.LUT P0, PT, P2, P1, P0, 0x80, 0x0 ;  /* 0x000000000000781c */ /* 0x000fc80001703000 */
[----:B------:R-:W-:-:S04]  /*b520*/  PLOP3.LUT P0, PT, P0, P3, PT, 0x80, 0x0 ;  /* 0x000000000000781c */ /* 0x000fc80000707070 */
[----:B-----5:R-:W-:-:S09]  /*b530*/  SEL R17, RZ, 0x1, !P0 ;  /* 0x00000001ff117807 */ /* 0x020fd20004000000 */
.L_x_5343:
[----:B------:R-:W-:Y:S05]  /*b540*/  BSYNC B0 ;  /* 0x0000000000007941 */ /* 0x000fea0003800000 */
.L_x_5342:
        /* <DEDUP_REMOVED lines=14> */
[----:B0-----:R-:W-:-:S07]  /*b630*/  MOV R4, UR5 ;  /* 0x0000000500047c02 */ /* 0x001fce0008000f00 */
.L_x_5392:
[----:B------:R-:W-:Y:S01]  /*b640*/  IMAD.IADD R5, R3, 0x1, R4 ;  /* 0x0000000103057824 */ /* 0x000fe200078e0204 */
[----:B------:R-:W-:Y:S04]  /*b650*/  BAR.SYNC.DEFER_BLOCKING 0x0 ;  /* 0x0000000000007b1d */ /* 0x000fe80000010000 */
[----:B------:R-:W-:-:S04]  /*b660*/  ISETP.GE.U32.AND P0, PT, R5, UR7, PT ;  /* 0x0000000705007c0c */ /* 0x000fc8000bf06070 */
[----:B------:R-:W-:-:S13]  /*b670*/  ISETP.GE.U32.OR P0, PT, R3, R4, P0 ;  /* 0x000000040300720c */ /* 0x000fda0000706470 */
[----:B------:R-:W-:Y:S01]  /*b680*/  @!P0 IMAD R5, R5, UR6, R0 ;  /* 0x0000000605058c24 */ /* 0x000fe2000f8e0200 */
[----:B------:R-:W-:-:S05]  /*b690*/  @!P0 LOP3.LUT P1, RZ, R17, 0xff, RZ, 0xc0, !PT ;  /* 0x000000ff11ff8812 */ /* 0x000fca000782c0ff */
[----:B------:R-:W0:Y:S02]  /*b6a0*/  @!P0 LDS.U8 R5, [R5+UR4] ;  /* 0x0000000405058984 */ /* 0x000e240008000000 */
[----:B0-----:R-:W-:-:S04]  /*b6b0*/  @!P0 ISETP.NE.AND P1, PT, R5, RZ, P1 ;  /* 0x000000ff0500820c */ /* 0x001fc80000f25270 */
[----:B------:R-:W-:Y:S02]  /*b6c0*/  @!P0 SEL R7, RZ, 0x1, !P1 ;  /* 0x00000001ff078807 */ /* 0x000fe40004800000 */
[----:B------:R-:W-:Y:S02]  /*b6d0*/  ISETP.GT.AND P1, PT, R4, 0x1, PT ;  /* 0x000000010400780c */ /* 0x000fe40003f24270 */
[----:B------:R-:W-:Y:S01]  /*b6e0*/  SHF.R.S32.HI R4, RZ, 0x1, R4 ;  /* 0x00000001ff047819 */ /* 0x000fe20000011404 */
[----:B------:R2:W-:Y:S01]  /*b6f0*/  @!P0 STS.U8 [R2+UR4], R7 ;  /* 0x0000000702008988 */ /* 0x0005e20008000004 */
[----:B------:R-:W-:-:S09]  /*b700*/  @!P0 PRMT R17, R7, 0x7610, R17 ;  /* 0x0000761007118816 */ /* 0x000fd20000000011 */
[----:B--2---:R-:W-:Y:S05]  /*b710*/  @P1 BRA `(.L_x_5392) ;  /* 0xfffffffc00c81947 */ /* 0x004fea000383ffff */
.L_x_5391:
        /* <DEDUP_REMOVED lines=10> */
[----:B0-----:R-:W-:Y:S01]  /*b7c0*/  IMAD R4, R3, R9, R0 ;  /* 0x0000000903047224 */ /* 0x001fe200078e0200 */
        /* <DEDUP_REMOVED lines=8> */
.L_x_5395:
[----:B------:R-:W-:Y:S01]  /*b850*/  IMAD.IADD R2, R0, 0x1, R6 ;  /* 0x0000000100027824 */ /* 0x000fe200078e0206 */
[----:B------:R-:W-:Y:S04]  /*b860*/  BAR.SYNC.DEFER_BLOCKING 0x0 ;  /* 0x0000000000007b1d */ /* 0x000fe80000010000 */
[----:B------:R-:W-:-:S04]  /*b870*/  ISETP.GE.U32.AND P0, PT, R2, R9, PT ;  /* 0x000000090200720c */ /* 0x000fc80003f06070 */
[----:B------:R-:W-:-:S13]  /*b880*/  ISETP.GE.U32.OR P0, PT, R0, R6, P0 ;  /* 0x000000060000720c */ /* 0x000fda0000706470 */
[----:B------:R-:W-:Y:S02]  /*b890*/  @!P0 IADD3 R2, R5, R6, RZ ;  /* 0x0000000605028210 */ /* 0x000fe40007ffe0ff */
[----:B------:R-:W-:Y:S02]  /*b8a0*/  @!P0 LOP3.LUT P1, RZ, R17, 0xff, RZ, 0xc0, !PT ;  /* 0x000000ff11ff8812 */ /* 0x000fe4000782c0ff */
[----:B------:R-:W-:Y:S02]  /*b8b0*/  SHF.R.S32.HI R6, RZ, 0x1, R6 ;  /* 0x00000001ff067819 */ /* 0x000fe40000011406 */
[----:B------:R-:W0:Y:S02]  /*b8c0*/  @!P0 LDS.U8 R2, [R2] ;  /* 0x0000000002028984 */ /* 0x000e240000000000 */
[----:B0-----:R-:W-:-:S04]  /*b8d0*/  @!P0 ISETP.NE.AND P1, PT, R2, RZ, P1 ;  /* 0x000000ff0200820c */ /* 0x001fc80000f25270 */
[----:B------:R-:W-:Y:S02]  /*b8e0*/  @!P0 SEL R7, RZ, 0x1, !P1 ;  /* 0x00000001ff078807 */ /* 0x000fe40004800000 */
[----:B------:R-:W-:Y:S02]  /*b8f0*/  ISETP.GE.AND P1, PT, R6, 0x20, PT ;  /* 0x000000200600780c */ /* 0x000fe40003f26270 */
[----:B--2---:R-:W-:Y:S01]  /*b900*/  @!P0 PRMT R17, R7, 0x7610, R17 ;  /* 0x0000761007118816 */ /* 0x004fe20000000011 */
[----:B------:R0:W-:Y:S10]  /*b910*/  @!P0 STS.U8 [R4+UR4], R7 ;  /* 0x0000000704008988 */ /* 0x0001f40008000004 */
[----:B0-----:R-:W-:Y:S05]  /*b920*/  @P1 BRA `(.L_x_5395) ;  /* 0xfffffffc00c81947 */ /* 0x001fea000383ffff */
[----:B------:R-:W-:-:S07]  /*b930*/  IMAD.MOV.U32 R2, RZ, RZ, 0x20 ;  /* 0x00000020ff027424 */ /* 0x000fce00078e00ff */
.L_x_5394:
[----:B------:R-:W-:Y:S01]  /*b940*/  BAR.SYNC.DEFER_BLOCKING 0x0 ;  /* 0x0000000000007b1d */ /* 0x000fe20000010000 */
[----:B------:R-:W-:-:S13]  /*b950*/  ISETP.GE.AND P0, PT, R2, 0x2, PT ;  /* 0x000000020200780c */ /* 0x000fda0003f06270 */
[----:B------:R-:W-:Y:S05]  /*b960*/  @!P0 BRA `(.L_x_5393) ;  /* 0x0000000000288947 */ /* 0x000fea0003800000 */
[----:B0-----:R-:W-:-:S11]  /*b970*/  HFMA2.MMA R5, -RZ, RZ, 0, 5.9604644775390625e-08 ;  /* 0x00000001ff057435 */ /* 0x001fd600000001ff */
.L_x_5396:
[C---:B--2---:R-:W-:Y:S02]  /*b980*/  LOP3.LUT R4, R17.reuse, 0xffff, RZ, 0xc0, !PT ;  /* 0x0000ffff11047812 */ /* 0x044fe400078ec0ff */
[----:B------:R-:W-:Y:S02]  /*b990*/  LOP3.LUT P0, RZ, R17, 0xff, RZ, 0xc0, !PT ;  /* 0x000000ff11ff7812 */ /* 0x000fe4000780c0ff */
[----:B------:R-:W-:-:S06]  /*b9a0*/  PRMT R4, R4, 0x8880, RZ ;  /* 0x0000888004047816 */ /* 0x000fcc00000000ff */
[----:B------:R0:W2:Y:S02]  /*b9b0*/  SHFL.DOWN PT, R4, R4, R5, 0x1f ;  /* 0x08001f0504047589 */ /* 0x0000a400000e0000 */
[----:B0-----:R-:W-:-:S05]  /*b9c0*/  IMAD.SHL.U32 R5, R5, 0x2, RZ ;  /* 0x0000000205057824 */ /* 0x001fca00078e00ff */
[----:B------:R-:W-:Y:S02]  /*b9d0*/  ISETP.GE.AND P1, PT, R5, R2, PT ;  /* 0x000000020500720c */ /* 0x000fe40003f26270 */
[----:B--2---:R-:W-:-:S04]  /*b9e0*/  ISETP.NE.AND P0, PT, R4, RZ, P0 ;  /* 0x000000ff0400720c */ /* 0x004fc80000705270 */
[----:B------:R-:W-:-:S07]  /*b9f0*/  SEL R17, RZ, 0x1, !P0 ;  /* 0x00000001ff117807 */ /* 0x000fce0004000000 */
[----:B------:R-:W-:Y:S05]  /*ba00*/  @!P1 BRA `(.L_x_5396) ;  /* 0xfffffffc00dc9947 */ /* 0x000fea000383ffff */
.L_x_5393:
        /* <DEDUP_REMOVED lines=277> */
.L_x_5397:
        /* <DEDUP_REMOVED lines=292> */
.L_x_5399:
        /* <DEDUP_REMOVED lines=15> */
.L_x_5401:
[----:B0-----:R-:W-:Y:S05]  /*de90*/  BSYNC B0 ;  /* 0x0000000000007941 */ /* 0x001fea0003800000 */
.L_x_5400:
        /* <DEDUP_REMOVED lines=15> */
.L_x_5403:
[----:B------:R-:W-:Y:S05]  /*df90*/  BSYNC B0 ;  /* 0x0000000000007941 */ /* 0x000fea0003800000 */
.L_x_5402:
        /* <DEDUP_REMOVED lines=35> */
.L_x_5405:
[----:B------:R-:W-:Y:S05]  /*e1d0*/  BSYNC B0 ;  /* 0x0000000000007941 */ /* 0x000fea0003800000 */
.L_x_5404:
        /* <DEDUP_REMOVED lines=31> */
.L_x_5410:
        /* <DEDUP_REMOVED lines=11> */
.L_x_5409:
[----:B------:R-:W-:Y:S05]  /*e480*/  BRA `(.L_x_5408) ;  /* 0x0000000000507947 */ /* 0x000fea0003800000 */
.L_x_5407:
        /* <DEDUP_REMOVED lines=9> */
.L_x_5411:
[----:B------:R-:W-:-:S05]  /*e520*/  IADD3 R7, R2, R9, RZ ;  /* 0x0000000902077210 */ /* 0x000fca0007ffe0ff */
[----:B0-----:R-:W-:-:S05]  /*e530*/  IMAD R7, R7, R8, R0 ;  /* 0x0000000807077224 */ /* 0x001fca00078e0200 */
        /* <DEDUP_REMOVED lines=9> */
.L_x_5408:
[----:B------:R-:W-:Y:S05]  /*e5d0*/  BSYNC B0 ;  /* 0x0000000000007941 */ /* 0x000fea0003800000 */
.L_x_5406:
        /* <DEDUP_REMOVED lines=12> */
.L_x_5413:
        /* <DEDUP_REMOVED lines=12> */
[----:B0-----:R-:W-:-:S09]  /*e760*/  @!P0 PRMT R17, R9, 0x7610, R17 ;  /* 0x0000761009118816 */ /* 0x001fd20000000011 */
[----:B--2---:R-:W-:Y:S05]  /*e770*/  @P1 BRA `(.L_x_5413) ;  /* 0xfffffffc00c81947 */ /* 0x004fea000383ffff */
.L_x_5412:
        /* <DEDUP_REMOVED lines=11> */
.L_x_5416:
        /* <DEDUP_REMOVED lines=11> */
[----:B0-----:R-:W-:Y:S01]  /*e8e0*/  @!P0 PRMT R17, R9, 0x7610, R17 ;  /* 0x0000761009118816 */ /* 0x001fe20000000011 */
[----:B------:R2:W-:Y:S10]  /*e8f0*/  @!P0 STS.U8 [R2+UR7], R9 ;  /* 0x0000000902008988 */ /* 0x0005f40008000007 */
[----:B--2---:R-:W-:Y:S05]  /*e900*/  @P1 BRA `(.L_x_5416) ;  /* 0xfffffffc00c81947 */ /* 0x004fea000383ffff */
[----:B------:R-:W-:-:S11]  /*e910*/  HFMA2.MMA R6, -RZ, RZ, 0, 1.9073486328125e-06 ;  /* 0x00000020ff067435 */ /* 0x000fd600000001ff */
.L_x_5415:
[----:B------:R-:W-:Y:S01]  /*e920*/  BAR.SYNC.DEFER_BLOCKING 0x0 ;  /* 0x0000000000007b1d */ /* 0x000fe20000010000 */
[----:B------:R-:W-:-:S13]  /*e930*/  ISETP.GE.AND P0, PT, R6, 0x2, PT ;  /* 0x000000020600780c */ /* 0x000fda0003f06270 */
[----:B------:R-:W-:Y:S05]  /*e940*/  @!P0 BRA `(.L_x_5414) ;  /* 0x0000000000288947 */ /* 0x000fea0003800000 */
[----:B------:R-:W-:-:S07]  /*e950*/  IMAD.MOV.U32 R3, RZ, RZ, 0x1 ;  /* 0x00000001ff037424 */ /* 0x000fce00078e00ff */
.L_x_5417:
[C---:B------:R-:W-:Y:S02]  /*e960*/  LOP3.LUT R0, R17.reuse, 0xffff, RZ, 0xc0, !PT ;  /* 0x0000ffff11007812 */ /* 0x040fe400078ec0ff */
[----:B------:R-:W-:Y:S02]  /*e970*/  LOP3.LUT P0, RZ, R17, 0xff, RZ, 0xc0, !PT ;  /* 0x000000ff11ff7812 */ /* 0x000fe4000780c0ff */
[----:B------:R-:W-:-:S06]  /*e980*/  PRMT R0, R0, 0x8880, RZ ;  /* 0x0000888000007816 */ /* 0x000fcc00000000ff */
[----:B------:R2:W3:Y:S02]  /*e990*/  SHFL.DOWN PT, R0, R0, R3, 0x1f ;  /* 0x08001f0300007589 */ /* 0x0004e400000e0000 */
[----:B--2---:R-:W-:-:S04]  /*e9a0*/  SHF.L.U32 R3, R3, 0x1, RZ ;  /* 0x0000000103037819 */ /* 0x004fc800000006ff */
[----:B------:R-:W-:Y:S02]  /*e9b0*/  ISETP.GE.AND P1, PT, R3, R6, PT ;  /* 0x000000060300720c */ /* 0x000fe40003f26270 */
[----:B---3--:R-:W-:-:S04]  /*e9c0*/  ISETP.NE.AND P0, PT, R0, RZ, P0 ;  /* 0x000000ff0000720c */ /* 0x008fc80000705270 */
[----:B0-----:R-:W-:-:S07]  /*e9d0*/  SEL R17, RZ, 0x1, !P0 ;  /* 0x00000001ff117807 */ /* 0x001fce0004000000 */
[----:B------:R-:W-:Y:S05]  /*e9e0*/  @!P1 BRA `(.L_x_5417) ;  /* 0xfffffffc00dc9947 */ /* 0x000fea000383ffff */
.L_x_5414:
        /* <DEDUP_REMOVED lines=12> */
[----:B0-----:R-:W-:-:S09]  /*eab0*/  SEL R17, RZ, 0x1, !P0 ;  /* 0x00000001ff117807 */ /* 0x001fd20004000000 */
.L_x_5419:
        /* <DEDUP_REMOVED lines=20> */
.L_x_5421:
[----:B------:R-:W-:Y:S01]  /*ec00*/  ULDC.64 UR4, c[0x0][0x5e8] ;  /* 0x00017a0000047ab9 */ /* 0x000fe20000000a00 */
[----:B------:R-:W-:Y:S02]  /*ec10*/  LOP3.LUT P0, RZ, R17, 0xff, RZ, 0xc0, !PT ;  /* 0x000000ff11ff7812 */ /* 0x000fe4000780c0ff */
[----:B------:R-:W-:Y:S02]  /*ec20*/  IADD3 R16, P1, R16, UR4, RZ ;  /* 0x0000000410107c10 */ /* 0x000fe4000ff3e0ff */
[----:B------:R-:W-:Y:S02]  /*ec30*/  SEL R3, RZ, 0x1, !P0 ;  /* 0x00000001ff037807 */ /* 0x000fe40004000000 */
[----:B0-----:R-:W-:-:S05]  /*ec40*/  IADD3.X R17, RZ, UR5, RZ, P1, !PT ;  /* 0x00000005ff117c10 */ /* 0x001fca0008ffe4ff */
[----:B------:R-:W-:Y:S01]  /*ec50*/  STG.E.U8 desc[UR36][R16.64], R3 ;  /* 0x0000000310007986 */ /* 0x000fe2000c101124 */
[----:B------:R-:W-:Y:S05]  /*ec60*/  EXIT ;  /* 0x000000000000794d */ /* 0x000fea0003800000 */
.L_x_5420:
[----:B------:R-:W-:Y:S01]  /*ec70*/  STG.E.U8 desc[UR36][R4.64], R17 ;  /* 0x0000001104007986 */ /* 0x000fe2000c101124 */
[----:B------:R-:W-:Y:S05]  /*ec80*/  EXIT ;  /* 0x000000000000794d */ /* 0x000fea0003800000 */
.L_x_5418:
[----:B------:R-:W-:Y:S01]  /*ec90*/  ISETP.NE.AND P1, PT, RZ, UR38, PT ;  /* 0x00000026ff007c0c */ /* 0x000fe2000bf25270 */
[----:B------:R-:W-:Y:S01]  /*eca0*/  ULDC.64 UR4, c[0x0][0x5e8] ;  /* 0x00017a0000047ab9 */ /* 0x000fe20000000a00 */
[----:B------:R-:W-:Y:S01]  /*ecb0*/  ULDC.U8 UR6, c[0x0][0x619] ;  /* 0x0001864000067ab9 */ /* 0x000fe20000000000 */
[----:B0-----:R-:W-:Y:S02]  /*ecc0*/  IADD3 R2, P0, R16, UR4, RZ ;  /* 0x0000000410027c10 */ /* 0x001fe4000ff1e0ff */
[----:B------:R-:W-:-:S03]  /*ecd0*/  ISETP.NE.AND P2, PT, RZ, UR6, PT ;  /* 0x00000006ff007c0c */ /* 0x000fc6000bf45270 */
[----:B------:R-:W-:-:S05]  /*ece0*/  IMAD.X R3, RZ, RZ, UR5, P0 ;  /* 0x00000005ff037e24 */ /* 0x000fca00080e06ff */
[----:B------:R-:W-:Y:S05]  /*ecf0*/  @!P1 BRA `(.L_x_5422) ;  /* 0x0000000000109947 */ /* 0x000fea0003800000 */
[----:B------:R-:W2:Y:S01]  /*ed00*/  LDG.E.U8 R0, desc[UR36][R2.64] ;  /* 0x0000002402007981 */ /* 0x000ea2000c1e1100 */
[----:B------:R-:W-:-:S04]  /*ed10*/  LOP3.LUT P0, RZ, R17, 0xff, RZ, 0xc0, !PT ;  /* 0x000000ff11ff7812 */ /* 0x000fc8000780c0ff */
[----:B--2---:R-:W-:-:S04]  /*ed20*/  ISETP.NE.AND P0, PT, R0, RZ, P0 ;  /* 0x000000ff0000720c */ /* 0x004fc80000705270 */
[----:B------:R-:W-:-:S09]  /*ed30*/  SEL R17, RZ, 0x1, !P0 ;  /* 0x00000001ff117807 */ /* 0x000fd20004000000 */
.L_x_5422:
        /* <DEDUP_REMOVED lines=20> */
.L_x_5424:
[----:B------:R-:W-:Y:S01]  /*ee80*/  ULDC.64 UR4, c[0x0][0x5e8] ;  /* 0x00017a0000047ab9 */ /* 0x000fe20000000a00 */
[----:B------:R-:W-:Y:S02]  /*ee90*/  LOP3.LUT P0, RZ, R17, 0xff, RZ, 0xc0, !PT ;  /* 0x000000ff11ff7812 */ /* 0x000fe4000780c0ff */
[----:B------:R-:W-:Y:S02]  /*eea0*/  IADD3 R16, P1, R16, UR4, RZ ;  /* 0x0000000410107c10 */ /* 0x000fe4000ff3e0ff */
[----:B------:R-:W-:-:S03]  /*eeb0*/  SEL R3, RZ, 0x1, !P0 ;  /* 0x00000001ff037807 */ /* 0x000fc60004000000 */
[----:B------:R-:W-:-:S05]  /*eec0*/  IMAD.X R17, RZ, RZ, UR5, P1 ;  /* 0x00000005ff117e24 */ /* 0x000fca00088e06ff */
[----:B------:R-:W-:Y:S01]  /*eed0*/  STG.E.U8 desc[UR36][R16.64], R3 ;  /* 0x0000000310007986 */ /* 0x000fe2000c101124 */
[----:B------:R-:W-:Y:S05]  /*eee0*/  EXIT ;  /* 0x000000000000794d */ /* 0x000fea0003800000 */
.L_x_5423:
[----:B------:R-:W-:-:S04]  /*eef0*/  LOP3.LUT P0, RZ, R17, 0xff, RZ, 0xc0, !PT ;  /* 0x000000ff11ff7812 */ /* 0x000fc8000780c0ff */
[----:B------:R-:W-:-:S05]  /*ef00*/  SEL R5, RZ, 0x1, !P0 ;  /* 0x00000001ff057807 */ /* 0x000fca0004000000 */
[----:B------:R-:W-:Y:S01]  /*ef10*/  STG.E.U8 desc[UR36][R2.64], R5 ;  /* 0x0000000502007986 */ /* 0x000fe2000c101124 */
[----:B------:R-:W-:Y:S05]  /*ef20*/  EXIT ;  /* 0x000000000000794d */ /* 0x000fea0003800000 */
.L_x_5398:
        /* <DEDUP_REMOVED lines=23> */
.L_x_5426:
        /* <DEDUP_REMOVED lines=20> */
.L_x_5428:
[----:B------:R-:W-:Y:S01]  /*f1e0*/  ULDC.64 UR4, c[0x0][0x5e8] ;  /* 0x00017a0000047ab9 */ /* 0x000fe20000000a00 */
[----:B------:R-:W-:Y:S02]  /*f1f0*/  LOP3.LUT P0, RZ, R17, 0xff, RZ, 0xc0, !PT ;  /* 0x000000ff11ff7812 */ /* 0x000fe4000780c0ff */
[----:B------:R-:W-:Y:S02]  /*f200*/  IADD3 R16, P1, R16, UR4, RZ ;  /* 0x0000000410107c10 */ /* 0x000fe4000ff3e0ff */
[----:B------:R-:W-:-:S03]  /*f210*/  SEL R3, RZ, 0x1, !P0 ;  /* 0x00000001ff037807 */ /* 0x000fc60004000000 */
[----:B------:R-:W-:-:S05]  /*f220*/  IMAD.X R17, RZ, RZ, UR5, P1 ;  /* 0x00000005ff117e24 */ /* 0x000fca00088e06ff */
[----:B------:R-:W-:Y:S01]  /*f230*/  STG.E.U8 desc[UR36][R16.64], R3 ;  /* 0x0000000310007986 */ /* 0x000fe2000c101124 */
[----:B------:R-:W-:Y:S05]  /*f240*/  EXIT ;  /* 0x000000000000794d */ /* 0x000fea0003800000 */
.L_x_5427:
[----:B------:R-:W-:Y:S01]  /*f250*/  STG.E.U8 desc[UR36][R4.64], R17 ;  /* 0x0000001104007986 */ /* 0x000fe2000c101124 */
[----:B------:R-:W-:Y:S05]  /*f260*/  EXIT ;  /* 0x000000000000794d */ /* 0x000fea0003800000 */
.L_x_5425:
        /* <DEDUP_REMOVED lines=11> */
.L_x_5429:
        /* <DEDUP_REMOVED lines=22> */
.L_x_5431:
[----:B------:R-:W-:Y:S02]  /*f480*/  ULDC.64 UR4, c[0x0][0x5e8] ;  /* 0x00017a0000047ab9 */ /* 0x000fe40000000a00 */
[----:B------:R-:W-:-:S04]  /*f490*/  IADD3 R16, P0, R16, UR4, RZ ;  /* 0x0000000410107c10 */ /* 0x000fc8000ff1e0ff */
[----:B------:R-:W-:-:S05]  /*f4a0*/  IADD3.X R17, RZ, UR5, RZ, P0, !PT ;  /* 0x00000005ff117c10 */ /* 0x000fca00087fe4ff */
[----:B------:R-:W-:Y:S01]  /*f4b0*/  STG.E.U8 desc[UR36][R16.64], R19 ;  /* 0x0000001310007986 */ /* 0x000fe2000c101124 */
[----:B------:R-:W-:Y:S05]  /*f4c0*/  EXIT ;  /* 0x000000000000794d */ /* 0x000fea0003800000 */
.L_x_5430:
[----:B------:R-:W-:Y:S01]  /*f4d0*/  STG.E.U8 desc[UR36][R2.64], R19 ;  /* 0x0000001302007986 */ /* 0x000fe2000c101124 */
[----:B------:R-:W-:Y:S05]  /*f4e0*/  EXIT ;  /* 0x000000000000794d */ /* 0x000fea0003800000 */
.L_x_5432:
        /* <DEDUP_REMOVED lines=9> */
.L_x_7587:


//--------------------- .text._ZN2at6native13reduce_kernelILi256ELi2ENS0_8ReduceOpIfNS0_14func_wrapper_tIbZZZNS0_15and_kernel_cudaERNS_14TensorIteratorEENKUlvE_clEvENKUlvE5_clEvEUlbfE_EEjbLi4ELi4EEEEEvT1_ --------------------------
	.section	.text._ZN2at6native13reduce_kernelILi256ELi2ENS0_8ReduceOpIfNS0_14func_wrapper_tIbZZZNS0_15and_kernel_cudaERNS_14TensorIteratorEENKUlvE_clEvENKUlvE5_clEvEUlbfE_EEjbLi4ELi4EEEEEvT1_,"ax",@progbits
	.align	128
        .global         _ZN2at6native13reduce_kernelILi256ELi2ENS0_8ReduceOpIfNS0_14func_wrapper_tIbZZZNS0_15and_kernel_cudaERNS_14TensorIteratorEENKUlvE_clEvENKUlvE5_clEvEUlbfE_EEjbLi4ELi4EEEEEvT1_
        .type           _ZN2at6native13reduce_kernelILi256ELi2ENS0_8ReduceOpIfNS0_14func_wrapper_tIbZZZNS0_15and_kernel_cudaERNS_14TensorIteratorEENKUlvE_clEvENKUlvE5_clEvEUlbfE_EEjbLi4ELi4EEEEEvT1_,@function
        .size           _ZN2at6native13reduce_kernelILi256ELi2ENS0_8ReduceOpIfNS0_14func_wrapper_tIbZZZNS0_15and_kernel_cudaERNS_14TensorIteratorEENKUlvE_clEvENKUlvE5_clEvEUlbfE_EEjbLi4ELi4EEEEEvT1_,(.L_x_7588 - _ZN2at6native13reduce_kernelILi256ELi2ENS0_8ReduceOpIfNS0_14func_wrapper_tIbZZZNS0_15and_kernel_cudaERNS_14TensorIteratorEENKUlvE_clEvENKUlvE5_clEvEUlbfE_EEjbLi4ELi4EEEEEvT1_)
        .other          _ZN2at6native13reduce_kernelILi256ELi2ENS0_8ReduceOpIfNS0_14func_wrapper_tIbZZZNS0_15and_kernel_cudaERNS_14TensorIteratorEENKUlvE_clEvENKUlvE5_clEvEUlbfE_EEjbLi4ELi4EEEEEvT1_,@"STO_CUDA_ENTRY STV_DEFAULT"
_ZN2at6native13reduce_kernelILi256ELi2ENS0_8ReduceOpIfNS0_14func_wrapper_tIbZZZNS0_15and_kernel_cudaERNS_14TensorIteratorEENKUlvE_clEvENKUlvE5_clEvEUlbfE_EEjbLi4ELi4EEEEEvT1_:
.text._ZN2at6native13reduce_kernelILi256ELi2ENS0_8ReduceOpIfNS0_14func_wrapper_tIbZZZNS0_15and_kernel_cudaERNS_14TensorIteratorEENKUlvE_clEvENKUlvE5_clEvEUlbfE_EEjbLi4ELi4EEEEEvT1_:
        /* <DEDUP_REMOVED lines=287> */
.L_x_5433:
        /* <DEDUP_REMOVED lines=43> */
.L_x_5437:
        /* <DEDUP_REMOVED lines=25> */
.L_x_5443:
[----:B------:R-:W-:Y:S05]  /*1630*/  BSYNC B2 ;  /* 0x0000000000027941 */ /* 0x000fea0003800000 */
.L_x_5442:
        /* <DEDUP_REMOVED lines=12> */
.L_x_5441:
[----:B------:R-:W-:Y:S05]  /*1700*/  BSYNC B1 ;  /* 0x0000000000017941 */ /* 0x000fea0003800000 */
.L_x_5440:
[----:B------:R-:W0:Y:S01]  /*1710*/  LDC R8, c[0x0][0x218] ;  /* 0x00008600ff087b82 */ /* 0x000e220000000800 */
[----:B------:R-:W-:-:S04]  /*1720*/  IADD3 R5, P0, -R9, 0x4, RZ ;  /* 0x0000000409057810 */ /* 0x000fc80007f1e1ff */
[----:B------:R-:W-:Y:S01]  /*1730*/  LEA R18, P1, R5, R18, 0x2 ;  /* 0x0000001205127211 */ /* 0x000fe200078210ff */
[----:B------:R-:W-:-:S05]  /*1740*/  IMAD.X R6, RZ, RZ, -0x1, P0 ;  /* 0xffffffffff067424 */ /* 0x000fca00000e06ff */
[----:B------:R-:W-:Y:S02]  /*1750*/  LEA.HI.X R19, R5, R19, R6, 0x2, P1 ;  /* 0x0000001305137211 */ /* 0x000fe400008f1406 */
[----:B0-----:R-:W-:-:S07]  /*1760*/  IADD3 R3, R9, -0x4, R8 ;  /* 0xfffffffc09037810 */ /* 0x001fce0007ffe008 */
.L_x_5439:
[----:B------:R-:W-:Y:S05]  /*1770*/  BSYNC B0 ;  /* 0x0000000000007941 */ /* 0x000fea0003800000 */
.L_x_5438:
        /* <DEDUP_REMOVED lines=16> */
.L_x_5446:
        /* <DEDUP_REMOVED lines=23> */
.L_x_5445:
[----:B------:R-:W-:Y:S05]  /*19f0*/  BSYNC B0 ;  /* 0x0000000000007941 */ /* 0x000fea0003800000 */
.L_x_5444:
        /* <DEDUP_REMOVED lines=8> */
.L_x_5448:
[----:B------:R-:W-:Y:S05]  /*1a80*/  BSYNC B0 ;  /* 0x0000000000007941 */ /* 0x000fea0003800000 */
.L_x_5447:
        /* <DEDUP_REMOVED lines=14> */
.L_x_5450:
[----:B------:R-:W-:Y:S05]  /*1b70*/  BSYNC B0 ;  /* 0x0000000000007941 */ /* 0x000fea0003800000 */
.L_x_5449:
        /* <DEDUP_REMOVED lines=9> */
.L_x_5436:
        /* <DEDUP_REMOVED lines=34> */
.L_x_5459:
        /* <DEDUP_REMOVED lines=294> */
.L_x_5455:
        /* <DEDUP_REMOVED lines=251> */
.L_x_5456:
        /* <DEDUP_REMOVED lines=251> */
.L_x_5457:
        /* <DEDUP_REMOVED lines=249> */
.L_x_5458:
        /* <DEDUP_REMOVED lines=43> */
.L_x_5454:
[----:B------:R-:W-:Y:S05]  /*6230*/  BSYNC B0 ;  /* 0x0000000000007941 */ /* 0x000fea0003800000 */
.L_x_5453:
        /* <DEDUP_REMOVED lines=280> */
.L_x_5462:
        /* <DEDUP_REMOVED lines=281> */
.L_x_5463:
        /* <DEDUP_REMOVED lines=281> */
.L_x_5464:
        /* <DEDUP_REMOVED lines=281> */
.L_x_5465:
[----:B------:R-:W-:-:S04]  /*a870*/  LOP3.LUT R25, R29, 0xfffffff8, RZ, 0xc0, !PT ;  /* 0xfffffff81d197812 */ /* 0x000fc800078ec0ff */
[----:B------:R-:W-:-:S04]  /*a880*/  IADD3 R24, P1, R18, R25, RZ ;  /* 0x0000001912187210 */ /* 0x000fc80007f3e0ff */
[----:B------:R-:W-:-:S06]  /*a890*/  IADD3.X R25, RZ, R19, RZ, P1, !PT ;  /* 0x00000013ff197210 */ /* 0x000fcc0000ffe4ff */
[----:B------:R-:W5:Y:S03]  /*a8a0*/  LDG.E.64 R24, desc[UR58][R24.64] ;  /* 0x0000003a18187981 */ /* 0x000f66000c1e1b00 */
.L_x_5461:
[----:B------:R-:W-:Y:S05]  /*a8b0*/  BSYNC B0 ;  /* 0x0000000000007941 */ /* 0x000fea0003800000 */
.L_x_5460:
        /* <DEDUP_REMOVED lines=44> */
.L_x_5467:
[----:B------:R-:W-:Y:S05]  /*ab80*/  BSYNC B0 ;  /* 0x0000000000007941 */ /* 0x000fea0003800000 */
.L_x_5466:
        /* <DEDUP_REMOVED lines=15> */
.L_x_5452:
        /* <DEDUP_REMOVED lines=18> */
.L_x_5470:
        /* <DEDUP_REMOVED lines=56> */
.L_x_5469:
[----:B------:R-:W-:Y:S05]  /*b120*/  BSYNC B0 ;  /* 0x0000000000007941 */ /* 0x000fea0003800000 */
.L_x_5468:
        /* <DEDUP_REMOVED lines=27> */
.L_x_5472:
[----:B------:R-:W-:Y:S05]  /*b2e0*/  BSYNC B0 ;  /* 0x0000000000007941 */ /* 0x000fea0003800000 */
.L_x_5471:
        /* <DEDUP_REMOVED lines=44> */
.L_x_5474:
[----:B------:R-:W-:Y:S05]  /*b5b0*/  BSYNC B0 ;  /* 0x0000000000007941 */ /* 0x000fea0003800000 */
.L_x_5473:
        /* <DEDUP_REMOVED lines=12> */
[----:B0-----:R-:W-:Y:S02]  /*b680*/  SEL R18, RZ, 0x1, !P4 ;  /* 0x00000001ff127807 */ /* 0x001fe40006000000 */
[----:B-----5:R-:W-:Y:S01]  /*b690*/  SEL R25, RZ, 0x1, !P0 ;  /* 0x00000001ff197807 */ /* 0x020fe20004000000 */
[----:B------:R-:W-:Y:S08]  /*b6a0*/  BRA `(.L_x_5435) ;  /* 0x0000000800787947 */ /* 0x000ff00003800000 */
.L_x_5451:
        /* <DEDUP_REMOVED lines=22> */
.L_x_5477:
        /* <DEDUP_REMOVED lines=52> */
.L_x_5476:
[----:B------:R-:W-:Y:S05]  /*bb50*/  BSYNC B0 ;  /* 0x0000000000007941 */ /* 0x000fea0003800000 */
.L_x_5475:
        /* <DEDUP_REMOVED lines=23> */
.L_x_5479:
[----:B------:R-:W-:Y:S05]  /*bcd0*/  BSYNC B0 ;  /* 0x0000000000007941 */ /* 0x000fea0003800000 */
.L_x_5478:
        /* <DEDUP_REMOVED lines=44> */
.L_x_5481:
[----:B------:R-:W-:Y:S05]  /*bfa0*/  BSYNC B0 ;  /* 0x0000000000007941 */ /* 0x000fea0003800000 */
.L_x_5480:
        /* <DEDUP_REMOVED lines=13> */
[----:B------:R-:W-:-:S09]  /*c080*/  SEL R25, RZ, 0x1, !P0 ;  /* 0x00000001ff197807 */ /* 0x000fd20004000000 */
.L_x_5435:
[----:B------:R-:W-:Y:S05]  /*c090*/  BSYNC B6 ;  /* 0x0000000000067941 */ /* 0x000fea0003800000 */
.L_x_5434:
        /* <DEDUP_REMOVED lines=16> */
.L_x_5485:
        /* <DEDUP_REMOVED lines=22> */
.L_x_5484:
[----:B------:R-:W-:Y:S05]  /*c300*/  BSYNC B0 ;  /* 0x0000000000007941 */ /* 0x000fea0003800000 */
.L_x_5483:
[----:B------:R-:W-:Y:S01]  /*c310*/  MOV R4, R7 ;  /* 0x0000000700047202 */ /* 0x000fe20000000f00 */
[----:B------:R-:W-:Y:S06]  /*c320*/  @P2 BRA `(.L_x_5485) ;  /* 0xfffffffc009c2947 */ /* 0x000fec000383ffff */
.L_x_5482:
        /* <DEDUP_REMOVED lines=20> */
.L_x_5490:
[----:B------:R-:W-:Y:S01]  /*c470*/  IADD3 R0, R2, R4, RZ ;  /* 0x0000000402007210 */ /* 0x000fe20007ffe0ff */
        /* <DEDUP_REMOVED lines=18> */
.L_x_5489:
[----:B------:R-:W-:Y:S05]  /*c5a0*/  BSYNC B0 ;  /* 0x0000000000007941 */ /* 0x000fea0003800000 */
.L_x_5488:
[----:B------:R-:W-:-:S04]  /*c5b0*/  SHF.R.S32.HI R4, RZ, 0x1, R4 ;  /* 0x00000001ff047819 */ /* 0x000fc80000011404 */
[----:B------:R-:W-:-:S13]  /*c5c0*/  ISETP.GE.AND P0, PT, R4, 0x20, PT ;  /* 0x000000200400780c */ /* 0x000fda0003f06270 */
[----:B------:R-:W-:Y:S05]  /*c5d0*/  @P0 BRA `(.L_x_5490) ;  /* 0xfffffffc00a40947 */ /* 0x000fea000383ffff */
[----:B------:R-:W-:-:S07]  /*c5e0*/  IMAD.MOV.U32 R0, RZ, RZ, 0x20 ;  /* 0x00000020ff007424 */ /* 0x000fce00078e00ff */
.L_x_5487:
[----:B------:R-:W-:Y:S01]  /*c5f0*/  ISETP.GE.AND P0, PT, R0, 0x2, PT ;  /* 0x000000020000780c */ /* 0x000fe20003f06270 */
[----:B------:R-:W-:Y:S05]  /*c600*/  WARPSYNC.ALL ;  /* 0x0000000000007948 */ /* 0x000fea0003800000 */
[----:B------:R-:W-:Y:S07]  /*c610*/  BAR.SYNC.DEFER_BLOCKING 0x0 ;  /* 0x0000000000007b1d */ /* 0x000fee0000010000 */
[----:B------:R-:W-:Y:S05]  /*c620*/  @!P0 BRA `(.L_x_5486) ;  /* 0x0000000000408947 */ /* 0x000fea0003800000 */
[----:B-1----:R-:W-:-:S11]  /*c630*/  HFMA2.MMA R3, -RZ, RZ, 0, 5.9604644775390625e-08 ;  /* 0x00000001ff037435 */ /* 0x002fd600000001ff */
.L_x_5491:
        /* <DEDUP_REMOVED lines=15> */
.L_x_5486:
        /* <DEDUP_REMOVED lines=278> */
.L_x_5492:
        /* <DEDUP_REMOVED lines=275> */
.L_x_5493:
        /* <DEDUP_REMOVED lines=294> */
.L_x_5495:
        /* <DEDUP_REMOVED lines=275> */
.L_x_5496:
        /* <DEDUP_REMOVED lines=14> */
.L_x_5498:
[----:B------:R-:W-:Y:S05]  /*10e30*/  BSYNC B0 ;  /* 0x0000000000007941 */ /* 0x000fea0003800000 */
.L_x_5497:
        /* <DEDUP_REMOVED lines=15> */
.L_x_5500:
[----:B------:R-:W-:Y:S05]  /*10f30*/  BSYNC B0 ;  /* 0x0000000000007941 */ /* 0x000fea0003800000 */
.L_x_5499:
        /* <DEDUP_REMOVED lines=35> */
.L_x_5502:
[----:B------:R-:W-:Y:S05]  /*11170*/  BSYNC B0 ;  /* 0x0000000000007941 */ /* 0x000fea0003800000 */
.L_x_5501:
        /* <DEDUP_REMOVED lines=35> */
.L_x_5507:
        /* <DEDUP_REMOVED lines=14> */
.L_x_5506:
[----:B------:R-:W-:Y:S05]  /*11490*/  BRA `(.L_x_5505) ;  /* 0x0000000000647947 */ /* 0x000fea0003800000 */
.L_x_5504:
        /* <DEDUP_REMOVED lines=11> */
.L_x_5508:
        /* <DEDUP_REMOVED lines=14> */
.L_x_5505:
[----:B------:R-:W-:Y:S05]  /*11630*/  BSYNC B0 ;  /* 0x0000000000007941 */ /* 0x000fea0003800000 */
.L_x_5503:
        /* <DEDUP_REMOVED lines=12> */
.L_x_5512:
        /* <DEDUP_REMOVED lines=8> */
[----:B------:R-:W-:Y:S01]  /*11780*/  IMAD R6, R8, R7, R2 ;  /* 0x0000000708067224 */ /* 0x000fe200078e0202 */
[----:B------:R-:W-:Y:S02]  /*11790*/  LOP3.LUT P0, RZ, R18, 0xff, RZ, 0xc0, !PT ;  /* 0x000000ff12ff7812 */ /* 0x000fe4000780c0ff */
[----:B------:R-:W-:Y:S02]  /*117a0*/  LOP3.LUT P1, RZ, R17, 0xff, RZ, 0xc0, !PT ;  /* 0x000000ff11ff7812 */ /* 0x000fe4000782c0ff */
[----:B------:R-:W-:-:S06]  /*117b0*/  LEA R6, R6, UR4, 0x1 ;  /* 0x0000000406067c11 */ /* 0x000fcc000f8e08ff */
[----:B------:R-:W2:Y:S02]  /*117c0*/  LDS.U16 R6, [R6] ;  /* 0x0000000006067984 */ /* 0x000ea40000000400 */
[C---:B--2---:R-:W-:Y:S02]  /*117d0*/  PRMT R8, R6.reuse, 0x7770, RZ ;  /* 0x0000777006087816 */ /* 0x044fe400000000ff */
[----:B-1----:R-:W-:Y:S02]  /*117e0*/  PRMT R9, R6, 0x7771, RZ ;  /* 0x0000777106097816 */ /* 0x002fe400000000ff */
[----:B------:R-:W-:Y:S02]  /*117f0*/  ISETP.NE.AND P0, PT, R8, RZ, P0 ;  /* 0x000000ff0800720c */ /* 0x000fe40000705270 */
[----:B------:R-:W-:Y:S02]  /*11800*/  ISETP.NE.AND P1, PT, R9, RZ, P1 ;  /* 0x000000ff0900720c */ /* 0x000fe40000f25270 */
[----:B------:R-:W-:-:S02]  /*11810*/  SEL R18, RZ, 0x1, !P0 ;  /* 0x00000001ff127807 */ /* 0x000fc40004000000 */
[----:B------:R-:W-:-:S04]  /*11820*/  SEL R17, RZ, 0x1, !P1 ;  /* 0x00000001ff117807 */ /* 0x000fc80004800000 */
[----:B------:R-:W-:-:S05]  /*11830*/  PRMT R9, R17, 0x7604, R18 ;  /* 0x0000760411097816 */ /* 0x000fca0000000012 */
[----:B------:R2:W-:Y:S02]  /*11840*/  STS.U16 [R0], R9 ;  /* 0x0000000900007388 */ /* 0x0005e40000000400 */
.L_x_5511:
[----:B------:R-:W-:Y:S05]  /*11850*/  BSYNC B0 ;  /* 0x0000000000007941 */ /* 0x000fea0003800000 */
.L_x_5510:
[----:B------:R-:W-:Y:S01]  /*11860*/  IMAD.MOV.U32 R6, RZ, RZ, R10 ;  /* 0x000000ffff067224 */ /* 0x000fe200078e000a */
[----:B------:R-:W-:Y:S06]  /*11870*/  @P3 BRA `(.L_x_5512) ;  /* 0xfffffffc00a03947 */ /* 0x000fec000383ffff */
.L_x_5509:
        /* <DEDUP_REMOVED lines=13> */
.L_x_5517:
        /* <DEDUP_REMOVED lines=18> */
.L_x_5516:
[----:B------:R-:W-:Y:S05]  /*11a70*/  BSYNC B0 ;  /* 0x0000000000007941 */ /* 0x000fea0003800000 */
.L_x_5515:
[----:B------:R-:W-:-:S04]  /*11a80*/  SHF.R.S32.HI R8, RZ, 0x1, R8 ;  /* 0x00000001ff087819 */ /* 0x000fc80000011408 */
[----:B------:R-:W-:-:S13]  /*11a90*/  ISETP.GE.AND P0, PT, R8, 0x20, PT ;  /* 0x000000200800780c */ /* 0x000fda0003f06270 */
[----:B------:R-:W-:Y:S05]  /*11aa0*/  @P0 BRA `(.L_x_5517) ;  /* 0xfffffffc00a80947 */ /* 0x000fea000383ffff */
[----:B------:R-:W-:-:S11]  /*11ab0*/  HFMA2.MMA R6, -RZ, RZ, 0, 1.9073486328125e-06 ;  /* 0x00000020ff067435 */ /* 0x000fd600000001ff */
.L_x_5514:
[----:B------:R-:W-:Y:S01]  /*11ac0*/  BAR.SYNC.DEFER_BLOCKING 0x0 ;  /* 0x0000000000007b1d */ /* 0x000fe20000010000 */
[----:B------:R-:W-:-:S13]  /*11ad0*/  ISETP.GE.AND P0, PT, R6, 0x2, PT ;  /* 0x000000020600780c */ /* 0x000fda0003f06270 */
[----:B------:R-:W-:Y:S05]  /*11ae0*/  @!P0 BRA `(.L_x_5513) ;  /* 0x0000000000408947 */ /* 0x000fea0003800000 */
[----:B------:R-:W-:-:S07]  /*11af0*/  IMAD.MOV.U32 R7, RZ, RZ, 0x1 ;  /* 0x00000001ff077424 */ /* 0x000fce00078e00ff */
.L_x_5518:
        /* <DEDUP_REMOVED lines=15> */
.L_x_5513:
        /* <DEDUP_REMOVED lines=11> */
[----:B------:R-:W-:Y:S02]  /*11ca0*/  LOP3.LUT P0, RZ, R18, 0xff, RZ, 0xc0, !PT ;  /* 0x000000ff12ff7812 */ /* 0x000fe4000780c0ff */
[----:B------:R-:W-:Y:S02]  /*11cb0*/  LOP3.LUT P1, RZ, R17, 0xff, RZ, 0xc0, !PT ;  /* 0x000000ff11ff7812 */ /* 0x000fe4000782c0ff */
[----:B---3--:R-:W-:Y:S02]  /*11cc0*/  ISETP.NE.AND P0, PT, R2, RZ, P0 ;  /* 0x000000ff0200720c */ /* 0x008fe40000705270 */
[----:B--2---:R-:W-:-:S02]  /*11cd0*/  ISETP.NE.AND P1, PT, R0, RZ, P1 ;  /* 0x000000ff0000720c */ /* 0x004fc40000f25270 */
[----:B------:R-:W-:Y:S02]  /*11ce0*/  SEL R18, RZ, 0x1, !P0 ;  /* 0x00000001ff127807 */ /* 0x000fe40004000000 */
[----:B------:R-:W-:-:S09]  /*11cf0*/  SEL R17, RZ, 0x1, !P1 ;  /* 0x00000001ff117807 */ /* 0x000fd20004800000 */
.L_x_5520:
        /* <DEDUP_REMOVED lines=21> */
.L_x_5522:
        /* <DEDUP_REMOVED lines=24> */
.L_x_5523:
[----:B------:R-:W-:Y:S01]  /*11fd0*/  ULDC.64 UR4, c[0x0][0x5e8] ;  /* 0x00017a0000047ab9 */ /* 0x000fe20000000a00 */
[----:B------:R-:W-:Y:S02]  /*11fe0*/  LOP3.LUT P0, RZ, R17, 0xff, RZ, 0xc0, !PT ;  /* 0x000000ff11ff7812 */ /* 0x000fe4000780c0ff */
[----:B------:R-:W-:Y:S02]  /*11ff0*/  IADD3 R16, P1, R16, UR4, RZ ;  /* 0x0000000410107c10 */ /* 0x000fe4000ff3e0ff */
[----:B-1----:R-:W-:Y:S02]  /*12000*/  SEL R3, RZ, 0x1, !P0 ;  /* 0x00000001ff037807 */ /* 0x002fe40004000000 */
[----:B------:R-:W-:-:S05]  /*12010*/  IADD3.X R17, RZ, UR5, RZ, P1, !PT ;  /* 0x00000005ff117c10 */ /* 0x000fca0008ffe4ff */
[----:B------:R-:W-:Y:S01]  /*12020*/  STG.E.U8 desc[UR58][R16.64], R3 ;  /* 0x0000000310007986 */ /* 0x000fe2000c10113a */
[----:B------:R-:W-:Y:S05]  /*12030*/  EXIT ;  /* 0x000000000000794d */ /* 0x000fea0003800000 */
.L_x_5521:
[----:B------:R-:W-:Y:S04]  /*12040*/  STG.E.U8 desc[UR58][R4.64], R18 ;  /* 0x0000001204007986 */ /* 0x000fe8000c10113a */
[----:B------:R-:W-:Y:S01]  /*12050*/  STG.E.U8 desc[UR58][R4.64+0x1], R17 ;  /* 0x0000011104007986 */ /* 0x000fe2000c10113a */
[----:B------:R-:W-:Y:S05]  /*12060*/  EXIT ;  /* 0x000000000000794d */ /* 0x000fea0003800000 */
.L_x_5519:
        /* <DEDUP_REMOVED lines=8> */
[----:B------:R-:W-:Y:S01]  /*120f0*/  ULDC.U8 UR4, c[0x0][0x619] ;  /* 0x0001864000047ab9 */ /* 0x000fe20000000000 */
[----:B------:R-:W-:Y:S02]  /*12100*/  @P2 LOP3.LUT P0, RZ, R18, 0xff, RZ, 0xc0, !PT ;  /* 0x000000ff12ff2812 */ /* 0x000fe4000780c0ff */
[----:B------:R-:W-:Y:S02]  /*12110*/  ISETP.NE.AND P3, PT, RZ, UR4, PT ;  /* 0x00000004ff007c0c */ /* 0x000fe4000bf65270 */
[----:B------:R-:W-:-:S02]  /*12120*/  @P2 LOP3.LUT P1, RZ, R17, 0xff, RZ, 0xc0, !PT ;  /* 0x000000ff11ff2812 */ /* 0x000fc4000782c0ff */
[----:B---3--:R-:W-:Y:S02]  /*12130*/  @P2 ISETP.NE.AND P0, PT, R6, RZ, P0 ;  /* 0x000000ff0600220c */ /* 0x008fe40000705270 */
[----:B--2---:R-:W-:Y:S02]  /*12140*/  @P2 ISETP.NE.AND P1, PT, R0, RZ, P1 ;  /* 0x000000ff0000220c */ /* 0x004fe40000f25270 */
        /* <DEDUP_REMOVED lines=25> */
.L_x_5525:
        /* <DEDUP_REMOVED lines=24> */
.L_x_5526:
[----:B------:R-:W-:Y:S01]  /*12460*/  ULDC.64 UR4, c[0x0][0x5e8] ;  /* 0x00017a0000047ab9 */ /* 0x000fe20000000a00 */
[----:B------:R-:W-:Y:S02]  /*12470*/  LOP3.LUT P0, RZ, R17, 0xff, RZ, 0xc0, !PT ;  /* 0x000000ff11ff7812 */ /* 0x000fe4000780c0ff */
[----:B------:R-:W-:Y:S02]  /*12480*/  IADD3 R16, P1, R16, UR4, RZ ;  /* 0x0000000410107c10 */ /* 0x000fe4000ff3e0ff */
[----:B-1----:R-:W-:Y:S02]  /*12490*/  SEL R3, RZ, 0x1, !P0 ;  /* 0x00000001ff037807 */ /* 0x002fe40004000000 */
[----:B------:R-:W-:-:S05]  /*124a0*/  IADD3.X R17, RZ, UR5, RZ, P1, !PT ;  /* 0x00000005ff117c10 */ /* 0x000fca0008ffe4ff */
[----:B------:R-:W-:Y:S01]  /*124b0*/  STG.E.U8 desc[UR58][R16.64], R3 ;  /* 0x0000000310007986 */ /* 0x000fe2000c10113a */
[----:B------:R-:W-:Y:S05]  /*124c0*/  EXIT ;  /* 0x000000000000794d */ /* 0x000fea0003800000 */
.L_x_5524:
[----:B------:R-:W-:Y:S02]  /*124d0*/  LOP3.LUT P0, RZ, R18, 0xff, RZ, 0xc0, !PT ;  /* 0x000000ff12ff7812 */ /* 0x000fe4000780c0ff */
[----:B------:R-:W-:Y:S02]  /*124e0*/  LOP3.LUT P1, RZ, R17, 0xff, RZ, 0xc0, !PT ;  /* 0x000000ff11ff7812 */ /* 0x000fe4000782c0ff */
[----:B------:R-:W-:Y:S02]  /*124f0*/  SEL R7, RZ, 0x1, !P0 ;  /* 0x00000001ff077807 */ /* 0x000fe40004000000 */
[----:B------:R-:W-:-:S03]  /*12500*/  SEL R9, RZ, 0x1, !P1 ;  /* 0x00000001ff097807 */ /* 0x000fc60004800000 */
[----:B------:R-:W-:Y:S04]  /*12510*/  STG.E.U8 desc[UR58][R2.64], R7 ;  /* 0x0000000702007986 */ /* 0x000fe8000c10113a */
[----:B------:R-:W-:Y:S01]  /*12520*/  STG.E.U8 desc[UR58][R4.64], R9 ;  /* 0x0000000904007986 */ /* 0x000fe2000c10113a */
[----:B------:R-:W-:Y:S05]  /*12530*/  EXIT ;  /* 0x000000000000794d */ /* 0x000fea0003800000 */
.L_x_5494:
        /* <DEDUP_REMOVED lines=27> */
.L_x_5528:
        /* <DEDUP_REMOVED lines=21> */
.L_x_5530:
        /* <DEDUP_REMOVED lines=24> */
.L_x_5531:
[----:B------:R-:W-:Y:S01]  /*129c0*/  ULDC.64 UR4, c[0x0][0x5e8] ;  /* 0x00017a0000047ab9 */ /* 0x000fe20000000a00 */
[----:B------:R-:W-:Y:S02]  /*129d0*/  LOP3.LUT P0, RZ, R18, 0xff, RZ, 0xc0, !PT ;  /* 0x000000ff12ff7812 */ /* 0x000fe4000780c0ff */
[----:B------:R-:W-:Y:S02]  /*129e0*/  IADD3 R2, P1, R19, UR4, RZ ;  /* 0x0000000413027c10 */ /* 0x000fe4000ff3e0ff */
[----:B------:R-:W-:Y:S02]  /*129f0*/  SEL R5, RZ, 0x1, !P0 ;  /* 0x00000001ff057807 */ /* 0x000fe40004000000 */
[----:B-1----:R-:W-:-:S05]  /*12a00*/  IADD3.X R3, RZ, UR5, RZ, P1, !PT ;  /* 0x00000005ff037c10 */ /* 0x002fca0008ffe4ff */
[----:B------:R-:W-:Y:S01]  /*12a10*/  STG.E.U8 desc[UR58][R2.64], R5 ;  /* 0x0000000502007986 */ /* 0x000fe2000c10113a */
[----:B------:R-:W-:Y:S05]  /*12a20*/  EXIT ;  /* 0x000000000000794d */ /* 0x000fea0003800000 */
.L_x_5529:
[----:B------:R-:W-:Y:S04]  /*12a30*/  STG.E.U8 desc[UR58][R4.64], R25 ;  /* 0x0000001904007986 */ /* 0x000fe8000c10113a */
[----:B------:R-:W-:Y:S01]  /*12a40*/  STG.E.U8 desc[UR58][R4.64+0x1], R18 ;  /* 0x0000011204007986 */ /* 0x000fe2000c10113a */
[----:B------:R-:W-:Y:S05]  /*12a50*/  EXIT ;  /* 0x000000000000794d */ /* 0x000fea0003800000 */
.L_x_5527:
        /* <DEDUP_REMOVED lines=39> */
.L_x_5533:
        /* <DEDUP_REMOVED lines=24> */
.L_x_5534:
[----:B------:R-:W-:Y:S01]  /*12e50*/  ULDC.64 UR4, c[0x0][0x5e8] ;  /* 0x00017a0000047ab9 */ /* 0x000fe20000000a00 */
[----:B------:R-:W-:Y:S02]  /*12e60*/  LOP3.LUT P0, RZ, R18, 0xff, RZ, 0xc0, !PT ;  /* 0x000000ff12ff7812 */ /* 0x000fe4000780c0ff */
[----:B------:R-:W-:Y:S02]  /*12e70*/  IADD3 R2, P1, R19, UR4, RZ ;  /* 0x0000000413027c10 */ /* 0x000fe4000ff3e0ff */
[----:B------:R-:W-:Y:S02]  /*12e80*/  SEL R5, RZ, 0x1, !P0 ;  /* 0x00000001ff057807 */ /* 0x000fe40004000000 */
[----:B-1----:R-:W-:-:S05]  /*12e90*/  IADD3.X R3, RZ, UR5, RZ, P1, !PT ;  /* 0x00000005ff037c10 */ /* 0x002fca0008ffe4ff */
[----:B------:R-:W-:Y:S01]  /*12ea0*/  STG.E.U8 desc[UR58][R2.64], R5 ;  /* 0x0000000502007986 */ /* 0x000fe2000c10113a */
[----:B------:R-:W-:Y:S05]  /*12eb0*/  EXIT ;  /* 0x000000000000794d */ /* 0x000fea0003800000 */
.L_x_5532:
[----:B------:R-:W-:Y:S02]  /*12ec0*/  LOP3.LUT P0, RZ, R25, 0xff, RZ, 0xc0, !PT ;  /* 0x000000ff19ff7812 */ /* 0x000fe4000780c0ff */
[----:B------:R-:W-:Y:S02]  /*12ed0*/  LOP3.LUT P1, RZ, R18, 0xff, RZ, 0xc0, !PT ;  /* 0x000000ff12ff7812 */ /* 0x000fe4000782c0ff */
[----:B------:R-:W-:Y:S02]  /*12ee0*/  SEL R7, RZ, 0x1, !P0 ;  /* 0x00000001ff077807 */ /* 0x000fe40004000000 */
[----:B------:R-:W-:-:S03]  /*12ef0*/  SEL R9, RZ, 0x1, !P1 ;  /* 0x00000001ff097807 */ /* 0x000fc60004800000 */
[----:B------:R-:W-:Y:S04]  /*12f00*/  STG.E.U8 desc[UR58][R2.64], R7 ;  /* 0x0000000702007986 */ /* 0x000fe8000c10113a */
[----:B------:R-:W-:Y:S01]  /*12f10*/  STG.E.U8 desc[UR58][R4.64], R9 ;  /* 0x0000000904007986 */ /* 0x000fe2000c10113a */
[----:B------:R-:W-:Y:S05]  /*12f20*/  EXIT ;  /* 0x000000000000794d */ /* 0x000fea0003800000 */
.L_x_5535:
        /* <DEDUP_REMOVED lines=13> */
.L_x_7588:


//--------------------- .text._ZN2at6native13reduce_kernelILi128ELi4ENS0_8ReduceOpIfNS0_14func_wrapper_tIbZZZNS0_15and_kernel_cudaERNS_14TensorIteratorEENKUlvE_clEvENKUlvE5_clEvEUlbfE_EEjbLi4ELi4EEEEEvT1_ --------------------------
	.section	.text._ZN2at6native13reduce_kernelILi128ELi4ENS0_8ReduceOpIfNS0_14func_wrapper_tIbZZZNS0_15and_kernel_cudaERNS_14TensorIteratorEENKUlvE_clEvENKUlvE5_clEvEUlbfE_EEjbLi4ELi4EEEEEvT1_,"ax",@progbits
	.align	128
        .global         _ZN2at6native13reduce_kernelILi128ELi4ENS0_8ReduceOpIfNS0_14func_wrapper_tIbZZZNS0_15and_kernel_cudaERNS_14TensorIteratorEENKUlvE_clEvENKUlvE5_clEvEUlbfE_EEjbLi4ELi4EEEEEvT1_
        .type           _ZN2at6native13reduce_kernelILi128ELi4ENS0_8ReduceOpIfNS0_14func_wrapper_tIbZZZNS0_15and_kernel_cudaERNS_14TensorIteratorEENKUlvE_clEvENKUlvE5_clEvEUlbfE_EEjbLi4ELi4EEEEEvT1_,@function
        .size           _ZN2at6native13reduce_kernelILi128ELi4ENS0_8ReduceOpIfNS0_14func_wrapper_tIbZZZNS0_15and_kernel_cudaERNS_14TensorIteratorEENKUlvE_clEvENKUlvE5_clEvEUlbfE_EEjbLi4ELi4EEEEEvT1_,(.L_x_7589 - _ZN2at6native13reduce_kernelILi128ELi4ENS0_8ReduceOpIfNS0_14func_wrapper_tIbZZZNS0_15and_kernel_cudaERNS_14TensorIteratorEENKUlvE_clEvENKUlvE5_clEvEUlbfE_EEjbLi4ELi4EEEEEvT1_)
        .other          _ZN2at6native13reduce_kernelILi128ELi4ENS0_8ReduceOpIfNS0_14func_wrapper_tIbZZZNS0_15and_kernel_cudaERNS_14TensorIteratorEENKUlvE_clEvENKUlvE5_clEvEUlbfE_EEjbLi4ELi4EEEEEvT1_,@"STO_CUDA_ENTRY STV_DEFAULT"
_ZN2at6native13reduce_kernelILi128ELi4ENS0_8ReduceOpIfNS0_14func_wrapper_tIbZZZNS0_15and_kernel_cudaERNS_14TensorIteratorEENKUlvE_clEvENKUlvE5_clEvEUlbfE_EEjbLi4ELi4EEEEEvT1_:
.text._ZN2at6native13reduce_kernelILi128ELi4ENS0_8ReduceOpIfNS0_14func_wrapper_tIbZZZNS0_15and_kernel_cudaERNS_14TensorIteratorEENKUlvE_clEvENKUlvE5_clEvEUlbfE_EEjbLi4ELi4EEEEEvT1_:
        /* <DEDUP_REMOVED lines=293> */
.L_x_5536:
        /* <DEDUP_REMOVED lines=29> */
.L_x_5540:
        /* <DEDUP_REMOVED lines=25> */
.L_x_5546:
[----:B------:R-:W-:Y:S05]  /*15b0*/  BSYNC B2 ;  /* 0x0000000000027941 */ /* 0x000fea0003800000 */
.L_x_5545:
        /* <DEDUP_REMOVED lines=12> */
.L_x_5544:
[----:B------:R-:W-:Y:S05]  /*1680*/  BSYNC B1 ;  /* 0x0000000000017941 */ /* 0x000fea0003800000 */
.L_x_5543:
[----:B------:R-:W0:Y:S01]  /*1690*/  LDC R6, c[0x0][0x218] ;  /* 0x00008600ff067b82 */ /* 0x000e220000000800 */
[----:B------:R-:W-:-:S04]  /*16a0*/  IADD3 R5, P0, -R7, 0x4, RZ ;  /* 0x0000000407057810 */ /* 0x000fc80007f1e1ff */
[----:B------:R-:W-:Y:S01]  /*16b0*/  LEA R42, P1, R5, R42, 0x2 ;  /* 0x0000002a052a7211 */ /* 0x000fe200078210ff */
[----:B------:R-:W-:-:S05]  /*16c0*/  IMAD.X R4, RZ, RZ, -0x1, P0 ;  /* 0xffffffffff047424 */ /* 0x000fca00000e06ff */
[----:B------:R-:W-:Y:S02]  /*16d0*/  LEA.HI.X R43, R5, R43, R4, 0x2, P1 ;  /* 0x0000002b052b7211 */ /* 0x000fe400008f1404 */
[----:B0-----:R-:W-:-:S07]  /*16e0*/  IADD3 R3, R7, -0x4, R6 ;  /* 0xfffffffc07037810 */ /* 0x001fce0007ffe006 */
.L_x_5542:
[----:B------:R-:W-:Y:S05]  /*16f0*/  BSYNC B0 ;  /* 0x0000000000007941 */ /* 0x000fea0003800000 */
.L_x_5541:
        /* <DEDUP_REMOVED lines=15> */
.L_x_5549:
[----:B------:R-:W-:Y:S01]  /*17f0*/  IMAD.WIDE.U32 R4, R9, 0x10, R42 ;  /* 0x0000001009047825 */ /* 0x000fe200078e002a */
[----:B------:R-:W-:Y:S01]  /*1800*/  LOP3.LUT P2, RZ, R0, 0xff, RZ, 0xc0, !PT ;  /* 0x000000ff00ff7812 */ /* 0x000fe2000784c0ff */
[----:B------:R-:W-:-:S04]  /*1810*/  ULDC UR4, c[0x0][0x220] ;  /* 0x0000880000047ab9 */ /* 0x000fc80000000800 */
[----:B------:R-:W2:Y:S01]  /*1820*/  LDG.E.128 R4, desc[UR58][R4.64] ;  /* 0x0000003a04047981 */ /* 0x000ea2000c1e1d00 */
[----:B------:R-:W-:Y:S01]  /*1830*/  LOP3.LUT P3, RZ, R11, 0xff, RZ, 0xc0, !PT ;  /* 0x000000ff0bff7812 */ /* 0x000fe2000786c0ff */
[----:B------:R-:W-:Y:S01]  /*1840*/  VIADD R9, R9, UR4 ;  /* 0x0000000409097c36 */ /* 0x000fe20008000000 */
[----:B------:R-:W-:-:S04]  /*1850*/  LOP3.LUT P0, RZ, R10, 0xff, RZ, 0xc0, !PT ;  /* 0x000000ff0aff7812 */ /* 0x000fc8000780c0ff */
        /* <DEDUP_REMOVED lines=16> */
.L_x_5548:
[----:B------:R-:W-:Y:S05]  /*1960*/  BSYNC B0 ;  /* 0x0000000000007941 */ /* 0x000fea0003800000 */
.L_x_5547:
        /* <DEDUP_REMOVED lines=8> */
.L_x_5551:
[----:B------:R-:W-:Y:S05]  /*19f0*/  BSYNC B0 ;  /* 0x0000000000007941 */ /* 0x000fea0003800000 */
.L_x_5550:
        /* <DEDUP_REMOVED lines=14> */
.L_x_5553:
[----:B------:R-:W-:Y:S05]  /*1ae0*/  BSYNC B0 ;  /* 0x0000000000007941 */ /* 0x000fea0003800000 */
.L_x_5552:
        /* <DEDUP_REMOVED lines=11> */
.L_x_5539:
        /* <DEDUP_REMOVED lines=49> */
.L_x_5562:
        /* <DEDUP_REMOVED lines=295> */
.L_x_5558:
        /* <DEDUP_REMOVED lines=241> */
.L_x_5559:
        /* <DEDUP_REMOVED lines=251> */
.L_x_5560:
[----:B------:R-:W-:-:S04]  /*4fe0*/  LOP3.LUT R5, R20, 0xfffffff0, RZ, 0xc0, !PT ;  /* 0xfffffff014057812 */ /* 0x000fc800078ec0ff */
[----:B------:R-:W-:-:S05]  /*4ff0*/  IADD3 R4, P0, R42, R5, RZ ;  /* 0x000000052a047210 */ /* 0x000fca0007f1e0ff */
[----:B------:R-:W-:-:S06]  /*5000*/  IMAD.X R5, RZ, RZ, R43, P0 ;  /* 0x000000ffff057224 */ /* 0x000fcc00000e062b */
        /* <DEDUP_REMOVED lines=236> */
.L_x_5561:
[----:B------:R-:W-:Y:S01]  /*5ed0*/  LOP3.LUT R3, R3, 0xfffffff0, RZ, 0xc0, !PT ;  /* 0xfffffff003037812 */ /* 0x000fe200078ec0ff */
[----:B------:R-:W-:-:S03]  /*5ee0*/  ULDC UR4, c[0x0][0x218] ;  /* 0x0000860000047ab9 */ /* 0x000fc60000000800 */
[----:B------:R-:W-:-:S05]  /*5ef0*/  IADD3 R20, P0, R42, R3, RZ ;  /* 0x000000032a147210 */ /* 0x000fca0007f1e0ff */
[----:B------:R-:W-:-:S06]  /*5f00*/  IMAD.X R21, RZ, RZ, R43, P0 ;  /* 0x000000ffff157224 */ /* 0x000fcc00000e062b */
[----:B------:R-:W2:Y:S01]  /*5f10*/  LDG.E.128 R20, desc[UR58][R20.64] ;  /* 0x0000003a14147981 */ /* 0x000ea2000c1e1d00 */
[----:B------:R-:W-:Y:S01]  /*5f20*/  LOP3.LUT P0, RZ, R35, 0xff, RZ, 0xc0, !PT ;  /* 0x000000ff23ff7812 */ /* 0x000fe2000780c0ff */
[----:B------:R-:W-:Y:S01]  /*5f30*/  IMAD.U32 R3, RZ, RZ, UR4 ;  /* 0x00000004ff037e24 */ /* 0x000fe2000f8e00ff */
[----:B-----5:R-:W-:Y:S02]  /*5f40*/  FSETP.NEU.FTZ.AND P2, PT, R12, RZ, PT ;  /* 0x000000ff0c00720b */ /* 0x020fe40003f5d000 */
[----:B------:R-:W-:Y:S02]  /*5f50*/  LOP3.LUT P1, RZ, R34, 0xff, RZ, 0xc0, !PT ;  /* 0x000000ff22ff7812 */ /* 0x000fe4000782c0ff */
[----:B------:R-:W-:Y:S02]  /*5f60*/  LOP3.LUT P3, RZ, R33, 0xff, RZ, 0xc0, !PT ;  /* 0x000000ff21ff7812 */ /* 0x000fe4000786c0ff */
[----:B------:R-:W-:Y:S02]  /*5f70*/  FSETP.NEU.FTZ.AND P4, PT, R13, RZ, PT ;  /* 0x000000ff0d00720b */ /* 0x000fe40003f9d000 */
[----:B------:R-:W-:-:S02]  /*5f80*/  PLOP3.LUT P2, PT, P0, P2, PT, 0x80, 0x0 ;  /* 0x000000000000781c */ /* 0x000fc40000745070 */
[----:B------:R-:W-:Y:S02]  /*5f90*/  FSETP.NEU.FTZ.AND P6, PT, R14, RZ, PT ;  /* 0x000000ff0e00720b */ /* 0x000fe40003fdd000 */
[----:B------:R-:W-:Y:S02]  /*5fa0*/  PLOP3.LUT P1, PT, P1, P4, PT, 0x80, 0x0 ;  /* 0x000000000000781c */ /* 0x000fe40000f29070 */
[----:B------:R-:W-:Y:S02]  /*5fb0*/  SEL R35, RZ, 0x1, !P2 ;  /* 0x00000001ff237807 */ /* 0x000fe40005000000 */
[----:B------:R-:W-:Y:S02]  /*5fc0*/  PLOP3.LUT P3, PT, P3, P6, PT, 0x80, 0x0 ;  /* 0x000000000000781c */ /* 0x000fe40001f6d070 */
[----:B------:R-:W-:Y:S02]  /*5fd0*/  LOP3.LUT P0, RZ, R32, 0xff, RZ, 0xc0, !PT ;  /* 0x000000ff20ff7812 */ /* 0x000fe4000780c0ff */
[----:B------:R-:W-:-:S02]  /*5fe0*/  LOP3.LUT P2, RZ, R31, 0xff, RZ, 0xc0, !PT ;  /* 0x000000ff1fff7812 */ /* 0x000fc4000784c0ff */
[----:B------:R-:W-:Y:S02]  /*5ff0*/  FSETP.NEU.FTZ.AND P4, PT, R15, RZ, PT ;  /* 0x000000ff0f00720b */ /* 0x000fe40003f9d000 */
[----:B------:R-:W-:Y:S02]  /*6000*/  FSETP.NEU.FTZ.AND P6, PT, R8, RZ, PT ;  /* 0x000000ff0800720b */ /* 0x000fe40003fdd000 */
[----:B------:R-:W-:Y:S02]  /*6010*/  SEL R34, RZ, 0x1, !P1 ;  /* 0x00000001ff227807 */ /* 0x000fe40004800000 */
[----:B------:R-:W-:Y:S02]  /*6020*/  PLOP3.LUT P0, PT, P0, P4, PT, 0x80, 0x0 ;  /* 0x000000000000781c */ /* 0x000fe40000709070 */
[----:B------:R-:W-:Y:S02]  /*6030*/  SEL R33, RZ, 0x1, !P3 ;  /* 0x00000001ff217807 */ /* 0x000fe40005800000 */
[----:B------:R-:W-:-:S02]  /*6040*/  PLOP3.LUT P2, PT, P2, P6, PT, 0x80, 0x0 ;  /* 0x000000000000781c */ /* 0x000fc4000174d070 */
[----:B------:R-:W-:Y:S02]  /*6050*/  LOP3.LUT P1, RZ, R30, 0xff, RZ, 0xc0, !PT ;  /* 0x000000ff1eff7812 */ /* 0x000fe4000782c0ff */
[----:B------:R-:W-:Y:S02]  /*6060*/  LOP3.LUT P4, RZ, R29, 0xff, RZ, 0xc0, !PT ;  /* 0x000000ff1dff7812 */ /* 0x000fe4000788c0ff */
[----:B------:R-:W-:Y:S02]  /*6070*/  FSETP.NEU.FTZ.AND P3, PT, R9, RZ, PT ;  /* 0x000000ff0900720b */ /* 0x000fe40003f7d000 */
[----:B------:R-:W-:Y:S02]  /*6080*/  FSETP.NEU.FTZ.AND P6, PT, R10, RZ, PT ;  /* 0x000000ff0a00720b */ /* 0x000fe40003fdd000 */
[----:B------:R-:W-:Y:S02]  /*6090*/  PLOP3.LUT P1, PT, P1, P3, PT, 0x80, 0x0 ;  /* 0x000000000000781c */ /* 0x000fe40000f27070 */
[----:B------:R-:W-:-:S02]  /*60a0*/  PLOP3.LUT P4, PT, P4, P6, PT, 0x80, 0x0 ;  /* 0x000000000000781c */ /* 0x000fc4000278d070 */
[----:B------:R-:W-:Y:S02]  /*60b0*/  SEL R32, RZ, 0x1, !P0 ;  /* 0x00000001ff207807 */ /* 0x000fe40004000000 */
[----:B------:R-:W-:Y:S02]  /*60c0*/  SEL R30, RZ, 0x1, !P1 ;  /* 0x00000001ff1e7807 */ /* 0x000fe40004800000 */
[----:B------:R-:W-:Y:S02]  /*60d0*/  SEL R29, RZ, 0x1, !P4 ;  /* 0x00000001ff1d7807 */ /* 0x000fe40006000000 */
[----:B------:R-:W-:Y:S02]  /*60e0*/  LOP3.LUT P0, RZ, R28, 0xff, RZ, 0xc0, !PT ;  /* 0x000000ff1cff7812 */ /* 0x000fe4000780c0ff */
[----:B------:R-:W-:Y:S02]  /*60f0*/  FSETP.NEU.FTZ.AND P3, PT, R11, RZ, PT ;  /* 0x000000ff0b00720b */ /* 0x000fe40003f7d000 */
[----:B------:R-:W-:-:S02]  /*6100*/  LOP3.LUT P1, RZ, R26, 0xff, RZ, 0xc0, !PT ;  /* 0x000000ff1aff7812 */ /* 0x000fc4000782c0ff */
[----:B------:R-:W-:Y:S02]  /*6110*/  FSETP.NEU.FTZ.AND P4, PT, R5, RZ, PT ;  /* 0x000000ff0500720b */ /* 0x000fe40003f9d000 */
[----:B------:R-:W-:Y:S02]  /*6120*/  PLOP3.LUT P0, PT, P0, P3, PT, 0x80, 0x0 ;  /* 0x000000000000781c */ /* 0x000fe40000707070 */
[----:B------:R-:W-:Y:S02]  /*6130*/  PLOP3.LUT P1, PT, P1, P4, PT, 0x80, 0x0 ;  /* 0x000000000000781c */ /* 0x000fe40000f29070 */
[----:B------:R-:W-:Y:S02]  /*6140*/  LOP3.LUT P3, RZ, R25, 0xff, RZ, 0xc0, !PT ;  /* 0x000000ff19ff7812 */ /* 0x000fe4000786c0ff */
[----:B------:R-:W-:Y:S02]  /*6150*/  FSETP.NEU.FTZ.AND P4, PT, R6, RZ, PT ;  /* 0x000000ff0600720b */ /* 0x000fe40003f9d000 */
[----:B------:R-:W-:-:S02]  /*6160*/  SEL R28, RZ, 0x1, !P0 ;  /* 0x00000001ff1c7807 */ /* 0x000fc40004000000 */
[----:B------:R-:W-:Y:S02]  /*6170*/  PLOP3.LUT P4, PT, P3, P4, PT, 0x80, 0x0 ;  /* 0x000000000000781c */ /* 0x000fe40001f89070 */
[----:B------:R-:W-:Y:S02]  /*6180*/  LOP3.LUT P0, RZ, R24, 0xff, RZ, 0xc0, !PT ;  /* 0x000000ff18ff7812 */ /* 0x000fe4000780c0ff */
[----:B------:R-:W-:Y:S02]  /*6190*/  FSETP.NEU.FTZ.AND P3, PT, R7, RZ, PT ;  /* 0x000000ff0700720b */ /* 0x000fe40003f7d000 */
[----:B------:R-:W-:Y:S02]  /*61a0*/  SEL R31, RZ, 0x1, !P2 ;  /* 0x00000001ff1f7807 */ /* 0x000fe40005000000 */
[----:B------:R-:W-:Y:S02]  /*61b0*/  LOP3.LUT P2, RZ, R27, 0xff, RZ, 0xc0, !PT ;  /* 0x000000ff1bff7812 */ /* 0x000fe4000784c0ff */
[----:B------:R-:W-:-:S02]  /*61c0*/  FSETP.NEU.FTZ.AND P6, PT, R4, RZ, PT ;  /* 0x000000ff0400720b */ /* 0x000fc40003fdd000 */
[----:B------:R-:W-:Y:S02]  /*61d0*/  PLOP3.LUT P3, PT, P0, P3, PT, 0x80, 0x0 ;  /* 0x000000000000781c */ /* 0x000fe40000767070 */
[----:B------:R-:W-:Y:S02]  /*61e0*/  IADD3 R39, R39, R0, RZ ;  /* 0x0000000027277210 */ /* 0x000fe40007ffe0ff */
        /* <DEDUP_REMOVED lines=25> */
.L_x_5557:
[----:B------:R-:W-:Y:S05]  /*6380*/  BSYNC B0 ;  /* 0x0000000000007941 */ /* 0x000fea0003800000 */
.L_x_5556:
        /* <DEDUP_REMOVED lines=280> */
.L_x_5565:
        /* <DEDUP_REMOVED lines=281> */
.L_x_5566:
        /* <DEDUP_REMOVED lines=281> */
.L_x_5567:
        /* <DEDUP_REMOVED lines=281> */
.L_x_5568:
[----:B------:R-:W-:-:S04]  /*a9c0*/  LOP3.LUT R21, R45, 0xfffffff0, RZ, 0xc0, !PT ;  /* 0xfffffff02d157812 */ /* 0x000fc800078ec0ff */
[----:B------:R-:W-:-:S05]  /*a9d0*/  IADD3 R20, P1, R42, R21, RZ ;  /* 0x000000152a147210 */ /* 0x000fca0007f3e0ff */
[----:B------:R-:W-:-:S06]  /*a9e0*/  IMAD.X R21, RZ, RZ, R43, P1 ;  /* 0x000000ffff157224 */ /* 0x000fcc00008e062b */
[----:B------:R-:W5:Y:S02]  /*a9f0*/  LDG.E.128 R20, desc[UR58][R20.64] ;  /* 0x0000003a14147981 */ /* 0x000f64000c1e1d00 */
.L_x_5564:
[----:B------:R-:W-:Y:S05]  /*aa00*/  BSYNC B0 ;  /* 0x0000000000007941 */ /* 0x000fea0003800000 */
.L_x_5563:
        /* <DEDUP_REMOVED lines=22> */
[----:B------:R-:W-:Y:S01]  /*ab70*/  FSETP.NEU.FTZ.AND P2, PT, R8, RZ, PT ;  /* 0x000000ff0800720b */ /* 0x000fe20003f5d000 */
        /* <DEDUP_REMOVED lines=17> */
[----:B------:R-:W-:Y:S02]  /*ac90*/  FSETP.NEU.FTZ.AND P5, PT, R5, RZ, PT ;  /* 0x000000ff0500720b */ /* 0x000fe40003fbd000 */
[----:B------:R-:W-:Y:S02]  /*aca0*/  LOP3.LUT P6, RZ, R26, 0xff, RZ, 0xc0, !PT ;  /* 0x000000ff1aff7812 */ /* 0x000fe400078cc0ff */
[----:B------:R-:W-:Y:S02]  /*acb0*/  IADD3 R0, R8, R0, RZ ;  /* 0x0000000008007210 */ /* 0x000fe40007ffe0ff */
[----:B------:R-:W-:Y:S02]  /*acc0*/  PLOP3.LUT P5, PT, P6, P5, PT, 0x80, 0x0 ;  /* 0x000000000000781c */ /* 0x000fe400037ab070 */
[----:B------:R-:W-:Y:S02]  /*acd0*/  ISETP.GE.U32.AND P6, PT, R0, R3, PT ;  /* 0x000000030000720c */ /* 0x000fe40003fc6070 */
[----:B------:R-:W-:-:S02]  /*ace0*/  LOP3.LUT P1, RZ, R27, 0xff, RZ, 0xc0, !PT ;  /* 0x000000ff1bff7812 */ /* 0x000fc4000782c0ff */
[----:B------:R-:W-:Y:S02]  /*acf0*/  FSETP.NEU.FTZ.AND P3, PT, R4, RZ, PT ;  /* 0x000000ff0400720b */ /* 0x000fe40003f7d000 */
[----:B------:R-:W-:Y:S02]  /*ad00*/  FSETP.NEU.FTZ.AND P0, PT, R6, RZ, PT ;  /* 0x000000ff0600720b */ /* 0x000fe40003f1d000 */
[----:B------:R-:W-:Y:S02]  /*ad10*/  PLOP3.LUT P1, PT, P1, P3, PT, 0x80, 0x0 ;  /* 0x000000000000781c */ /* 0x000fe40000f27070 */
        /* <DEDUP_REMOVED lines=26> */
.L_x_5570:
[----:B------:R-:W-:Y:S05]  /*aec0*/  BSYNC B0 ;  /* 0x0000000000007941 */ /* 0x000fea0003800000 */
.L_x_5569:
        /* <DEDUP_REMOVED lines=29> */
.L_x_5555:
        /* <DEDUP_REMOVED lines=34> */
.L_x_5573:
        /* <DEDUP_REMOVED lines=12> */
[----:B------:R-:W-:-:S06]  /*b380*/  IMAD.WIDE.U32 R8, R9, 0x10, R42 ;  /* 0x0000001009087825 */ /* 0x000fcc00078e002a */
[----:B------:R-:W4:Y:S01]  /*b390*/  LDG.E.128 R8, desc[UR58][R8.64] ;  /* 0x0000003a08087981 */ /* 0x000f22000c1e1d00 */
[----:B------:R-:W-:-:S04]  /*b3a0*/  IMAD.IADD R39, R39, 0x1, R0 ;  /* 0x0000000127277824 */ /* 0x000fc800078e0200 */
        /* <DEDUP_REMOVED lines=8> */
[----:B------:R-:W-:Y:S02]  /*b430*/  IADD3 R39, R39, R0, RZ ;  /* 0x0000000027277210 */ /* 0x000fe40007ffe0ff */
[----:B--2---:R-:W-:-:S02]  /*b440*/  FSETP.NEU.FTZ.AND P2, PT, R20, RZ, PT ;  /* 0x000000ff1400720b */ /* 0x004fc40003f5d000 */
[----:B------:R-:W-:Y:S02]  /*b450*/  FSETP.NEU.FTZ.AND P6, PT, R22, RZ, PT ;  /* 0x000000ff1600720b */ /* 0x000fe40003fdd000 */
[----:B------:R-:W-:Y:S02]  /*b460*/  PLOP3.LUT P5, PT, P3, P2, PT, 0x80, 0x0 ;  /* 0x000000000000781c */ /* 0x000fe40001fa5070 */
[----:B------:R-:W-:Y:S02]  /*b470*/  LOP3.LUT P2, RZ, R33, 0xff, RZ, 0xc0, !PT ;  /* 0x000000ff21ff7812 */ /* 0x000fe4000784c0ff */
[----:B------:R-:W-:Y:S02]  /*b480*/  SEL R37, RZ, 0x1, !P5 ;  /* 0x00000001ff257807 */ /* 0x000fe40006800000 */
[----:B------:R-:W-:Y:S02]  /*b490*/  FSETP.NEU.FTZ.AND P5, PT, R23, RZ, PT ;  /* 0x000000ff1700720b */ /* 0x000fe40003fbd000 */
[----:B------:R-:W-:-:S02]  /*b4a0*/  PLOP3.LUT P0, PT, P0, P6, PT, 0x80, 0x0 ;  /* 0x000000000000781c */ /* 0x000fc4000070d070 */
[----:B------:R-:W-:Y:S02]  /*b4b0*/  PLOP3.LUT P4, PT, P4, P5, PT, 0x80, 0x0 ;  /* 0x000000000000781c */ /* 0x000fe4000278b070 */
[----:B---3--:R-:W-:Y:S02]  /*b4c0*/  FSETP.NEU.FTZ.AND P5, PT, R24, RZ, PT ;  /* 0x000000ff1800720b */ /* 0x008fe40003fbd000 */
[----:B------:R-:W-:Y:S02]  /*b4d0*/  FSETP.NEU.FTZ.AND P3, PT, R21, RZ, PT ;  /* 0x000000ff1500720b */ /* 0x000fe40003f7d000 */
[----:B------:R-:W-:Y:S02]  /*b4e0*/  PLOP3.LUT P2, PT, P2, P5, PT, 0x80, 0x0 ;  /* 0x000000000000781c */ /* 0x000fe4000174b070 */
[----:B------:R-:W-:Y:S02]  /*b4f0*/  SEL R35, RZ, 0x1, !P0 ;  /* 0x00000001ff237807 */ /* 0x000fe40004000000 */
[----:B------:R-:W-:-:S02]  /*b500*/  SEL R33, RZ, 0x1, !P2 ;  /* 0x00000001ff217807 */ /* 0x000fc40005000000 */
[----:B------:R-:W-:Y:S02]  /*b510*/  PLOP3.LUT P1, PT, P1, P3, PT, 0x80, 0x0 ;  /* 0x000000000000781c */ /* 0x000fe40000f27070 */
[----:B------:R-:W-:Y:S02]  /*b520*/  LOP3.LUT P0, RZ, R30, 0xff, RZ, 0xc0, !PT ;  /* 0x000000ff1eff7812 */ /* 0x000fe4000780c0ff */
[----:B------:R-:W-:Y:S02]  /*b530*/  FSETP.NEU.FTZ.AND P2, PT, R27, RZ, PT ;  /* 0x000000ff1b00720b */ /* 0x000fe40003f5d000 */
[----:B------:R-:W-:Y:S02]  /*b540*/  SEL R36, RZ, 0x1, !P1 ;  /* 0x00000001ff247807 */ /* 0x000fe40004800000 */
[----:B------:R-:W-:Y:S02]  /*b550*/  PLOP3.LUT P0, PT, P0, P2, PT, 0x80, 0x0 ;  /* 0x000000000000781c */ /* 0x000fe40000705070 */
[----:B------:R-:W-:-:S02]  /*b560*/  LOP3.LUT P1, RZ, R29, 0xff, RZ, 0xc0, !PT ;  /* 0x000000ff1dff7812 */ /* 0x000fc4000782c0ff */
[----:B----4-:R-:W-:Y:S02]  /*b570*/  FSETP.NEU.FTZ.AND P2, PT, R8, RZ, PT ;  /* 0x000000ff0800720b */ /* 0x010fe40003f5d000 */
[----:B------:R-:W-:Y:S02]  /*b580*/  LOP3.LUT P6, RZ, R31, 0xff, RZ, 0xc0, !PT ;  /* 0x000000ff1fff7812 */ /* 0x000fe400078cc0ff */
[----:B------:R-:W-:Y:S02]  /*b590*/  SEL R34, RZ, 0x1, !P4 ;  /* 0x00000001ff227807 */ /* 0x000fe40006000000 */
[----:B------:R-:W-:Y:S02]  /*b5a0*/  FSETP.NEU.FTZ.AND P5, PT, R26, RZ, PT ;  /* 0x000000ff1a00720b */ /* 0x000fe40003fbd000 */
[----:B------:R-:W-:Y:S02]  /*b5b0*/  PLOP3.LUT P1, PT, P1, P2, PT, 0x80, 0x0 ;  /* 0x000000000000781c */ /* 0x000fe40000f25070 */
[----:B------:R-:W-:-:S02]  /*b5c0*/  LOP3.LUT P3, RZ, R32, 0xff, RZ, 0xc0, !PT ;  /* 0x000000ff20ff7812 */ /* 0x000fc4000786c0ff */
[----:B------:R-:W-:Y:S02]  /*b5d0*/  FSETP.NEU.FTZ.AND P4, PT, R25, RZ, PT ;  /* 0x000000ff1900720b */ /* 0x000fe40003f9d000 */
[----:B------:R-:W-:Y:S02]  /*b5e0*/  PLOP3.LUT P6, PT, P6, P5, PT, 0x80, 0x0 ;  /* 0x000000000000781c */ /* 0x000fe400037cb070 */
[----:B------:R-:W-:Y:S02]  /*b5f0*/  SEL R29, RZ, 0x1, !P1 ;  /* 0x00000001ff1d7807 */ /* 0x000fe40004800000 */
[----:B------:R-:W-:Y:S02]  /*b600*/  PLOP3.LUT P3, PT, P3, P4, PT, 0x80, 0x0 ;  /* 0x000000000000781c */ /* 0x000fe40001f69070 */
[----:B------:R-:W-:Y:S02]  /*b610*/  LOP3.LUT P5, RZ, R16, 0xff, RZ, 0xc0, !PT ;  /* 0x000000ff10ff7812 */ /* 0x000fe400078ac0ff */
[----:B------:R-:W-:-:S02]  /*b620*/  FSETP.NEU.FTZ.AND P1, PT, R10, RZ, PT ;  /* 0x000000ff0a00720b */ /* 0x000fc40003f3d000 */
[----:B------:R-:W-:Y:S02]  /*b630*/  LOP3.LUT P4, RZ, R28, 0xff, RZ, 0xc0, !PT ;  /* 0x000000ff1cff7812 */ /* 0x000fe4000788c0ff */
[----:B------:R-:W-:Y:S02]  /*b640*/  FSETP.NEU.FTZ.AND P2, PT, R9, RZ, PT ;  /* 0x000000ff0900720b */ /* 0x000fe40003f5d000 */
[----:B------:R-:W-:Y:S02]  /*b650*/  SEL R31, RZ, 0x1, !P6 ;  /* 0x00000001ff1f7807 */ /* 0x000fe40007000000 */
[----:B------:R-:W-:Y:S02]  /*b660*/  PLOP3.LUT P1, PT, P5, P1, PT, 0x80, 0x0 ;  /* 0x000000000000781c */ /* 0x000fe40002f23070 */
[----:B------:R-:W-:Y:S02]  /*b670*/  LOP3.LUT P6, RZ, R7, 0xff, RZ, 0xc0, !PT ;  /* 0x000000ff07ff7812 */ /* 0x000fe400078cc0ff */
[----:B------:R-:W-:-:S02]  /*b680*/  PLOP3.LUT P4, PT, P4, P2, PT, 0x80, 0x0 ;  /* 0x000000000000781c */ /* 0x000fc40002785070 */
[----:B------:R-:W-:Y:S02]  /*b690*/  FSETP.NEU.FTZ.AND P5, PT, R11, RZ, PT ;  /* 0x000000ff0b00720b */ /* 0x000fe40003fbd000 */
[----:B------:R-:W-:Y:S01]  /*b6a0*/  LOP3.LUT P2, RZ, R4, 0xff, RZ, 0xc0, !PT ;  /* 0x000000ff04ff7812 */ /* 0x000fe2000784c0ff */
[----:B------:R-:W-:Y:S01]  /*b6b0*/  IMAD R4, R0, 0x3, R39 ;  /* 0x0000000300047824 */ /* 0x000fe200078e0227 */
[----:B------:R-:W-:Y:S02]  /*b6c0*/  PLOP3.LUT P5, PT, P6, P5, PT, 0x80, 0x0 ;  /* 0x000000000000781c */ /* 0x000fe400037ab070 */
[----:B------:R-:W-:Y:S02]  /*b6d0*/  SEL R16, RZ, 0x1, !P1 ;  /* 0x00000001ff107807 */ /* 0x000fe40004800000 */
[----:B------:R-:W-:Y:S02]  /*b6e0*/  ISETP.GE.U32.AND P1, PT, R4, R3, PT ;  /* 0x000000030400720c */ /* 0x000fe40003f26070 */
[----:B------:R-:W-:-:S02]  /*b6f0*/  SEL R32, RZ, 0x1, !P3 ;  /* 0x00000001ff207807 */ /* 0x000fc40005800000 */
[----:B------:R-:W-:Y:S02]  /*b700*/  SEL R30, RZ, 0x1, !P0 ;  /* 0x00000001ff1e7807 */ /* 0x000fe40004000000 */
[----:B------:R-:W-:Y:S02]  /*b710*/  SEL R7, RZ, 0x1, !P5 ;  /* 0x00000001ff077807 */ /* 0x000fe40006800000 */
[----:B------:R-:W-:Y:S02]  /*b720*/  LOP3.LUT P3, RZ, R6, 0xff, RZ, 0xc0, !PT ;  /* 0x000000ff06ff7812 */ /* 0x000fe4000786c0ff */
[----:B------:R-:W-:Y:S02]  /*b730*/  LOP3.LUT P0, RZ, R5, 0xff, RZ, 0xc0, !PT ;  /* 0x000000ff05ff7812 */ /* 0x000fe4000780c0ff */
[----:B-----5:R-:W-:Y:S02]  /*b740*/  FSETP.NEU.FTZ.AND P6, PT, R12, RZ, PT ;  /* 0x000000ff0c00720b */ /* 0x020fe40003fdd000 */
[----:B------:R-:W-:-:S02]  /*b750*/  FSETP.NEU.FTZ.AND P5, PT, R13, RZ, PT ;  /* 0x000000ff0d00720b */ /* 0x000fc40003fbd000 */
[----:B------:R-:W-:Y:S02]  /*b760*/  SEL R28, RZ, 0x1, !P4 ;  /* 0x00000001ff1c7807 */ /* 0x000fe40006000000 */
[----:B------:R-:W-:Y:S02]  /*b770*/  PLOP3.LUT P3, PT, P3, P6, PT, 0x80, 0x0 ;  /* 0x000000000000781c */ /* 0x000fe40001f6d070 */
[----:B------:R-:W-:Y:S02]  /*b780*/  PLOP3.LUT P0, PT, P0, P5, PT, 0x80, 0x0 ;  /* 0x000000000000781c */ /* 0x000fe4000070b070 */
[----:B------:R-:W-:Y:S02]  /*b790*/  LOP3.LUT P4, RZ, R38, 0xff, RZ, 0xc0, !PT ;  /* 0x000000ff26ff7812 */ /* 0x000fe4000788c0ff */
[----:B------:R-:W-:Y:S02]  /*b7a0*/  FSETP.NEU.FTZ.AND P6, PT, R14, RZ, PT ;  /* 0x000000ff0e00720b */ /* 0x000fe40003fdd000 */
        /* <DEDUP_REMOVED lines=9> */
.L_x_5572:
[----:B------:R-:W-:Y:S05]  /*b840*/  BSYNC B0 ;  /* 0x0000000000007941 */ /* 0x000fea0003800000 */
.L_x_5571:
        /* <DEDUP_REMOVED lines=27> */
.L_x_5575:
[----:B------:R-:W-:Y:S05]  /*ba00*/  BSYNC B0 ;  /* 0x0000000000007941 */ /* 0x000fea0003800000 */
.L_x_5574:
[----:B------:R-:W-:Y:S04]  /*ba10*/  BSSY B0, `(.L_x_5576) ;  /* 0x000004b000007945 */ /* 0x000fe80003800000 */
[----:B------:R-:W-:Y:S05]  /*ba20*/  @P1 BRA `(.L_x_5577) ;  /* 0x0000000400241947 */ /* 0x000fea0003800000 */
[----:B------:R-:W-:Y:S02]  /*ba30*/  LOP3.LUT P0, RZ, R37, 0xff, RZ, 0xc0, !PT ;  /* 0x000000ff25ff7812 */ /* 0x000fe4000780c0ff */
[----:B-----5:R-:W-:Y:S02]  /*ba40*/  FSETP.NEU.FTZ.AND P2, PT, R20, RZ, PT ;  /* 0x000000ff1400720b */ /* 0x020fe40003f5d000 */
        /* <DEDUP_REMOVED lines=71> */
.L_x_5577:
[----:B------:R-:W-:Y:S05]  /*bec0*/  BSYNC B0 ;  /* 0x0000000000007941 */ /* 0x000fea0003800000 */
.L_x_5576:
        /* <DEDUP_REMOVED lines=29> */
.L_x_5554:
        /* <DEDUP_REMOVED lines=38> */
.L_x_5580:
[----:B------:R-:W-:Y:S01]  /*c300*/  SHF.R.U32.HI R21, RZ, 0x2, R39 ;  /* 0x00000002ff157819 */ /* 0x000fe20000011627 */
[----:B------:R-:W-:-:S04]  /*c310*/  IMAD.IADD R39, R39, 0x1, R0 ;  /* 0x0000000127277824 */ /* 0x000fc800078e0200 */
[----:B------:R-:W-:Y:S01]  /*c320*/  IMAD.WIDE.U32 R20, R21, 0x10, R42 ;  /* 0x0000001015147825 */ /* 0x000fe200078e002a */
[----:B------:R-:W-:-:S05]  /*c330*/  SHF.R.U32.HI R25, RZ, 0x2, R39 ;  /* 0x00000002ff197819 */ /* 0x000fca0000011627 */
[----:B------:R-:W2:Y:S01]  /*c340*/  LDG.E.128 R20, desc[UR58][R20.64] ;  /* 0x0000003a14147981 */ /* 0x000ea2000c1e1d00 */
[----:B------:R-:W-:Y:S01]  /*c350*/  IMAD.WIDE.U32 R24, R25, 0x10, R42 ;  /* 0x0000001019187825 */ /* 0x000fe200078e002a */
[----:B------:R-:W-:-:S05]  /*c360*/  IADD3 R39, R39, R0, RZ ;  /* 0x0000000027277210 */ /* 0x000fca0007ffe0ff */
[----:B------:R-:W3:Y:S01]  /*c370*/  LDG.E.128 R24, desc[UR58][R24.64] ;  /* 0x0000003a18187981 */ /* 0x000ee2000c1e1d00 */
[----:B------:R-:W-:-:S05]  /*c380*/  SHF.R.U32.HI R9, RZ, 0x2, R39 ;  /* 0x00000002ff097819 */ /* 0x000fca0000011627 */
        /* <DEDUP_REMOVED lines=75> */
.L_x_5579:
[----:B------:R-:W-:Y:S05]  /*c840*/  BSYNC B0 ;  /* 0x0000000000007941 */ /* 0x000fea0003800000 */
.L_x_5578:
        /* <DEDUP_REMOVED lines=12> */
[----:B------:R-:W-:-:S04]  /*c910*/  IADD3 R40, R40, R0, RZ ;  /* 0x0000000028287210 */ /* 0x000fc80007ffe0ff */
        /* <DEDUP_REMOVED lines=10> */
.L_x_5582:
[----:B------:R-:W-:Y:S05]  /*c9c0*/  BSYNC B0 ;  /* 0x0000000000007941 */ /* 0x000fea0003800000 */
.L_x_5581:
        /* <DEDUP_REMOVED lines=75> */
.L_x_5584:
[----:B------:R-:W-:Y:S05]  /*ce80*/  BSYNC B0 ;  /* 0x0000000000007941 */ /* 0x000fea0003800000 */
.L_x_5583:
        /* <DEDUP_REMOVED lines=28> */
.L_x_5538:
[----:B------:R-:W-:Y:S05]  /*d050*/  BSYNC B6 ;  /* 0x0000000000067941 */ /* 0x000fea0003800000 */
.L_x_5537:
        /* <DEDUP_REMOVED lines=18> */
.L_x_5588:
        /* <DEDUP_REMOVED lines=15> */
[----:B------:R-:W1:Y:S02]  /*d270*/  LDS R4, [R4] ;  /* 0x0000000004047984 */ /* 0x000e640000000800 */
[----:B-1----:R-:W-:-:S02]  /*d280*/  PRMT R5, R4, 0x7770, RZ ;  /* 0x0000777004057816 */ /* 0x002fc400000000ff */
        /* <DEDUP_REMOVED lines=15> */
.L_x_5587:
[----:B------:R-:W-:Y:S05]  /*d380*/  BSYNC B0 ;  /* 0x0000000000007941 */ /* 0x000fea0003800000 */
.L_x_5586:
[----:B------:R-:W-:Y:S01]  /*d390*/  IMAD.MOV.U32 R4, RZ, RZ, R8 ;  /* 0x000000ffff047224 */ /* 0x000fe200078e0008 */
[----:B------:R-:W-:Y:S06]  /*d3a0*/  @P3 BRA `(.L_x_5588) ;  /* 0xfffffffc00743947 */ /* 0x000fec000383ffff */
.L_x_5585:
        /* <DEDUP_REMOVED lines=22> */
.L_x_5593:
        /* <DEDUP_REMOVED lines=29> */
.L_x_5592:
[----:B------:R-:W-:Y:S05]  /*d6e0*/  BSYNC B0 ;  /* 0x0000000000007941 */ /* 0x000fea0003800000 */
.L_x_5591:
[----:B------:R-:W-:-:S04]  /*d6f0*/  SHF.R.S32.HI R4, RZ, 0x1, R4 ;  /* 0x00000001ff047819 */ /* 0x000fc80000011404 */
[----:B------:R-:W-:-:S13]  /*d700*/  ISETP.GE.AND P0, PT, R4, 0x20, PT ;  /* 0x000000200400780c */ /* 0x000fda0003f06270 */
[----:B------:R-:W-:Y:S05]  /*d710*/  @P0 BRA `(.L_x_5593) ;  /* 0xfffffffc007c0947 */ /* 0x000fea000383ffff */
[----:B-1----:R-:W-:-:S07]  /*d720*/  IMAD.MOV.U32 R0, RZ, RZ, 0x20 ;  /* 0x00000020ff007424 */ /* 0x002fce00078e00ff */
.L_x_5590:
[----:B------:R-:W-:Y:S01]  /*d730*/  ISETP.GE.AND P0, PT, R0, 0x2, PT ;  /* 0x000000020000780c */ /* 0x000fe20003f06270 */
[----:B------:R-:W-:Y:S05]  /*d740*/  WARPSYNC.ALL ;  /* 0x0000000000007948 */ /* 0x000fea0003800000 */
[----:B------:R-:W-:Y:S07]  /*d750*/  BAR.SYNC.DEFER_BLOCKING 0x0 ;  /* 0x0000000000007b1d */ /* 0x000fee0000010000 */
[----:B------:R-:W-:Y:S05]  /*d760*/  @!P0 BRA `(.L_x_5589) ;  /* 0x0000000000748947 */ /* 0x000fea0003800000 */
[----:B------:R-:W-:-:S07]  /*d770*/  IMAD.MOV.U32 R3, RZ, RZ, 0x1 ;  /* 0x00000001ff037424 */ /* 0x000fce00078e00ff */
.L_x_5594:
        /* <DEDUP_REMOVED lines=28> */
.L_x_5589:
        /* <DEDUP_REMOVED lines=278> */
.L_x_5595:
        /* <DEDUP_REMOVED lines=275> */
.L_x_5596:
        /* <DEDUP_REMOVED lines=277> */
.L_x_5597:
        /* <DEDUP_REMOVED lines=275> */
.L_x_5598:
        /* <DEDUP_REMOVED lines=294> */
.L_x_5600:
        /* <DEDUP_REMOVED lines=275> */
.L_x_5601:
[----:B------:R-:W-:Y:S01]  /*141e0*/  CS2R R18, SRZ ;  /* 0x0000000000127805 */ /* 0x000fe2000001ff00 */
        /* <DEDUP_REMOVED lines=275> */
.L_x_5602:
        /* <DEDUP_REMOVED lines=275> */
.L_x_5603:
        /* <DEDUP_REMOVED lines=14> */
.L_x_5605:
[----:B------:R-:W-:Y:S05]  /*16530*/  BSYNC B0 ;  /* 0x0000000000007941 */ /* 0x000fea0003800000 */
.L_x_5604:
        /* <DEDUP_REMOVED lines=17> */
.L_x_5607:
[----:B------:R-:W-:Y:S05]  /*16650*/  BSYNC B0 ;  /* 0x0000000000007941 */ /* 0x000fea0003800000 */
.L_x_5606:
        /* <DEDUP_REMOVED lines=35> */
.L_x_5609:
[----:B------:R-:W-:Y:S05]  /*16890*/  BSYNC B0 ;  /* 0x0000000000007941 */ /* 0x000fea0003800000 */
.L_x_5608:
        /* <DEDUP_REMOVED lines=38> */
.L_x_5614:
[----:B------:R-:W-:-:S05]  /*16b00*/  IADD3 R9, R0, R3, RZ ;  /* 0x0000000300097210 */ /* 0x000fca0007ffe0ff */
[----:B--2---:R-:W-:-:S05]  /*16b10*/  IMAD.WIDE.U32 R8, R9, 0x4, R6 ;  /* 0x0000000409087825 */ /* 0x004fca00078e0006 */
        /* <DEDUP_REMOVED lines=20> */
.L_x_5613:
[----:B------:R-:W-:Y:S05]  /*16c60*/  BRA `(.L_x_5612) ;  /* 0x0000000000947947 */ /* 0x000fea0003800000 */
.L_x_5611:
        /* <DEDUP_REMOVED lines=15> */
.L_x_5615:
[----:B------:R-:W-:-:S04]  /*16d60*/  IMAD.IADD R9, R0, 0x1, R3 ;  /* 0x0000000100097824 */ /* 0x000fc800078e0203 */
[----:B-1----:R-:W-:-:S04]  /*16d70*/  IMAD R9, R9, R14, R2 ;  /* 0x0000000e09097224 */ /* 0x002fc800078e0202 */
[----:B--2---:R-:W-:-:S05]  /*16d80*/  IMAD.WIDE.U32 R8, R9, 0x4, R6 ;  /* 0x0000000409087825 */ /* 0x004fca00078e0006 */
[----:B------:R-:W2:Y:S04]  /*16d90*/  LDG.E.U8 R15, desc[UR58][R8.64] ;  /* 0x0000003a080f7981 */ /* 0x000ea8000c1e1100 */
[----:B------:R-:W4:Y:S04]  /*16da0*/  LDG.E.U8 R10, desc[UR58][R8.64+0x1] ;  /* 0x0000013a080a7981 */ /* 0x000f28000c1e1100 */
[----:B------:R-:W5:Y:S04]  /*16db0*/  LDG.E.U8 R11, desc[UR58][R8.64+0x2] ;  /* 0x0000023a080b7981 */ /* 0x000f68000c1e1100 */
[----:B------:R-:W5:Y:S01]  /*16dc0*/  LDG.E.U8 R13, desc[UR58][R8.64+0x3] ;  /* 0x0000033a080d7981 */ /* 0x000f62000c1e1100 */
[----:B---3--:R-:W-:-:S02]  /*16dd0*/  IADD3 R3, R20, R3, RZ ;  /* 0x0000000314037210 */ /* 0x008fc40007ffe0ff */
[----:B------:R-:W-:Y:S02]  /*16de0*/  LOP3.LUT P1, RZ, R28, 0xff, RZ, 0xc0, !PT ;  /* 0x000000ff1cff7812 */ /* 0x000fe4000782c0ff */
[----:B------:R-:W-:Y:S02]  /*16df0*/  ISETP.GE.U32.AND P5, PT, R3, UR7, PT ;  /* 0x0000000703007c0c */ /* 0x000fe4000bfa6070 */
[----:B------:R-:W-:Y:S02]  /*16e00*/  LOP3.LUT P2, RZ, R23, 0xff, RZ, 0xc0, !PT ;  /* 0x000000ff17ff7812 */ /* 0x000fe4000784c0ff */
[----:B------:R-:W-:Y:S02]  /*16e10*/  LOP3.LUT P4, RZ, R22, 0xff, RZ, 0xc0, !PT ;  /* 0x000000ff16ff7812 */ /* 0x000fe4000788c0ff */
[----:B------:R-:W-:Y:S02]  /*16e20*/  LOP3.LUT P0, RZ, R16, 0xff, RZ, 0xc0, !PT ;  /* 0x000000ff10ff7812 */ /* 0x000fe4000780c0ff */
[----:B--2---:R-:W-:-:S02]  /*16e30*/  ISETP.NE.AND P1, PT, R15, RZ, P1 ;  /* 0x000000ff0f00720c */ /* 0x004fc40000f25270 */
[----:B----4-:R-:W-:Y:S02]  /*16e40*/  ISETP.NE.AND P2, PT, R10, RZ, P2 ;  /* 0x000000ff0a00720c */ /* 0x010fe40001745270 */
[----:B------:R-:W-:Y:S02]  /*16e50*/  SEL R28, RZ, 0x1, !P1 ;  /* 0x00000001ff1c7807 */ /* 0x000fe40004800000 */
[----:B-----5:R-:W-:Y:S02]  /*16e60*/  ISETP.NE.AND P4, PT, R11, RZ, P4 ;  /* 0x000000ff0b00720c */ /* 0x020fe40002785270 */
[----:B------:R-:W-:Y:S02]  /*16e70*/  SEL R23, RZ, 0x1, !P2 ;  /* 0x00000001ff177807 */ /* 0x000fe40005000000 */
[----:B------:R-:W-:Y:S02]  /*16e80*/  ISETP.NE.AND P0, PT, R13, RZ, P0 ;  /* 0x000000ff0d00720c */ /* 0x000fe40000705270 */
[----:B------:R-:W-:-:S02]  /*16e90*/  SEL R22, RZ, 0x1, !P4 ;  /* 0x00000001ff167807 */ /* 0x000fc40006000000 */
[----:B------:R-:W-:Y:S01]  /*16ea0*/  SEL R16, RZ, 0x1, !P0 ;  /* 0x00000001ff107807 */ /* 0x000fe20004000000 */
[----:B------:R-:W-:Y:S08]  /*16eb0*/  @!P5 BRA `(.L_x_5615) ;  /* 0xfffffffc00a8d947 */ /* 0x000ff0000383ffff */
.L_x_5612:
[----:B------:R-:W-:Y:S05]  /*16ec0*/  BSYNC B0 ;  /* 0x0000000000007941 */ /* 0x000fea0003800000 */
.L_x_5610:
        /* <DEDUP_REMOVED lines=13> */
[----:B------:R-:W-:-:S07]  /*16fa0*/  IMAD.U32 R6, RZ, RZ, UR5 ;  /* 0x00000005ff067e24 */ /* 0x000fce000f8e00ff */
.L_x_5619:
        /* <DEDUP_REMOVED lines=31> */
.L_x_5618:
[----:B------:R-:W-:Y:S05]  /*171a0*/  BSYNC B0 ;  /* 0x0000000000007941 */ /* 0x000fea0003800000 */
.L_x_5617:
[----:B------:R-:W-:Y:S01]  /*171b0*/  IMAD.MOV.U32 R6, RZ, RZ, R10 ;  /* 0x000000ffff067224 */ /* 0x000fe200078e000a */
[----:B------:R-:W-:Y:S06]  /*171c0*/  @P4 BRA `(.L_x_5619) ;  /* 0xfffffffc00784947 */ /* 0x000fec000383ffff */
.L_x_5616:
        /* <DEDUP_REMOVED lines=15> */
.L_x_5624:
[----:B------:R-:W-:Y:S01]  /*172c0*/  IMAD.IADD R6, R2, 0x1, R7 ;  /* 0x0000000102067824 */ /* 0x000fe200078e0207 */
[----:B------:R-:W-:Y:S04]  /*172d0*/  BAR.SYNC.DEFER_BLOCKING 0x0 ;  /* 0x0000000000007b1d */ /* 0x000fe80000010000 */
[----:B------:R-:W-:Y:S02]  /*172e0*/  ISETP.GE.U32.AND P0, PT, R6, R3, PT ;  /* 0x000000030600720c */ /* 0x000fe40003f06070 */
[----:B------:R-:W-:Y:S02]  /*172f0*/  BSSY B0, `(.L_x_5622) ;  /* 0x0000019000007945 */ /* 0x000fe40003800000 */
[----:B------:R-:W-:-:S13]  /*17300*/  ISETP.GE.U32.OR P0, PT, R2, R7, P0 ;  /* 0x000000070200720c */ /* 0x000fda0000706470 */
[----:B-1----:R-:W-:Y:S05]  /*17310*/  @P0 BRA `(.L_x_5623) ;  /* 0x0000000000580947 */ /* 0x002fea0003800000 */
        /* <DEDUP_REMOVED lines=22> */
.L_x_5623:
[----:B------:R-:W-:Y:S05]  /*17480*/  BSYNC B0 ;  /* 0x0000000000007941 */ /* 0x000fea0003800000 */
.L_x_5622:
[----:B------:R-:W-:-:S04]  /*17490*/  SHF.R.S32.HI R7, RZ, 0x1, R7 ;  /* 0x00000001ff077819 */ /* 0x000fc80000011407 */
[----:B------:R-:W-:-:S13]  /*174a0*/  ISETP.GE.AND P0, PT, R7, 0x20, PT ;  /* 0x000000200700780c */ /* 0x000fda0003f06270 */
[----:B------:R-:W-:Y:S05]  /*174b0*/  @P0 BRA `(.L_x_5624) ;  /* 0xfffffffc00800947 */ /* 0x000fea000383ffff */
[----:B------:R-:W-:-:S11]  /*174c0*/  HFMA2.MMA R6, -RZ, RZ, 0, 1.9073486328125e-06 ;  /* 0x00000020ff067435 */ /* 0x000fd600000001ff */
.L_x_5621:
[----:B------:R-:W-:Y:S01]  /*174d0*/  BAR.SYNC.DEFER_BLOCKING 0x0 ;  /* 0x0000000000007b1d */ /* 0x000fe20000010000 */
[----:B------:R-:W-:-:S13]  /*174e0*/  ISETP.GE.AND P0, PT, R6, 0x2, PT ;  /* 0x000000020600780c */ /* 0x000fda0003f06270 */
[----:B------:R-:W-:Y:S05]  /*174f0*/  @!P0 BRA `(.L_x_5620) ;  /* 0x0000000000748947 */ /* 0x000fea0003800000 */
[----:B------:R-:W-:-:S07]  /*17500*/  IMAD.MOV.U32 R3, RZ, RZ, 0x1 ;  /* 0x00000001ff037424 */ /* 0x000fce00078e00ff */
.L_x_5625:
        /* <DEDUP_REMOVED lines=28> */
.L_x_5620:
        /* <DEDUP_REMOVED lines=25> */
.L_x_5627:
        /* <DEDUP_REMOVED lines=18> */
[----:B-1----:R-:W-:-:S07]  /*17980*/  IMAD.MOV.U32 R12, RZ, RZ, 0x1 ;  /* 0x00000001ff0c7424 */ /* 0x002fce00078e00ff */
[----:B------:R-:W-:-:S07]  /*17990*/  LEPC R20, `(.L_x_5629) ;  /* 0x000000001014794e */ /* 0x000fce0000000000 */
[----:B0-2---:R-:W-:Y:S05]  /*179a0*/  CALL.ABS.NOINC R2 ;  /* 0x0000000002007343 */ /* 0x005fea0003c00000 */
.L_x_5629:
        /* <DEDUP_REMOVED lines=21> */
[----:B-1----:R-:W-:-:S07]  /*17b00*/  IMAD.MOV.U32 R13, RZ, RZ, RZ ;  /* 0x000000ffff0d7224 */ /* 0x002fce00078e00ff */
[----:B------:R-:W-:-:S07]  /*17b10*/  LEPC R20, `(.L_x_5630) ;  /* 0x000000001014794e */ /* 0x000fce0000000000 */
[----:B0-2---:R-:W-:Y:S05]  /*17b20*/  CALL.ABS.NOINC R2 ;  /* 0x0000000002007343 */ /* 0x005fea0003c00000 */
.L_x_5630:
        /* <DEDUP_REMOVED lines=24> */
.L_x_5631:
        /* <DEDUP_REMOVED lines=24> */
.L_x_5632:
[----:B------:R-:W-:Y:S01]  /*17e30*/  ULDC.64 UR4, c[0x0][0x5e8] ;  /* 0x00017a0000047ab9 */ /* 0x000fe20000000a00 */
[----:B------:R-:W-:Y:S02]  /*17e40*/  LOP3.LUT P0, RZ, R16, 0xff, RZ, 0xc0, !PT ;  /* 0x000000ff10ff7812 */ /* 0x000fe4000780c0ff */
[----:B------:R-:W-:Y:S02]  /*17e50*/  IADD3 R18, P1, R18, UR4, RZ ;  /* 0x0000000412127c10 */ /* 0x000fe4000ff3e0ff */
[----:B-1----:R-:W-:-:S03]  /*17e60*/  SEL R3, RZ, 0x1, !P0 ;  /* 0x00000001ff037807 */ /* 0x002fc60004000000 */
[----:B------:R-:W-:-:S05]  /*17e70*/  IMAD.X R19, RZ, RZ, UR5, P1 ;  /* 0x00000005ff137e24 */ /* 0x000fca00088e06ff */
[----:B------:R-:W-:Y:S01]  /*17e80*/  STG.E.U8 desc[UR58][R18.64], R3 ;  /* 0x0000000312007986 */ /* 0x000fe2000c10113a */
[----:B------:R-:W-:Y:S05]  /*17e90*/  EXIT ;  /* 0x000000000000794d */ /* 0x000fea0003800000 */
.L_x_5628:
[----:B------:R-:W-:Y:S04]  /*17ea0*/  STG.E.U8 desc[UR58][R4.64], R28 ;  /* 0x0000001c04007986 */ /* 0x000fe8000c10113a */
[----:B------:R-:W-:Y:S04]  /*17eb0*/  STG.E.U8 desc[UR58][R4.64+0x1], R23 ;  /* 0x0000011704007986 */ /* 0x000fe8000c10113a */
[----:B------:R-:W-:Y:S04]  /*17ec0*/  STG.E.U8 desc[UR58][R4.64+0x2], R22 ;  /* 0x0000021604007986 */ /* 0x000fe8000c10113a */
[----:B------:R-:W-:Y:S01]  /*17ed0*/  STG.E.U8 desc[UR58][R4.64+0x3], R16 ;  /* 0x0000031004007986 */ /* 0x000fe2000c10113a */
[----:B------:R-:W-:Y:S05]  /*17ee0*/  EXIT ;  /* 0x000000000000794d */ /* 0x000fea0003800000 */
.L_x_5626:
        /* <DEDUP_REMOVED lines=16> */
[----:B------:R-:W-:Y:S02]  /*17ff0*/  @P4 LOP3.LUT P0, RZ, R28, 0xff, RZ, 0xc0, !PT ;  /* 0x000000ff1cff4812 */ /* 0x000fe4000780c0ff */
[----:B------:R-:W-:Y:S02]  /*18000*/  @P4 LOP3.LUT P1, RZ, R23, 0xff, RZ, 0xc0, !PT ;  /* 0x000000ff17ff4812 */ /* 0x000fe4000782c0ff */
[----:B------:R-:W-:Y:S02]  /*18010*/  @P4 LOP3.LUT P2, RZ, R22, 0xff, RZ, 0xc0, !PT ;  /* 0x000000ff16ff4812 */ /* 0x000fe4000784c0ff */
[----:B------:R-:W-:Y:S02]  /*18020*/  @P4 LOP3.LUT P3, RZ, R16, 0xff, RZ, 0xc0, !PT ;  /* 0x000000ff10ff4812 */ /* 0x000fe4000786c0ff */
[----:B--2---:R-:W-:-:S02]  /*18030*/  @P4 ISETP.NE.AND P1, PT, R0, RZ, P1 ;  /* 0x000000ff0000420c */ /* 0x004fc40000f25270 */
[----:B---3--:R-:W-:Y:S02]  /*18040*/  @P4 ISETP.NE.AND P0, PT, R12, RZ, P0 ;  /* 0x000000ff0c00420c */ /* 0x008fe40000705270 */
[----:B----4-:R-:W-:Y:S02]  /*18050*/  @P4 ISETP.NE.AND P2, PT, R10, RZ, P2 ;  /* 0x000000ff0a00420c */ /* 0x010fe40001745270 */
[----:B-----5:R-:W-:Y:S02]  /*18060*/  @P4 ISETP.NE.AND P3, PT, R11, RZ, P3 ;  /* 0x000000ff0b00420c */ /* 0x020fe40001f65270 */
[----:B------:R-:W-:Y:S02]  /*18070*/  @P4 SEL R0, RZ, 0x1, !P0 ;  /* 0x00000001ff004807 */ /* 0x000fe40004000000 */
[----:B------:R-:W-:Y:S02]  /*18080*/  @P4 SEL R10, RZ, 0x1, !P1 ;  /* 0x00000001ff0a4807 */ /* 0x000fe40004800000 */
[----:B------:R-:W-:-:S02]  /*18090*/  @P4 SEL R11, RZ, 0x1, !P2 ;  /* 0x00000001ff0b4807 */ /* 0x000fc40005000000 */
[----:B------:R-:W-:Y:S02]  /*180a0*/  @P4 SEL R12, RZ, 0x1, !P3 ;  /* 0x00000001ff0c4807 */ /* 0x000fe40005800000 */
[----:B------:R-:W-:Y:S02]  /*180b0*/  @P4 PRMT R28, R0, 0x7610, R28 ;  /* 0x00007610001c4816 */ /* 0x000fe4000000001c */
[----:B------:R-:W-:Y:S02]  /*180c0*/  @P4 PRMT R23, R10, 0x7610, R23 ;  /* 0x000076100a174816 */ /* 0x000fe40000000017 */
        /* <DEDUP_REMOVED lines=23> */
.L_x_5634:
        /* <DEDUP_REMOVED lines=24> */
.L_x_5635:
        /* <DEDUP_REMOVED lines=24> */
.L_x_5636:
        /* <DEDUP_REMOVED lines=24> */
.L_x_5637:
[----:B------:R-:W-:Y:S01]  /*186c0*/  ULDC.64 UR4, c[0x0][0x5e8] ;  /* 0x00017a0000047ab9 */ /* 0x000fe20000000a00 */
[----:B------:R-:W-:Y:S02]  /*186d0*/  LOP3.LUT P0, RZ, R16, 0xff, RZ, 0xc0, !PT ;  /* 0x000000ff10ff7812 */ /* 0x000fe4000780c0ff */
[----:B------:R-:W-:Y:S02]  /*186e0*/  IADD3 R18, P1, R18, UR4, RZ ;  /* 0x0000000412127c10 */ /* 0x000fe4000ff3e0ff */
[----:B-1----:R-:W-:-:S03]  /*186f0*/  SEL R3, RZ, 0x1, !P0 ;  /* 0x00000001ff037807 */ /* 0x002fc60004000000 */
[----:B------:R-:W-:-:S05]  /*18700*/  IMAD.X R19, RZ, RZ, UR5, P1 ;  /* 0x00000005ff137e24 */ /* 0x000fca00088e06ff */
[----:B------:R-:W-:Y:S01]  /*18710*/  STG.E.U8 desc[UR58][R18.64], R3 ;  /* 0x0000000312007986 */ /* 0x000fe2000c10113a */
[----:B------:R-:W-:Y:S05]  /*18720*/  EXIT ;  /* 0x000000000000794d */ /* 0x000fea0003800000 */
.L_x_5633:
        /* <DEDUP_REMOVED lines=13> */
.L_x_5599:
        /* <DEDUP_REMOVED lines=35> */
.L_x_5639:
        /* <DEDUP_REMOVED lines=21> */
.L_x_5641:
        /* <DEDUP_REMOVED lines=24> */
.L_x_5642:
        /* <DEDUP_REMOVED lines=24> */
.L_x_5643:
        /* <DEDUP_REMOVED lines=24> */
.L_x_5644:
[----:B------:R-:W-:Y:S01]  /*19000*/  ULDC.64 UR4, c[0x0][0x5e8] ;  /* 0x00017a0000047ab9 */ /* 0x000fe20000000a00 */
[----:B------:R-:W-:Y:S02]  /*19010*/  LOP3.LUT P0, RZ, R16, 0xff, RZ, 0xc0, !PT ;  /* 0x000000ff10ff7812 */ /* 0x000fe4000780c0ff */
[----:B------:R-:W-:Y:S02]  /*19020*/  IADD3 R22, P1, R22, UR4, RZ ;  /* 0x0000000416167c10 */ /* 0x000fe4000ff3e0ff */
[----:B-1----:R-:W-:-:S03]  /*19030*/  SEL R3, RZ, 0x1, !P0 ;  /* 0x00000001ff037807 */ /* 0x002fc60004000000 */
[----:B------:R-:W-:-:S05]  /*19040*/  IMAD.X R23, RZ, RZ, UR5, P1 ;  /* 0x00000005ff177e24 */ /* 0x000fca00088e06ff */
[----:B------:R-:W-:Y:S01]  /*19050*/  STG.E.U8 desc[UR58][R22.64], R3 ;  /* 0x0000000316007986 */ /* 0x000fe2000c10113a */
[----:B------:R-:W-:Y:S05]  /*19060*/  EXIT ;  /* 0x000000000000794d */ /* 0x000fea0003800000 */
.L_x_5640:
[----:B------:R-:W-:Y:S04]  /*19070*/  STG.E.U8 desc[UR58][R4.64], R28 ;  /* 0x0000001c04007986 */ /* 0x000fe8000c10113a */
[----:B------:R-:W-:Y:S04]  /*19080*/  STG.E.U8 desc[UR58][R4.64+0x1], R25 ;  /* 0x0000011904007986 */ /* 0x000fe8000c10113a */
[----:B------:R-:W-:Y:S04]  /*19090*/  STG.E.U8 desc[UR58][R4.64+0x2], R23 ;  /* 0x0000021704007986 */ /* 0x000fe8000c10113a */
[----:B------:R-:W-:Y:S01]  /*190a0*/  STG.E.U8 desc[UR58][R4.64+0x3], R16 ;  /* 0x0000031004007986 */ /* 0x000fe2000c10113a */
[----:B------:R-:W-:Y:S05]  /*190b0*/  EXIT ;  /* 0x000000000000794d */ /* 0x000fea0003800000 */
.L_x_5638:
        /* <DEDUP_REMOVED lines=53> */
.L_x_5646:
        /* <DEDUP_REMOVED lines=24> */
.L_x_5647:
        /* <DEDUP_REMOVED lines=24> */
.L_x_5648:
        /* <DEDUP_REMOVED lines=24> */
.L_x_5649:
[----:B------:R-:W-:Y:S01]  /*19890*/  ULDC.64 UR4, c[0x0][0x5e8] ;  /* 0x00017a0000047ab9 */ /* 0x000fe20000000a00 */
[----:B------:R-:W-:Y:S02]  /*198a0*/  LOP3.LUT P0, RZ, R16, 0xff, RZ, 0xc0, !PT ;  /* 0x000000ff10ff7812 */ /* 0x000fe4000780c0ff */
[----:B------:R-:W-:Y:S02]  /*198b0*/  IADD3 R22, P1, R22, UR4, RZ ;  /* 0x0000000416167c10 */ /* 0x000fe4000ff3e0ff */
[----:B-1----:R-:W-:-:S03]  /*198c0*/  SEL R3, RZ, 0x1, !P0 ;  /* 0x00000001ff037807 */ /* 0x002fc60004000000 */
[----:B------:R-:W-:-:S05]  /*198d0*/  IMAD.X R23, RZ, RZ, UR5, P1 ;  /* 0x00000005ff177e24 */ /* 0x000fca00088e06ff */
[----:B------:R-:W-:Y:S01]  /*198e0*/  STG.E.U8 desc[UR58][R22.64], R3 ;  /* 0x0000000316007986 */ /* 0x000fe2000c10113a */
[----:B------:R-:W-:Y:S05]  /*198f0*/  EXIT ;  /* 0x000000000000794d */ /* 0x000fea0003800000 */
.L_x_5645:
        /* <DEDUP_REMOVED lines=13> */
.L_x_5650:
        /* <DEDUP_REMOVED lines=11> */
.L_x_7589:


//--------------------- .text._ZN2at6native13reduce_kernelILi512ELi1ENS0_8ReduceOpIdNS0_14func_wrapper_tIbZZZNS0_15and_kernel_cudaERNS_14TensorIteratorEENKUlvE_clEvENKUlvE4_clEvEUlbdE_EEjbLi4ELi4EEEEEvT1_ --------------------------
	.section	.text._ZN2at6native13reduce_kernelILi512ELi1ENS0_8ReduceOpIdNS0_14func_wrapper_tIbZZZNS0_15and_kernel_cudaERNS_14TensorIteratorEENKUlvE_clEvENKUlvE4_clEvEUlbdE_EEjbLi4ELi4EEEEEvT1_,"ax",@progbits
	.align	128
        .global         _ZN2at6native13reduce_kernelILi512ELi1ENS0_8ReduceOpIdNS0_14func_wrapper_tIbZZZNS0_15and_kernel_cudaERNS_14TensorIteratorEENKUlvE_clEvENKUlvE4_clEvEUlbdE_EEjbLi4ELi4EEEEEvT1_
        .type           _ZN2at6native13reduce_kernelILi512ELi1ENS0_8ReduceOpIdNS0_14func_wrapper_tIbZZZNS0_15and_kernel_cudaERNS_14TensorIteratorEENKUlvE_clEvENKUlvE4_clEvEUlbdE_EEjbLi4ELi4EEEEEvT1_,@function
        .size           _ZN2at6native13reduce_kernelILi512ELi1ENS0_8ReduceOpIdNS0_14func_wrapper_tIbZZZNS0_15and_kernel_cudaERNS_14TensorIteratorEENKUlvE_clEvENKUlvE4_clEvEUlbdE_EEjbLi4ELi4EEEEEvT1_,(.L_x_7590 - _ZN2at6native13reduce_kernelILi512ELi1ENS0_8ReduceOpIdNS0_14func_wrapper_tIbZZZNS0_15and_kernel_cudaERNS_14TensorIteratorEENKUlvE_clEvENKUlvE4_clEvEUlbdE_EEjbLi4ELi4EEEEEvT1_)
        .other          _ZN2at6native13reduce_kernelILi512ELi1ENS0_8ReduceOpIdNS0_14func_wrapper_tIbZZZNS0_15and_kernel_cudaERNS_14TensorIteratorEENKUlvE_clEvENKUlvE4_clEvEUlbdE_EEjbLi4ELi4EEEEEvT1_,@"STO_CUDA_ENTRY STV_DEFAULT"
_ZN2at6native13reduce_kernelILi512ELi1ENS0_8ReduceOpIdNS0_14func_wrapper_tIbZZZNS0_15and_kernel_cudaERNS_14TensorIteratorEENKUlvE_clEvENKUlvE4_clEvEUlbdE_EEjbLi4ELi4EEEEEvT1_:
.text._ZN2at6native13reduce_kernelILi512ELi1ENS0_8ReduceOpIdNS0_14func_wrapper_tIbZZZNS0_15and_kernel_cudaERNS_14TensorIteratorEENKUlvE_clEvENKUlvE4_clEvEUlbdE_EEjbLi4ELi4EEEEEvT1_:
        /* <DEDUP_REMOVED lines=286> */
.L_x_5651:
        /* <DEDUP_REMOVED lines=14> */
[----:B--2---:R-:W-:Y:S01]  /*12c0*/  IMAD R7, R2, UR29, R7 ;  /* 0x0000001d02077c24 */ /* 0x004fe2000f8e0207 */
[----:B------:R-:W-:Y:S01]  /*12d0*/  MOV R22, UR6 ;  /* 0x0000000600167c02 */ /* 0x000fe20008000f00 */
        /* <DEDUP_REMOVED lines=33> */
.L_x_5660:
[----:B------:R-:W-:Y:S05]  /*14f0*/  BSYNC B3 ;  /* 0x0000000000037941 */ /* 0x000fea0003800000 */
.L_x_5659:
[----:B------:R-:W-:-:S04]  /*1500*/  PRMT R3, R3, 0x9910, RZ ;  /* 0x0000991003037816 */ /* 0x000fc800000000ff */
[----:B------:R-:W-:-:S13]  /*1510*/  ISETP.NE.AND P0, PT, R3, RZ, PT ;  /* 0x000000ff0300720c */ /* 0x000fda0003f05270 */
[----:B------:R-:W-:Y:S05]  /*1520*/  @!P0 BRA `(.L_x_5658) ;  /* 0x0000000000248947 */ /* 0x000fea0003800000 */
[----:B------:R-:W-:-:S04]  /*1530*/  IADD3 R3, P0, R24, -R5, RZ ;  /* 0x8000000518037210 */ /* 0x000fc80007f1e0ff */
[----:B------:R-:W-:Y:S02]  /*1540*/  IADD3.X R4, RZ, -0x1, RZ, P0, !PT ;  /* 0xffffffffff047810 */ /* 0x000fe400007fe4ff */
[----:B------:R-:W-:-:S04]  /*1550*/  LEA R12, P0, R3, R10, 0x3 ;  /* 0x0000000a030c7211 */ /* 0x000fc800078018ff */
[----:B------:R-:W-:-:S06]  /*1560*/  LEA.HI.X R13, R3, R11, R4, 0x3, P0 ;  /* 0x0000000b030d7211 */ /* 0x000fcc00000f1c04 */
[----:B------:R-:W2:Y:S01]  /*1570*/  LDG.E.64 R12, desc[UR36][R12.64] ;  /* 0x000000240c0c7981 */ /* 0x000ea2000c1e1b00 */
[----:B------:R-:W-:Y:S01]  /*1580*/  PRMT R0, R0, 0x9910, RZ ;  /* 0x0000991000007816 */ /* 0x000fe200000000ff */
[----:B--2---:R-:W-:-:S06]  /*1590*/  DSETP.NEU.AND P0, PT, R12, RZ, PT ;  /* 0x000000ff0c00722a */ /* 0x004fcc0003f0d000 */
[----:B------:R-:W-:-:S04]  /*15a0*/  ISETP.NE.AND P0, PT, R0, RZ, P0 ;  /* 0x000000ff0000720c */ /* 0x000fc80000705270 */
[----:B------:R-:W-:-:S09]  /*15b0*/  SEL R0, RZ, 0x1, !P0 ;  /* 0x00000001ff007807 */ /* 0x000fd20004000000 */
.L_x_5658:
[----:B------:R-:W-:Y:S05]  /*15c0*/  BSYNC B2 ;  /* 0x0000000000027941 */ /* 0x000fea0003800000 */
.L_x_5657:
[C---:B------:R-:W-:Y:S02]  /*15d0*/  IADD3 R13, P0, -R5.reuse, 0x4, RZ ;  /* 0x00000004050d7810 */ /* 0x040fe40007f1e1ff */
[----:B------:R-:W-:Y:S02]  /*15e0*/  IADD3 R3, R5, -0x4, R22 ;  /* 0xfffffffc05037810 */ /* 0x000fe40007ffe016 */
[----:B------:R-:W-:Y:S01]  /*15f0*/  LEA R10, P1, R13, R10, 0x3 ;  /* 0x0000000a0d0a7211 */ /* 0x000fe200078218ff */
[----:B------:R-:W-:-:S05]  /*1600*/  IMAD.X R4, RZ, RZ, -0x1, P0 ;  /* 0xffffffffff047424 */ /* 0x000fca00000e06ff */
[----:B------:R-:W-:-:S07]  /*1610*/  LEA.HI.X R11, R13, R11, R4, 0x3, P1 ;  /* 0x0000000b0d0b7211 */ /* 0x000fce00008f1c04 */
.L_x_5656:
[----:B------:R-:W-:Y:S05]  /*1620*/  BSYNC B1 ;  /* 0x0000000000017941 */ /* 0x000fea0003800000 */
.L_x_5655:
        /* <DEDUP_REMOVED lines=8> */
[----:B------:R-:W-:Y:S02]  /*16b0*/  MOV R19, R7 ;  /* 0x0000000700137202 */ /* 0x000fe40000000f00 */
[C---:B------:R-:W-:Y:S02]  /*16c0*/  PRMT R16, R18.reuse, 0x7610, R16 ;  /* 0x0000761012107816 */ /* 0x040fe40000000010 */
[----:B------:R-:W-:-:S07]  /*16d0*/  PRMT R17, R18, 0x7610, R17 ;  /* 0x0000761012117816 */ /* 0x000fce0000000011 */
.L_x_5663:
[----:B------:R-:W-:Y:S01]  /*16e0*/  IMAD.WIDE.U32 R20, R19, 0x20, R10 ;  /* 0x0000002013147825 */ /* 0x000fe200078e000a */
[----:B------:R-:W-:-:S04]  /*16f0*/  ULDC UR4, c[0x0][0x220] ;  /* 0x0000880000047ab9 */ /* 0x000fc80000000800 */
[----:B------:R-:W2:Y:S04]  /*1700*/  LDG.E.128 R12, desc[UR36][R20.64] ;  /* 0x00000024140c7981 */ /* 0x000ea8000c1e1d00 */
[----:B------:R-:W3:Y:S01]  /*1710*/  LDG.E.128 R4, desc[UR36][R20.64+0x10] ;  /* 0x0000102414047981 */ /* 0x000ee2000c1e1d00 */
[----:B------:R-:W-:Y:S01]  /*1720*/  VIADD R19, R19, UR4 ;  /* 0x0000000413137c36 */ /* 0x000fe20008000000 */
[----:B------:R-:W-:Y:S02]  /*1730*/  LOP3.LUT P2, RZ, R0, 0xff, RZ, 0xc0, !PT ;  /* 0x000000ff00ff7812 */ /* 0x000fe4000784c0ff */
[----:B------:R-:W-:Y:S02]  /*1740*/  LOP3.LUT P3, RZ, R17, 0xff, RZ, 0xc0, !PT ;  /* 0x000000ff11ff7812 */ /* 0x000fe4000786c0ff */
[----:B------:R-:W-:-:S02]  /*1750*/  LOP3.LUT P1, RZ, R16, 0xff, RZ, 0xc0, !PT ;  /* 0x000000ff10ff7812 */ /* 0x000fc4000782c0ff */
[----:B------:R-:W-:Y:S02]  /*1760*/  LOP3.LUT P0, RZ, R18, 0xff, RZ, 0xc0, !PT ;  /* 0x000000ff12ff7812 */ /* 0x000fe4000780c0ff */
[----:B------:R-:W-:-:S04]  /*1770*/  LEA R0, R19, 0x3, 0x2 ;  /* 0x0000000313007811 */ /* 0x000fc800078e10ff */
[----:B------:R-:W-:Y:S01]  /*1780*/  ISETP.GE.U32.AND P6, PT, R0, R3, PT ;  /* 0x000000030000720c */ /* 0x000fe20003fc6070 */
[----:B--2---:R-:W-:Y:S02]  /*1790*/  DSETP.NEU.AND P2, PT, R12, RZ, P2 ;  /* 0x000000ff0c00722a */ /* 0x004fe4000174d000 */
[----:B------:R-:W-:Y:S02]  /*17a0*/  DSETP.NEU.AND P3, PT, R14, RZ, P3 ;  /* 0x000000ff0e00722a */ /* 0x000fe40001f6d000 */
[----:B---3--:R-:W-:Y:S02]  /*17b0*/  DSETP.NEU.AND P1, PT, R4, RZ, P1 ;  /* 0x000000ff0400722a */ /* 0x008fe40000f2d000 */
[----:B------:R-:W-:Y:S01]  /*17c0*/  DSETP.NEU.AND P0, PT, R6, RZ, P0 ;  /* 0x000000ff0600722a */ /* 0x000fe2000070d000 */
[----:B------:R-:W-:Y:S02]  /*17d0*/  SEL R0, RZ, 0x1, !P2 ;  /* 0x00000001ff007807 */ /* 0x000fe40005000000 */
[----:B------:R-:W-:-:S02]  /*17e0*/  SEL R17, RZ, 0x1, !P3 ;  /* 0x00000001ff117807 */ /* 0x000fc40005800000 */
[----:B------:R-:W-:Y:S02]  /*17f0*/  SEL R16, RZ, 0x1, !P1 ;  /* 0x00000001ff107807 */ /* 0x000fe40004800000 */
[----:B------:R-:W-:Y:S01]  /*1800*/  SEL R18, RZ, 0x1, !P0 ;  /* 0x00000001ff127807 */ /* 0x000fe20004000000 */
[----:B------:R-:W-:Y:S06]  /*1810*/  @!P6 BRA `(.L_x_5663) ;  /* 0xfffffffc00b0e947 */ /* 0x000fec000383ffff */
.L_x_5662:
[----:B------:R-:W-:Y:S05]  /*1820*/  BSYNC B1 ;  /* 0x0000000000017941 */ /* 0x000fea0003800000 */
.L_x_5661:
        /* <DEDUP_REMOVED lines=8> */
.L_x_5665:
[----:B------:R-:W-:Y:S05]  /*18b0*/  BSYNC B1 ;  /* 0x0000000000017941 */ /* 0x000fea0003800000 */
.L_x_5664:
        /* <DEDUP_REMOVED lines=11> */
[----:B--2---:R-:W-:-:S06]  /*1970*/  DSETP.NEU.AND P0, PT, R10, RZ, P0 ;  /* 0x000000ff0a00722a */ /* 0x004fcc000070d000 */
[----:B------:R-:W-:-:S08]  /*1980*/  SEL R0, RZ, 0x1, !P0 ;  /* 0x00000001ff007807 */ /* 0x000fd00004000000 */
.L_x_5667:
[----:B------:R-:W-:Y:S05]  /*1990*/  BSYNC B1 ;  /* 0x0000000000017941 */ /* 0x000fea0003800000 */
.L_x_5666:
        /* <DEDUP_REMOVED lines=8> */
.L_x_5654:
        /* <DEDUP_REMOVED lines=24> */
.L_x_5676:
        /* <DEDUP_REMOVED lines=53> */
[----:B------:R-:W-:Y:S01]  /*1ef0*/  MOV R6, RZ ;  /* 0x000000ff00067202 */ /* 0x000fe20000000f00 */
[----:B------:R-:W-:Y:S01]  /*1f00*/  ULDC.64 UR38, c[0x0][0x260] ;  /* 0x0000980000267ab9 */ /* 0x000fe20000000a00 */
[----:B------:R-:W-:-:S03]  /*1f10*/  ISETP.NE.AND P0, PT, R20, 0x2, PT ;  /* 0x000000021400780c */ /* 0x000fc60003f05270 */
        /* <DEDUP_REMOVED lines=238> */
.L_x_5672:
        /* <DEDUP_REMOVED lines=8> */
[----:B------:R-:W-:Y:S01]  /*2e80*/  HFMA2.MMA R14, -RZ, RZ, 0, 0 ;  /* 0x00000000ff0e7435 */ /* 0x000fe200000001ff */
[----:B------:R-:W-:Y:S01]  /*2e90*/  IMAD.MOV.U32 R15, RZ, RZ, R7 ;  /* 0x000000ffff0f7224 */ /* 0x000fe200078e0007 */
[----:B------:R-:W-:Y:S01]  /*2ea0*/  ULDC.64 UR38, c[0x0][0x260] ;  /* 0x0000980000267ab9 */ /* 0x000fe20000000a00 */
[----:B------:R-:W-:-:S07]  /*2eb0*/  ISETP.NE.AND P0, PT, R20, 0x2, PT ;  /* 0x000000021400780c */ /* 0x000fce0003f05270 */
        /* <DEDUP_REMOVED lines=239> */
.L_x_5673:
[----:B------:R-:W-:-:S04]  /*3db0*/  LOP3.LUT R15, R0, 0xfffffff8, RZ, 0xc0, !PT ;  /* 0xfffffff8000f7812 */ /* 0x000fc800078ec0ff */
[----:B------:R-:W-:-:S05]  /*3dc0*/  IADD3 R14, P0, R10, R15, RZ ;  /* 0x0000000f0a0e7210 */ /* 0x000fca0007f1e0ff */
[----:B------:R-:W-:-:S06]  /*3dd0*/  IMAD.X R15, RZ, RZ, R11, P0 ;  /* 0x000000ffff0f7224 */ /* 0x000fcc00000e060b */
[----:B------:R-:W5:Y:S01]  /*3de0*/  LDG.E.64 R14, desc[UR36][R14.64] ;  /* 0x000000240e0e7981 */ /* 0x000f62000c1e1b00 */
[----:B------:R-:W-:Y:S01]  /*3df0*/  IADD3 R7, R7, R6, RZ ;  /* 0x0000000607077210 */ /* 0x000fe20007ffe0ff */
[----:B------:R-:W-:Y:S01]  /*3e00*/  IMAD.MOV.U32 R0, RZ, RZ, RZ ;  /* 0x000000ffff007224 */ /* 0x000fe200078e00ff */
[----:B------:R-:W-:Y:S01]  /*3e10*/  MOV R21, RZ ;  /* 0x000000ff00157202 */ /* 0x000fe20000000f00 */
        /* <DEDUP_REMOVED lines=234> */
.L_x_5674:
[----:B------:R-:W-:-:S04]  /*4cc0*/  LOP3.LUT R19, R21, 0xfffffff8, RZ, 0xc0, !PT ;  /* 0xfffffff815137812 */ /* 0x000fc800078ec0ff */
[----:B------:R-:W-:-:S04]  /*4cd0*/  IADD3 R18, P0, R10, R19, RZ ;  /* 0x000000130a127210 */ /* 0x000fc80007f1e0ff */
[----:B------:R-:W-:-:S06]  /*4ce0*/  IADD3.X R19, RZ, R11, RZ, P0, !PT ;  /* 0x0000000bff137210 */ /* 0x000fcc00007fe4ff */
        /* <DEDUP_REMOVED lines=246> */
.L_x_5675:
        /* <DEDUP_REMOVED lines=10> */
[----:B------:R-:W-:Y:S02]  /*5cf0*/  LOP3.LUT P3, RZ, R4, 0xff, RZ, 0xc0, !PT ;  /* 0x000000ff04ff7812 */ /* 0x000fe4000786c0ff */
[----:B------:R-:W-:Y:S02]  /*5d00*/  LOP3.LUT P0, RZ, R5, 0xff, RZ, 0xc0, !PT ;  /* 0x000000ff05ff7812 */ /* 0x000fe4000780c0ff */
[----:B------:R-:W-:-:S05]  /*5d10*/  ISETP.GE.U32.AND P5, PT, R3, R22, PT ;  /* 0x000000160300720c */ /* 0x000fca0003fa6070 */
[----:B-----5:R-:W-:Y:S02]  /*5d20*/  DSETP.NEU.AND P2, PT, R14, RZ, P2 ;  /* 0x000000ff0e00722a */ /* 0x020fe4000174d000 */
[----:B------:R-:W-:Y:S02]  /*5d30*/  DSETP.NEU.AND P1, PT, R12, RZ, P1 ;  /* 0x000000ff0c00722a */ /* 0x000fe40000f2d000 */
[----:B------:R-:W-:Y:S02]  /*5d40*/  DSETP.NEU.AND P3, PT, R18, RZ, P3 ;  /* 0x000000ff1200722a */ /* 0x000fe40001f6d000 */
[----:B------:R-:W-:Y:S02]  /*5d50*/  SEL R3, RZ, 0x1, !P2 ;  /* 0x00000001ff037807 */ /* 0x000fe40005000000 */
[----:B------:R-:W-:Y:S02]  /*5d60*/  SEL R2, RZ, 0x1, !P1 ;  /* 0x00000001ff027807 */ /* 0x000fe40004800000 */
[----:B------:R-:W-:Y:S01]  /*5d70*/  SEL R4, RZ, 0x1, !P3 ;  /* 0x00000001ff047807 */ /* 0x000fe20005800000 */
[----:B--2---:R-:W-:-:S06]  /*5d80*/  DSETP.NEU.AND P0, PT, R16, RZ, P0 ;  /* 0x000000ff1000722a */ /* 0x004fcc000070d000 */
[----:B------:R-:W-:Y:S01]  /*5d90*/  SEL R5, RZ, 0x1, !P0 ;  /* 0x00000001ff057807 */ /* 0x000fe20004000000 */
[----:B------:R-:W-:Y:S07]  /*5da0*/  @!P5 BRA `(.L_x_5676) ;  /* 0xffffffbc007cd947 */ /* 0x000fee000383ffff */
[----:B------:R-:W-:Y:S05]  /*5db0*/  BSYNC B2 ;  /* 0x0000000000027941 */ /* 0x000fea0003800000 */
.L_x_5671:
[----:B------:R-:W-:Y:S05]  /*5dc0*/  BSYNC B1 ;  /* 0x0000000000017941 */ /* 0x000fea0003800000 */
.L_x_5670:
[----:B------:R-:W-:Y:S01]  /*5dd0*/  ISETP.GE.U32.AND P0, PT, R7, R22, PT ;  /* 0x000000160700720c */ /* 0x000fe20003f06070 */
[----:B------:R-:W-:-:S12]  /*5de0*/  BSSY B1, `(.L_x_5677) ;  /* 0x0000466000017945 */ /* 0x000fd80003800000 */
[----:B------:R-:W-:Y:S05]  /*5df0*/  @P0 BRA `(.L_x_5678) ;  /* 0x0000004400900947 */ /* 0x000fea0003800000 */
[----:B------:R-:W0:Y:S01]  /*5e00*/  LDC R0, c[0x0][0x254] ;  /* 0x00009500ff007b82 */ /* 0x000e220000000800 */
        /* <DEDUP_REMOVED lines=264> */
[----:B------:R-:W-:-:S03]  /*6e90*/  @P2 MOV R20, RZ ;  /* 0x000000ff00142202 */ /* 0x000fc60000000f00 */
[----:B------:R-:W-:-:S04]  /*6ea0*/  IMAD.MOV R26, RZ, RZ, -R21 ;  /* 0x000000ffff1a7224 */ /* 0x000fc800078e0a15 */
[----:B------:R-:W1:Y:S01]  /*6eb0*/  @P2 LDC R28, c[0x0][0x380] ;  /* 0x0000e000ff1c2b82 */ /* 0x000e620000000800 */
[----:B------:R-:W-:Y:S01]  /*6ec0*/  IMAD R26, R26, UR4, R27 ;  /* 0x000000041a1a7c24 */ /* 0x000fe2000f8e021b */
[----:B------:R-:W-:-:S03]  /*6ed0*/  ULDC UR4, c[0x0][0x3e0] ;  /* 0x0000f80000047ab9 */ /* 0x000fc60000000800 */
[----:B------:R-:W-:Y:S02]  /*6ee0*/  IMAD R25, R26, UR4, R25 ;  /* 0x000000041a197c24 */ /* 0x000fe4000f8e0219 */
[----:B0-----:R-:W-:Y:S02]  /*6ef0*/  @P2 IMAD.HI.U32 R13, R21, R13, R20 ;  /* 0x0000000d150d2227 */ /* 0x001fe400078e0014 */
[----:B------:R-:W0:Y:S03]  /*6f00*/  @P2 LDC R20, c[0x0][0x3e4] ;  /* 0x0000f900ff142b82 */ /* 0x000e260000000800 */
[----:B-1----:R-:W-:-:S05]  /*6f10*/  @P2 SHF.R.U32.HI R13, RZ, R28, R13 ;  /* 0x0000001cff0d2219 */ /* 0x002fca000001160d */
[----:B------:R-:W-:-:S04]  /*6f20*/  @P2 IMAD.MOV R13, RZ, RZ, -R13 ;  /* 0x000000ffff0d2224 */ /* 0x000fc800078e0a0d */
[----:B------:R-:W-:-:S04]  /*6f30*/  @P2 IMAD R12, R12, R13, R21 ;  /* 0x0000000d0c0c2224 */ /* 0x000fc800078e0215 */
[----:B0-----:R-:W-:-:S07]  /*6f40*/  @P2 IMAD R25, R12, R20, R25 ;  /* 0x000000140c192224 */ /* 0x001fce00078e0219 */
.L_x_5679:
        /* <DEDUP_REMOVED lines=281> */
.L_x_5680:
        /* <DEDUP_REMOVED lines=271> */
[----:B------:R-:W-:Y:S01]  /*91d0*/  IMAD R26, R26, UR4, R27 ;  /* 0x000000041a1a7c24 */ /* 0x000fe2000f8e021b */
[----:B------:R-:W-:-:S03]  /*91e0*/  ULDC UR4, c[0x0][0x3e0] ;  /* 0x0000f80000047ab9 */ /* 0x000fc60000000800 */
[----:B------:R-:W-:Y:S02]  /*91f0*/  IMAD R25, R26, UR4, R25 ;  /* 0x000000041a197c24 */ /* 0x000fe4000f8e0219 */
[----:B------:R-:W1:Y:S01]  /*9200*/  @P2 LDC R26, c[0x0][0x380] ;  /* 0x0000e000ff1a2b82 */ /* 0x000e620000000800 */
[----:B0-----:R-:W-:-:S07]  /*9210*/  @P2 IMAD.HI.U32 R19, R21, R19, R20 ;  /* 0x0000001315132227 */ /* 0x001fce00078e0014 */
[----:B------:R-:W0:Y:S01]  /*9220*/  @P2 LDC R20, c[0x0][0x3e4] ;  /* 0x0000f900ff142b82 */ /* 0x000e220000000800 */
[----:B-1----:R-:W-:-:S05]  /*9230*/  @P2 SHF.R.U32.HI R19, RZ, R26, R19 ;  /* 0x0000001aff132219 */ /* 0x002fca0000011613 */
[----:B------:R-:W-:-:S04]  /*9240*/  @P2 IMAD.MOV R19, RZ, RZ, -R19 ;  /* 0x000000ffff132224 */ /* 0x000fc800078e0a13 */
[----:B------:R-:W-:-:S04]  /*9250*/  @P2 IMAD R18, R18, R19, R21 ;  /* 0x0000001312122224 */ /* 0x000fc800078e0215 */
[----:B0-----:R-:W-:-:S07]  /*9260*/  @P2 IMAD R25, R18, R20, R25 ;  /* 0x0000001412192224 */ /* 0x001fce00078e0219 */
.L_x_5681:
        /* <DEDUP_REMOVED lines=281> */
.L_x_5682:
[----:B------:R-:W-:-:S04]  /*a400*/  LOP3.LUT R17, R25, 0xfffffff8, RZ, 0xc0, !PT ;  /* 0xfffffff819117812 */ /* 0x000fc800078ec0ff */
[----:B------:R-:W-:-:S05]  /*a410*/  IADD3 R16, P1, R10, R17, RZ ;  /* 0x000000110a107210 */ /* 0x000fca0007f3e0ff */
[----:B------:R-:W-:-:S06]  /*a420*/  IMAD.X R17, RZ, RZ, R11, P1 ;  /* 0x000000ffff117224 */ /* 0x000fcc00008e060b */
[----:B------:R-:W5:Y:S02]  /*a430*/  LDG.E.64 R16, desc[UR36][R16.64] ;  /* 0x0000002410107981 */ /* 0x000f64000c1e1b00 */
.L_x_5678:
[----:B------:R-:W-:Y:S05]  /*a440*/  BSYNC B1 ;  /* 0x0000000000017941 */ /* 0x000fea0003800000 */
.L_x_5677:
[----:B------:R-:W-:Y:S04]  /*a450*/  BSSY B1, `(.L_x_5683) ;  /* 0x0000017000017945 */ /* 0x000fe80003800000 */
[----:B------:R-:W-:Y:S05]  /*a460*/  @P0 BRA `(.L_x_5684) ;  /* 0x0000000000540947 */ /* 0x000fea0003800000 */
[----:B------:R-:W-:Y:S02]  /*a470*/  LOP3.LUT P0, RZ, R2, 0xff, RZ, 0xc0, !PT ;  /* 0x000000ff02ff7812 */ /* 0x000fe4000780c0ff */
[----:B------:R-:W-:-:S04]  /*a480*/  IADD3 R7, R7, R6, RZ ;  /* 0x0000000607077210 */ /* 0x000fc80007ffe0ff */
[----:B------:R-:W-:-:S07]  /*a490*/  ISETP.GE.U32.AND P1, PT, R7, R22, PT ;  /* 0x000000160700720c */ /* 0x000fce0003f26070 */
[----:B-----5:R-:W-:-:S06]  /*a4a0*/  DSETP.NEU.AND P0, PT, R12, RZ, P0 ;  /* 0x000000ff0c00722a */ /* 0x020fcc000070d000 */
[----:B------:R-:W-:Y:S01]  /*a4b0*/  SEL R2, RZ, 0x1, !P0 ;  /* 0x00000001ff027807 */ /* 0x000fe20004000000 */
[----:B------:R-:W-:Y:S07]  /*a4c0*/  @P1 BRA `(.L_x_5684) ;  /* 0x00000000003c1947 */ /* 0x000fee0003800000 */
[----:B------:R-:W-:Y:S01]  /*a4d0*/  IMAD.IADD R7, R7, 0x1, R6 ;  /* 0x0000000107077824 */ /* 0x000fe200078e0206 */
[----:B------:R-:W-:-:S04]  /*a4e0*/  LOP3.LUT P0, RZ, R3, 0xff, RZ, 0xc0, !PT ;  /* 0x000000ff03ff7812 */ /* 0x000fc8000780c0ff */
[----:B------:R-:W-:-:S09]  /*a4f0*/  ISETP.GE.U32.AND P1, PT, R7, R22, PT ;  /* 0x000000160700720c */ /* 0x000fd20003f26070 */
[----:B------:R-:W-:-:S06]  /*a500*/  DSETP.NEU.AND P0, PT, R14, RZ, P0 ;  /* 0x000000ff0e00722a */ /* 0x000fcc000070d000 */
[----:B------:R-:W-:Y:S01]  /*a510*/  SEL R3, RZ, 0x1, !P0 ;  /* 0x00000001ff037807 */ /* 0x000fe20004000000 */
[----:B------:R-:W-:Y:S07]  /*a520*/  @P1 BRA `(.L_x_5684) ;  /* 0x0000000000241947 */ /* 0x000fee0003800000 */
[----:B------:R-:W-:Y:S02]  /*a530*/  IADD3 R7, R7, R6, RZ ;  /* 0x0000000607077210 */ /* 0x000fe40007ffe0ff */
[----:B------:R-:W-:Y:S02]  /*a540*/  LOP3.LUT P0, RZ, R4, 0xff, RZ, 0xc0, !PT ;  /* 0x000000ff04ff7812 */ /* 0x000fe4000780c0ff */
[----:B------:R-:W-:-:S11]  /*a550*/  ISETP.GE.U32.AND P2, PT, R7, R22, PT ;  /* 0x000000160700720c */ /* 0x000fd60003f46070 */
[----:B------:R-:W-:Y:S02]  /*a560*/  DSETP.NEU.AND P0, PT, R18, RZ, P0 ;  /* 0x000000ff1200722a */ /* 0x000fe4000070d000 */
[----:B------:R-:W-:-:S04]  /*a570*/  @!P2 LOP3.LUT P1, RZ, R5, 0xff, RZ, 0xc0, !PT ;  /* 0x000000ff05ffa812 */ /* 0x000fc8000782c0ff */
[----:B------:R-:W-:-:S09]  /*a580*/  SEL R4, RZ, 0x1, !P0 ;  /* 0x00000001ff047807 */ /* 0x000fd20004000000 */
[----:B------:R-:W-:-:S06]  /*a590*/  @!P2 DSETP.NEU.AND P1, PT, R16, RZ, P1 ;  /* 0x000000ff1000a22a */ /* 0x000fcc0000f2d000 */
[----:B------:R-:W-:-:S04]  /*a5a0*/  @!P2 SEL R0, RZ, 0x1, !P1 ;  /* 0x00000001ff00a807 */ /* 0x000fc80004800000 */
[----:B------:R-:W-:-:S07]  /*a5b0*/  @!P2 PRMT R5, R0, 0x7610, R5 ;  /* 0x000076100005a816 */ /* 0x000fce0000000005 */
.L_x_5684:
[----:B------:R-:W-:Y:S05]  /*a5c0*/  BSYNC B1 ;  /* 0x0000000000017941 */ /* 0x000fea0003800000 */
.L_x_5683:
        /* <DEDUP_REMOVED lines=8> */
.L_x_5669:
        /* <DEDUP_REMOVED lines=10> */
.L_x_5687:
[----:B------:R-:W-:Y:S02]  /*a6f0*/  IMAD.IADD R13, R6, 0x1, R7 ;  /* 0x00000001060d7824 */ /* 0x000fe400078e0207 */
[----:B------:R-:W-:-:S03]  /*a700*/  IMAD R3, R0, R7, RZ ;  /* 0x0000000700037224 */ /* 0x000fc600078e02ff */
[----:B------:R-:W-:Y:S01]  /*a710*/  IADD3 R15, R13, R6, RZ ;  /* 0x000000060d0f7210 */ /* 0x000fe20007ffe0ff */
[----:B------:R-:W-:Y:S02]  /*a720*/  IMAD R13, R0, R13, RZ ;  /* 0x0000000d000d7224 */ /* 0x000fe400078e02ff */
[----:B------:R-:W-:-:S04]  /*a730*/  IMAD.WIDE.U32 R2, R3, 0x8, R10 ;  /* 0x0000000803027825 */ /* 0x000fc800078e000a */
[----:B------:R-:W-:Y:S02]  /*a740*/  IMAD.WIDE.U32 R12, R13, 0x8, R10 ;  /* 0x000000080d0c7825 */ /* 0x000fe400078e000a */
[----:B------:R-:W2:Y:S02]  /*a750*/  LDG.E.64 R2, desc[UR36][R2.64] ;  /* 0x0000002402027981 */ /* 0x000ea4000c1e1b00 */
[----:B------:R-:W-:Y:S02]  /*a760*/  IMAD.IADD R7, R15, 0x1, R6 ;  /* 0x000000010f077824 */ /* 0x000fe400078e0206 */
[----:B------:R-:W3:Y:S01]  /*a770*/  LDG.E.64 R12, desc[UR36][R12.64] ;  /* 0x000000240c0c7981 */ /* 0x000ee2000c1e1b00 */
[C---:B------:R-:W-:Y:S02]  /*a780*/  IMAD R15, R0.reuse, R15, RZ ;  /* 0x0000000f000f7224 */ /* 0x040fe400078e02ff */
[----:B------:R-:W-:Y:S02]  /*a790*/  IMAD R17, R0, R7, RZ ;  /* 0x0000000700117224 */ /* 0x000fe400078e02ff */
[----:B------:R-:W-:-:S04]  /*a7a0*/  IMAD.WIDE.U32 R14, R15, 0x8, R10 ;  /* 0x000000080f0e7825 */ /* 0x000fc800078e000a */
[----:B------:R-:W-:Y:S02]  /*a7b0*/  IMAD.WIDE.U32 R16, R17, 0x8, R10 ;  /* 0x0000000811107825 */ /* 0x000fe400078e000a */
[----:B------:R-:W4:Y:S04]  /*a7c0*/  LDG.E.64 R14, desc[UR36][R14.64] ;  /* 0x000000240e0e7981 */ /* 0x000f28000c1e1b00 */
[----:B------:R-:W5:Y:S01]  /*a7d0*/  LDG.E.64 R16, desc[UR36][R16.64] ;  /* 0x0000002410107981 */ /* 0x000f62000c1e1b00 */
[----:B------:R-:W-:Y:S02]  /*a7e0*/  LOP3.LUT P4, RZ, R18, 0xff, RZ, 0xc0, !PT ;  /* 0x000000ff12ff7812 */ /* 0x000fe4000788c0ff */
[----:B------:R-:W-:Y:S02]  /*a7f0*/  LOP3.LUT P3, RZ, R4, 0xff, RZ, 0xc0, !PT ;  /* 0x000000ff04ff7812 */ /* 0x000fe4000786c0ff */
[----:B------:R-:W-:-:S02]  /*a800*/  IADD3 R7, R7, R6, RZ ;  /* 0x0000000607077210 */ /* 0x000fc40007ffe0ff */
[----:B------:R-:W-:Y:S02]  /*a810*/  LOP3.LUT P5, RZ, R19, 0xff, RZ, 0xc0, !PT ;  /* 0x000000ff13ff7812 */ /* 0x000fe400078ac0ff */
[----:B------:R-:W-:-:S07]  /*a820*/  LOP3.LUT P6, RZ, R5, 0xff, RZ, 0xc0, !PT ;  /* 0x000000ff05ff7812 */ /* 0x000fce00078cc0ff */
[C---:B--2---:R-:W-:Y:S02]  /*a830*/  DSETP.NEU.AND P3, PT, R2.reuse, RZ, P3 ;  /* 0x000000ff0200722a */ /* 0x044fe40001f6d000 */
[----:B------:R-:W-:Y:S02]  /*a840*/  DSETP.NEU.AND P2, PT, R2, RZ, PT ;  /* 0x000000ff0200722a */ /* 0x000fe40003f4d000 */
[----:B---3--:R-:W-:Y:S01]  /*a850*/  DSETP.NEU.AND P4, PT, R12, RZ, P4 ;  /* 0x000000ff0c00722a */ /* 0x008fe2000278d000 */
[----:B------:R-:W-:-:S05]  /*a860*/  IMAD R3, R6, 0x3, R7 ;  /* 0x0000000306037824 */ /* 0x000fca00078e0207 */
[----:B------:R-:W-:Y:S02]  /*a870*/  SEL R18, RZ, 0x1, !P4 ;  /* 0x00000001ff127807 */ /* 0x000fe40006000000 */
[----:B------:R-:W-:Y:S01]  /*a880*/  ISETP.GE.U32.AND P4, PT, R3, R22, PT ;  /* 0x000000160300720c */ /* 0x000fe20003f86070 */
[----:B----4-:R-:W-:Y:S01]  /*a890*/  DSETP.NEU.AND P5, PT, R14, RZ, P5 ;  /* 0x000000ff0e00722a */ /* 0x010fe20002fad000 */
[----:B------:R-:W-:Y:S01]  /*a8a0*/  SEL R4, RZ, 0x1, !P3 ;  /* 0x00000001ff047807 */ /* 0x000fe20005800000 */
[----:B-----5:R-:W-:Y:S02]  /*a8b0*/  DSETP.NEU.AND P6, PT, R16, RZ, P6 ;  /* 0x000000ff1000722a */ /* 0x020fe400037cd000 */
[----:B------:R-:W-:Y:S02]  /*a8c0*/  DSETP.NEU.AND P1, PT, R12, RZ, PT ;  /* 0x000000ff0c00722a */ /* 0x000fe40003f2d000 */
[----:B------:R-:W-:Y:S02]  /*a8d0*/  DSETP.NEU.AND P0, PT, R14, RZ, PT ;  /* 0x000000ff0e00722a */ /* 0x000fe40003f0d000 */
[----:B------:R-:W-:Y:S01]  /*a8e0*/  DSETP.NEU.AND P3, PT, R16, RZ, PT ;  /* 0x000000ff1000722a */ /* 0x000fe20003f6d000 */
[----:B------:R-:W-:-:S02]  /*a8f0*/  SEL R19, RZ, 0x1, !P5 ;  /* 0x00000001ff137807 */ /* 0x000fc40006800000 */
[----:B------:R-:W-:Y:S01]  /*a900*/  SEL R5, RZ, 0x1, !P6 ;  /* 0x00000001ff057807 */ /* 0x000fe20007000000 */
[----:B------:R-:W-:Y:S10]  /*a910*/  @!P4 BRA `(.L_x_5687) ;  /* 0xfffffffc0074c947 */ /* 0x000ff4000383ffff */
[----:B------:R-:W-:Y:S05]  /*a920*/  BSYNC B2 ;  /* 0x0000000000027941 */ /* 0x000fea0003800000 */
.L_x_5686:
[----:B------:R-:W-:Y:S05]  /*a930*/  BSYNC B1 ;  /* 0x0000000000017941 */ /* 0x000fea0003800000 */
.L_x_5685:
[----:B------:R-:W-:Y:S01]  /*a940*/  ISETP.GE.U32.AND P4, PT, R7, R22, PT ;  /* 0x000000160700720c */ /* 0x000fe20003f86070 */
[----:B------:R-:W-:-:S12]  /*a950*/  BSSY B1, `(.L_x_5688) ;  /* 0x000001a000017945 */ /* 0x000fd80003800000 */
        /* <DEDUP_REMOVED lines=15> */
[----:B------:R-:W-:Y:S02]  /*aa50*/  IMAD.IADD R15, R13, 0x1, R6 ;  /* 0x000000010d0f7824 */ /* 0x000fe400078e0206 */
        /* <DEDUP_REMOVED lines=9> */
.L_x_5689:
[----:B------:R-:W-:Y:S05]  /*aaf0*/  BSYNC B1 ;  /* 0x0000000000017941 */ /* 0x000fea0003800000 */
.L_x_5688:
        /* <DEDUP_REMOVED lines=23> */
.L_x_5691:
[----:B------:R-:W-:Y:S05]  /*ac70*/  BSYNC B1 ;  /* 0x0000000000017941 */ /* 0x000fea0003800000 */
.L_x_5690:
        /* <DEDUP_REMOVED lines=8> */
.L_x_5668:
        /* <DEDUP_REMOVED lines=9> */
[----:B------:R-:W-:-:S13]  /*ad90*/  ISETP.GE.U32.AND P0, PT, R5, R22, PT ;  /* 0x000000160500720c */ /* 0x000fda0003f06070 */
[----:B------:R-:W-:Y:S05]  /*ada0*/  @P0 BRA `(.L_x_5693) ;  /* 0x0000000000900947 */ /* 0x000fea0003800000 */
[----:B------:R-:W-:Y:S01]  /*adb0*/  BSSY B2, `(.L_x_5693) ;  /* 0x0000023000027945 */ /* 0x000fe20003800000 */
[C---:B------:R-:W-:Y:S02]  /*adc0*/  PRMT R17, R16.reuse, 0x7610, R17 ;  /* 0x0000761010117816 */ /* 0x040fe40000000011 */
[C---:B------:R-:W-:Y:S02]  /*add0*/  PRMT R14, R16.reuse, 0x7610, R14 ;  /* 0x00007610100e7816 */ /* 0x040fe4000000000e */
[----:B------:R-:W-:-:S07]  /*ade0*/  PRMT R15, R16, 0x7610, R15 ;  /* 0x00007610100f7816 */ /* 0x000fce000000000f */
.L_x_5694:
        /* <DEDUP_REMOVED lines=15> */
[C---:B--2---:R-:W-:Y:S02]  /*aee0*/  DSETP.NEU.AND P3, PT, R2.reuse, RZ, P3 ;  /* 0x000000ff0200722a */ /* 0x044fe40001f6d000 */
[----:B------:R-:W-:Y:S01]  /*aef0*/  DSETP.NEU.AND P2, PT, R2, RZ, PT ;  /* 0x000000ff0200722a */ /* 0x000fe20003f4d000 */
[----:B------:R-:W-:Y:S01]  /*af00*/  IMAD.IADD R3, R19, 0x1, R0 ;  /* 0x0000000113037824 */ /* 0x000fe200078e0200 */
[C---:B---3--:R-:W-:Y:S02]  /*af10*/  DSETP.NEU.AND P4, PT, R4.reuse, RZ, P4 ;  /* 0x000000ff0400722a */ /* 0x048fe4000278d000 */
[----:B------:R-:W-:Y:S01]  /*af20*/  DSETP.NEU.AND P1, PT, R4, RZ, PT ;  /* 0x000000ff0400722a */ /* 0x000fe20003f2d000 */
[----:B------:R-:W-:-:S03]  /*af30*/  IMAD R5, R0, 0x3, R3 ;  /* 0x0000000300057824 */ /* 0x000fc600078e0203 */
[----:B------:R-:W-:Y:S02]  /*af40*/  SEL R14, RZ, 0x1, !P4 ;  /* 0x00000001ff0e7807 */ /* 0x000fe40006000000 */
[----:B------:R-:W-:Y:S01]  /*af50*/  ISETP.GE.U32.AND P4, PT, R5, R22, PT ;  /* 0x000000160500720c */ /* 0x000fe20003f86070 */
[----:B----4-:R-:W-:Y:S02]  /*af60*/  DSETP.NEU.AND P5, PT, R6, RZ, P5 ;  /* 0x000000ff0600722a */ /* 0x010fe40002fad000 */
[----:B-----5:R-:W-:Y:S01]  /*af70*/  DSETP.NEU.AND P6, PT, R12, RZ, P6 ;  /* 0x000000ff0c00722a */ /* 0x020fe200037cd000 */
[----:B------:R-:W-:Y:S01]  /*af80*/  SEL R15, RZ, 0x1, !P3 ;  /* 0x00000001ff0f7807 */ /* 0x000fe20005800000 */
[----:B------:R-:W-:Y:S02]  /*af90*/  DSETP.NEU.AND P0, PT, R6, RZ, PT ;  /* 0x000000ff0600722a */ /* 0x000fe40003f0d000 */
[----:B------:R-:W-:Y:S01]  /*afa0*/  DSETP.NEU.AND P3, PT, R12, RZ, PT ;  /* 0x000000ff0c00722a */ /* 0x000fe20003f6d000 */
[----:B------:R-:W-:-:S02]  /*afb0*/  SEL R17, RZ, 0x1, !P5 ;  /* 0x00000001ff117807 */ /* 0x000fc40006800000 */
[----:B------:R-:W-:-:S03]  /*afc0*/  SEL R16, RZ, 0x1, !P6 ;  /* 0x00000001ff107807 */ /* 0x000fc60007000000 */
[----:B------:R-:W-:Y:S08]  /*afd0*/  @!P4 BRA `(.L_x_5694) ;  /* 0xfffffffc0084c947 */ /* 0x000ff0000383ffff */
[----:B------:R-:W-:Y:S05]  /*afe0*/  BSYNC B2 ;  /* 0x0000000000027941 */ /* 0x000fea0003800000 */
.L_x_5693:
[----:B------:R-:W-:Y:S05]  /*aff0*/  BSYNC B1 ;  /* 0x0000000000017941 */ /* 0x000fea0003800000 */
.L_x_5692:
[----:B------:R-:W-:Y:S01]  /*b000*/  ISETP.GE.U32.AND P4, PT, R3, R22, PT ;  /* 0x000000160300720c */ /* 0x000fe20003f86070 */
[----:B------:R-:W-:-:S12]  /*b010*/  BSSY B1, `(.L_x_5695) ;  /* 0x0000016000017945 */ /* 0x000fd80003800000 */
[----:B------:R-:W-:Y:S05]  /*b020*/  @P4 BRA `(.L_x_5696) ;  /* 0x0000000000504947 */ /* 0x000fea0003800000 */
[----:B------:R-:W-:-:S06]  /*b030*/  IMAD.WIDE.U32 R4, R3, 0x8, R10 ;  /* 0x0000000803047825 */ /* 0x000fcc00078e000a */
[----:B------:R-:W2:Y:S01]  /*b040*/  LDG.E.64 R4, desc[UR36][R4.64] ;  /* 0x0000002404047981 */ /* 0x000ea2000c1e1b00 */
[----:B------:R-:W-:-:S04]  /*b050*/  IADD3 R7, R3, R0, RZ ;  /* 0x0000000003077210 */ /* 0x000fc80007ffe0ff */
[----:B------:R-:W-:Y:S01]  /*b060*/  ISETP.GE.U32.AND P5, PT, R7, R22, PT ;  /* 0x000000160700720c */ /* 0x000fe20003fa6070 */
[----:B--2---:R-:W-:-:S12]  /*b070*/  DSETP.NEU.AND P2, PT, R4, RZ, PT ;  /* 0x000000ff0400722a */ /* 0x004fd80003f4d000 */
[----:B------:R-:W-:Y:S05]  /*b080*/  @P5 BRA `(.L_x_5696) ;  /* 0x0000000000385947 */ /* 0x000fea0003800000 */
[----:B------:R-:W-:-:S06]  /*b090*/  IMAD.WIDE.U32 R4, R7, 0x8, R10 ;  /* 0x0000000807047825 */ /* 0x000fcc00078e000a */
[----:B------:R-:W2:Y:S01]  /*b0a0*/  LDG.E.64 R4, desc[UR36][R4.64] ;  /* 0x0000002404047981 */ /* 0x000ea2000c1e1b00 */
[----:B------:R-:W-:-:S05]  /*b0b0*/  IMAD.IADD R7, R7, 0x1, R0 ;  /* 0x0000000107077824 */ /* 0x000fca00078e0200 */
[----:B------:R-:W-:Y:S01]  /*b0c0*/  ISETP.GE.U32.AND P5, PT, R7, R22, PT ;  /* 0x000000160700720c */ /* 0x000fe20003fa6070 */
[----:B--2---:R-:W-:-:S12]  /*b0d0*/  DSETP.NEU.AND P1, PT, R4, RZ, PT ;  /* 0x000000ff0400722a */ /* 0x004fd80003f2d000 */
[----:B------:R-:W-:Y:S05]  /*b0e0*/  @P5 BRA `(.L_x_5696) ;  /* 0x0000000000205947 */ /* 0x000fea0003800000 */
[C---:B------:R-:W-:Y:S01]  /*b0f0*/  IADD3 R13, R7.reuse, R0, RZ ;  /* 0x00000000070d7210 */ /* 0x040fe20007ffe0ff */
[----:B------:R-:W-:-:S03]  /*b100*/  IMAD.WIDE.U32 R4, R7, 0x8, R10 ;  /* 0x0000000807047825 */ /* 0x000fc600078e000a */
[----:B------:R-:W-:-:S03]  /*b110*/  ISETP.GE.U32.AND P5, PT, R13, R22, PT ;  /* 0x000000160d00720c */ /* 0x000fc60003fa6070 */
[----:B------:R-:W2:Y:S10]  /*b120*/  LDG.E.64 R4, desc[UR36][R4.64] ;  /* 0x0000002404047981 */ /* 0x000eb4000c1e1b00 */
[----:B------:R-:W-:-:S06]  /*b130*/  @!P5 IMAD.WIDE.U32 R10, R13, 0x8, R10 ;  /* 0x000000080d0ad825 */ /* 0x000fcc00078e000a */
[----:B------:R-:W3:Y:S01]  /*b140*/  @!P5 LDG.E.64 R10, desc[UR36][R10.64] ;  /* 0x000000240a0ad981 */ /* 0x000ee2000c1e1b00 */
[----:B--2---:R-:W-:Y:S02]  /*b150*/  DSETP.NEU.AND P0, PT, R4, RZ, PT ;  /* 0x000000ff0400722a */ /* 0x004fe40003f0d000 */
[----:B---3--:R-:W-:-:S14]  /*b160*/  @!P5 DSETP.NEU.AND P3, PT, R10, RZ, PT ;  /* 0x000000ff0a00d22a */ /* 0x008fdc0003f6d000 */
.L_x_5696:
[----:B------:R-:W-:Y:S05]  /*b170*/  BSYNC B1 ;  /* 0x0000000000017941 */ /* 0x000fea0003800000 */
.L_x_5695:
        /* <DEDUP_REMOVED lines=23> */
.L_x_5698:
[----:B------:R-:W-:Y:S05]  /*b2f0*/  BSYNC B1 ;  /* 0x0000000000017941 */ /* 0x000fea0003800000 */
.L_x_5697:
[----:B------:R-:W-:Y:S02]  /*b300*/  LOP3.LUT P0, RZ, R14, 0xff, RZ, 0xc0, !PT ;  /* 0x000000ff0eff7812 */ /* 0x000fe4000780c0ff */
[----:B------:R-:W-:Y:S02]  /*b310*/  LOP3.LUT P1, RZ, R15, 0xff, RZ, 0xc0, !PT ;  /* 0x000000ff0fff7812 */ /* 0x000fe4000782c0ff */
[----:B------:R-:W-:Y:S02]  /*b320*/  LOP3.LUT P2, RZ, R17, 0xff, RZ, 0xc0, !PT ;  /* 0x000000ff11ff7812 */ /* 0x000fe4000784c0ff */
[----:B------:R-:W-:Y:S02]  /*b330*/  LOP3.LUT P3, RZ, R16, 0xff, RZ, 0xc0, !PT ;  /* 0x000000ff10ff7812 */ /* 0x000fe4000786c0ff */
[----:B------:R-:W-:-:S04]  /*b340*/  PLOP3.LUT P0, PT, P2, P1, P0, 0x80, 0x0 ;  /* 0x000000000000781c */ /* 0x000fc80001703000 */
[----:B------:R-:W-:-:S04]  /*b350*/  PLOP3.LUT P0, PT, P0, P3, PT, 0x80, 0x0 ;  /* 0x000000000000781c */ /* 0x000fc80000707070 */
[----:B------:R-:W-:-:S09]  /*b360*/  SEL R17, RZ, 0x1, !P0 ;  /* 0x00000001ff117807 */ /* 0x000fd20004000000 */
.L_x_5653:
[----:B------:R-:W-:Y:S05]  /*b370*/  BSYNC B0 ;  /* 0x0000000000007941 */ /* 0x000fea0003800000 */
.L_x_5652:
        /* <DEDUP_REMOVED lines=15> */
.L_x_5700:
        /* <DEDUP_REMOVED lines=13> */
[----:B0-----:R-:W-:Y:S05]  /*b540*/  @P1 BRA `(.L_x_5700) ;  /* 0xfffffffc00c81947 */ /* 0x001fea000383ffff */
.L_x_5699:
        /* <DEDUP_REMOVED lines=19> */
.L_x_5703:
[----:B------:R-:W-:Y:S01]  /*b680*/  IMAD.IADD R0, R24, 0x1, R4 ;  /* 0x0000000118007824 */ /* 0x000fe200078e0204 */
[----:B------:R-:W-:Y:S04]  /*b690*/  BAR.SYNC.DEFER_BLOCKING 0x0 ;  /* 0x0000000000007b1d */ /* 0x000fe80000010000 */
[----:B------:R-:W-:-:S04]  /*b6a0*/  ISETP.GE.U32.AND P0, PT, R0, R7, PT ;  /* 0x000000070000720c */ /* 0x000fc80003f06070 */
[----:B------:R-:W-:-:S13]  /*b6b0*/  ISETP.GE.U32.OR P0, PT, R24, R4, P0 ;  /* 0x000000041800720c */ /* 0x000fda0000706470 */
[----:B------:R-:W-:Y:S02]  /*b6c0*/  @!P0 IADD3 R0, R3, R4, RZ ;  /* 0x0000000403008210 */ /* 0x000fe40007ffe0ff */
[----:B------:R-:W-:Y:S02]  /*b6d0*/  @!P0 LOP3.LUT P1, RZ, R17, 0xff, RZ, 0xc0, !PT ;  /* 0x000000ff11ff8812 */ /* 0x000fe4000782c0ff */
[----:B------:R-:W-:Y:S02]  /*b6e0*/  SHF.R.S32.HI R4, RZ, 0x1, R4 ;  /* 0x00000001ff047819 */ /* 0x000fe40000011404 */
[----:B------:R-:W1:Y:S02]  /*b6f0*/  @!P0 LDS.U8 R0, [R0] ;  /* 0x0000000000008984 */ /* 0x000e640000000000 */
[----:B-1----:R-:W-:-:S04]  /*b700*/  @!P0 ISETP.NE.AND P1, PT, R0, RZ, P1 ;  /* 0x000000ff0000820c */ /* 0x002fc80000f25270 */
[----:B------:R-:W-:Y:S02]  /*b710*/  @!P0 SEL R5, RZ, 0x1, !P1 ;  /* 0x00000001ff058807 */ /* 0x000fe40004800000 */
[----:B------:R-:W-:Y:S02]  /*b720*/  ISETP.GE.AND P1, PT, R4, 0x20, PT ;  /* 0x000000200400780c */ /* 0x000fe40003f26270 */
[----:B0-----:R-:W-:Y:S01]  /*b730*/  @!P0 PRMT R17, R5, 0x7610, R17 ;  /* 0x0000761005118816 */ /* 0x001fe20000000011 */
[----:B------:R1:W-:Y:S10]  /*b740*/  @!P0 STS.U8 [R2+UR4], R5 ;  /* 0x0000000502008988 */ /* 0x0003f40008000004 */
[----:B-1----:R-:W-:Y:S05]  /*b750*/  @P1 BRA `(.L_x_5703) ;  /* 0xfffffffc00c81947 */ /* 0x002fea000383ffff */
[----:B------:R-:W-:-:S07]  /*b760*/  IMAD.MOV.U32 R0, RZ, RZ, 0x20 ;  /* 0x00000020ff007424 */ /* 0x000fce00078e00ff */
.L_x_5702:
[----:B------:R-:W-:Y:S01]  /*b770*/  BAR.SYNC.DEFER_BLOCKING 0x0 ;  /* 0x0000000000007b1d */ /* 0x000fe20000010000 */
[----:B------:R-:W-:-:S13]  /*b780*/  ISETP.GE.AND P0, PT, R0, 0x2, PT ;  /* 0x000000020000780c */ /* 0x000fda0003f06270 */
[----:B------:R-:W-:Y:S05]  /*b790*/  @!P0 BRA `(.L_x_5701) ;  /* 0x0000000000288947 */ /* 0x000fea0003800000 */
[----:B------:R-:W-:-:S11]  /*b7a0*/  HFMA2.MMA R3, -RZ, RZ, 0, 5.9604644775390625e-08 ;  /* 0x00000001ff037435 */ /* 0x000fd600000001ff */
.L_x_5704:
[C---:B0-----:R-:W-:Y:S02]  /*b7b0*/  LOP3.LUT R2, R17.reuse, 0xffff, RZ, 0xc0, !PT ;  /* 0x0000ffff11027812 */ /* 0x041fe400078ec0ff */
[----:B------:R-:W-:Y:S02]  /*b7c0*/  LOP3.LUT P0, RZ, R17, 0xff, RZ, 0xc0, !PT ;  /* 0x000000ff11ff7812 */ /* 0x000fe4000780c0ff */
[----:B------:R-:W-:-:S06]  /*b7d0*/  PRMT R2, R2, 0x8880, RZ ;  /* 0x0000888002027816 */ /* 0x000fcc00000000ff */
[----:B------:R0:W1:Y:S02]  /*b7e0*/  SHFL.DOWN PT, R2, R2, R3, 0x1f ;  /* 0x08001f0302027589 */ /* 0x00006400000e0000 */
[----:B0-----:R-:W-:-:S05]  /*b7f0*/  IMAD.SHL.U32 R3, R3, 0x2, RZ ;  /* 0x0000000203037824 */ /* 0x001fca00078e00ff */
[----:B------:R-:W-:Y:S02]  /*b800*/  ISETP.GE.AND P1, PT, R3, R0, PT ;  /* 0x000000000300720c */ /* 0x000fe40003f26270 */
[----:B-1----:R-:W-:-:S04]  /*b810*/  ISETP.NE.AND P0, PT, R2, RZ, P0 ;  /* 0x000000ff0200720c */ /* 0x002fc80000705270 */
[----:B------:R-:W-:-:S07]  /*b820*/  SEL R17, RZ, 0x1, !P0 ;  /* 0x00000001ff117807 */ /* 0x000fce0004000000 */
[----:B------:R-:W-:Y:S05]  /*b830*/  @!P1 BRA `(.L_x_5704) ;  /* 0xfffffffc00dc9947 */ /* 0x000fea000383ffff */
.L_x_5701:
        /* <DEDUP_REMOVED lines=277> */
.L_x_5705:
        /* <DEDUP_REMOVED lines=292> */
.L_x_5707:
        /* <DEDUP_REMOVED lines=15> */
.L_x_5709:
[----:B0-----:R-:W-:Y:S05]  /*dcc0*/  BSYNC B0 ;  /* 0x0000000000007941 */ /* 0x001fea0003800000 */
.L_x_5708:
        /* <DEDUP_REMOVED lines=15> */
.L_x_5711:
[----:B------:R-:W-:Y:S05]  /*ddc0*/  BSYNC B0 ;  /* 0x0000000000007941 */ /* 0x000fea0003800000 */
.L_x_5710:
        /* <DEDUP_REMOVED lines=35> */
.L_x_5713:
[----:B------:R-:W-:Y:S05]  /*e000*/  BSYNC B0 ;  /* 0x0000000000007941 */ /* 0x000fea0003800000 */
.L_x_5712:
        /* <DEDUP_REMOVED lines=31> */
.L_x_5718:
        /* <DEDUP_REMOVED lines=11> */
.L_x_5717:
[----:B------:R-:W-:Y:S05]  /*e2b0*/  BRA `(.L_x_5716) ;  /* 0x0000000000507947 */ /* 0x000fea0003800000 */
.L_x_5715:
        /* <DEDUP_REMOVED lines=9> */
.L_x_5719:
        /* <DEDUP_REMOVED lines=11> */
.L_x_5716:
[----:B------:R-:W-:Y:S05]  /*e400*/  BSYNC B0 ;  /* 0x0000000000007941 */ /* 0x000fea0003800000 */
.L_x_5714:
        /* <DEDUP_REMOVED lines=12> */
.L_x_5721:
        /* <DEDUP_REMOVED lines=14> */
.L_x_5720:
        /* <DEDUP_REMOVED lines=11> */
.L_x_5724:
        /* <DEDUP_REMOVED lines=15> */
.L_x_5723:
[----:B------:R-:W-:Y:S01]  /*e750*/  BAR.SYNC.DEFER_BLOCKING 0x0 ;  /* 0x0000000000007b1d */ /* 0x000fe20000010000 */
[----:B------:R-:W-:-:S13]  /*e760*/  ISETP.GE.AND P0, PT, R5, 0x2, PT ;  /* 0x000000020500780c */ /* 0x000fda0003f06270 */
[----:B------:R-:W-:Y:S05]  /*e770*/  @!P0 BRA `(.L_x_5722) ;  /* 0x0000000000288947 */ /* 0x000fea0003800000 */
[----:B0-----:R-:W-:-:S07]  /*e780*/  IMAD.MOV.U32 R0, RZ, RZ, 0x1 ;  /* 0x00000001ff007424 */ /* 0x001fce00078e00ff */
.L_x_5725:
[C---:B------:R-:W-:Y:S02]  /*e790*/  LOP3.LUT R4, R17.reuse, 0xffff, RZ, 0xc0, !PT ;  /* 0x0000ffff11047812 */ /* 0x040fe400078ec0ff */
        /* <DEDUP_REMOVED lines=8> */
.L_x_5722:
        /* <DEDUP_REMOVED lines=13> */
.L_x_5727:
        /* <DEDUP_REMOVED lines=20> */
.L_x_5729:
[----:B------:R-:W-:Y:S01]  /*ea30*/  ULDC.64 UR4, c[0x0][0x5e8] ;  /* 0x00017a0000047ab9 */ /* 0x000fe20000000a00 */
[----:B------:R-:W-:Y:S02]  /*ea40*/  LOP3.LUT P0, RZ, R17, 0xff, RZ, 0xc0, !PT ;  /* 0x000000ff11ff7812 */ /* 0x000fe4000780c0ff */
[----:B------:R-:W-:Y:S02]  /*ea50*/  IADD3 R16, P1, R16, UR4, RZ ;  /* 0x0000000410107c10 */ /* 0x000fe4000ff3e0ff */
[----:B------:R-:W-:Y:S02]  /*ea60*/  SEL R3, RZ, 0x1, !P0 ;  /* 0x00000001ff037807 */ /* 0x000fe40004000000 */
[----:B------:R-:W-:-:S05]  /*ea70*/  IADD3.X R17, RZ, UR5, RZ, P1, !PT ;  /* 0x00000005ff117c10 */ /* 0x000fca0008ffe4ff */
[----:B------:R-:W-:Y:S01]  /*ea80*/  STG.E.U8 desc[UR36][R16.64], R3 ;  /* 0x0000000310007986 */ /* 0x000fe2000c101124 */
[----:B------:R-:W-:Y:S05]  /*ea90*/  EXIT ;  /* 0x000000000000794d */ /* 0x000fea0003800000 */
.L_x_5728:
[----:B------:R-:W-:Y:S01]  /*eaa0*/  STG.E.U8 desc[UR36][R2.64], R17 ;  /* 0x0000001102007986 */ /* 0x000fe2000c101124 */
[----:B------:R-:W-:Y:S05]  /*eab0*/  EXIT ;  /* 0x000000000000794d */ /* 0x000fea0003800000 */
.L_x_5726:
        /* <DEDUP_REMOVED lines=11> */
.L_x_5730:
        /* <DEDUP_REMOVED lines=20> */
.L_x_5732:
[----:B------:R-:W-:Y:S01]  /*ecb0*/  ULDC.64 UR4, c[0x0][0x5e8] ;  /* 0x00017a0000047ab9 */ /* 0x000fe20000000a00 */
[----:B------:R-:W-:Y:S02]  /*ecc0*/  LOP3.LUT P0, RZ, R17, 0xff, RZ, 0xc0, !PT ;  /* 0x000000ff11ff7812 */ /* 0x000fe4000780c0ff */
[----:B------:R-:W-:Y:S02]  /*ecd0*/  IADD3 R16, P1, R16, UR4, RZ ;  /* 0x0000000410107c10 */ /* 0x000fe4000ff3e0ff */
[----:B------:R-:W-:-:S03]  /*ece0*/  SEL R3, RZ, 0x1, !P0 ;  /* 0x00000001ff037807 */ /* 0x000fc60004000000 */
[----:B------:R-:W-:-:S05]  /*ecf0*/  IMAD.X R17, RZ, RZ, UR5, P1 ;  /* 0x00000005ff117e24 */ /* 0x000fca00088e06ff */
[----:B------:R-:W-:Y:S01]  /*ed00*/  STG.E.U8 desc[UR36][R16.64], R3 ;  /* 0x0000000310007986 */ /* 0x000fe2000c101124 */
[----:B------:R-:W-:Y:S05]  /*ed10*/  EXIT ;  /* 0x000000000000794d */ /* 0x000fea0003800000 */
.L_x_5731:
[----:B------:R-:W-:-:S04]  /*ed20*/  LOP3.LUT P0, RZ, R17, 0xff, RZ, 0xc0, !PT ;  /* 0x000000ff11ff7812 */ /* 0x000fc8000780c0ff */
[----:B------:R-:W-:-:S05]  /*ed30*/  SEL R5, RZ, 0x1, !P0 ;  /* 0x00000001ff057807 */ /* 0x000fca0004000000 */
[----:B------:R-:W-:Y:S01]  /*ed40*/  STG.E.U8 desc[UR36][R2.64], R5 ;  /* 0x0000000502007986 */ /* 0x000fe2000c101124 */
[----:B------:R-:W-:Y:S05]  /*ed50*/  EXIT ;  /* 0x000000000000794d */ /* 0x000fea0003800000 */
.L_x_5706:
        /* <DEDUP_REMOVED lines=23> */
.L_x_5734:
        /* <DEDUP_REMOVED lines=20> */
.L_x_5736:
[----:B------:R-:W-:Y:S01]  /*f010*/  ULDC.64 UR4, c[0x0][0x5e8] ;  /* 0x00017a0000047ab9 */ /* 0x000fe20000000a00 */
[----:B------:R-:W-:Y:S02]  /*f020*/  LOP3.LUT P0, RZ, R17, 0xff, RZ, 0xc0, !PT ;  /* 0x000000ff11ff7812 */ /* 0x000fe4000780c0ff */
[----:B------:R-:W-:Y:S02]  /*f030*/  IADD3 R16, P1, R16, UR4, RZ ;  /* 0x0000000410107c10 */ /* 0x000fe4000ff3e0ff */
[----:B------:R-:W-:-:S03]  /*f040*/  SEL R3, RZ, 0x1, !P0 ;  /* 0x00000001ff037807 */ /* 0x000fc60004000000 */
[----:B------:R-:W-:-:S05]  /*f050*/  IMAD.X R17, RZ, RZ, UR5, P1 ;  /* 0x00000005ff117e24 */ /* 0x000fca00088e06ff */
[----:B------:R-:W-:Y:S01]  /*f060*/  STG.E.U8 desc[UR36][R16.64], R3 ;  /* 0x0000000310007986 */ /* 0x000fe2000c101124 */
[----:B------:R-:W-:Y:S05]  /*f070*/  EXIT ;  /* 0x000000000000794d */ /* 0x000fea0003800000 */
.L_x_5735:
[----:B------:R-:W-:Y:S01]  /*f080*/  STG.E.U8 desc[UR36][R2.64], R17 ;  /* 0x0000001102007986 */ /* 0x000fe2000c101124 */
[----:B------:R-:W-:Y:S05]  /*f090*/  EXIT ;  /* 0x000000000000794d */ /* 0x000fea0003800000 */
.L_x_5733:
        /* <DEDUP_REMOVED lines=11> */
.L_x_5737:
        /* <DEDUP_REMOVED lines=22> */
.L_x_5739:
[----:B------:R-:W-:Y:S02]  /*f2b0*/  ULDC.64 UR4, c[0x0][0x5e8] ;  /* 0x00017a0000047ab9 */ /* 0x000fe40000000a00 */
[----:B------:R-:W-:-:S04]  /*f2c0*/  IADD3 R16, P0, R16, UR4, RZ ;  /* 0x0000000410107c10 */ /* 0x000fc8000ff1e0ff */
[----:B------:R-:W-:-:S05]  /*f2d0*/  IADD3.X R17, RZ, UR5, RZ, P0, !PT ;  /* 0x00000005ff117c10 */ /* 0x000fca00087fe4ff */
[----:B------:R-:W-:Y:S01]  /*f2e0*/  STG.E.U8 desc[UR36][R16.64], R19 ;  /* 0x0000001310007986 */ /* 0x000fe2000c101124 */
[----:B------:R-:W-:Y:S05]  /*f2f0*/  EXIT ;  /* 0x000000000000794d */ /* 0x000fea0003800000 */
.L_x_5738:
[----:B------:R-:W-:Y:S01]  /*f300*/  STG.E.U8 desc[UR36][R2.64], R19 ;  /* 0x0000001302007986 */ /* 0x000fe2000c101124 */
[----:B------:R-:W-:Y:S05]  /*f310*/  EXIT ;  /* 0x000000000000794d */ /* 0x000fea0003800000 */
.L_x_5740:
        /* <DEDUP_REMOVED lines=14> */
.L_x_7590:


//--------------------- .text._ZN2at6native13reduce_kernelILi256ELi2ENS0_8ReduceOpIdNS0_14func_wrapper_tIbZZZNS0_15and_kernel_cudaERNS_14TensorIteratorEENKUlvE_clEvENKUlvE4_clEvEUlbdE_EEjbLi4ELi4EEEEEvT1_ --------------------------
	.section	.text._ZN2at6native13reduce_kernelILi256ELi2ENS0_8ReduceOpIdNS0_14func_wrapper_tIbZZZNS0_15and_kernel_cudaERNS_14TensorIteratorEENKUlvE_clEvENKUlvE4_clEvEUlbdE_EEjbLi4ELi4EEEEEvT1_,"ax",@progbits
	.align	128
        .global         _ZN2at6native13reduce_kernelILi256ELi2ENS0_8ReduceOpIdNS0_14func_wrapper_tIbZZZNS0_15and_kernel_cudaERNS_14TensorIteratorEENKUlvE_clEvENKUlvE4_clEvEUlbdE_EEjbLi4ELi4EEEEEvT1_
        .type           _ZN2at6native13reduce_kernelILi256ELi2ENS0_8ReduceOpIdNS0_14func_wrapper_tIbZZZNS0_15and_kernel_cudaERNS_14TensorIteratorEENKUlvE_clEvENKUlvE4_clEvEUlbdE_EEjbLi4ELi4EEEEEvT1_,@function
        .size           _ZN2at6native13reduce_kernelILi256ELi2ENS0_8ReduceOpIdNS0_14func_wrapper_tIbZZZNS0_15and_kernel_cudaERNS_14TensorIteratorEENKUlvE_clEvENKUlvE4_clEvEUlbdE_EEjbLi4ELi4EEEEEvT1_,(.L_x_7591 - _ZN2at6native13reduce_kernelILi256ELi2ENS0_8ReduceOpIdNS0_14func_wrapper_tIbZZZNS0_15and_kernel_cudaERNS_14TensorIteratorEENKUlvE_clEvENKUlvE4_clEvEUlbdE_EEjbLi4ELi4EEEEEvT1_)
        .other          _ZN2at6native13reduce_kernelILi256ELi2ENS0_8ReduceOpIdNS0_14func_wrapper_tIbZZZNS0_15and_kernel_cudaERNS_14TensorIteratorEENKUlvE_clEvENKUlvE4_clEvEUlbdE_EEjbLi4ELi4EEEEEvT1_,@"STO_CUDA_ENTRY STV_DEFAULT"
_ZN2at6native13reduce_kernelILi256ELi2ENS0_8ReduceOpIdNS0_14func_wrapper_tIbZZZNS0_15and_kernel_cudaERNS_14TensorIteratorEENKUlvE_clEvENKUlvE4_clEvEUlbdE_EEjbLi4ELi4EEEEEvT1_:
.text._ZN2at6native13reduce_kernelILi256ELi2ENS0_8ReduceOpIdNS0_14func_wrapper_tIbZZZNS0_15and_kernel_cudaERNS_14TensorIteratorEENKUlvE_clEvENKUlvE4_clEvEUlbdE_EEjbLi4ELi4EEEEEvT1_:
        /* <DEDUP_REMOVED lines=287> */
.L_x_5741:
        /* <DEDUP_REMOVED lines=43> */
.L_x_5745:
        /* <DEDUP_REMOVED lines=25> */
.L_x_5751:
[----:B------:R-:W-:Y:S05]  /*1630*/  BSYNC B2 ;  /* 0x0000000000027941 */ /* 0x000fea0003800000 */
.L_x_5750:
        /* <DEDUP_REMOVED lines=10> */
[----:B------:R-:W-:-:S04]  /*16e0*/  ISETP.NE.AND P0, PT, R0, RZ, P0 ;  /* 0x000000ff0000720c */ /* 0x000fc80000705270 */
[----:B------:R-:W-:-:S09]  /*16f0*/  SEL R0, RZ, 0x1, !P0 ;  /* 0x00000001ff007807 */ /* 0x000fd20004000000 */
.L_x_5749:
[----:B------:R-:W-:Y:S05]  /*1700*/  BSYNC B1 ;  /* 0x0000000000017941 */ /* 0x000fea0003800000 */
.L_x_5748:
[----:B------:R-:W0:Y:S01]  /*1710*/  LDC R6, c[0x0][0x218] ;  /* 0x00008600ff067b82 */ /* 0x000e220000000800 */
[----:B------:R-:W-:-:S04]  /*1720*/  IADD3 R5, P0, -R7, 0x4, RZ ;  /* 0x0000000407057810 */ /* 0x000fc80007f1e1ff */
[----:B------:R-:W-:Y:S01]  /*1730*/  LEA R22, P1, R5, R22, 0x3 ;  /* 0x0000001605167211 */ /* 0x000fe200078218ff */
[----:B------:R-:W-:-:S05]  /*1740*/  IMAD.X R4, RZ, RZ, -0x1, P0 ;  /* 0xffffffffff047424 */ /* 0x000fca00000e06ff */
[----:B------:R-:W-:Y:S02]  /*1750*/  LEA.HI.X R23, R5, R23, R4, 0x3, P1 ;  /* 0x0000001705177211 */ /* 0x000fe400008f1c04 */
[----:B0-----:R-:W-:-:S07]  /*1760*/  IADD3 R3, R7, -0x4, R6 ;  /* 0xfffffffc07037810 */ /* 0x001fce0007ffe006 */
.L_x_5747:
[----:B------:R-:W-:Y:S05]  /*1770*/  BSYNC B0 ;  /* 0x0000000000007941 */ /* 0x000fea0003800000 */
.L_x_5746:
        /* <DEDUP_REMOVED lines=15> */
.L_x_5754:
        /* <DEDUP_REMOVED lines=20> */
.L_x_5753:
[----:B------:R-:W-:Y:S05]  /*19b0*/  BSYNC B0 ;  /* 0x0000000000007941 */ /* 0x000fea0003800000 */
.L_x_5752:
        /* <DEDUP_REMOVED lines=8> */
.L_x_5756:
[----:B------:R-:W-:Y:S05]  /*1a40*/  BSYNC B0 ;  /* 0x0000000000007941 */ /* 0x000fea0003800000 */
.L_x_5755:
        /* <DEDUP_REMOVED lines=13> */
.L_x_5758:
[----:B------:R-:W-:Y:S05]  /*1b20*/  BSYNC B0 ;  /* 0x0000000000007941 */ /* 0x000fea0003800000 */
.L_x_5757:
        /* <DEDUP_REMOVED lines=9> */
.L_x_5744:
        /* <DEDUP_REMOVED lines=34> */
.L_x_5767:
        /* <DEDUP_REMOVED lines=295> */
.L_x_5763:
        /* <DEDUP_REMOVED lines=241> */
.L_x_5764:
        /* <DEDUP_REMOVED lines=251> */
.L_x_5765:
        /* <DEDUP_REMOVED lines=239> */
.L_x_5766:
        /* <DEDUP_REMOVED lines=9> */
[----:B-----5:R-:W-:Y:S01]  /*5e90*/  DSETP.NEU.AND P5, PT, R14, RZ, P5 ;  /* 0x000000ff0e00722a */ /* 0x020fe20002fad000 */
[----:B------:R-:W-:Y:S01]  /*5ea0*/  LOP3.LUT P1, RZ, R30, 0xff, RZ, 0xc0, !PT ;  /* 0x000000ff1eff7812 */ /* 0x000fe2000782c0ff */
[----:B------:R-:W-:Y:S01]  /*5eb0*/  DSETP.NEU.AND P3, PT, R12, RZ, P3 ;  /* 0x000000ff0c00722a */ /* 0x000fe20001f6d000 */
[----:B------:R-:W-:Y:S01]  /*5ec0*/  LOP3.LUT P0, RZ, R29, 0xff, RZ, 0xc0, !PT ;  /* 0x000000ff1dff7812 */ /* 0x000fe2000780c0ff */
[----:B------:R-:W-:Y:S01]  /*5ed0*/  DSETP.NEU.AND P4, PT, R8, RZ, P4 ;  /* 0x000000ff0800722a */ /* 0x000fe2000278d000 */
[----:B------:R-:W-:Y:S02]  /*5ee0*/  LOP3.LUT P2, RZ, R28, 0xff, RZ, 0xc0, !PT ;  /* 0x000000ff1cff7812 */ /* 0x000fe4000784c0ff */
[----:B------:R-:W-:Y:S02]  /*5ef0*/  SEL R34, RZ, 0x1, !P5 ;  /* 0x00000001ff227807 */ /* 0x000fe40006800000 */
[----:B------:R-:W-:Y:S01]  /*5f00*/  LOP3.LUT P5, RZ, R16, 0xff, RZ, 0xc0, !PT ;  /* 0x000000ff10ff7812 */ /* 0x000fe200078ac0ff */
[----:B------:R-:W-:Y:S01]  /*5f10*/  IMAD R16, R0, 0x3, R21 ;  /* 0x0000000300107824 */ /* 0x000fe200078e0215 */
[----:B------:R-:W-:-:S02]  /*5f20*/  SEL R35, RZ, 0x1, !P3 ;  /* 0x00000001ff237807 */ /* 0x000fc40005800000 */
[----:B------:R-:W-:Y:S01]  /*5f30*/  LOP3.LUT P3, RZ, R20, 0xff, RZ, 0xc0, !PT ;  /* 0x000000ff14ff7812 */ /* 0x000fe2000786c0ff */
[----:B------:R-:W-:Y:S01]  /*5f40*/  DSETP.NEU.AND P1, PT, R10, RZ, P1 ;  /* 0x000000ff0a00722a */ /* 0x000fe20000f2d000 */
[----:B------:R-:W-:Y:S01]  /*5f50*/  MOV R3, UR4 ;  /* 0x0000000400037c02 */ /* 0x000fe20008000f00 */
[----:B------:R-:W-:Y:S01]  /*5f60*/  DSETP.NEU.AND P0, PT, R4, RZ, P0 ;  /* 0x000000ff0400722a */ /* 0x000fe2000070d000 */
[----:B------:R-:W-:Y:S01]  /*5f70*/  SEL R31, RZ, 0x1, !P4 ;  /* 0x00000001ff1f7807 */ /* 0x000fe20006000000 */
[----:B------:R-:W-:Y:S01]  /*5f80*/  DSETP.NEU.AND P2, PT, R6, RZ, P2 ;  /* 0x000000ff0600722a */ /* 0x000fe2000174d000 */
[----:B------:R-:W-:Y:S02]  /*5f90*/  ISETP.GE.U32.AND P4, PT, R16, R3, PT ;  /* 0x000000031000720c */ /* 0x000fe40003f86070 */
[----:B------:R-:W-:Y:S02]  /*5fa0*/  SEL R30, RZ, 0x1, !P1 ;  /* 0x00000001ff1e7807 */ /* 0x000fe40004800000 */
[----:B------:R-:W-:-:S02]  /*5fb0*/  SEL R29, RZ, 0x1, !P0 ;  /* 0x00000001ff1d7807 */ /* 0x000fc40004000000 */
[----:B------:R-:W-:Y:S01]  /*5fc0*/  SEL R28, RZ, 0x1, !P2 ;  /* 0x00000001ff1c7807 */ /* 0x000fe20005000000 */
[----:B--2---:R-:W-:Y:S02]  /*5fd0*/  DSETP.NEU.AND P3, PT, R24, RZ, P3 ;  /* 0x000000ff1800722a */ /* 0x004fe40001f6d000 */
[----:B------:R-:W-:-:S04]  /*5fe0*/  DSETP.NEU.AND P5, PT, R26, RZ, P5 ;  /* 0x000000ff1a00722a */ /* 0x000fc80002fad000 */
[----:B------:R-:W-:Y:S02]  /*5ff0*/  SEL R20, RZ, 0x1, !P3 ;  /* 0x00000001ff147807 */ /* 0x000fe40005800000 */
[----:B------:R-:W-:Y:S01]  /*6000*/  SEL R16, RZ, 0x1, !P5 ;  /* 0x00000001ff107807 */ /* 0x000fe20006800000 */
[----:B------:R-:W-:Y:S07]  /*6010*/  @!P4 BRA `(.L_x_5767) ;  /* 0xffffffbc0070c947 */ /* 0x000fee000383ffff */
[----:B------:R-:W-:Y:S05]  /*6020*/  BSYNC B1 ;  /* 0x0000000000017941 */ /* 0x000fea0003800000 */
.L_x_5762:
[----:B------:R-:W-:Y:S05]  /*6030*/  BSYNC B0 ;  /* 0x0000000000007941 */ /* 0x000fea0003800000 */
.L_x_5761:
        /* <DEDUP_REMOVED lines=280> */
.L_x_5770:
        /* <DEDUP_REMOVED lines=281> */
.L_x_5771:
        /* <DEDUP_REMOVED lines=281> */
.L_x_5772:
        /* <DEDUP_REMOVED lines=281> */
.L_x_5773:
[----:B------:R-:W-:-:S04]  /*a670*/  LOP3.LUT R25, R37, 0xfffffff0, RZ, 0xc0, !PT ;  /* 0xfffffff025197812 */ /* 0x000fc800078ec0ff */
[----:B------:R-:W-:-:S05]  /*a680*/  IADD3 R24, P1, R22, R25, RZ ;  /* 0x0000001916187210 */ /* 0x000fca0007f3e0ff */
[----:B------:R-:W-:-:S06]  /*a690*/  IMAD.X R25, RZ, RZ, R23, P1 ;  /* 0x000000ffff197224 */ /* 0x000fcc00008e0617 */
[----:B------:R-:W5:Y:S02]  /*a6a0*/  LDG.E.128 R24, desc[UR58][R24.64] ;  /* 0x0000003a18187981 */ /* 0x000f64000c1e1d00 */
.L_x_5769:
[----:B------:R-:W-:Y:S05]  /*a6b0*/  BSYNC B0 ;  /* 0x0000000000007941 */ /* 0x000fea0003800000 */
.L_x_5768:
[----:B------:R-:W-:Y:S04]  /*a6c0*/  BSSY B0, `(.L_x_5774) ;  /* 0x0000024000007945 */ /* 0x000fe80003800000 */
[----:B------:R-:W-:Y:S05]  /*a6d0*/  @P0 BRA `(.L_x_5775) ;  /* 0x0000000000880947 */ /* 0x000fea0003800000 */
[----:B------:R-:W-:Y:S02]  /*a6e0*/  LOP3.LUT P0, RZ, R35, 0xff, RZ, 0xc0, !PT ;  /* 0x000000ff23ff7812 */ /* 0x000fe4000780c0ff */
[----:B------:R-:W-:Y:S02]  /*a6f0*/  LOP3.LUT P1, RZ, R34, 0xff, RZ, 0xc0, !PT ;  /* 0x000000ff22ff7812 */ /* 0x000fe4000782c0ff */
[----:B------:R-:W-:-:S04]  /*a700*/  IADD3 R21, R21, R0, RZ ;  /* 0x0000000015157210 */ /* 0x000fc80007ffe0ff */
[----:B------:R-:W-:-:S05]  /*a710*/  ISETP.GE.U32.AND P2, PT, R21, R3, PT ;  /* 0x000000031500720c */ /* 0x000fca0003f46070 */
[----:B-----5:R-:W-:Y:S02]  /*a720*/  DSETP.NEU.AND P0, PT, R12, RZ, P0 ;  /* 0x000000ff0c00722a */ /* 0x020fe4000070d000 */
[----:B------:R-:W-:-:S04]  /*a730*/  DSETP.NEU.AND P1, PT, R14, RZ, P1 ;  /* 0x000000ff0e00722a */ /* 0x000fc80000f2d000 */
[----:B------:R-:W-:Y:S02]  /*a740*/  SEL R35, RZ, 0x1, !P0 ;  /* 0x00000001ff237807 */ /* 0x000fe40004000000 */
[----:B------:R-:W-:Y:S01]  /*a750*/  SEL R34, RZ, 0x1, !P1 ;  /* 0x00000001ff227807 */ /* 0x000fe20004800000 */
[----:B------:R-:W-:Y:S07]  /*a760*/  @P2 BRA `(.L_x_5775) ;  /* 0x0000000000642947 */ /* 0x000fee0003800000 */
[----:B------:R-:W-:Y:S02]  /*a770*/  LOP3.LUT P0, RZ, R31, 0xff, RZ, 0xc0, !PT ;  /* 0x000000ff1fff7812 */ /* 0x000fe4000780c0ff */
[----:B------:R-:W-:-:S11]  /*a780*/  LOP3.LUT P1, RZ, R30, 0xff, RZ, 0xc0, !PT ;  /* 0x000000ff1eff7812 */ /* 0x000fd6000782c0ff */
[----:B------:R-:W-:Y:S01]  /*a790*/  DSETP.NEU.AND P0, PT, R8, RZ, P0 ;  /* 0x000000ff0800722a */ /* 0x000fe2000070d000 */
[----:B------:R-:W-:Y:S01]  /*a7a0*/  IMAD.IADD R8, R21, 0x1, R0 ;  /* 0x0000000115087824 */ /* 0x000fe200078e0200 */
[----:B------:R-:W-:-:S04]  /*a7b0*/  DSETP.NEU.AND P1, PT, R10, RZ, P1 ;  /* 0x000000ff0a00722a */ /* 0x000fc80000f2d000 */
[----:B------:R-:W-:Y:S02]  /*a7c0*/  SEL R31, RZ, 0x1, !P0 ;  /* 0x00000001ff1f7807 */ /* 0x000fe40004000000 */
[----:B------:R-:W-:Y:S02]  /*a7d0*/  ISETP.GE.U32.AND P2, PT, R8, R3, PT ;  /* 0x000000030800720c */ /* 0x000fe40003f46070 */
[----:B------:R-:W-:-:S11]  /*a7e0*/  SEL R30, RZ, 0x1, !P1 ;  /* 0x00000001ff1e7807 */ /* 0x000fd60004800000 */
[----:B------:R-:W-:Y:S05]  /*a7f0*/  @P2 BRA `(.L_x_5775) ;  /* 0x0000000000402947 */ /* 0x000fea0003800000 */
[----:B------:R-:W-:Y:S01]  /*a800*/  IMAD.IADD R0, R8, 0x1, R0 ;  /* 0x0000000108007824 */ /* 0x000fe200078e0200 */
[----:B------:R-:W-:Y:S02]  /*a810*/  LOP3.LUT P0, RZ, R29, 0xff, RZ, 0xc0, !PT ;  /* 0x000000ff1dff7812 */ /* 0x000fe4000780c0ff */
[----:B------:R-:W-:Y:S02]  /*a820*/  LOP3.LUT P1, RZ, R28, 0xff, RZ, 0xc0, !PT ;  /* 0x000000ff1cff7812 */ /* 0x000fe4000782c0ff */
[----:B------:R-:W-:-:S09]  /*a830*/  ISETP.GE.U32.AND P3, PT, R0, R3, PT ;  /* 0x000000030000720c */ /* 0x000fd20003f66070 */
[----:B------:R-:W-:Y:S02]  /*a840*/  DSETP.NEU.AND P0, PT, R4, RZ, P0 ;  /* 0x000000ff0400722a */ /* 0x000fe4000070d000 */
[----:B------:R-:W-:Y:S02]  /*a850*/  DSETP.NEU.AND P1, PT, R6, RZ, P1 ;  /* 0x000000ff0600722a */ /* 0x000fe40000f2d000 */
[----:B------:R-:W-:Y:S02]  /*a860*/  @!P3 LOP3.LUT P2, RZ, R20, 0xff, RZ, 0xc0, !PT ;  /* 0x000000ff14ffb812 */ /* 0x000fe4000784c0ff */
[----:B------:R-:W-:Y:S02]  /*a870*/  @!P3 LOP3.LUT P4, RZ, R16, 0xff, RZ, 0xc0, !PT ;  /* 0x000000ff10ffb812 */ /* 0x000fe4000788c0ff */
[----:B------:R-:W-:Y:S02]  /*a880*/  SEL R29, RZ, 0x1, !P0 ;  /* 0x00000001ff1d7807 */ /* 0x000fe40004000000 */
[----:B------:R-:W-:-:S07]  /*a890*/  SEL R28, RZ, 0x1, !P1 ;  /* 0x00000001ff1c7807 */ /* 0x000fce0004800000 */
[----:B------:R-:W-:Y:S02]  /*a8a0*/  @!P3 DSETP.NEU.AND P2, PT, R24, RZ, P2 ;  /* 0x000000ff1800b22a */ /* 0x000fe4000174d000 */
[----:B------:R-:W-:-:S04]  /*a8b0*/  @!P3 DSETP.NEU.AND P4, PT, R26, RZ, P4 ;  /* 0x000000ff1a00b22a */ /* 0x000fc8000278d000 */
[----:B------:R-:W-:Y:S02]  /*a8c0*/  @!P3 SEL R0, RZ, 0x1, !P2 ;  /* 0x00000001ff00b807 */ /* 0x000fe40005000000 */
[----:B------:R-:W-:Y:S02]  /*a8d0*/  @!P3 SEL R3, RZ, 0x1, !P4 ;  /* 0x00000001ff03b807 */ /* 0x000fe40006000000 */
[----:B------:R-:W-:Y:S02]  /*a8e0*/  @!P3 PRMT R20, R0, 0x7610, R20 ;  /* 0x000076100014b816 */ /* 0x000fe40000000014 */
[----:B------:R-:W-:-:S07]  /*a8f0*/  @!P3 PRMT R16, R3, 0x7610, R16 ;  /* 0x000076100310b816 */ /* 0x000fce0000000010 */
.L_x_5775:
[----:B------:R-:W-:Y:S05]  /*a900*/  BSYNC B0 ;  /* 0x0000000000007941 */ /* 0x000fea0003800000 */
.L_x_5774:
        /* <DEDUP_REMOVED lines=15> */
.L_x_5760:
        /* <DEDUP_REMOVED lines=18> */
.L_x_5779:
[-C--:B------:R-:W-:Y:S01]  /*ab20*/  IMAD R4, R36, R21.reuse, RZ ;  /* 0x0000001524047224 */ /* 0x080fe200078e02ff */
[----:B------:R-:W-:-:S04]  /*ab30*/  IADD3 R21, R0, R21, RZ ;  /* 0x0000001500157210 */ /* 0x000fc80007ffe0ff */
[----:B------:R-:W-:Y:S01]  /*ab40*/  SHF.R.U32.HI R5, RZ, 0x1, R4 ;  /* 0x00000001ff057819 */ /* 0x000fe20000011604 */
[----:B------:R-:W-:Y:S02]  /*ab50*/  IMAD.IADD R7, R21, 0x1, R0 ;  /* 0x0000000115077824 */ /* 0x000fe400078e0200 */
        /* <DEDUP_REMOVED lines=24> */
[----:B--2---:R-:W-:Y:S02]  /*ace0*/  DSETP.NEU.AND P6, PT, R6, RZ, P6 ;  /* 0x000000ff0600722a */ /* 0x004fe400037cd000 */
[----:B------:R-:W-:-:S04]  /*acf0*/  DSETP.NEU.AND P4, PT, R4, RZ, P4 ;  /* 0x000000ff0400722a */ /* 0x000fc8000278d000 */
[----:B------:R-:W-:Y:S01]  /*ad00*/  SEL R28, RZ, 0x1, !P6 ;  /* 0x00000001ff1c7807 */ /* 0x000fe20007000000 */
[----:B------:R-:W-:Y:S01]  /*ad10*/  DSETP.NEU.AND P6, PT, R4, RZ, PT ;  /* 0x000000ff0400722a */ /* 0x000fe20003fcd000 */
[----:B------:R-:W-:Y:S01]  /*ad20*/  SEL R29, RZ, 0x1, !P4 ;  /* 0x00000001ff1d7807 */ /* 0x000fe20006000000 */
[----:B---3--:R-:W-:Y:S01]  /*ad30*/  DSETP.NEU.AND P5, PT, R8, RZ, P5 ;  /* 0x000000ff0800722a */ /* 0x008fe20002fad000 */
[----:B------:R-:W-:Y:S01]  /*ad40*/  LOP3.LUT P4, RZ, R16, 0xff, RZ, 0xc0, !PT ;  /* 0x000000ff10ff7812 */ /* 0x000fe2000788c0ff */
[----:B------:R-:W-:-:S04]  /*ad50*/  IMAD R4, R0, 0x3, R21 ;  /* 0x0000000300047824 */ /* 0x000fc800078e0215 */
[----:B------:R-:W-:Y:S01]  /*ad60*/  SEL R20, RZ, 0x1, !P5 ;  /* 0x00000001ff147807 */ /* 0x000fe20006800000 */
[----:B------:R-:W-:-:S05]  /*ad70*/  DSETP.NEU.AND P5, PT, R6, RZ, PT ;  /* 0x000000ff0600722a */ /* 0x000fca0003fad000 */
[----:B------:R-:W-:Y:S02]  /*ad80*/  @P6 LOP3.LUT R34, R34, 0x2, RZ, 0xfc, !PT ;  /* 0x0000000222226812 */ /* 0x000fe400078efcff */
[----:B------:R-:W-:Y:S01]  /*ad90*/  ISETP.GE.U32.AND P6, PT, R4, R3, PT ;  /* 0x000000030400720c */ /* 0x000fe20003fc6070 */
[----:B------:R-:W-:Y:S02]  /*ada0*/  DSETP.NEU.AND P0, PT, R10, RZ, P0 ;  /* 0x000000ff0a00722a */ /* 0x000fe4000070d000 */
[----:B----4-:R-:W-:Y:S02]  /*adb0*/  DSETP.NEU.AND P1, PT, R12, RZ, P1 ;  /* 0x000000ff0c00722a */ /* 0x010fe40000f2d000 */
[----:B------:R-:W-:Y:S02]  /*adc0*/  DSETP.NEU.AND P2, PT, R14, RZ, P2 ;  /* 0x000000ff0e00722a */ /* 0x000fe4000174d000 */
[----:B-----5:R-:W-:Y:S02]  /*add0*/  DSETP.NEU.AND P3, PT, R24, RZ, P3 ;  /* 0x000000ff1800722a */ /* 0x020fe40001f6d000 */
[----:B------:R-:W-:Y:S01]  /*ade0*/  DSETP.NEU.AND P4, PT, R26, RZ, P4 ;  /* 0x000000ff1a00722a */ /* 0x000fe2000278d000 */
        /* <DEDUP_REMOVED lines=15> */
.L_x_5778:
        /* <DEDUP_REMOVED lines=8> */
.L_x_5777:
[----:B------:R-:W-:Y:S05]  /*af60*/  BSYNC B0 ;  /* 0x0000000000007941 */ /* 0x000fea0003800000 */
.L_x_5776:
        /* <DEDUP_REMOVED lines=20> */
[----:B--2---:R-:W-:-:S14]  /*b0b0*/  DSETP.NEU.AND P6, PT, R4, RZ, PT ;  /* 0x000000ff0400722a */ /* 0x004fdc0003fcd000 */
[----:B------:R-:W-:Y:S01]  /*b0c0*/  @P6 LOP3.LUT R34, R34, 0x4, RZ, 0xfc, !PT ;  /* 0x0000000422226812 */ /* 0x000fe200078efcff */
[----:B------:R-:W-:-:S03]  /*b0d0*/  DSETP.NEU.AND P6, PT, R6, RZ, PT ;  /* 0x000000ff0600722a */ /* 0x000fc60003fcd000 */
[----:B------:R-:W-:-:S11]  /*b0e0*/  LOP3.LUT R34, R34, 0xfffffffe, RZ, 0xc0, !PT ;  /* 0xfffffffe22227812 */ /* 0x000fd600078ec0ff */
        /* <DEDUP_REMOVED lines=17> */
.L_x_5781:
[----:B------:R-:W-:Y:S05]  /*b200*/  BSYNC B0 ;  /* 0x0000000000007941 */ /* 0x000fea0003800000 */
.L_x_5780:
        /* <DEDUP_REMOVED lines=39> */
.L_x_5783:
[----:B------:R-:W-:Y:S05]  /*b480*/  BSYNC B0 ;  /* 0x0000000000007941 */ /* 0x000fea0003800000 */
.L_x_5782:
        /* <DEDUP_REMOVED lines=15> */
.L_x_5759:
        /* <DEDUP_REMOVED lines=22> */
.L_x_5787:
[----:B------:R-:W-:Y:S02]  /*b6e0*/  SHF.R.U32.HI R5, RZ, 0x1, R9 ;  /* 0x00000001ff057819 */ /* 0x000fe40000011609 */
[----:B------:R-:W-:-:S03]  /*b6f0*/  IADD3 R9, R9, R0, RZ ;  /* 0x0000000009097210 */ /* 0x000fc60007ffe0ff */
[----:B------:R-:W-:Y:S01]  /*b700*/  IMAD.WIDE.U32 R4, R5, 0x10, R22 ;  /* 0x0000001005047825 */ /* 0x000fe200078e0016 */
[----:B------:R-:W-:-:S03]  /*b710*/  SHF.R.U32.HI R11, RZ, 0x1, R9 ;  /* 0x00000001ff0b7819 */ /* 0x000fc60000011609 */
[----:B------:R-:W-:Y:S02]  /*b720*/  IMAD.IADD R33, R9, 0x1, R0 ;  /* 0x0000000109217824 */ /* 0x000fe400078e0200 */
[----:B------:R-:W-:Y:S01]  /*b730*/  IMAD.WIDE.U32 R8, R11, 0x10, R22 ;  /* 0x000000100b087825 */ /* 0x000fe200078e0016 */
[----:B------:R-:W2:Y:S02]  /*b740*/  LDG.E.128 R4, desc[UR58][R4.64] ;  /* 0x0000003a04047981 */ /* 0x000ea4000c1e1d00 */
[----:B------:R-:W-:Y:S01]  /*b750*/  SHF.R.U32.HI R13, RZ, 0x1, R33 ;  /* 0x00000001ff0d7819 */ /* 0x000fe20000011621 */
[----:B------:R-:W-:Y:S02]  /*b760*/  IMAD.IADD R33, R33, 0x1, R0 ;  /* 0x0000000121217824 */ /* 0x000fe400078e0200 */
[----:B------:R-:W3:Y:S02]  /*b770*/  LDG.E.128 R8, desc[UR58][R8.64] ;  /* 0x0000003a08087981 */ /* 0x000ee4000c1e1d00 */
[----:B------:R-:W-:Y:S01]  /*b780*/  IMAD.WIDE.U32 R12, R13, 0x10, R22 ;  /* 0x000000100d0c7825 */ /* 0x000fe200078e0016 */
[----:B------:R-:W-:-:S05]  /*b790*/  SHF.R.U32.HI R25, RZ, 0x1, R33 ;  /* 0x00000001ff197819 */ /* 0x000fca0000011621 */
[----:B------:R-:W-:Y:S01]  /*b7a0*/  IMAD.WIDE.U32 R24, R25, 0x10, R22 ;  /* 0x0000001019187825 */ /* 0x000fe200078e0016 */
[----:B------:R-:W4:Y:S05]  /*b7b0*/  LDG.E.128 R12, desc[UR58][R12.64] ;  /* 0x0000003a0c0c7981 */ /* 0x000f2a000c1e1d00 */
[----:B------:R-:W5:Y:S01]  /*b7c0*/  LDG.E.128 R24, desc[UR58][R24.64] ;  /* 0x0000003a18187981 */ /* 0x000f62000c1e1d00 */
[----:B------:R-:W-:Y:S02]  /*b7d0*/  LOP3.LUT P6, RZ, R21, 0xff, RZ, 0xc0, !PT ;  /* 0x000000ff15ff7812 */ /* 0x000fe400078cc0ff */
[----:B------:R-:W-:Y:S02]  /*b7e0*/  LOP3.LUT P0, RZ, R16, 0xff, RZ, 0xc0, !PT ;  /* 0x000000ff10ff7812 */ /* 0x000fe4000780c0ff */
[----:B------:R-:W-:-:S02]  /*b7f0*/  LOP3.LUT P4, RZ, R28, 0xff, RZ, 0xc0, !PT ;  /* 0x000000ff1cff7812 */ /* 0x000fc4000788c0ff */
[----:B------:R-:W-:Y:S02]  /*b800*/  LOP3.LUT P5, RZ, R20, 0xff, RZ, 0xc0, !PT ;  /* 0x000000ff14ff7812 */ /* 0x000fe400078ac0ff */
[----:B------:R-:W-:Y:S02]  /*b810*/  LOP3.LUT P1, RZ, R29, 0xff, RZ, 0xc0, !PT ;  /* 0x000000ff1dff7812 */ /* 0x000fe4000782c0ff */
[----:B------:R-:W-:Y:S02]  /*b820*/  LOP3.LUT P2, RZ, R30, 0xff, RZ, 0xc0, !PT ;  /* 0x000000ff1eff7812 */ /* 0x000fe4000784c0ff */
[----:B------:R-:W-:Y:S02]  /*b830*/  LOP3.LUT P3, RZ, R31, 0xff, RZ, 0xc0, !PT ;  /* 0x000000ff1fff7812 */ /* 0x000fe4000786c0ff */
[----:B------:R-:W-:Y:S01]  /*b840*/  LOP3.LUT R34, R34, 0xfffffffd, RZ, 0xc0, !PT ;  /* 0xfffffffd22227812 */ /* 0x000fe200078ec0ff */
[----:B--2---:R-:W-:Y:S02]  /*b850*/  DSETP.NEU.AND P6, PT, R6, RZ, P6 ;  /* 0x000000ff0600722a */ /* 0x004fe400037cd000 */
[----:B---3--:R-:W-:-:S04]  /*b860*/  DSETP.NEU.AND P0, PT, R10, RZ, P0 ;  /* 0x000000ff0a00722a */ /* 0x008fc8000070d000 */
[----:B------:R-:W-:Y:S01]  /*b870*/  SEL R21, RZ, 0x1, !P6 ;  /* 0x00000001ff157807 */ /* 0x000fe20007000000 */
[C---:B------:R-:W-:Y:S02]  /*b880*/  DSETP.NEU.AND P6, PT, R4.reuse, RZ, PT ;  /* 0x000000ff0400722a */ /* 0x040fe40003fcd000 */
[----:B------:R-:W-:Y:S01]  /*b890*/  DSETP.NEU.AND P4, PT, R4, RZ, P4 ;  /* 0x000000ff0400722a */ /* 0x000fe2000278d000 */
[----:B------:R-:W-:Y:S01]  /*b8a0*/  SEL R16, RZ, 0x1, !P0 ;  /* 0x00000001ff107807 */ /* 0x000fe20004000000 */
[C---:B------:R-:W-:Y:S02]  /*b8b0*/  DSETP.NEU.AND P5, PT, R8.reuse, RZ, P5 ;  /* 0x000000ff0800722a */ /* 0x040fe40002fad000 */
        /* <DEDUP_REMOVED lines=9> */
[----:B----4-:R-:W-:Y:S02]  /*b950*/  DSETP.NEU.AND P1, PT, R12, RZ, P1 ;  /* 0x000000ff0c00722a */ /* 0x010fe40000f2d000 */
[----:B------:R-:W-:Y:S02]  /*b960*/  DSETP.NEU.AND P2, PT, R14, RZ, P2 ;  /* 0x000000ff0e00722a */ /* 0x000fe4000174d000 */
[----:B-----5:R-:W-:-:S02]  /*b970*/  DSETP.NEU.AND P3, PT, R24, RZ, P3 ;  /* 0x000000ff1800722a */ /* 0x020fc40001f6d000 */
[----:B------:R-:W-:Y:S01]  /*b980*/  DSETP.NEU.AND P4, PT, R26, RZ, P4 ;  /* 0x000000ff1a00722a */ /* 0x000fe2000278d000 */
        /* <DEDUP_REMOVED lines=13> */
.L_x_5786:
        /* <DEDUP_REMOVED lines=8> */
.L_x_5785:
[----:B------:R-:W-:Y:S05]  /*bae0*/  BSYNC B0 ;  /* 0x0000000000007941 */ /* 0x000fea0003800000 */
.L_x_5784:
        /* <DEDUP_REMOVED lines=37> */
.L_x_5789:
[----:B------:R-:W-:Y:S05]  /*bd40*/  BSYNC B0 ;  /* 0x0000000000007941 */ /* 0x000fea0003800000 */
.L_x_5788:
        /* <DEDUP_REMOVED lines=39> */
.L_x_5791:
[----:B------:R-:W-:Y:S05]  /*bfc0*/  BSYNC B0 ;  /* 0x0000000000007941 */ /* 0x000fea0003800000 */
.L_x_5790:
        /* <DEDUP_REMOVED lines=14> */
.L_x_5743:
[----:B------:R-:W-:Y:S05]  /*c0b0*/  BSYNC B6 ;  /* 0x0000000000067941 */ /* 0x000fea0003800000 */
.L_x_5742:
[----:B------:R-:W-:Y:S02]  /*c0c0*/  ULDC UR4, c[0x0][0x230] ;  /* 0x00008c0000047ab9 */ /* 0x000fe40000000800 */
[----:B------:R-:W-:-:S13]  /*c0d0*/  ISETP.NE.AND P0, PT, RZ, UR4, PT ;  /* 0x00000004ff007c0c */ /* 0x000fda000bf05270 */
[----:B------:R-:W-:Y:S05]  /*c0e0*/  @!P0 BRA `(.L_x_5792) ;  /* 0x0000000000988947 */ /* 0x000fea0003800000 */
[----:B-----5:R-:W1:Y:S01]  /*c0f0*/  S2R R4, SR_CgaCtaId ;  /* 0x0000000000047919 */ /* 0x020e620000008800 */
        /* <DEDUP_REMOVED lines=12> */
.L_x_5795:
        /* <DEDUP_REMOVED lines=22> */
.L_x_5794:
[----:B------:R-:W-:Y:S05]  /*c320*/  BSYNC B0 ;  /* 0x0000000000007941 */ /* 0x000fea0003800000 */
.L_x_5793:
[----:B------:R-:W-:Y:S01]  /*c330*/  IMAD.MOV.U32 R4, RZ, RZ, R7 ;  /* 0x000000ffff047224 */ /* 0x000fe200078e0007 */
[----:B------:R-:W-:Y:S06]  /*c340*/  @P2 BRA `(.L_x_5795) ;  /* 0xfffffffc009c2947 */ /* 0x000fec000383ffff */
.L_x_5792:
[----:B------:R-:W-:Y:S02]  /*c350*/  ULDC UR4, c[0x0][0x22c] ;  /* 0x00008b0000047ab9 */ /* 0x000fe40000000800 */
[----:B------:R-:W-:-:S13]  /*c360*/  ISETP.NE.AND P0, PT, RZ, UR4, PT ;  /* 0x00000004ff007c0c */ /* 0x000fda000bf05270 */
[----:B------:R-:W-:Y:S05]  /*c370*/  @!P0 BRA `(.L_x_5796) ;  /* 0x0000000000f48947 */ /* 0x000fea0003800000 */
[----:B-----5:R-:W2:Y:S02]  /*c380*/  LDC R7, c[0x0][RZ] ;  /* 0x00000000ff077b82 */ /* 0x020ea40000000800 */
        /* <DEDUP_REMOVED lines=16> */
.L_x_5800:
        /* <DEDUP_REMOVED lines=19> */
.L_x_5799:
[----:B------:R-:W-:Y:S05]  /*c5c0*/  BSYNC B0 ;  /* 0x0000000000007941 */ /* 0x000fea0003800000 */
.L_x_5798:
[----:B------:R-:W-:-:S04]  /*c5d0*/  SHF.R.S32.HI R4, RZ, 0x1, R4 ;  /* 0x00000001ff047819 */ /* 0x000fc80000011404 */
[----:B------:R-:W-:-:S13]  /*c5e0*/  ISETP.GE.AND P0, PT, R4, 0x20, PT ;  /* 0x000000200400780c */ /* 0x000fda0003f06270 */
[----:B------:R-:W-:Y:S05]  /*c5f0*/  @P0 BRA `(.L_x_5800) ;  /* 0xfffffffc00a40947 */ /* 0x000fea000383ffff */
[----:B------:R-:W-:-:S07]  /*c600*/  IMAD.MOV.U32 R0, RZ, RZ, 0x20 ;  /* 0x00000020ff007424 */ /* 0x000fce00078e00ff */
.L_x_5797:
[----:B------:R-:W-:Y:S01]  /*c610*/  ISETP.GE.AND P0, PT, R0, 0x2, PT ;  /* 0x000000020000780c */ /* 0x000fe20003f06270 */
[----:B------:R-:W-:Y:S05]  /*c620*/  WARPSYNC.ALL ;  /* 0x0000000000007948 */ /* 0x000fea0003800000 */
[----:B------:R-:W-:Y:S07]  /*c630*/  BAR.SYNC.DEFER_BLOCKING 0x0 ;  /* 0x0000000000007b1d */ /* 0x000fee0000010000 */
[----:B------:R-:W-:Y:S05]  /*c640*/  @!P0 BRA `(.L_x_5796) ;  /* 0x0000000000408947 */ /* 0x000fea0003800000 */
[----:B-1----:R-:W-:-:S07]  /*c650*/  IMAD.MOV.U32 R3, RZ, RZ, 0x1 ;  /* 0x00000001ff037424 */ /* 0x002fce00078e00ff */
.L_x_5801:
        /* <DEDUP_REMOVED lines=15> */
.L_x_5796:
[----:B-1----:R-:W1:Y:S01]  /*c750*/  LDC R3, c[0x0][0x3e8] ;  /* 0x0000fa00ff037b82 */ /* 0x002e620000000800 */
[----:B------:R-:W-:Y:S02]  /*c760*/  IMAD.MOV.U32 R22, RZ, RZ, RZ ;  /* 0x000000ffff167224 */ /* 0x000fe400078e00ff */
[----:B-----5:R-:W-:Y:S01]  /*c770*/  IMAD.MOV.U32 R24, RZ, RZ, RZ ;  /* 0x000000ffff187224 */ /* 0x020fe200078e00ff */
        /* <DEDUP_REMOVED lines=275> */
.L_x_5802:
        /* <DEDUP_REMOVED lines=275> */
.L_x_5803:
        /* <DEDUP_REMOVED lines=293> */
.L_x_5805:
        /* <DEDUP_REMOVED lines=275> */
.L_x_5806:
        /* <DEDUP_REMOVED lines=14> */
.L_x_5808:
[----:B------:R-:W-:Y:S05]  /*10e40*/  BSYNC B0 ;  /* 0x0000000000007941 */ /* 0x000fea0003800000 */
.L_x_5807:
        /* <DEDUP_REMOVED lines=15> */
.L_x_5810:
[----:B------:R-:W-:Y:S05]  /*10f40*/  BSYNC B0 ;  /* 0x0000000000007941 */ /* 0x000fea0003800000 */
.L_x_5809:
        /* <DEDUP_REMOVED lines=35> */
.L_x_5812:
[----:B------:R-:W-:Y:S05]  /*11180*/  BSYNC B0 ;  /* 0x0000000000007941 */ /* 0x000fea0003800000 */
.L_x_5811:
        /* <DEDUP_REMOVED lines=34> */
.L_x_5817:
        /* <DEDUP_REMOVED lines=14> */
.L_x_5816:
[----:B------:R-:W-:Y:S05]  /*11490*/  BRA `(.L_x_5815) ;  /* 0x0000000000647947 */ /* 0x000fea0003800000 */
.L_x_5814:
        /* <DEDUP_REMOVED lines=11> */
.L_x_5818:
        /* <DEDUP_REMOVED lines=14> */
.L_x_5815:
[----:B------:R-:W-:Y:S05]  /*11630*/  BSYNC B0 ;  /* 0x0000000000007941 */ /* 0x000fea0003800000 */
.L_x_5813:
        /* <DEDUP_REMOVED lines=12> */
.L_x_5822:
        /* <DEDUP_REMOVED lines=21> */
.L_x_5821:
[----:B------:R-:W-:Y:S05]  /*11850*/  BSYNC B0 ;  /* 0x0000000000007941 */ /* 0x000fea0003800000 */
.L_x_5820:
[----:B------:R-:W-:Y:S01]  /*11860*/  IMAD.MOV.U32 R6, RZ, RZ, R8 ;  /* 0x000000ffff067224 */ /* 0x000fe200078e0008 */
[----:B------:R-:W-:Y:S06]  /*11870*/  @P3 BRA `(.L_x_5822) ;  /* 0xfffffffc00a03947 */ /* 0x000fec000383ffff */
.L_x_5819:
        /* <DEDUP_REMOVED lines=13> */
.L_x_5827:
        /* <DEDUP_REMOVED lines=18> */
.L_x_5826:
[----:B------:R-:W-:Y:S05]  /*11a70*/  BSYNC B0 ;  /* 0x0000000000007941 */ /* 0x000fea0003800000 */
.L_x_5825:
[----:B------:R-:W-:-:S04]  /*11a80*/  SHF.R.S32.HI R6, RZ, 0x1, R6 ;  /* 0x00000001ff067819 */ /* 0x000fc80000011406 */
[----:B------:R-:W-:-:S13]  /*11a90*/  ISETP.GE.AND P0, PT, R6, 0x20, PT ;  /* 0x000000200600780c */ /* 0x000fda0003f06270 */
[----:B------:R-:W-:Y:S05]  /*11aa0*/  @P0 BRA `(.L_x_5827) ;  /* 0xfffffffc00a80947 */ /* 0x000fea000383ffff */
[----:B------:R-:W-:-:S11]  /*11ab0*/  HFMA2.MMA R3, -RZ, RZ, 0, 1.9073486328125e-06 ;  /* 0x00000020ff037435 */ /* 0x000fd600000001ff */
.L_x_5824:
[----:B------:R-:W-:Y:S01]  /*11ac0*/  BAR.SYNC.DEFER_BLOCKING 0x0 ;  /* 0x0000000000007b1d */ /* 0x000fe20000010000 */
[----:B------:R-:W-:-:S13]  /*11ad0*/  ISETP.GE.AND P0, PT, R3, 0x2, PT ;  /* 0x000000020300780c */ /* 0x000fda0003f06270 */
[----:B------:R-:W-:Y:S05]  /*11ae0*/  @!P0 BRA `(.L_x_5823) ;  /* 0x0000000000408947 */ /* 0x000fea0003800000 */
[----:B-1----:R-:W-:-:S07]  /*11af0*/  IMAD.MOV.U32 R0, RZ, RZ, 0x1 ;  /* 0x00000001ff007424 */ /* 0x002fce00078e00ff */
.L_x_5828:
        /* <DEDUP_REMOVED lines=15> */
.L_x_5823:
        /* <DEDUP_REMOVED lines=17> */
.L_x_5830:
        /* <DEDUP_REMOVED lines=21> */
.L_x_5832:
        /* <DEDUP_REMOVED lines=24> */
.L_x_5833:
[----:B------:R-:W-:Y:S01]  /*11fd0*/  ULDC.64 UR4, c[0x0][0x5e8] ;  /* 0x00017a0000047ab9 */ /* 0x000fe20000000a00 */
[----:B------:R-:W-:Y:S02]  /*11fe0*/  LOP3.LUT P0, RZ, R16, 0xff, RZ, 0xc0, !PT ;  /* 0x000000ff10ff7812 */ /* 0x000fe4000780c0ff */
[----:B------:R-:W-:Y:S02]  /*11ff0*/  IADD3 R18, P1, R18, UR4, RZ ;  /* 0x0000000412127c10 */ /* 0x000fe4000ff3e0ff */
[----:B-1----:R-:W-:Y:S02]  /*12000*/  SEL R3, RZ, 0x1, !P0 ;  /* 0x00000001ff037807 */ /* 0x002fe40004000000 */
[----:B------:R-:W-:-:S05]  /*12010*/  IADD3.X R19, RZ, UR5, RZ, P1, !PT ;  /* 0x00000005ff137c10 */ /* 0x000fca0008ffe4ff */
[----:B------:R-:W-:Y:S01]  /*12020*/  STG.E.U8 desc[UR58][R18.64], R3 ;  /* 0x0000000312007986 */ /* 0x000fe2000c10113a */
[----:B------:R-:W-:Y:S05]  /*12030*/  EXIT ;  /* 0x000000000000794d */ /* 0x000fea0003800000 */
.L_x_5831:
[----:B------:R-:W-:Y:S04]  /*12040*/  STG.E.U8 desc[UR58][R4.64], R23 ;  /* 0x0000001704007986 */ /* 0x000fe8000c10113a */
[----:B------:R-:W-:Y:S01]  /*12050*/  STG.E.U8 desc[UR58][R4.64+0x1], R16 ;  /* 0x0000011004007986 */ /* 0x000fe2000c10113a */
[----:B------:R-:W-:Y:S05]  /*12060*/  EXIT ;  /* 0x000000000000794d */ /* 0x000fea0003800000 */
.L_x_5829:
        /* <DEDUP_REMOVED lines=39> */
.L_x_5835:
        /* <DEDUP_REMOVED lines=24> */
.L_x_5836:
[----:B------:R-:W-:Y:S01]  /*12460*/  ULDC.64 UR4, c[0x0][0x5e8] ;  /* 0x00017a0000047ab9 */ /* 0x000fe20000000a00 */
[----:B------:R-:W-:Y:S02]  /*12470*/  LOP3.LUT P0, RZ, R16, 0xff, RZ, 0xc0, !PT ;  /* 0x000000ff10ff7812 */ /* 0x000fe4000780c0ff */
[----:B------:R-:W-:Y:S02]  /*12480*/  IADD3 R18, P1, R18, UR4, RZ ;  /* 0x0000000412127c10 */ /* 0x000fe4000ff3e0ff */
[----:B-1----:R-:W-:Y:S02]  /*12490*/  SEL R3, RZ, 0x1, !P0 ;  /* 0x00000001ff037807 */ /* 0x002fe40004000000 */
[----:B------:R-:W-:-:S05]  /*124a0*/  IADD3.X R19, RZ, UR5, RZ, P1, !PT ;  /* 0x00000005ff137c10 */ /* 0x000fca0008ffe4ff */
[----:B------:R-:W-:Y:S01]  /*124b0*/  STG.E.U8 desc[UR58][R18.64], R3 ;  /* 0x0000000312007986 */ /* 0x000fe2000c10113a */
[----:B------:R-:W-:Y:S05]  /*124c0*/  EXIT ;  /* 0x000000000000794d */ /* 0x000fea0003800000 */
.L_x_5834:
[----:B------:R-:W-:Y:S02]  /*124d0*/  LOP3.LUT P0, RZ, R23, 0xff, RZ, 0xc0, !PT ;  /* 0x000000ff17ff7812 */ /* 0x000fe4000780c0ff */
[----:B------:R-:W-:Y:S02]  /*124e0*/  LOP3.LUT P1, RZ, R16, 0xff, RZ, 0xc0, !PT ;  /* 0x000000ff10ff7812 */ /* 0x000fe4000782c0ff */
[----:B------:R-:W-:Y:S02]  /*124f0*/  SEL R7, RZ, 0x1, !P0 ;  /* 0x00000001ff077807 */ /* 0x000fe40004000000 */
[----:B------:R-:W-:-:S03]  /*12500*/  SEL R9, RZ, 0x1, !P1 ;  /* 0x00000001ff097807 */ /* 0x000fc60004800000 */
[----:B------:R-:W-:Y:S04]  /*12510*/  STG.E.U8 desc[UR58][R2.64], R7 ;  /* 0x0000000702007986 */ /* 0x000fe8000c10113a */
[----:B------:R-:W-:Y:S01]  /*12520*/  STG.E.U8 desc[UR58][R4.64], R9 ;  /* 0x0000000904007986 */ /* 0x000fe2000c10113a */
[----:B------:R-:W-:Y:S05]  /*12530*/  EXIT ;  /* 0x000000000000794d */ /* 0x000fea0003800000 */
.L_x_5804:
        /* <DEDUP_REMOVED lines=27> */
.L_x_5838:
        /* <DEDUP_REMOVED lines=21> */
.L_x_5840:
        /* <DEDUP_REMOVED lines=24> */
.L_x_5841:
[----:B------:R-:W-:Y:S01]  /*129c0*/  ULDC.64 UR4, c[0x0][0x5e8] ;  /* 0x00017a0000047ab9 */ /* 0x000fe20000000a00 */
[----:B------:R-:W-:Y:S02]  /*129d0*/  LOP3.LUT P0, RZ, R16, 0xff, RZ, 0xc0, !PT ;  /* 0x000000ff10ff7812 */ /* 0x000fe4000780c0ff */
[----:B------:R-:W-:Y:S02]  /*129e0*/  IADD3 R22, P1, R22, UR4, RZ ;  /* 0x0000000416167c10 */ /* 0x000fe4000ff3e0ff */
[----:B-1----:R-:W-:Y:S02]  /*129f0*/  SEL R3, RZ, 0x1, !P0 ;  /* 0x00000001ff037807 */ /* 0x002fe40004000000 */
[----:B------:R-:W-:-:S05]  /*12a00*/  IADD3.X R23, RZ, UR5, RZ, P1, !PT ;  /* 0x00000005ff177c10 */ /* 0x000fca0008ffe4ff */
[----:B------:R-:W-:Y:S01]  /*12a10*/  STG.E.U8 desc[UR58][R22.64], R3 ;  /* 0x0000000316007986 */ /* 0x000fe2000c10113a */
[----:B------:R-:W-:Y:S05]  /*12a20*/  EXIT ;  /* 0x000000000000794d */ /* 0x000fea0003800000 */
.L_x_5839:
[----:B------:R-:W-:Y:S04]  /*12a30*/  STG.E.U8 desc[UR58][R4.64], R23 ;  /* 0x0000001704007986 */ /* 0x000fe8000c10113a */
[----:B------:R-:W-:Y:S01]  /*12a40*/  STG.E.U8 desc[UR58][R4.64+0x1], R16 ;  /* 0x0000011004007986 */ /* 0x000fe2000c10113a */
[----:B------:R-:W-:Y:S05]  /*12a50*/  EXIT ;  /* 0x000000000000794d */ /* 0x000fea0003800000 */
.L_x_5837:
        /* <DEDUP_REMOVED lines=39> */
.L_x_5843:
        /* <DEDUP_REMOVED lines=24> */
.L_x_5844:
[----:B------:R-:W-:Y:S01]  /*12e50*/  ULDC.64 UR4, c[0x0][0x5e8] ;  /* 0x00017a0000047ab9 */ /* 0x000fe20000000a00 */
[----:B------:R-:W-:Y:S02]  /*12e60*/  LOP3.LUT P0, RZ, R16, 0xff, RZ, 0xc0, !PT ;  /* 0x000000ff10ff7812 */ /* 0x000fe4000780c0ff */
[----:B------:R-:W-:Y:S02]  /*12e70*/  IADD3 R22, P1, R22, UR4, RZ ;  /* 0x0000000416167c10 */ /* 0x000fe4000ff3e0ff */
[----:B-1----:R-:W-:Y:S02]  /*12e80*/  SEL R3, RZ, 0x1, !P0 ;  /* 0x00000001ff037807 */ /* 0x002fe40004000000 */
[----:B------:R-:W-:-:S05]  /*12e90*/  IADD3.X R23, RZ, UR5, RZ, P1, !PT ;  /* 0x00000005ff177c10 */ /* 0x000fca0008ffe4ff */
[----:B------:R-:W-:Y:S01]  /*12ea0*/  STG.E.U8 desc[UR58][R22.64], R3 ;  /* 0x0000000316007986 */ /* 0x000fe2000c10113a */
[----:B------:R-:W-:Y:S05]  /*12eb0*/  EXIT ;  /* 0x000000000000794d */ /* 0x000fea0003800000 */
.L_x_5842:
[----:B------:R-:W-:Y:S02]  /*12ec0*/  LOP3.LUT P0, RZ, R23, 0xff, RZ, 0xc0, !PT ;  /* 0x000000ff17ff7812 */ /* 0x000fe4000780c0ff */
[----:B------:R-:W-:Y:S02]  /*12ed0*/  LOP3.LUT P1, RZ, R16, 0xff, RZ, 0xc0, !PT ;  /* 0x000000ff10ff7812 */ /* 0x000fe4000782c0ff */
[----:B------:R-:W-:Y:S02]  /*12ee0*/  SEL R7, RZ, 0x1, !P0 ;  /* 0x00000001ff077807 */ /* 0x000fe40004000000 */
[----:B------:R-:W-:-:S03]  /*12ef0*/  SEL R9, RZ, 0x1, !P1 ;  /* 0x00000001ff097807 */ /* 0x000fc60004800000 */
[----:B------:R-:W-:Y:S04]  /*12f00*/  STG.E.U8 desc[UR58][R2.64], R7 ;  /* 0x0000000702007986 */ /* 0x000fe8000c10113a */
[----:B------:R-:W-:Y:S01]  /*12f10*/  STG.E.U8 desc[UR58][R4.64], R9 ;  /* 0x0000000904007986 */ /* 0x000fe2000c10113a */
[----:B------:R-:W-:Y:S05]  /*12f20*/  EXIT ;  /* 0x000000000000794d */ /* 0x000fea0003800000 */
.L_x_5845:
        /* <DEDUP_REMOVED lines=13> */
.L_x_7591:


//--------------------- .text._ZN2at6native13reduce_kernelILi128ELi4ENS0_8ReduceOpIdNS0_14func_wrapper_tIbZZZNS0_15and_kernel_cudaERNS_14TensorIteratorEENKUlvE_clEvENKUlvE4_clEvEUlbdE_EEjbLi4ELi4EEEEEvT1_ --------------------------
	.section	.text._ZN2at6native13reduce_kernelILi128ELi4ENS0_8ReduceOpIdNS0_14func_wrapper_tIbZZZNS0_15and_kernel_cudaERNS_14TensorIteratorEENKUlvE_clEvENKUlvE4_clEvEUlbdE_EEjbLi4ELi4EEEEEvT1_,"ax",@progbits
	.align	128
        .global         _ZN2at6native13reduce_kernelILi128ELi4ENS0_8ReduceOpIdNS0_14func_wrapper_tIbZZZNS0_15and_kernel_cudaERNS_14TensorIteratorEENKUlvE_clEvENKUlvE4_clEvEUlbdE_EEjbLi4ELi4EEEEEvT1_
        .type           _ZN2at6native13reduce_kernelILi128ELi4ENS0_8ReduceOpIdNS0_14func_wrapper_tIbZZZNS0_15and_kernel_cudaERNS_14TensorIteratorEENKUlvE_clEvENKUlvE4_clEvEUlbdE_EEjbLi4ELi4EEEEEvT1_,@function
        .size           _ZN2at6native13reduce_kernelILi128ELi4ENS0_8ReduceOpIdNS0_14func_wrapper_tIbZZZNS0_15and_kernel_cudaERNS_14TensorIteratorEENKUlvE_clEvENKUlvE4_clEvEUlbdE_EEjbLi4ELi4EEEEEvT1_,(.L_x_7592 - _ZN2at6native13reduce_kernelILi128ELi4ENS0_8ReduceOpIdNS0_14func_wrapper_tIbZZZNS0_15and_kernel_cudaERNS_14TensorIteratorEENKUlvE_clEvENKUlvE4_clEvEUlbdE_EEjbLi4ELi4EEEEEvT1_)
        .other          _ZN2at6native13reduce_kernelILi128ELi4ENS0_8ReduceOpIdNS0_14func_wrapper_tIbZZZNS0_15and_kernel_cudaERNS_14TensorIteratorEENKUlvE_clEvENKUlvE4_clEvEUlbdE_EEjbLi4ELi4EEEEEvT1_,@"STO_CUDA_ENTRY STV_DEFAULT"
_ZN2at6native13reduce_kernelILi128ELi4ENS0_8ReduceOpIdNS0_14func_wrapper_tIbZZZNS0_15and_kernel_cudaERNS_14TensorIteratorEENKUlvE_clEvENKUlvE4_clEvEUlbdE_EEjbLi4ELi4EEEEEvT1_:
.text._ZN2at6native13reduce_kernelILi128ELi4ENS0_8ReduceOpIdNS0_14func_wrapper_tIbZZZNS0_15and_kernel_cudaERNS_14TensorIteratorEENKUlvE_clEvENKUlvE4_clEvEUlbdE_EEjbLi4ELi4EEEEEvT1_:
        /* <DEDUP_REMOVED lines=293> */
.L_x_5846:
        /* <DEDUP_REMOVED lines=29> */
.L_x_5850:
        /* <DEDUP_REMOVED lines=25> */
.L_x_5856:
[----:B------:R-:W-:Y:S05]  /*15b0*/  BSYNC B2 ;  /* 0x0000000000027941 */ /* 0x000fea0003800000 */
.L_x_5855:
        /* <DEDUP_REMOVED lines=12> */
.L_x_5854:
[----:B------:R-:W-:Y:S05]  /*1680*/  BSYNC B1 ;  /* 0x0000000000017941 */ /* 0x000fea0003800000 */
.L_x_5853:
[----:B------:R-:W0:Y:S01]  /*1690*/  LDC R0, c[0x0][0x218] ;  /* 0x00008600ff007b82 */ /* 0x000e220000000800 */
[----:B------:R-:W-:-:S04]  /*16a0*/  IADD3 R5, P0, -R7, 0x4, RZ ;  /* 0x0000000407057810 */ /* 0x000fc80007f1e1ff */
[----:B------:R-:W-:Y:S01]  /*16b0*/  LEA R58, P1, R5, R58, 0x3 ;  /* 0x0000003a053a7211 */ /* 0x000fe200078218ff */
[----:B------:R-:W-:-:S05]  /*16c0*/  IMAD.X R4, RZ, RZ, -0x1, P0 ;  /* 0xffffffffff047424 */ /* 0x000fca00000e06ff */
[----:B------:R-:W-:Y:S02]  /*16d0*/  LEA.HI.X R59, R5, R59, R4, 0x3, P1 ;  /* 0x0000003b053b7211 */ /* 0x000fe400008f1c04 */
[----:B0-----:R-:W-:-:S07]  /*16e0*/  IADD3 R0, R7, -0x4, R0 ;  /* 0xfffffffc07007810 */ /* 0x001fce0007ffe000 */
.L_x_5852:
[----:B------:R-:W-:Y:S05]  /*16f0*/  BSYNC B0 ;  /* 0x0000000000007941 */ /* 0x000fea0003800000 */
.L_x_5851:
        /* <DEDUP_REMOVED lines=15> */
.L_x_5859:
        /* <DEDUP_REMOVED lines=20> */
.L_x_5858:
[----:B------:R-:W-:Y:S05]  /*1930*/  BSYNC B0 ;  /* 0x0000000000007941 */ /* 0x000fea0003800000 */
.L_x_5857:
        /* <DEDUP_REMOVED lines=8> */
.L_x_5861:
[----:B------:R-:W-:Y:S05]  /*19c0*/  BSYNC B0 ;  /* 0x0000000000007941 */ /* 0x000fea0003800000 */
.L_x_5860:
        /* <DEDUP_REMOVED lines=11> */
[----:B--2---:R-:W-:-:S06]  /*1a80*/  DSETP.NEU.AND P0, PT, R58, RZ, P0 ;  /* 0x000000ff3a00722a */ /* 0x004fcc000070d000 */
[----:B------:R-:W-:-:S08]  /*1a90*/  SEL R3, RZ, 0x1, !P0 ;  /* 0x00000001ff037807 */ /* 0x000fd00004000000 */
.L_x_5863:
[----:B------:R-:W-:Y:S05]  /*1aa0*/  BSYNC B0 ;  /* 0x0000000000007941 */ /* 0x000fea0003800000 */
.L_x_5862:
        /* <DEDUP_REMOVED lines=11> */
.L_x_5849:
        /* <DEDUP_REMOVED lines=49> */
.L_x_5872:
        /* <DEDUP_REMOVED lines=294> */
.L_x_5868:
        /* <DEDUP_REMOVED lines=242> */
.L_x_5869:
        /* <DEDUP_REMOVED lines=252> */
.L_x_5870:
        /* <DEDUP_REMOVED lines=240> */
.L_x_5871:
        /* <DEDUP_REMOVED lines=14> */
[----:B-----5:R-:W-:Y:S02]  /*5f90*/  DSETP.NEU.AND P0, PT, R32, RZ, P0 ;  /* 0x000000ff2000722a */ /* 0x020fe4000070d000 */
[----:B------:R-:W-:Y:S02]  /*5fa0*/  DSETP.NEU.AND P5, PT, R34, RZ, P5 ;  /* 0x000000ff2200722a */ /* 0x000fe40002fad000 */
[----:B------:R-:W-:Y:S02]  /*5fb0*/  DSETP.NEU.AND P2, PT, R28, RZ, P2 ;  /* 0x000000ff1c00722a */ /* 0x000fe4000174d000 */
[----:B------:R-:W-:Y:S01]  /*5fc0*/  DSETP.NEU.AND P1, PT, R30, RZ, P1 ;  /* 0x000000ff1e00722a */ /* 0x000fe20000f2d000 */
[----:B------:R-:W-:Y:S01]  /*5fd0*/  SEL R49, RZ, 0x1, !P0 ;  /* 0x00000001ff317807 */ /* 0x000fe20004000000 */
[----:B------:R-:W-:Y:S01]  /*5fe0*/  DSETP.NEU.AND P3, PT, R24, RZ, P3 ;  /* 0x000000ff1800722a */ /* 0x000fe20001f6d000 */
[----:B------:R-:W-:Y:S01]  /*5ff0*/  SEL R48, RZ, 0x1, !P5 ;  /* 0x00000001ff307807 */ /* 0x000fe20006800000 */
[----:B------:R-:W-:Y:S01]  /*6000*/  DSETP.NEU.AND P4, PT, R26, RZ, P4 ;  /* 0x000000ff1a00722a */ /* 0x000fe2000278d000 */
        /* <DEDUP_REMOVED lines=9> */
[----:B------:R-:W-:Y:S01]  /*60a0*/  DSETP.NEU.AND P0, PT, R20, RZ, P0 ;  /* 0x000000ff1400722a */ /* 0x000fe2000070d000 */
[----:B------:R-:W-:Y:S01]  /*60b0*/  LOP3.LUT P4, RZ, R52, 0xff, RZ, 0xc0, !PT ;  /* 0x000000ff34ff7812 */ /* 0x000fe2000788c0ff */
[----:B------:R-:W-:Y:S01]  /*60c0*/  DSETP.NEU.AND P5, PT, R22, RZ, P5 ;  /* 0x000000ff1600722a */ /* 0x000fe20002fad000 */
[----:B------:R-:W-:Y:S01]  /*60d0*/  IMAD R52, R4, 0x3, R5 ;  /* 0x0000000304347824 */ /* 0x000fe200078e0205 */
[----:B------:R-:W-:Y:S02]  /*60e0*/  DSETP.NEU.AND P2, PT, R12, RZ, P2 ;  /* 0x000000ff0c00722a */ /* 0x000fe4000174d000 */
[----:B------:R-:W-:Y:S01]  /*60f0*/  DSETP.NEU.AND P1, PT, R14, RZ, P1 ;  /* 0x000000ff0e00722a */ /* 0x000fe20000f2d000 */
[----:B------:R-:W-:-:S02]  /*6100*/  SEL R17, RZ, 0x1, !P0 ;  /* 0x00000001ff117807 */ /* 0x000fc40004000000 */
[----:B------:R-:W-:Y:S01]  /*6110*/  SEL R7, RZ, 0x1, !P5 ;  /* 0x00000001ff077807 */ /* 0x000fe20006800000 */
[----:B------:R-:W-:Y:S01]  /*6120*/  DSETP.NEU.AND P3, PT, R8, RZ, P3 ;  /* 0x000000ff0800722a */ /* 0x000fe20001f6d000 */
[----:B------:R-:W-:Y:S02]  /*6130*/  SEL R6, RZ, 0x1, !P2 ;  /* 0x00000001ff067807 */ /* 0x000fe40005000000 */
[----:B------:R-:W-:Y:S01]  /*6140*/  SEL R50, RZ, 0x1, !P1 ;  /* 0x00000001ff327807 */ /* 0x000fe20004800000 */
[----:B------:R-:W-:Y:S01]  /*6150*/  DSETP.NEU.AND P4, PT, R10, RZ, P4 ;  /* 0x000000ff0a00722a */ /* 0x000fe2000278d000 */
[----:B------:R-:W-:Y:S02]  /*6160*/  LOP3.LUT P0, RZ, R53, 0xff, RZ, 0xc0, !PT ;  /* 0x000000ff35ff7812 */ /* 0x000fe4000780c0ff */
[----:B------:R-:W-:Y:S02]  /*6170*/  LOP3.LUT P5, RZ, R54, 0xff, RZ, 0xc0, !PT ;  /* 0x000000ff36ff7812 */ /* 0x000fe400078ac0ff */
[----:B------:R-:W-:-:S02]  /*6180*/  LOP3.LUT P2, RZ, R55, 0xff, RZ, 0xc0, !PT ;  /* 0x000000ff37ff7812 */ /* 0x000fc4000784c0ff */
[----:B------:R-:W-:Y:S02]  /*6190*/  LOP3.LUT P1, RZ, R0, 0xff, RZ, 0xc0, !PT ;  /* 0x000000ff00ff7812 */ /* 0x000fe4000782c0ff */
[----:B------:R-:W-:Y:S02]  /*61a0*/  SEL R51, RZ, 0x1, !P3 ;  /* 0x00000001ff337807 */ /* 0x000fe40005800000 */
[----:B------:R-:W-:Y:S02]  /*61b0*/  ISETP.GE.U32.AND P3, PT, R52, R3, PT ;  /* 0x000000033400720c */ /* 0x000fe40003f66070 */
[----:B------:R-:W-:Y:S01]  /*61c0*/  SEL R52, RZ, 0x1, !P4 ;  /* 0x00000001ff347807 */ /* 0x000fe20006000000 */
[----:B--2---:R-:W-:Y:S02]  /*61d0*/  DSETP.NEU.AND P0, PT, R40, RZ, P0 ;  /* 0x000000ff2800722a */ /* 0x004fe4000070d000 */
[----:B------:R-:W-:-:S04]  /*61e0*/  DSETP.NEU.AND P5, PT, R42, RZ, P5 ;  /* 0x000000ff2a00722a */ /* 0x000fc80002fad000 */
[----:B------:R-:W-:Y:S02]  /*61f0*/  SEL R53, RZ, 0x1, !P0 ;  /* 0x00000001ff357807 */ /* 0x000fe40004000000 */
[----:B------:R-:W-:Y:S01]  /*6200*/  SEL R54, RZ, 0x1, !P5 ;  /* 0x00000001ff367807 */ /* 0x000fe20006800000 */
[----:B---3--:R-:W-:Y:S02]  /*6210*/  DSETP.NEU.AND P2, PT, R36, RZ, P2 ;  /* 0x000000ff2400722a */ /* 0x008fe4000174d000 */
[----:B------:R-:W-:-:S04]  /*6220*/  DSETP.NEU.AND P1, PT, R38, RZ, P1 ;  /* 0x000000ff2600722a */ /* 0x000fc80000f2d000 */
[----:B------:R-:W-:Y:S02]  /*6230*/  SEL R55, RZ, 0x1, !P2 ;  /* 0x00000001ff377807 */ /* 0x000fe40005000000 */
[----:B------:R-:W-:Y:S01]  /*6240*/  SEL R0, RZ, 0x1, !P1 ;  /* 0x00000001ff007807 */ /* 0x000fe20004800000 */
[----:B------:R-:W-:Y:S07]  /*6250*/  @!P3 BRA `(.L_x_5872) ;  /* 0xffffffbc0004b947 */ /* 0x000fee000383ffff */
[----:B------:R-:W-:Y:S05]  /*6260*/  BSYNC B1 ;  /* 0x0000000000017941 */ /* 0x000fea0003800000 */
.L_x_5867:
[----:B------:R-:W-:Y:S05]  /*6270*/  BSYNC B0 ;  /* 0x0000000000007941 */ /* 0x000fea0003800000 */
.L_x_5866:
        /* <DEDUP_REMOVED lines=280> */
.L_x_5875:
        /* <DEDUP_REMOVED lines=282> */
.L_x_5876:
        /* <DEDUP_REMOVED lines=282> */
.L_x_5877:
        /* <DEDUP_REMOVED lines=282> */
.L_x_5878:
[----:B------:R-:W-:-:S04]  /*a8e0*/  LOP3.LUT R37, R40, 0xffffffe0, RZ, 0xc0, !PT ;  /* 0xffffffe028257812 */ /* 0x000fc800078ec0ff */
[----:B------:R-:W-:-:S05]  /*a8f0*/  IADD3 R36, P1, R58, R37, RZ ;  /* 0x000000253a247210 */ /* 0x000fca0007f3e0ff */
[----:B------:R-:W-:-:S05]  /*a900*/  IMAD.X R37, RZ, RZ, R59, P1 ;  /* 0x000000ffff257224 */ /* 0x000fca00008e063b */
[----:B------:R1:W5:Y:S04]  /*a910*/  LDG.E.128 R40, desc[UR58][R36.64] ;  /* 0x0000003a24287981 */ /* 0x000368000c1e1d00 */
[----:B-1----:R-:W5:Y:S02]  /*a920*/  LDG.E.128 R36, desc[UR58][R36.64+0x10] ;  /* 0x0000103a24247981 */ /* 0x002f64000c1e1d00 */
.L_x_5874:
[----:B------:R-:W-:Y:S05]  /*a930*/  BSYNC B0 ;  /* 0x0000000000007941 */ /* 0x000fea0003800000 */
.L_x_5873:
        /* <DEDUP_REMOVED lines=8> */
[----:B-----5:R-:W-:Y:S02]  /*a9c0*/  DSETP.NEU.AND P0, PT, R32, RZ, P0 ;  /* 0x000000ff2000722a */ /* 0x020fe4000070d000 */
[----:B------:R-:W-:Y:S02]  /*a9d0*/  DSETP.NEU.AND P1, PT, R34, RZ, P1 ;  /* 0x000000ff2200722a */ /* 0x000fe40000f2d000 */
[----:B------:R-:W-:Y:S02]  /*a9e0*/  DSETP.NEU.AND P2, PT, R28, RZ, P2 ;  /* 0x000000ff1c00722a */ /* 0x000fe4000174d000 */
[----:B------:R-:W-:Y:S01]  /*a9f0*/  DSETP.NEU.AND P3, PT, R30, RZ, P3 ;  /* 0x000000ff1e00722a */ /* 0x000fe20001f6d000 */
        /* <DEDUP_REMOVED lines=11> */
[----:B------:R-:W-:Y:S02]  /*aab0*/  DSETP.NEU.AND P0, PT, R24, RZ, P0 ;  /* 0x000000ff1800722a */ /* 0x000fe4000070d000 */
        /* <DEDUP_REMOVED lines=14> */
[----:B------:R-:W-:Y:S02]  /*aba0*/  DSETP.NEU.AND P0, PT, R12, RZ, P0 ;  /* 0x000000ff0c00722a */ /* 0x000fe4000070d000 */
[----:B------:R-:W-:Y:S02]  /*abb0*/  DSETP.NEU.AND P1, PT, R14, RZ, P1 ;  /* 0x000000ff0e00722a */ /* 0x000fe40000f2d000 */
[----:B------:R-:W-:Y:S02]  /*abc0*/  DSETP.NEU.AND P2, PT, R8, RZ, P2 ;  /* 0x000000ff0800722a */ /* 0x000fe4000174d000 */
[----:B------:R-:W-:Y:S01]  /*abd0*/  DSETP.NEU.AND P3, PT, R10, RZ, P3 ;  /* 0x000000ff0a00722a */ /* 0x000fe20001f6d000 */
        /* <DEDUP_REMOVED lines=9> */
[----:B------:R-:W-:Y:S02]  /*ac70*/  DSETP.NEU.AND P0, PT, R40, RZ, P0 ;  /* 0x000000ff2800722a */ /* 0x000fe4000070d000 */
[----:B------:R-:W-:Y:S02]  /*ac80*/  DSETP.NEU.AND P1, PT, R42, RZ, P1 ;  /* 0x000000ff2a00722a */ /* 0x000fe40000f2d000 */
[----:B------:R-:W-:Y:S02]  /*ac90*/  DSETP.NEU.AND P2, PT, R36, RZ, P2 ;  /* 0x000000ff2400722a */ /* 0x000fe4000174d000 */
[----:B------:R-:W-:Y:S01]  /*aca0*/  DSETP.NEU.AND P3, PT, R38, RZ, P3 ;  /* 0x000000ff2600722a */ /* 0x000fe20001f6d000 */
[----:B------:R-:W-:Y:S02]  /*acb0*/  SEL R53, RZ, 0x1, !P0 ;  /* 0x00000001ff357807 */ /* 0x000fe40004000000 */
[----:B------:R-:W-:Y:S02]  /*acc0*/  SEL R54, RZ, 0x1, !P1 ;  /* 0x00000001ff367807 */ /* 0x000fe40004800000 */
[----:B------:R-:W-:-:S02]  /*acd0*/  SEL R55, RZ, 0x1, !P2 ;  /* 0x00000001ff377807 */ /* 0x000fc40005000000 */
[----:B------:R-:W-:-:S07]  /*ace0*/  SEL R0, RZ, 0x1, !P3 ;  /* 0x00000001ff007807 */ /* 0x000fce0005800000 */
.L_x_5880:
[----:B------:R-:W-:Y:S05]  /*acf0*/  BSYNC B0 ;  /* 0x0000000000007941 */ /* 0x000fea0003800000 */
.L_x_5879:
        /* <DEDUP_REMOVED lines=29> */
.L_x_5865:
        /* <DEDUP_REMOVED lines=34> */
.L_x_5884:
        /* <DEDUP_REMOVED lines=32> */
[----:B--2---:R-:W-:Y:S02]  /*b2f0*/  DSETP.NEU.AND P6, PT, R40, RZ, P6 ;  /* 0x000000ff2800722a */ /* 0x004fe400037cd000 */
[----:B------:R-:W-:-:S04]  /*b300*/  DSETP.NEU.AND P5, PT, R42, RZ, P5 ;  /* 0x000000ff2a00722a */ /* 0x000fc80002fad000 */
[----:B------:R-:W-:Y:S02]  /*b310*/  SEL R17, RZ, 0x1, !P6 ;  /* 0x00000001ff117807 */ /* 0x000fe40007000000 */
[----:B------:R-:W-:Y:S02]  /*b320*/  LOP3.LUT P6, RZ, R50, 0xff, RZ, 0xc0, !PT ;  /* 0x000000ff32ff7812 */ /* 0x000fe400078cc0ff */
[----:B------:R-:W-:Y:S01]  /*b330*/  SEL R7, RZ, 0x1, !P5 ;  /* 0x00000001ff077807 */ /* 0x000fe20006800000 */
[----:B----4-:R-:W-:Y:S01]  /*b340*/  DSETP.NEU.AND P4, PT, R8, RZ, P4 ;  /* 0x000000ff0800722a */ /* 0x010fe2000278d000 */
[----:B------:R-:W-:Y:S01]  /*b350*/  LOP3.LUT P5, RZ, R51, 0xff, RZ, 0xc0, !PT ;  /* 0x000000ff33ff7812 */ /* 0x000fe200078ac0ff */
[----:B---3--:R-:W-:Y:S02]  /*b360*/  DSETP.NEU.AND P1, PT, R36, RZ, P1 ;  /* 0x000000ff2400722a */ /* 0x008fe40000f2d000 */
[----:B------:R-:W-:Y:S02]  /*b370*/  DSETP.NEU.AND P3, PT, R10, RZ, P3 ;  /* 0x000000ff0a00722a */ /* 0x000fe40001f6d000 */
[----:B------:R-:W-:-:S04]  /*b380*/  SEL R6, RZ, 0x1, !P4 ;  /* 0x00000001ff067807 */ /* 0x000fc80006000000 */
[----:B-----5:R-:W-:Y:S01]  /*b390*/  DSETP.NEU.AND P6, PT, R22, RZ, P6 ;  /* 0x000000ff1600722a */ /* 0x020fe200037cd000 */
[----:B------:R-:W-:Y:S02]  /*b3a0*/  LOP3.LUT P4, RZ, R52, 0xff, RZ, 0xc0, !PT ;  /* 0x000000ff34ff7812 */ /* 0x000fe4000788c0ff */
[----:B------:R-:W-:Y:S01]  /*b3b0*/  SEL R45, RZ, 0x1, !P1 ;  /* 0x00000001ff2d7807 */ /* 0x000fe20004800000 */
[----:B------:R-:W-:Y:S01]  /*b3c0*/  DSETP.NEU.AND P0, PT, R38, RZ, P0 ;  /* 0x000000ff2600722a */ /* 0x000fe2000070d000 */
[----:B------:R-:W-:Y:S02]  /*b3d0*/  LOP3.LUT P1, RZ, R48, 0xff, RZ, 0xc0, !PT ;  /* 0x000000ff30ff7812 */ /* 0x000fe4000782c0ff */
[----:B------:R-:W-:Y:S01]  /*b3e0*/  SEL R50, RZ, 0x1, !P6 ;  /* 0x00000001ff327807 */ /* 0x000fe20007000000 */
[----:B------:R-:W-:Y:S02]  /*b3f0*/  DSETP.NEU.AND P6, PT, R36, RZ, PT ;  /* 0x000000ff2400722a */ /* 0x000fe40003fcd000 */
[----:B------:R-:W-:Y:S01]  /*b400*/  DSETP.NEU.AND P5, PT, R24, RZ, P5 ;  /* 0x000000ff1800722a */ /* 0x000fe20002fad000 */
[----:B------:R-:W-:Y:S01]  /*b410*/  SEL R46, RZ, 0x1, !P3 ;  /* 0x00000001ff2e7807 */ /* 0x000fe20005800000 */
[----:B------:R-:W-:Y:S01]  /*b420*/  DSETP.NEU.AND P2, PT, R12, RZ, P2 ;  /* 0x000000ff0c00722a */ /* 0x000fe2000174d000 */
[----:B------:R-:W-:-:S02]  /*b430*/  LOP3.LUT P3, RZ, R53, 0xff, RZ, 0xc0, !PT ;  /* 0x000000ff35ff7812 */ /* 0x000fc4000786c0ff */
[----:B------:R-:W-:Y:S02]  /*b440*/  SEL R44, RZ, 0x1, !P0 ;  /* 0x00000001ff2c7807 */ /* 0x000fe40004000000 */
[----:B------:R-:W-:Y:S01]  /*b450*/  SEL R51, RZ, 0x1, !P5 ;  /* 0x00000001ff337807 */ /* 0x000fe20006800000 */
[----:B------:R-:W-:Y:S01]  /*b460*/  DSETP.NEU.AND P5, PT, R38, RZ, PT ;  /* 0x000000ff2600722a */ /* 0x000fe20003fad000 */
[----:B------:R-:W-:Y:S01]  /*b470*/  LOP3.LUT P0, RZ, R49, 0xff, RZ, 0xc0, !PT ;  /* 0x000000ff31ff7812 */ /* 0x000fe2000780c0ff */
[----:B------:R-:W-:Y:S01]  /*b480*/  DSETP.NEU.AND P4, PT, R26, RZ, P4 ;  /* 0x000000ff1a00722a */ /* 0x000fe2000278d000 */
[----:B------:R-:W-:Y:S01]  /*b490*/  SEL R47, RZ, 0x1, !P2 ;  /* 0x00000001ff2f7807 */ /* 0x000fe20005000000 */
[----:B------:R-:W-:Y:S01]  /*b4a0*/  DSETP.NEU.AND P1, PT, R14, RZ, P1 ;  /* 0x000000ff0e00722a */ /* 0x000fe20000f2d000 */
[----:B------:R-:W-:Y:S02]  /*b4b0*/  LOP3.LUT P2, RZ, R54, 0xff, RZ, 0xc0, !PT ;  /* 0x000000ff36ff7812 */ /* 0x000fe4000784c0ff */
[----:B------:R-:W-:-:S02]  /*b4c0*/  @P6 LOP3.LUT R56, R56, 0x200, RZ, 0xfc, !PT ;  /* 0x0000020038386812 */ /* 0x000fc400078efcff */
[----:B------:R-:W-:Y:S01]  /*b4d0*/  SEL R52, RZ, 0x1, !P4 ;  /* 0x00000001ff347807 */ /* 0x000fe20006000000 */
[----:B------:R-:W-:Y:S01]  /*b4e0*/  DSETP.NEU.AND P4, PT, R40, RZ, PT ;  /* 0x000000ff2800722a */ /* 0x000fe20003f8d000 */
[----:B------:R-:W-:Y:S01]  /*b4f0*/  LOP3.LUT R56, R56, 0xfffffeff, RZ, 0xc0, !PT ;  /* 0xfffffeff38387812 */ /* 0x000fe200078ec0ff */
[----:B------:R-:W-:Y:S01]  /*b500*/  DSETP.NEU.AND P3, PT, R28, RZ, P3 ;  /* 0x000000ff1c00722a */ /* 0x000fe20001f6d000 */
[----:B------:R-:W-:Y:S01]  /*b510*/  SEL R48, RZ, 0x1, !P1 ;  /* 0x00000001ff307807 */ /* 0x000fe20004800000 */
[----:B------:R-:W-:Y:S01]  /*b520*/  DSETP.NEU.AND P0, PT, R20, RZ, P0 ;  /* 0x000000ff1400722a */ /* 0x000fe2000070d000 */
[----:B------:R-:W-:Y:S02]  /*b530*/  LOP3.LUT P1, RZ, R55, 0xff, RZ, 0xc0, !PT ;  /* 0x000000ff37ff7812 */ /* 0x000fe4000782c0ff */
[----:B------:R-:W-:Y:S02]  /*b540*/  @P5 LOP3.LUT R56, R56, 0x100, RZ, 0xfc, !PT ;  /* 0x0000010038385812 */ /* 0x000fe400078efcff */
[----:B------:R-:W-:Y:S01]  /*b550*/  SEL R53, RZ, 0x1, !P3 ;  /* 0x00000001ff357807 */ /* 0x000fe20005800000 */
[----:B------:R-:W-:Y:S01]  /*b560*/  DSETP.NEU.AND P3, PT, R42, RZ, PT ;  /* 0x000000ff2a00722a */ /* 0x000fe20003f6d000 */
[----:B------:R-:W-:Y:S01]  /*b570*/  LOP3.LUT R56, R56, 0xffffff7f, RZ, 0xc0, !PT ;  /* 0xffffff7f38387812 */ /* 0x000fe200078ec0ff */
[----:B------:R-:W-:Y:S01]  /*b580*/  DSETP.NEU.AND P2, PT, R30, RZ, P2 ;  /* 0x000000ff1e00722a */ /* 0x000fe2000174d000 */
[----:B------:R-:W-:-:S02]  /*b590*/  SEL R49, RZ, 0x1, !P0 ;  /* 0x00000001ff317807 */ /* 0x000fc40004000000 */
[----:B------:R-:W-:Y:S02]  /*b5a0*/  LOP3.LUT P0, RZ, R0, 0xff, RZ, 0xc0, !PT ;  /* 0x000000ff00ff7812 */ /* 0x000fe4000780c0ff */
[----:B------:R-:W-:Y:S02]  /*b5b0*/  @P4 LOP3.LUT R56, R56, 0x80, RZ, 0xfc, !PT ;  /* 0x0000008038384812 */ /* 0x000fe400078efcff */
[----:B------:R-:W-:Y:S01]  /*b5c0*/  SEL R54, RZ, 0x1, !P2 ;  /* 0x00000001ff367807 */ /* 0x000fe20005000000 */
[----:B------:R-:W-:Y:S01]  /*b5d0*/  DSETP.NEU.AND P2, PT, R8, RZ, PT ;  /* 0x000000ff0800722a */ /* 0x000fe20003f4d000 */
[----:B------:R-:W-:Y:S01]  /*b5e0*/  LOP3.LUT R56, R56, 0xffffffbf, RZ, 0xc0, !PT ;  /* 0xffffffbf38387812 */ /* 0x000fe200078ec0ff */
[----:B------:R-:W-:-:S03]  /*b5f0*/  DSETP.NEU.AND P1, PT, R32, RZ, P1 ;  /* 0x000000ff2000722a */ /* 0x000fc60000f2d000 */
[----:B------:R-:W-:-:S03]  /*b600*/  @P3 LOP3.LUT R56, R56, 0x40, RZ, 0xfc, !PT ;  /* 0x0000004038383812 */ /* 0x000fc600078efcff */
[----:B------:R-:W-:Y:S01]  /*b610*/  SEL R55, RZ, 0x1, !P1 ;  /* 0x00000001ff377807 */ /* 0x000fe20004800000 */
[----:B------:R-:W-:Y:S01]  /*b620*/  DSETP.NEU.AND P1, PT, R10, RZ, PT ;  /* 0x000000ff0a00722a */ /* 0x000fe20003f2d000 */
[----:B------:R-:W-:Y:S01]  /*b630*/  LOP3.LUT R56, R56, 0xffffffdf, RZ, 0xc0, !PT ;  /* 0xffffffdf38387812 */ /* 0x000fe200078ec0ff */
[----:B------:R-:W-:-:S03]  /*b640*/  DSETP.NEU.AND P0, PT, R34, RZ, P0 ;  /* 0x000000ff2200722a */ /* 0x000fc6000070d000 */
        /* <DEDUP_REMOVED lines=26> */
.L_x_5883:
        /* <DEDUP_REMOVED lines=36> */
.L_x_5882:
[----:B------:R-:W-:Y:S05]  /*ba30*/  BSYNC B0 ;  /* 0x0000000000007941 */ /* 0x000fea0003800000 */
.L_x_5881:
        /* <DEDUP_REMOVED lines=75> */
.L_x_5886:
[----:B------:R-:W-:Y:S05]  /*bef0*/  BSYNC B0 ;  /* 0x0000000000007941 */ /* 0x000fea0003800000 */
.L_x_5885:
        /* <DEDUP_REMOVED lines=71> */
.L_x_5888:
[----:B------:R-:W-:Y:S05]  /*c370*/  BSYNC B0 ;  /* 0x0000000000007941 */ /* 0x000fea0003800000 */
.L_x_5887:
        /* <DEDUP_REMOVED lines=29> */
.L_x_5864:
        /* <DEDUP_REMOVED lines=39> */
.L_x_5892:
        /* <DEDUP_REMOVED lines=27> */
[----:B--2---:R-:W-:Y:S02]  /*c970*/  DSETP.NEU.AND P6, PT, R8, RZ, P6 ;  /* 0x000000ff0800722a */ /* 0x004fe400037cd000 */
[----:B------:R-:W-:-:S04]  /*c980*/  DSETP.NEU.AND P5, PT, R10, RZ, P5 ;  /* 0x000000ff0a00722a */ /* 0x000fc80002fad000 */
[----:B------:R-:W-:Y:S02]  /*c990*/  SEL R41, RZ, 0x1, !P6 ;  /* 0x00000001ff297807 */ /* 0x000fe40007000000 */
[----:B------:R-:W-:Y:S02]  /*c9a0*/  LOP3.LUT P6, RZ, R48, 0xff, RZ, 0xc0, !PT ;  /* 0x000000ff30ff7812 */ /* 0x000fe400078cc0ff */
[----:B------:R-:W-:Y:S02]  /*c9b0*/  SEL R40, RZ, 0x1, !P5 ;  /* 0x00000001ff287807 */ /* 0x000fe40006800000 */
[----:B------:R-:W-:Y:S01]  /*c9c0*/  LOP3.LUT P5, RZ, R49, 0xff, RZ, 0xc0, !PT ;  /* 0x000000ff31ff7812 */ /* 0x000fe200078ac0ff */
[----:B----4-:R-:W-:Y:S02]  /*c9d0*/  DSETP.NEU.AND P4, PT, R12, RZ, P4 ;  /* 0x000000ff0c00722a */ /* 0x010fe4000278d000 */
[----:B---3--:R-:W-:Y:S02]  /*c9e0*/  DSETP.NEU.AND P1, PT, R4, RZ, P1 ;  /* 0x000000ff0400722a */ /* 0x008fe40000f2d000 */
[----:B------:R-:W-:-:S02]  /*c9f0*/  DSETP.NEU.AND P3, PT, R14, RZ, P3 ;  /* 0x000000ff0e00722a */ /* 0x000fc40001f6d000 */
[----:B------:R-:W-:Y:S02]  /*ca00*/  SEL R17, RZ, 0x1, !P4 ;  /* 0x00000001ff117807 */ /* 0x000fe40006000000 */
[----:B-----5:R-:W-:Y:S01]  /*ca10*/  DSETP.NEU.AND P6, PT, R26, RZ, P6 ;  /* 0x000000ff1a00722a */ /* 0x020fe200037cd000 */
[----:B------:R-:W-:Y:S02]  /*ca20*/  LOP3.LUT P4, RZ, R50, 0xff, RZ, 0xc0, !PT ;  /* 0x000000ff32ff7812 */ /* 0x000fe4000788c0ff */
[----:B------:R-:W-:Y:S01]  /*ca30*/  SEL R43, RZ, 0x1, !P1 ;  /* 0x00000001ff2b7807 */ /* 0x000fe20004800000 */
[----:B------:R-:W-:Y:S01]  /*ca40*/  DSETP.NEU.AND P0, PT, R6, RZ, P0 ;  /* 0x000000ff0600722a */ /* 0x000fe2000070d000 */
[----:B------:R-:W-:Y:S02]  /*ca50*/  LOP3.LUT P1, RZ, R46, 0xff, RZ, 0xc0, !PT ;  /* 0x000000ff2eff7812 */ /* 0x000fe4000782c0ff */
[----:B------:R-:W-:Y:S01]  /*ca60*/  SEL R48, RZ, 0x1, !P6 ;  /* 0x00000001ff307807 */ /* 0x000fe20007000000 */
[----:B------:R-:W-:-:S02]  /*ca70*/  DSETP.NEU.AND P6, PT, R4, RZ, PT ;  /* 0x000000ff0400722a */ /* 0x000fc40003fcd000 */
[----:B------:R-:W-:Y:S01]  /*ca80*/  DSETP.NEU.AND P5, PT, R28, RZ, P5 ;  /* 0x000000ff1c00722a */ /* 0x000fe20002fad000 */
[----:B------:R-:W-:Y:S01]  /*ca90*/  SEL R44, RZ, 0x1, !P3 ;  /* 0x00000001ff2c7807 */ /* 0x000fe20005800000 */
[----:B------:R-:W-:Y:S01]  /*caa0*/  DSETP.NEU.AND P2, PT, R20, RZ, P2 ;  /* 0x000000ff1400722a */ /* 0x000fe2000174d000 */
[----:B------:R-:W-:Y:S02]  /*cab0*/  LOP3.LUT P3, RZ, R51, 0xff, RZ, 0xc0, !PT ;  /* 0x000000ff33ff7812 */ /* 0x000fe4000786c0ff */
[----:B------:R-:W-:Y:S02]  /*cac0*/  SEL R42, RZ, 0x1, !P0 ;  /* 0x00000001ff2a7807 */ /* 0x000fe40004000000 */
[----:B------:R-:W-:Y:S01]  /*cad0*/  SEL R49, RZ, 0x1, !P5 ;  /* 0x00000001ff317807 */ /* 0x000fe20006800000 */
[----:B------:R-:W-:Y:S01]  /*cae0*/  DSETP.NEU.AND P5, PT, R6, RZ, PT ;  /* 0x000000ff0600722a */ /* 0x000fe20003fad000 */
[----:B------:R-:W-:Y:S01]  /*caf0*/  LOP3.LUT P0, RZ, R47, 0xff, RZ, 0xc0, !PT ;  /* 0x000000ff2fff7812 */ /* 0x000fe2000780c0ff */
[----:B------:R-:W-:Y:S01]  /*cb00*/  DSETP.NEU.AND P4, PT, R30, RZ, P4 ;  /* 0x000000ff1e00722a */ /* 0x000fe2000278d000 */
[----:B------:R-:W-:Y:S01]  /*cb10*/  SEL R45, RZ, 0x1, !P2 ;  /* 0x00000001ff2d7807 */ /* 0x000fe20005000000 */
[----:B------:R-:W-:Y:S01]  /*cb20*/  DSETP.NEU.AND P1, PT, R22, RZ, P1 ;  /* 0x000000ff1600722a */ /* 0x000fe20000f2d000 */
[----:B------:R-:W-:-:S02]  /*cb30*/  LOP3.LUT P2, RZ, R52, 0xff, RZ, 0xc0, !PT ;  /* 0x000000ff34ff7812 */ /* 0x000fc4000784c0ff */
[----:B------:R-:W-:Y:S02]  /*cb40*/  @P6 LOP3.LUT R56, R56, 0x200, RZ, 0xfc, !PT ;  /* 0x0000020038386812 */ /* 0x000fe400078efcff */
[----:B------:R-:W-:Y:S01]  /*cb50*/  SEL R50, RZ, 0x1, !P4 ;  /* 0x00000001ff327807 */ /* 0x000fe20006000000 */
[----:B------:R-:W-:Y:S01]  /*cb60*/  DSETP.NEU.AND P4, PT, R8, RZ, PT ;  /* 0x000000ff0800722a */ /* 0x000fe20003f8d000 */
[----:B------:R-:W-:Y:S01]  /*cb70*/  LOP3.LUT R56, R56, 0xfffffeff, RZ, 0xc0, !PT ;  /* 0xfffffeff38387812 */ /* 0x000fe200078ec0ff */
        /* <DEDUP_REMOVED lines=9> */
[----:B------:R-:W-:Y:S02]  /*cc10*/  SEL R47, RZ, 0x1, !P0 ;  /* 0x00000001ff2f7807 */ /* 0x000fe40004000000 */
        /* <DEDUP_REMOVED lines=38> */
.L_x_5891:
        /* <DEDUP_REMOVED lines=36> */
.L_x_5890:
[----:B------:R-:W-:Y:S05]  /*d0c0*/  BSYNC B0 ;  /* 0x0000000000007941 */ /* 0x000fea0003800000 */
.L_x_5889:
        /* <DEDUP_REMOVED lines=71> */
.L_x_5894:
[----:B------:R-:W-:Y:S05]  /*d540*/  BSYNC B0 ;  /* 0x0000000000007941 */ /* 0x000fea0003800000 */
.L_x_5893:
        /* <DEDUP_REMOVED lines=71> */
.L_x_5896:
[----:B------:R-:W-:Y:S05]  /*d9c0*/  BSYNC B0 ;  /* 0x0000000000007941 */ /* 0x000fea0003800000 */
.L_x_5895:
        /* <DEDUP_REMOVED lines=28> */
.L_x_5848:
[----:B------:R-:W-:Y:S05]  /*db90*/  BSYNC B6 ;  /* 0x0000000000067941 */ /* 0x000fea0003800000 */
.L_x_5847:
        /* <DEDUP_REMOVED lines=18> */
.L_x_5900:
        /* <DEDUP_REMOVED lines=32> */
.L_x_5899:
[----:B------:R-:W-:Y:S05]  /*dec0*/  BSYNC B0 ;  /* 0x0000000000007941 */ /* 0x000fea0003800000 */
.L_x_5898:
[----:B------:R-:W-:Y:S01]  /*ded0*/  IMAD.MOV.U32 R4, RZ, RZ, R8 ;  /* 0x000000ffff047224 */ /* 0x000fe200078e0008 */
[----:B------:R-:W-:Y:S06]  /*dee0*/  @P3 BRA `(.L_x_5900) ;  /* 0xfffffffc00743947 */ /* 0x000fec000383ffff */
.L_x_5897:
        /* <DEDUP_REMOVED lines=22> */
.L_x_5905:
        /* <DEDUP_REMOVED lines=29> */
.L_x_5904:
[----:B------:R-:W-:Y:S05]  /*e220*/  BSYNC B0 ;  /* 0x0000000000007941 */ /* 0x000fea0003800000 */
.L_x_5903:
[----:B------:R-:W-:-:S04]  /*e230*/  SHF.R.S32.HI R4, RZ, 0x1, R4 ;  /* 0x00000001ff047819 */ /* 0x000fc80000011404 */
[----:B------:R-:W-:-:S13]  /*e240*/  ISETP.GE.AND P0, PT, R4, 0x20, PT ;  /* 0x000000200400780c */ /* 0x000fda0003f06270 */
[----:B------:R-:W-:Y:S05]  /*e250*/  @P0 BRA `(.L_x_5905) ;  /* 0xfffffffc007c0947 */ /* 0x000fea000383ffff */
[----:B-1----:R-:W-:-:S07]  /*e260*/  IMAD.MOV.U32 R0, RZ, RZ, 0x20 ;  /* 0x00000020ff007424 */ /* 0x002fce00078e00ff */
.L_x_5902:
[----:B------:R-:W-:Y:S01]  /*e270*/  ISETP.GE.AND P0, PT, R0, 0x2, PT ;  /* 0x000000020000780c */ /* 0x000fe20003f06270 */
[----:B------:R-:W-:Y:S05]  /*e280*/  WARPSYNC.ALL ;  /* 0x0000000000007948 */ /* 0x000fea0003800000 */
[----:B------:R-:W-:Y:S07]  /*e290*/  BAR.SYNC.DEFER_BLOCKING 0x0 ;  /* 0x0000000000007b1d */ /* 0x000fee0000010000 */
[----:B------:R-:W-:Y:S05]  /*e2a0*/  @!P0 BRA `(.L_x_5901) ;  /* 0x0000000000748947 */ /* 0x000fea0003800000 */
[----:B------:R-:W-:-:S11]  /*e2b0*/  HFMA2.MMA R3, -RZ, RZ, 0, 5.9604644775390625e-08 ;  /* 0x00000001ff037435 */ /* 0x000fd600000001ff */
.L_x_5906:
        /* <DEDUP_REMOVED lines=28> */
.L_x_5901:
        /* <DEDUP_REMOVED lines=279> */
.L_x_5907:
        /* <DEDUP_REMOVED lines=275> */
.L_x_5908:
        /* <DEDUP_REMOVED lines=277> */
.L_x_5909:
        /* <DEDUP_REMOVED lines=275> */
.L_x_5910:
        /* <DEDUP_REMOVED lines=294> */
.L_x_5912:
        /* <DEDUP_REMOVED lines=275> */
.L_x_5913:
        /* <DEDUP_REMOVED lines=276> */
.L_x_5914:
        /* <DEDUP_REMOVED lines=275> */
.L_x_5915:
        /* <DEDUP_REMOVED lines=14> */
.L_x_5917:
[----:B------:R-:W-:Y:S05]  /*17080*/  BSYNC B0 ;  /* 0x0000000000007941 */ /* 0x000fea0003800000 */
.L_x_5916:
        /* <DEDUP_REMOVED lines=17> */
.L_x_5919:
[----:B------:R-:W-:Y:S05]  /*171a0*/  BSYNC B0 ;  /* 0x0000000000007941 */ /* 0x000fea0003800000 */
.L_x_5918:
        /* <DEDUP_REMOVED lines=35> */
.L_x_5921:
[----:B------:R-:W-:Y:S05]  /*173e0*/  BSYNC B0 ;  /* 0x0000000000007941 */ /* 0x000fea0003800000 */
.L_x_5920:
        /* <DEDUP_REMOVED lines=38> */
.L_x_5926:
[----:B------:R-:W-:-:S04]  /*17650*/  IMAD.IADD R7, R0, 0x1, R3 ;  /* 0x0000000100077824 */ /* 0x000fc800078e0203 */
[----:B--2---:R-:W-:-:S05]  /*17660*/  IMAD.WIDE.U32 R6, R7, 0x4, R8 ;  /* 0x0000000407067825 */ /* 0x004fca00078e0008 */
[----:B------:R-:W2:Y:S04]  /*17670*/  LDG.E.U8 R15, desc[UR58][R6.64] ;  /* 0x0000003a060f7981 */ /* 0x000ea8000c1e1100 */
[----:B------:R-:W3:Y:S04]  /*17680*/  LDG.E.U8 R11, desc[UR58][R6.64+0x1] ;  /* 0x0000013a060b7981 */ /* 0x000ee8000c1e1100 */
[----:B------:R-:W4:Y:S04]  /*17690*/  LDG.E.U8 R13, desc[UR58][R6.64+0x2] ;  /* 0x0000023a060d7981 */ /* 0x000f28000c1e1100 */
[----:B------:R-:W5:Y:S01]  /*176a0*/  LDG.E.U8 R14, desc[UR58][R6.64+0x3] ;  /* 0x0000033a060e7981 */ /* 0x000f62000c1e1100 */
[----:B------:R-:W-:-:S02]  /*176b0*/  IADD3 R3, R10, R3, RZ ;  /* 0x000000030a037210 */ /* 0x000fc40007ffe0ff */
[----:B------:R-:W-:Y:S02]  /*176c0*/  LOP3.LUT P1, RZ, R26, 0xff, RZ, 0xc0, !PT ;  /* 0x000000ff1aff7812 */ /* 0x000fe4000782c0ff */
[----:B------:R-:W-:Y:S02]  /*176d0*/  ISETP.GE.U32.AND P5, PT, R3, UR8, PT ;  /* 0x0000000803007c0c */ /* 0x000fe4000bfa6070 */
[----:B------:R-:W-:Y:S02]  /*176e0*/  LOP3.LUT P2, RZ, R25, 0xff, RZ, 0xc0, !PT ;  /* 0x000000ff19ff7812 */ /* 0x000fe4000784c0ff */
[----:B------:R-:W-:Y:S02]  /*176f0*/  LOP3.LUT P4, RZ, R22, 0xff, RZ, 0xc0, !PT ;  /* 0x000000ff16ff7812 */ /* 0x000fe4000788c0ff */
[----:B------:R-:W-:Y:S02]  /*17700*/  LOP3.LUT P0, RZ, R17, 0xff, RZ, 0xc0, !PT ;  /* 0x000000ff11ff7812 */ /* 0x000fe4000780c0ff */
[----:B--2---:R-:W-:-:S02]  /*17710*/  ISETP.NE.AND P1, PT, R15, RZ, P1 ;  /* 0x000000ff0f00720c */ /* 0x004fc40000f25270 */
[----:B---3--:R-:W-:Y:S02]  /*17720*/  ISETP.NE.AND P2, PT, R11, RZ, P2 ;  /* 0x000000ff0b00720c */ /* 0x008fe40001745270 */
[----:B------:R-:W-:Y:S02]  /*17730*/  SEL R26, RZ, 0x1, !P1 ;  /* 0x00000001ff1a7807 */ /* 0x000fe40004800000 */
[----:B----4-:R-:W-:Y:S02]  /*17740*/  ISETP.NE.AND P4, PT, R13, RZ, P4 ;  /* 0x000000ff0d00720c */ /* 0x010fe40002785270 */
[----:B------:R-:W-:Y:S02]  /*17750*/  SEL R25, RZ, 0x1, !P2 ;  /* 0x00000001ff197807 */ /* 0x000fe40005000000 */
[----:B-----5:R-:W-:Y:S02]  /*17760*/  ISETP.NE.AND P0, PT, R14, RZ, P0 ;  /* 0x000000ff0e00720c */ /* 0x020fe40000705270 */
[----:B------:R-:W-:-:S02]  /*17770*/  SEL R22, RZ, 0x1, !P4 ;  /* 0x00000001ff167807 */ /* 0x000fc40006000000 */
[----:B------:R-:W-:Y:S01]  /*17780*/  SEL R17, RZ, 0x1, !P0 ;  /* 0x00000001ff117807 */ /* 0x000fe20004000000 */
[----:B------:R-:W-:Y:S08]  /*17790*/  @!P5 BRA `(.L_x_5926) ;  /* 0xfffffffc00acd947 */ /* 0x000ff0000383ffff */
[----:B------:R-:W-:Y:S05]  /*177a0*/  BSYNC B1 ;  /* 0x0000000000017941 */ /* 0x000fea0003800000 */
.L_x_5925:
[----:B------:R-:W-:Y:S05]  /*177b0*/  BRA `(.L_x_5924) ;  /* 0x0000000000947947 */ /* 0x000fea0003800000 */
.L_x_5923:
        /* <DEDUP_REMOVED lines=15> */
.L_x_5927:
[----:B------:R-:W-:-:S04]  /*178b0*/  IMAD.IADD R7, R0, 0x1, R3 ;  /* 0x0000000100077824 */ /* 0x000fc800078e0203 */
[----:B-1----:R-:W-:-:S04]  /*178c0*/  IMAD R7, R7, R14, R16 ;  /* 0x0000000e07077224 */ /* 0x002fc800078e0210 */
[----:B--2---:R-:W-:-:S05]  /*178d0*/  IMAD.WIDE.U32 R6, R7, 0x4, R8 ;  /* 0x0000000407067825 */ /* 0x004fca00078e0008 */
[----:B------:R-:W2:Y:S04]  /*178e0*/  LDG.E.U8 R15, desc[UR58][R6.64] ;  /* 0x0000003a060f7981 */ /* 0x000ea8000c1e1100 */
[----:B------:R-:W4:Y:S04]  /*178f0*/  LDG.E.U8 R10, desc[UR58][R6.64+0x1] ;  /* 0x0000013a060a7981 */ /* 0x000f28000c1e1100 */
[----:B------:R-:W5:Y:S04]  /*17900*/  LDG.E.U8 R11, desc[UR58][R6.64+0x2] ;  /* 0x0000023a060b7981 */ /* 0x000f68000c1e1100 */
[----:B------:R-:W5:Y:S01]  /*17910*/  LDG.E.U8 R13, desc[UR58][R6.64+0x3] ;  /* 0x0000033a060d7981 */ /* 0x000f62000c1e1100 */
[----:B---3--:R-:W-:Y:S01]  /*17920*/  IMAD.IADD R3, R20, 0x1, R3 ;  /* 0x0000000114037824 */ /* 0x008fe200078e0203 */
[----:B------:R-:W-:-:S02]  /*17930*/  LOP3.LUT P1, RZ, R26, 0xff, RZ, 0xc0, !PT ;  /* 0x000000ff1aff7812 */ /* 0x000fc4000782c0ff */
[----:B------:R-:W-:Y:S02]  /*17940*/  LOP3.LUT P2, RZ, R25, 0xff, RZ, 0xc0, !PT ;  /* 0x000000ff19ff7812 */ /* 0x000fe4000784c0ff */
[----:B------:R-:W-:Y:S02]  /*17950*/  ISETP.GE.U32.AND P5, PT, R3, UR7, PT ;  /* 0x0000000703007c0c */ /* 0x000fe4000bfa6070 */
[----:B------:R-:W-:Y:S02]  /*17960*/  LOP3.LUT P4, RZ, R22, 0xff, RZ, 0xc0, !PT ;  /* 0x000000ff16ff7812 */ /* 0x000fe4000788c0ff */
[----:B------:R-:W-:Y:S02]  /*17970*/  LOP3.LUT P0, RZ, R17, 0xff, RZ, 0xc0, !PT ;  /* 0x000000ff11ff7812 */ /* 0x000fe4000780c0ff */
[----:B--2---:R-:W-:Y:S02]  /*17980*/  ISETP.NE.AND P1, PT, R15, RZ, P1 ;  /* 0x000000ff0f00720c */ /* 0x004fe40000f25270 */
        /* <DEDUP_REMOVED lines=8> */
.L_x_5924:
[----:B------:R-:W-:Y:S05]  /*17a10*/  BSYNC B0 ;  /* 0x0000000000007941 */ /* 0x000fea0003800000 */
.L_x_5922:
        /* <DEDUP_REMOVED lines=14> */
.L_x_5931:
        /* <DEDUP_REMOVED lines=31> */
.L_x_5930:
[----:B------:R-:W-:Y:S05]  /*17cf0*/  BSYNC B0 ;  /* 0x0000000000007941 */ /* 0x000fea0003800000 */
.L_x_5929:
[----:B-1----:R-:W-:Y:S01]  /*17d00*/  IMAD.MOV.U32 R3, RZ, RZ, R9 ;  /* 0x000000ffff037224 */ /* 0x002fe200078e0009 */
[----:B------:R-:W-:Y:S06]  /*17d10*/  @P4 BRA `(.L_x_5931) ;  /* 0xfffffffc00784947 */ /* 0x000fec000383ffff */
.L_x_5928:
        /* <DEDUP_REMOVED lines=15> */
.L_x_5936:
        /* <DEDUP_REMOVED lines=28> */
.L_x_5935:
[----:B------:R-:W-:Y:S05]  /*17fd0*/  BSYNC B0 ;  /* 0x0000000000007941 */ /* 0x000fea0003800000 */
.L_x_5934:
[----:B------:R-:W-:-:S04]  /*17fe0*/  SHF.R.S32.HI R3, RZ, 0x1, R3 ;  /* 0x00000001ff037819 */ /* 0x000fc80000011403 */
[----:B------:R-:W-:-:S13]  /*17ff0*/  ISETP.GE.AND P0, PT, R3, 0x20, PT ;  /* 0x000000200300780c */ /* 0x000fda0003f06270 */
[----:B------:R-:W-:Y:S05]  /*18000*/  @P0 BRA `(.L_x_5936) ;  /* 0xfffffffc00800947 */ /* 0x000fea000383ffff */
[----:B------:R-:W-:-:S07]  /*18010*/  IMAD.MOV.U32 R2, RZ, RZ, 0x20 ;  /* 0x00000020ff027424 */ /* 0x000fce00078e00ff */
.L_x_5933:
[----:B------:R-:W-:Y:S01]  /*18020*/  BAR.SYNC.DEFER_BLOCKING 0x0 ;  /* 0x0000000000007b1d */ /* 0x000fe20000010000 */
[----:B------:R-:W-:-:S13]  /*18030*/  ISETP.GE.AND P0, PT, R2, 0x2, PT ;  /* 0x000000020200780c */ /* 0x000fda0003f06270 */
[----:B------:R-:W-:Y:S05]  /*18040*/  @!P0 BRA `(.L_x_5932) ;  /* 0x0000000000748947 */ /* 0x000fea0003800000 */
[----:B-1----:R-:W-:-:S07]  /*18050*/  MOV R3, 0x1 ;  /* 0x0000000100037802 */ /* 0x002fce0000000f00 */
.L_x_5937:
        /* <DEDUP_REMOVED lines=28> */
.L_x_5932:
        /* <DEDUP_REMOVED lines=25> */
.L_x_5939:
        /* <DEDUP_REMOVED lines=21> */
.L_x_5941:
        /* <DEDUP_REMOVED lines=24> */
.L_x_5942:
        /* <DEDUP_REMOVED lines=24> */
.L_x_5943:
        /* <DEDUP_REMOVED lines=24> */
.L_x_5944:
[----:B------:R-:W-:Y:S01]  /*18980*/  ULDC.64 UR4, c[0x0][0x5e8] ;  /* 0x00017a0000047ab9 */ /* 0x000fe20000000a00 */
[----:B------:R-:W-:Y:S02]  /*18990*/  LOP3.LUT P0, RZ, R17, 0xff, RZ, 0xc0, !PT ;  /* 0x000000ff11ff7812 */ /* 0x000fe4000780c0ff */
[----:B------:R-:W-:Y:S02]  /*189a0*/  IADD3 R18, P1, R18, UR4, RZ ;  /* 0x0000000412127c10 */ /* 0x000fe4000ff3e0ff */
[----:B-1----:R-:W-:-:S03]  /*189b0*/  SEL R3, RZ, 0x1, !P0 ;  /* 0x00000001ff037807 */ /* 0x002fc60004000000 */
[----:B------:R-:W-:-:S05]  /*189c0*/  IMAD.X R19, RZ, RZ, UR5, P1 ;  /* 0x00000005ff137e24 */ /* 0x000fca00088e06ff */
[----:B------:R-:W-:Y:S01]  /*189d0*/  STG.E.U8 desc[UR58][R18.64], R3 ;  /* 0x0000000312007986 */ /* 0x000fe2000c10113a */
[----:B------:R-:W-:Y:S05]  /*189e0*/  EXIT ;  /* 0x000000000000794d */ /* 0x000fea0003800000 */
.L_x_5940:
[----:B------:R-:W-:Y:S04]  /*189f0*/  STG.E.U8 desc[UR58][R4.64], R26 ;  /* 0x0000001a04007986 */ /* 0x000fe8000c10113a */
[----:B------:R-:W-:Y:S04]  /*18a00*/  STG.E.U8 desc[UR58][R4.64+0x1], R25 ;  /* 0x0000011904007986 */ /* 0x000fe8000c10113a */
[----:B------:R-:W-:Y:S04]  /*18a10*/  STG.E.U8 desc[UR58][R4.64+0x2], R22 ;  /* 0x0000021604007986 */ /* 0x000fe8000c10113a */
[----:B------:R-:W-:Y:S01]  /*18a20*/  STG.E.U8 desc[UR58][R4.64+0x3], R17 ;  /* 0x0000031104007986 */ /* 0x000fe2000c10113a */
[----:B------:R-:W-:Y:S05]  /*18a30*/  EXIT ;  /* 0x000000000000794d */ /* 0x000fea0003800000 */
.L_x_5938:
        /* <DEDUP_REMOVED lines=53> */
.L_x_5946:
        /* <DEDUP_REMOVED lines=24> */
.L_x_5947:
        /* <DEDUP_REMOVED lines=24> */
.L_x_5948:
        /* <DEDUP_REMOVED lines=24> */
.L_x_5949:
[----:B------:R-:W-:Y:S01]  /*19210*/  ULDC.64 UR4, c[0x0][0x5e8] ;  /* 0x00017a0000047ab9 */ /* 0x000fe20000000a00 */
[----:B------:R-:W-:Y:S02]  /*19220*/  LOP3.LUT P0, RZ, R17, 0xff, RZ, 0xc0, !PT ;  /* 0x000000ff11ff7812 */ /* 0x000fe4000780c0ff */
[----:B------:R-:W-:Y:S02]  /*19230*/  IADD3 R18, P1, R18, UR4, RZ ;  /* 0x0000000412127c10 */ /* 0x000fe4000ff3e0ff */
[----:B-1----:R-:W-:-:S03]  /*19240*/  SEL R3, RZ, 0x1, !P0 ;  /* 0x00000001ff037807 */ /* 0x002fc60004000000 */
[----:B------:R-:W-:-:S05]  /*19250*/  IMAD.X R19, RZ, RZ, UR5, P1 ;  /* 0x00000005ff137e24 */ /* 0x000fca00088e06ff */
[----:B------:R-:W-:Y:S01]  /*19260*/  STG.E.U8 desc[UR58][R18.64], R3 ;  /* 0x0000000312007986 */ /* 0x000fe2000c10113a */
[----:B------:R-:W-:Y:S05]  /*19270*/  EXIT ;  /* 0x000000000000794d */ /* 0x000fea0003800000 */
.L_x_5945:
        /* <DEDUP_REMOVED lines=13> */
.L_x_5911:
        /* <DEDUP_REMOVED lines=35> */
.L_x_5951:
        /* <DEDUP_REMOVED lines=21> */
.L_x_5953:
        /* <DEDUP_REMOVED lines=24> */
.L_x_5954:
        /* <DEDUP_REMOVED lines=24> */
.L_x_5955:
        /* <DEDUP_REMOVED lines=24> */
.L_x_5956:
[----:B------:R-:W-:Y:S01]  /*19b50*/  ULDC.64 UR4, c[0x0][0x5e8] ;  /* 0x00017a0000047ab9 */ /* 0x000fe20000000a00 */
[----:B------:R-:W-:Y:S02]  /*19b60*/  LOP3.LUT P0, RZ, R17, 0xff, RZ, 0xc0, !PT ;  /* 0x000000ff11ff7812 */ /* 0x000fe4000780c0ff */
[----:B------:R-:W-:Y:S02]  /*19b70*/  IADD3 R2, P1, R23, UR4, RZ ;  /* 0x0000000417027c10 */ /* 0x000fe4000ff3e0ff */
[----:B------:R-:W-:-:S03]  /*19b80*/  SEL R5, RZ, 0x1, !P0 ;  /* 0x00000001ff057807 */ /* 0x000fc60004000000 */
[----:B-1----:R-:W-:-:S05]  /*19b90*/  IMAD.X R3, RZ, RZ, UR5, P1 ;  /* 0x00000005ff037e24 */ /* 0x002fca00088e06ff */
[----:B------:R-:W-:Y:S01]  /*19ba0*/  STG.E.U8 desc[UR58][R2.64], R5 ;  /* 0x0000000502007986 */ /* 0x000fe2000c10113a */
[----:B------:R-:W-:Y:S05]  /*19bb0*/  EXIT ;  /* 0x000000000000794d */ /* 0x000fea0003800000 */
.L_x_5952:
[----:B------:R-:W-:Y:S04]  /*19bc0*/  STG.E.U8 desc[UR58][R4.64], R26 ;  /* 0x0000001a04007986 */ /* 0x000fe8000c10113a */
[----:B------:R-:W-:Y:S04]  /*19bd0*/  STG.E.U8 desc[UR58][R4.64+0x1], R25 ;  /* 0x0000011904007986 */ /* 0x000fe8000c10113a */
[----:B------:R-:W-:Y:S04]  /*19be0*/  STG.E.U8 desc[UR58][R4.64+0x2], R22 ;  /* 0x0000021604007986 */ /* 0x000fe8000c10113a */
[----:B------:R-:W-:Y:S01]  /*19bf0*/  STG.E.U8 desc[UR58][R4.64+0x3], R17 ;  /* 0x0000031104007986 */ /* 0x000fe2000c10113a */
[----:B------:R-:W-:Y:S05]  /*19c00*/  EXIT ;  /* 0x000000000000794d */ /* 0x000fea0003800000 */
.L_x_5950:
        /* <DEDUP_REMOVED lines=53> */
.L_x_5958:
        /* <DEDUP_REMOVED lines=24> */
.L_x_5959:
        /* <DEDUP_REMOVED lines=24> */
.L_x_5960:
        /* <DEDUP_REMOVED lines=24> */
.L_x_5961:
[----:B------:R-:W-:Y:S01]  /*1a3e0*/  ULDC.64 UR4, c[0x0][0x5e8] ;  /* 0x00017a0000047ab9 */ /* 0x000fe20000000a00 */
[----:B------:R-:W-:Y:S02]  /*1a3f0*/  LOP3.LUT P0, RZ, R17, 0xff, RZ, 0xc0, !PT ;  /* 0x000000ff11ff7812 */ /* 0x000fe4000780c0ff */
[----:B------:R-:W-:Y:S02]  /*1a400*/  IADD3 R2, P1, R23, UR4, RZ ;  /* 0x0000000417027c10 */ /* 0x000fe4000ff3e0ff */
[----:B------:R-:W-:-:S03]  /*1a410*/  SEL R5, RZ, 0x1, !P0 ;  /* 0x00000001ff057807 */ /* 0x000fc60004000000 */
[----:B-1----:R-:W-:-:S05]  /*1a420*/  IMAD.X R3, RZ, RZ, UR5, P1 ;  /* 0x00000005ff037e24 */ /* 0x002fca00088e06ff */
[----:B------:R-:W-:Y:S01]  /*1a430*/  STG.E.U8 desc[UR58][R2.64], R5 ;  /* 0x0000000502007986 */ /* 0x000fe2000c10113a */
[----:B------:R-:W-:Y:S05]  /*1a440*/  EXIT ;  /* 0x000000000000794d */ /* 0x000fea0003800000 */
.L_x_5957:
        /* <DEDUP_REMOVED lines=13> */
.L_x_5962:
        /* <DEDUP_REMOVED lines=14> */
.L_x_7592:


//--------------------- .text._ZN2at6native13reduce_kernelILi512ELi1ENS0_8ReduceOpIsNS0_14func_wrapper_tIbZZZNS0_15and_kernel_cudaERNS_14TensorIteratorEENKUlvE_clEvENKUlvE3_clEvEUlbsE_EEjbLi4ELi4EEEEEvT1_ --------------------------
	.section	.text._ZN2at6native13reduce_kernelILi512ELi1ENS0_8ReduceOpIsNS0_14func_wrapper_tIbZZZNS0_15and_kernel_cudaERNS_14TensorIteratorEENKUlvE_clEvENKUlvE3_clEvEUlbsE_EEjbLi4ELi4EEEEEvT1_,"ax",@progbits
	.align	128
        .global         _ZN2at6native13reduce_kernelILi512ELi1ENS0_8ReduceOpIsNS0_14func_wrapper_tIbZZZNS0_15and_kernel_cudaERNS_14TensorIteratorEENKUlvE_clEvENKUlvE3_clEvEUlbsE_EEjbLi4ELi4EEEEEvT1_
        .type           _ZN2at6native13reduce_kernelILi512ELi1ENS0_8ReduceOpIsNS0_14func_wrapper_tIbZZZNS0_15and_kernel_cudaERNS_14TensorIteratorEENKUlvE_clEvENKUlvE3_clEvEUlbsE_EEjbLi4ELi4EEEEEvT1_,@function
        .size           _ZN2at6native13reduce_kernelILi512ELi1ENS0_8ReduceOpIsNS0_14func_wrapper_tIbZZZNS0_15and_kernel_cudaERNS_14TensorIteratorEENKUlvE_clEvENKUlvE3_clEvEUlbsE_EEjbLi4ELi4EEEEEvT1_,(.L_x_7593 - _ZN2at6native13reduce_kernelILi512ELi1ENS0_8ReduceOpIsNS0_14func_wrapper_tIbZZZNS0_15and_kernel_cudaERNS_14TensorIteratorEENKUlvE_clEvENKUlvE3_clEvEUlbsE_EEjbLi4ELi4EEEEEvT1_)
        .other          _ZN2at6native13reduce_kernelILi512ELi1ENS0_8ReduceOpIsNS0_14func_wrapper_tIbZZZNS0_15and_kernel_cudaERNS_14TensorIteratorEENKUlvE_clEvENKUlvE3_clEvEUlbsE_EEjbLi4ELi4EEEEEvT1_,@"STO_CUDA_ENTRY STV_DEFAULT"
_ZN2at6native13reduce_kernelILi512ELi1ENS0_8ReduceOpIsNS0_14func_wrapper_tIbZZZNS0_15and_kernel_cudaERNS_14TensorIteratorEENKUlvE_clEvENKUlvE3_clEvEUlbsE_EEjbLi4ELi4EEEEEvT1_:
.text._ZN2at6native13reduce_kernelILi512ELi1ENS0_8ReduceOpIsNS0_14func_wrapper_tIbZZZNS0_15and_kernel_cudaERNS_14TensorIteratorEENKUlvE_clEvENKUlvE3_clEvEUlbsE_EEjbLi4ELi4EEEEEvT1_:
        /* <DEDUP_REMOVED lines=286> */
.L_x_5963:
        /* <DEDUP_REMOVED lines=49> */
.L_x_5972:
[----:B------:R-:W-:Y:S05]  /*14f0*/  BSYNC B3 ;  /* 0x0000000000037941 */ /* 0x000fea0003800000 */
.L_x_5971:
[----:B------:R-:W-:-:S04]  /*1500*/  PRMT R6, R6, 0x9910, RZ ;  /* 0x0000991006067816 */ /* 0x000fc800000000ff */
[----:B------:R-:W-:-:S13]  /*1510*/  ISETP.NE.AND P0, PT, R6, RZ, PT ;  /* 0x000000ff0600720c */ /* 0x000fda0003f05270 */
[----:B------:R-:W-:Y:S05]  /*1520*/  @!P0 BRA `(.L_x_5970) ;  /* 0x0000000000248947 */ /* 0x000fea0003800000 */
[----:B------:R-:W-:-:S05]  /*1530*/  IADD3 R11, P0, R0, -R17, RZ ;  /* 0x80000011000b7210 */ /* 0x000fca0007f1e0ff */
[----:B------:R-:W-:Y:S01]  /*1540*/  IMAD.X R6, RZ, RZ, -0x1, P0 ;  /* 0xffffffffff067424 */ /* 0x000fe200000e06ff */
[----:B------:R-:W-:-:S04]  /*1550*/  LEA R10, P0, R11, R12, 0x1 ;  /* 0x0000000c0b0a7211 */ /* 0x000fc800078008ff */
[----:B------:R-:W-:-:S05]  /*1560*/  LEA.HI.X R11, R11, R13, R6, 0x1, P0 ;  /* 0x0000000d0b0b7211 */ /* 0x000fca00000f0c06 */
[----:B------:R-:W2:Y:S01]  /*1570*/  LDG.E.U16 R10, desc[UR36][R10.64] ;  /* 0x000000240a0a7981 */ /* 0x000ea2000c1e1500 */
[----:B------:R-:W-:Y:S02]  /*1580*/  PRMT R4, R4, 0x9910, RZ ;  /* 0x0000991004047816 */ /* 0x000fe400000000ff */
[----:B--2---:R-:W-:-:S04]  /*1590*/  ISETP.NE.AND P0, PT, R10, RZ, PT ;  /* 0x000000ff0a00720c */ /* 0x004fc80003f05270 */
[----:B------:R-:W-:-:S04]  /*15a0*/  ISETP.NE.AND P0, PT, R4, RZ, P0 ;  /* 0x000000ff0400720c */ /* 0x000fc80000705270 */
[----:B------:R-:W-:-:S09]  /*15b0*/  SEL R4, RZ, 0x1, !P0 ;  /* 0x00000001ff047807 */ /* 0x000fd20004000000 */
.L_x_5970:
[----:B------:R-:W-:Y:S05]  /*15c0*/  BSYNC B2 ;  /* 0x0000000000027941 */ /* 0x000fea0003800000 */
.L_x_5969:
[C---:B------:R-:W-:Y:S02]  /*15d0*/  IADD3 R11, P0, -R17.reuse, 0x4, RZ ;  /* 0x00000004110b7810 */ /* 0x040fe40007f1e1ff */
[----:B------:R-:W-:Y:S02]  /*15e0*/  IADD3 R6, R17, -0x4, R2 ;  /* 0xfffffffc11067810 */ /* 0x000fe40007ffe002 */
[----:B------:R-:W-:Y:S02]  /*15f0*/  LEA R12, P1, R11, R12, 0x1 ;  /* 0x0000000c0b0c7211 */ /* 0x000fe400078208ff */
[----:B------:R-:W-:-:S04]  /*1600*/  IADD3.X R8, RZ, -0x1, RZ, P0, !PT ;  /* 0xffffffffff087810 */ /* 0x000fc800007fe4ff */
[----:B------:R-:W-:-:S07]  /*1610*/  LEA.HI.X R13, R11, R13, R8, 0x1, P1 ;  /* 0x0000000d0b0d7211 */ /* 0x000fce00008f0c08 */
.L_x_5968:
[----:B------:R-:W-:Y:S05]  /*1620*/  BSYNC B1 ;  /* 0x0000000000017941 */ /* 0x000fea0003800000 */
.L_x_5967:
        /* <DEDUP_REMOVED lines=12> */
.L_x_5975:
[----:B------:R-:W-:Y:S01]  /*16f0*/  IMAD.WIDE.U32 R8, R7, 0x8, R12 ;  /* 0x0000000807087825 */ /* 0x000fe200078e000c */
[----:B------:R-:W-:-:S05]  /*1700*/  ULDC UR4, c[0x0][0x220] ;  /* 0x0000880000047ab9 */ /* 0x000fca0000000800 */
[----:B------:R-:W2:Y:S01]  /*1710*/  LDG.E.64 R8, desc[UR36][R8.64] ;  /* 0x0000002408087981 */ /* 0x000ea2000c1e1b00 */
        /* <DEDUP_REMOVED lines=8> */
[----:B------:R-:W-:Y:S02]  /*17a0*/  PRMT R4, R8, 0xbb32, RZ ;  /* 0x0000bb3208047816 */ /* 0x000fe400000000ff */
        /* <DEDUP_REMOVED lines=11> */
.L_x_5974:
[----:B------:R-:W-:Y:S05]  /*1860*/  BSYNC B1 ;  /* 0x0000000000017941 */ /* 0x000fea0003800000 */
.L_x_5973:
        /* <DEDUP_REMOVED lines=8> */
.L_x_5977:
[----:B------:R-:W-:Y:S05]  /*18f0*/  BSYNC B1 ;  /* 0x0000000000017941 */ /* 0x000fea0003800000 */
.L_x_5976:
        /* <DEDUP_REMOVED lines=9> */
[----:B------:R-:W2:Y:S01]  /*1990*/  LDG.E.U16 R12, desc[UR36][R12.64] ;  /* 0x000000240c0c7981 */ /* 0x000ea2000c1e1500 */
[----:B------:R-:W-:-:S04]  /*19a0*/  LOP3.LUT P0, RZ, R4, 0xff, RZ, 0xc0, !PT ;  /* 0x000000ff04ff7812 */ /* 0x000fc8000780c0ff */
[----:B--2---:R-:W-:-:S04]  /*19b0*/  ISETP.NE.AND P0, PT, R12, RZ, P0 ;  /* 0x000000ff0c00720c */ /* 0x004fc80000705270 */
[----:B------:R-:W-:-:S09]  /*19c0*/  SEL R4, RZ, 0x1, !P0 ;  /* 0x00000001ff047807 */ /* 0x000fd20004000000 */
.L_x_5979:
[----:B------:R-:W-:Y:S05]  /*19d0*/  BSYNC B1 ;  /* 0x0000000000017941 */ /* 0x000fea0003800000 */
.L_x_5978:
        /* <DEDUP_REMOVED lines=8> */
.L_x_5966:
        /* <DEDUP_REMOVED lines=26> */
.L_x_5989:
        /* <DEDUP_REMOVED lines=293> */
.L_x_5985:
        /* <DEDUP_REMOVED lines=251> */
.L_x_5986:
[----:B------:R-:W-:-:S04]  /*3e00*/  LOP3.LUT R17, R2, 0xfffffffe, RZ, 0xc0, !PT ;  /* 0xfffffffe02117812 */ /* 0x000fc800078ec0ff */
[----:B------:R-:W-:-:S04]  /*3e10*/  IADD3 R16, P0, R12, R17, RZ ;  /* 0x000000110c107210 */ /* 0x000fc80007f1e0ff */
[----:B------:R-:W-:-:S05]  /*3e20*/  IADD3.X R17, RZ, R13, RZ, P0, !PT ;  /* 0x0000000dff117210 */ /* 0x000fca00007fe4ff */
[----:B-1----:R1:W5:Y:S01]  /*3e30*/  LDG.E.U16 R11, desc[UR36][R16.64] ;  /* 0x00000024100b7981 */ /* 0x002362000c1e1500 */
[----:B------:R-:W-:Y:S01]  /*3e40*/  IMAD.IADD R5, R5, 0x1, R4 ;  /* 0x0000000105057824 */ /* 0x000fe200078e0204 */
[----:B------:R-:W-:Y:S01]  /*3e50*/  MOV R2, RZ ;  /* 0x000000ff00027202 */ /* 0x000fe20000000f00 */
        /* <DEDUP_REMOVED lines=245> */
.L_x_5987:
[----:B-1----:R-:W-:-:S04]  /*4db0*/  LOP3.LUT R17, R10, 0xfffffffe, RZ, 0xc0, !PT ;  /* 0xfffffffe0a117812 */ /* 0x002fc800078ec0ff */
[----:B------:R-:W-:-:S05]  /*4dc0*/  IADD3 R16, P0, R12, R17, RZ ;  /* 0x000000110c107210 */ /* 0x000fca0007f1e0ff */
[----:B------:R-:W-:-:S05]  /*4dd0*/  IMAD.X R17, RZ, RZ, R13, P0 ;  /* 0x000000ffff117224 */ /* 0x000fca00000e060d */
[----:B------:R1:W5:Y:S01]  /*4de0*/  LDG.E.U16 R10, desc[UR36][R16.64] ;  /* 0x00000024100a7981 */ /* 0x000362000c1e1500 */
        /* <DEDUP_REMOVED lines=245> */
.L_x_5988:
[----:B-1----:R-:W-:Y:S01]  /*5d40*/  LOP3.LUT R17, R2, 0xfffffffe, RZ, 0xc0, !PT ;  /* 0xfffffffe02117812 */ /* 0x002fe200078ec0ff */
[----:B------:R-:W-:Y:S01]  /*5d50*/  IMAD.IADD R5, R5, 0x1, R4 ;  /* 0x0000000105057824 */ /* 0x000fe200078e0204 */
[----:B------:R-:W-:Y:S01]  /*5d60*/  LOP3.LUT P3, RZ, R7, 0xff, RZ, 0xc0, !PT ;  /* 0x000000ff07ff7812 */ /* 0x000fe2000786c0ff */
[----:B------:R-:W-:Y:S01]  /*5d70*/  ULDC UR4, c[0x0][0x218] ;  /* 0x0000860000047ab9 */ /* 0x000fe20000000800 */
[----:B------:R-:W-:-:S04]  /*5d80*/  IADD3 R16, P0, R12, R17, RZ ;  /* 0x000000110c107210 */ /* 0x000fc80007f1e0ff */
[----:B------:R-:W-:-:S05]  /*5d90*/  IADD3.X R17, RZ, R13, RZ, P0, !PT ;  /* 0x0000000dff117210 */ /* 0x000fca00007fe4ff */
[----:B------:R-:W2:Y:S01]  /*5da0*/  LDG.E.U16 R16, desc[UR36][R16.64] ;  /* 0x0000002410107981 */ /* 0x000ea2000c1e1500 */
[----:B------:R-:W-:Y:S01]  /*5db0*/  IMAD R7, R4, 0x3, R5 ;  /* 0x0000000304077824 */ /* 0x000fe200078e0205 */
[----:B------:R-:W-:Y:S02]  /*5dc0*/  MOV R2, UR4 ;  /* 0x0000000400027c02 */ /* 0x000fe40008000f00 */
[----:B------:R-:W-:Y:S02]  /*5dd0*/  LOP3.LUT P1, RZ, R9, 0xff, RZ, 0xc0, !PT ;  /* 0x000000ff09ff7812 */ /* 0x000fe4000782c0ff */
[----:B------:R-:W-:Y:S02]  /*5de0*/  ISETP.GE.U32.AND P5, PT, R7, R2, PT ;  /* 0x000000020700720c */ /* 0x000fe40003fa6070 */
[----:B------:R-:W-:Y:S02]  /*5df0*/  LOP3.LUT P2, RZ, R8, 0xff, RZ, 0xc0, !PT ;  /* 0x000000ff08ff7812 */ /* 0x000fe4000784c0ff */
[----:B------:R-:W-:-:S02]  /*5e00*/  LOP3.LUT P0, RZ, R6, 0xff, RZ, 0xc0, !PT ;  /* 0x000000ff06ff7812 */ /* 0x000fc4000780c0ff */
[----:B-----5:R-:W-:Y:S02]  /*5e10*/  PRMT R6, R21, 0x9910, RZ ;  /* 0x0000991015067816 */ /* 0x020fe400000000ff */
[----:B------:R-:W-:Y:S02]  /*5e20*/  PRMT R8, R11, 0x9910, RZ ;  /* 0x000099100b087816 */ /* 0x000fe400000000ff */
[----:B------:R-:W-:Y:S02]  /*5e30*/  PRMT R9, R10, 0x9910, RZ ;  /* 0x000099100a097816 */ /* 0x000fe400000000ff */
[----:B------:R-:W-:Y:S02]  /*5e40*/  ISETP.NE.AND P1, PT, R6, RZ, P1 ;  /* 0x000000ff0600720c */ /* 0x000fe40000f25270 */
[----:B------:R-:W-:Y:S02]  /*5e50*/  ISETP.NE.AND P2, PT, R8, RZ, P2 ;  /* 0x000000ff0800720c */ /* 0x000fe40001745270 */
[----:B------:R-:W-:-:S02]  /*5e60*/  ISETP.NE.AND P3, PT, R9, RZ, P3 ;  /* 0x000000ff0900720c */ /* 0x000fc40001f65270 */
[----:B------:R-:W-:Y:S02]  /*5e70*/  SEL R9, RZ, 0x1, !P1 ;  /* 0x00000001ff097807 */ /* 0x000fe40004800000 */
[----:B------:R-:W-:Y:S02]  /*5e80*/  SEL R8, RZ, 0x1, !P2 ;  /* 0x00000001ff087807 */ /* 0x000fe40005000000 */
[----:B------:R-:W-:Y:S02]  /*5e90*/  SEL R7, RZ, 0x1, !P3 ;  /* 0x00000001ff077807 */ /* 0x000fe40005800000 */
[----:B--2---:R-:W-:-:S04]  /*5ea0*/  ISETP.NE.AND P0, PT, R16, RZ, P0 ;  /* 0x000000ff1000720c */ /* 0x004fc80000705270 */
[----:B------:R-:W-:Y:S01]  /*5eb0*/  SEL R6, RZ, 0x1, !P0 ;  /* 0x00000001ff067807 */ /* 0x000fe20004000000 */
[----:B------:R-:W-:Y:S08]  /*5ec0*/  @!P5 BRA `(.L_x_5989) ;  /* 0xffffffbc004cd947 */ /* 0x000ff0000383ffff */
[----:B------:R-:W-:Y:S05]  /*5ed0*/  BSYNC B2 ;  /* 0x0000000000027941 */ /* 0x000fea0003800000 */
.L_x_5984:
[----:B------:R-:W-:-:S07]  /*5ee0*/  PRMT R22, R16, 0x7610, R22 ;  /* 0x0000761010167816 */ /* 0x000fce0000000016 */
.L_x_5983:
[----:B------:R-:W-:Y:S05]  /*5ef0*/  BSYNC B1 ;  /* 0x0000000000017941 */ /* 0x000fea0003800000 */
.L_x_5982:
        /* <DEDUP_REMOVED lines=280> */
.L_x_5992:
        /* <DEDUP_REMOVED lines=281> */
.L_x_5993:
        /* <DEDUP_REMOVED lines=281> */
.L_x_5994:
        /* <DEDUP_REMOVED lines=281> */
.L_x_5995:
[----:B------:R-:W-:-:S04]  /*a530*/  LOP3.LUT R23, R22, 0xfffffffe, RZ, 0xc0, !PT ;  /* 0xfffffffe16177812 */ /* 0x000fc800078ec0ff */
[----:B------:R-:W-:-:S04]  /*a540*/  IADD3 R22, P1, R12, R23, RZ ;  /* 0x000000170c167210 */ /* 0x000fc80007f3e0ff */
[----:B------:R-:W-:-:S05]  /*a550*/  IADD3.X R23, RZ, R13, RZ, P1, !PT ;  /* 0x0000000dff177210 */ /* 0x000fca0000ffe4ff */
[----:B------:R1:W5:Y:S04]  /*a560*/  LDG.E.U16 R22, desc[UR36][R22.64] ;  /* 0x0000002416167981 */ /* 0x000368000c1e1500 */
.L_x_5991:
[----:B------:R-:W-:Y:S05]  /*a570*/  BSYNC B1 ;  /* 0x0000000000017941 */ /* 0x000fea0003800000 */
.L_x_5990:
[----:B------:R-:W-:Y:S04]  /*a580*/  BSSY B1, `(.L_x_5996) ;  /* 0x000001c000017945 */ /* 0x000fe80003800000 */
[----:B------:R-:W-:Y:S05]  /*a590*/  @P0 BRA `(.L_x_5997) ;  /* 0x0000000000680947 */ /* 0x000fea0003800000 */
[----:B------:R-:W-:Y:S02]  /*a5a0*/  IADD3 R13, R5, R4, RZ ;  /* 0x00000004050d7210 */ /* 0x000fe40007ffe0ff */
[----:B-----5:R-:W-:Y:S02]  /*a5b0*/  PRMT R21, R21, 0x9910, RZ ;  /* 0x0000991015157816 */ /* 0x020fe400000000ff */
[----:B------:R-:W-:Y:S02]  /*a5c0*/  ISETP.GE.U32.AND P1, PT, R13, R2, PT ;  /* 0x000000020d00720c */ /* 0x000fe40003f26070 */
[----:B------:R-:W-:Y:S01]  /*a5d0*/  LOP3.LUT P0, RZ, R9, 0xff, RZ, 0xc0, !PT ;  /* 0x000000ff09ff7812 */ /* 0x000fe2000780c0ff */
[----:B------:R-:W-:-:S05]  /*a5e0*/  IMAD.MOV.U32 R9, RZ, RZ, R21 ;  /* 0x000000ffff097224 */ /* 0x000fca00078e0015 */
[----:B------:R-:W-:-:S04]  /*a5f0*/  ISETP.NE.AND P0, PT, R9, RZ, P0 ;  /* 0x000000ff0900720c */ /* 0x000fc80000705270 */
[----:B------:R-:W-:Y:S01]  /*a600*/  SEL R9, RZ, 0x1, !P0 ;  /* 0x00000001ff097807 */ /* 0x000fe20004000000 */
[----:B------:R-:W-:Y:S08]  /*a610*/  @P1 BRA `(.L_x_5997) ;  /* 0x0000000000481947 */ /* 0x000ff00003800000 */
[----:B------:R-:W-:Y:S01]  /*a620*/  PRMT R5, R11, 0x9910, RZ ;  /* 0x000099100b057816 */ /* 0x000fe200000000ff */
[----:B------:R-:W-:Y:S01]  /*a630*/  IMAD.IADD R11, R13, 0x1, R4 ;  /* 0x000000010d0b7824 */ /* 0x000fe200078e0204 */
[----:B------:R-:W-:-:S04]  /*a640*/  LOP3.LUT P0, RZ, R8, 0xff, RZ, 0xc0, !PT ;  /* 0x000000ff08ff7812 */ /* 0x000fc8000780c0ff */
[----:B------:R-:W-:Y:S02]  /*a650*/  ISETP.GE.U32.AND P1, PT, R11, R2, PT ;  /* 0x000000020b00720c */ /* 0x000fe40003f26070 */
[----:B------:R-:W-:-:S04]  /*a660*/  ISETP.NE.AND P0, PT, R5, RZ, P0 ;  /* 0x000000ff0500720c */ /* 0x000fc80000705270 */
[----:B------:R-:W-:-:S07]  /*a670*/  SEL R8, RZ, 0x1, !P0 ;  /* 0x00000001ff087807 */ /* 0x000fce0004000000 */
[----:B------:R-:W-:Y:S05]  /*a680*/  @P1 BRA `(.L_x_5997) ;  /* 0x00000000002c1947 */ /* 0x000fea0003800000 */
[----:B------:R-:W-:Y:S02]  /*a690*/  IADD3 R5, R11, R4, RZ ;  /* 0x000000040b057210 */ /* 0x000fe40007ffe0ff */
[----:B------:R-:W-:Y:S02]  /*a6a0*/  LOP3.LUT P0, RZ, R7, 0xff, RZ, 0xc0, !PT ;  /* 0x000000ff07ff7812 */ /* 0x000fe4000780c0ff */
[----:B------:R-:W-:Y:S02]  /*a6b0*/  ISETP.GE.U32.AND P2, PT, R5, R2, PT ;  /* 0x000000020500720c */ /* 0x000fe40003f46070 */
[----:B------:R-:W-:-:S04]  /*a6c0*/  PRMT R2, R10, 0x9910, RZ ;  /* 0x000099100a027816 */ /* 0x000fc800000000ff */
[----:B------:R-:W-:-:S04]  /*a6d0*/  ISETP.NE.AND P0, PT, R2, RZ, P0 ;  /* 0x000000ff0200720c */ /* 0x000fc80000705270 */
[----:B------:R-:W-:-:S03]  /*a6e0*/  SEL R7, RZ, 0x1, !P0 ;  /* 0x00000001ff077807 */ /* 0x000fc60004000000 */
[----:B------:R-:W-:Y:S02]  /*a6f0*/  @!P2 PRMT R4, R22, 0x9910, RZ ;  /* 0x000099101604a816 */ /* 0x000fe400000000ff */
[----:B------:R-:W-:-:S04]  /*a700*/  @!P2 LOP3.LUT P1, RZ, R6, 0xff, RZ, 0xc0, !PT ;  /* 0x000000ff06ffa812 */ /* 0x000fc8000782c0ff */
[----:B------:R-:W-:-:S04]  /*a710*/  @!P2 ISETP.NE.AND P1, PT, R4, RZ, P1 ;  /* 0x000000ff0400a20c */ /* 0x000fc80000f25270 */
[----:B------:R-:W-:-:S04]  /*a720*/  @!P2 SEL R2, RZ, 0x1, !P1 ;  /* 0x00000001ff02a807 */ /* 0x000fc80004800000 */
[----:B------:R-:W-:-:S07]  /*a730*/  @!P2 PRMT R6, R2, 0x7610, R6 ;  /* 0x000076100206a816 */ /* 0x000fce0000000006 */
.L_x_5997:
[----:B------:R-:W-:Y:S05]  /*a740*/  BSYNC B1 ;  /* 0x0000000000017941 */ /* 0x000fea0003800000 */
.L_x_5996:
        /* <DEDUP_REMOVED lines=8> */
.L_x_5981:
        /* <DEDUP_REMOVED lines=10> */
.L_x_6001:
        /* <DEDUP_REMOVED lines=18> */
[----:B------:R-:W-:Y:S02]  /*a990*/  LOP3.LUT P1, RZ, R21, 0xff, RZ, 0xc0, !PT ;  /* 0x000000ff15ff7812 */ /* 0x000fe4000782c0ff */
[----:B------:R-:W-:Y:S02]  /*a9a0*/  LOP3.LUT P2, RZ, R20, 0xff, RZ, 0xc0, !PT ;  /* 0x000000ff14ff7812 */ /* 0x000fe4000784c0ff */
[----:B------:R-:W-:Y:S02]  /*a9b0*/  LOP3.LUT P3, RZ, R7, 0xff, RZ, 0xc0, !PT ;  /* 0x000000ff07ff7812 */ /* 0x000fe4000786c0ff */
[----:B------:R-:W-:Y:S02]  /*a9c0*/  LOP3.LUT P0, RZ, R6, 0xff, RZ, 0xc0, !PT ;  /* 0x000000ff06ff7812 */ /* 0x000fe4000780c0ff */
[----:B--2---:R-:W-:-:S04]  /*a9d0*/  ISETP.NE.AND P1, PT, R8, RZ, P1 ;  /* 0x000000ff0800720c */ /* 0x004fc80000f25270 */
[----:B------:R-:W-:Y:S02]  /*a9e0*/  SEL R21, RZ, 0x1, !P1 ;  /* 0x00000001ff157807 */ /* 0x000fe40004800000 */
[----:B---3--:R-:W-:Y:S02]  /*a9f0*/  ISETP.NE.AND P2, PT, R11, RZ, P2 ;  /* 0x000000ff0b00720c */ /* 0x008fe40001745270 */
[----:B----4-:R-:W-:Y:S02]  /*aa00*/  ISETP.NE.AND P3, PT, R17, RZ, P3 ;  /* 0x000000ff1100720c */ /* 0x010fe40001f65270 */
[----:B-----5:R-:W-:Y:S02]  /*aa10*/  ISETP.NE.AND P0, PT, R18, RZ, P0 ;  /* 0x000000ff1200720c */ /* 0x020fe40000705270 */
[----:B------:R-:W-:Y:S02]  /*aa20*/  SEL R20, RZ, 0x1, !P2 ;  /* 0x00000001ff147807 */ /* 0x000fe40005000000 */
[----:B------:R-:W-:-:S02]  /*aa30*/  SEL R7, RZ, 0x1, !P3 ;  /* 0x00000001ff077807 */ /* 0x000fc40005800000 */
[----:B------:R-:W-:Y:S01]  /*aa40*/  SEL R6, RZ, 0x1, !P0 ;  /* 0x00000001ff067807 */ /* 0x000fe20004000000 */
[----:B------:R-:W-:Y:S06]  /*aa50*/  @!P4 BRA `(.L_x_6001) ;  /* 0xfffffffc0084c947 */ /* 0x000fec000383ffff */
[----:B------:R-:W-:Y:S05]  /*aa60*/  BSYNC B2 ;  /* 0x0000000000027941 */ /* 0x000fea0003800000 */
.L_x_6000:
[----:B------:R-:W-:Y:S02]  /*aa70*/  PRMT R16, R11, 0x7610, R16 ;  /* 0x000076100b107816 */ /* 0x000fe40000000010 */
[----:B------:R-:W-:Y:S02]  /*aa80*/  PRMT R10, R8, 0x7610, R10 ;  /* 0x00007610080a7816 */ /* 0x000fe4000000000a */
[----:B------:R-:W-:-:S07]  /*aa90*/  PRMT R11, R18, 0x7610, R11 ;  /* 0x00007610120b7816 */ /* 0x000fce000000000b */
.L_x_5999:
[----:B------:R-:W-:Y:S05]  /*aaa0*/  BSYNC B1 ;  /* 0x0000000000017941 */ /* 0x000fea0003800000 */
.L_x_5998:
        /* <DEDUP_REMOVED lines=18> */
[----:B------:R-:W-:-:S12]  /*abd0*/  IMAD.WIDE.U32 R8, R9, 0x2, R12 ;  /* 0x0000000209087825 */ /* 0x000fd800078e000c */
[----:B------:R-:W-:-:S04]  /*abe0*/  @!P0 IMAD R17, R22, R17, RZ ;  /* 0x0000001116118224 */ /* 0x000fc800078e02ff */
[----:B------:R-:W-:Y:S02]  /*abf0*/  @!P0 IMAD.WIDE.U32 R12, R17, 0x2, R12 ;  /* 0x00000002110c8825 */ /* 0x000fe400078e000c */
[----:B------:R0:W5:Y:S04]  /*ac00*/  LDG.E.U16 R17, desc[UR36][R8.64] ;  /* 0x0000002408117981 */ /* 0x000168000c1e1500 */
[----:B------:R0:W5:Y:S02]  /*ac10*/  @!P0 LDG.E.U16 R11, desc[UR36][R12.64] ;  /* 0x000000240c0b8981 */ /* 0x000164000c1e1500 */
.L_x_6003:
[----:B------:R-:W-:Y:S05]  /*ac20*/  BSYNC B1 ;  /* 0x0000000000017941 */ /* 0x000fea0003800000 */
.L_x_6002:
[----:B------:R-:W-:Y:S04]  /*ac30*/  BSSY B1, `(.L_x_6004) ;  /* 0x000001b000017945 */ /* 0x000fe80003800000 */
[----:B------:R-:W-:Y:S05]  /*ac40*/  @P1 BRA `(.L_x_6005) ;  /* 0x0000000000641947 */ /* 0x000fea0003800000 */
[----:B0-----:R-:W-:Y:S02]  /*ac50*/  IADD3 R9, R5, R4, RZ ;  /* 0x0000000405097210 */ /* 0x001fe40007ffe0ff */
[----:B-----5:R-:W-:Y:S02]  /*ac60*/  PRMT R8, R10, 0x9910, RZ ;  /* 0x000099100a087816 */ /* 0x020fe400000000ff */
[----:B------:R-:W-:Y:S02]  /*ac70*/  ISETP.GE.U32.AND P1, PT, R9, R2, PT ;  /* 0x000000020900720c */ /* 0x000fe40003f26070 */
[----:B------:R-:W-:-:S04]  /*ac80*/  LOP3.LUT P0, RZ, R21, 0xff, RZ, 0xc0, !PT ;  /* 0x000000ff15ff7812 */ /* 0x000fc8000780c0ff */
[----:B------:R-:W-:-:S04]  /*ac90*/  ISETP.NE.AND P0, PT, R8, RZ, P0 ;  /* 0x000000ff0800720c */ /* 0x000fc80000705270 */
[----:B------:R-:W-:-:S03]  /*aca0*/  SEL R21, RZ, 0x1, !P0 ;  /* 0x00000001ff157807 */ /* 0x000fc60004000000 */
[----:B------:R-:W-:Y:S06]  /*acb0*/  @P1 BRA `(.L_x_6005) ;  /* 0x0000000000481947 */ /* 0x000fec0003800000 */
[----:B------:R-:W-:Y:S01]  /*acc0*/  IMAD.IADD R9, R9, 0x1, R4 ;  /* 0x0000000109097824 */ /* 0x000fe200078e0204 */
[----:B------:R-:W-:Y:S02]  /*acd0*/  PRMT R5, R16, 0x9910, RZ ;  /* 0x0000991010057816 */ /* 0x000fe400000000ff */
[----:B------:R-:W-:Y:S02]  /*ace0*/  LOP3.LUT P0, RZ, R20, 0xff, RZ, 0xc0, !PT ;  /* 0x000000ff14ff7812 */ /* 0x000fe4000780c0ff */
        /* <DEDUP_REMOVED lines=15> */
.L_x_6005:
[----:B------:R-:W-:Y:S05]  /*ade0*/  BSYNC B1 ;  /* 0x0000000000017941 */ /* 0x000fea0003800000 */
.L_x_6004:
        /* <DEDUP_REMOVED lines=8> */
.L_x_5980:
[----:B------:R-:W0:Y:S01]  /*ae70*/  LDC R8, c[0x0][0x220] ;  /* 0x00008800ff087b82 */ /* 0x000e220000000800 */
[----:B------:R-:W-:Y:S01]  /*ae80*/  ULDC.U8 UR4, c[0x0][0x211] ;  /* 0x0000844000047ab9 */ /* 0x000fe20000000000 */
[----:B------:R-:W-:Y:S01]  /*ae90*/  BSSY B1, `(.L_x_6006) ;  /* 0x000002c000017945 */ /* 0x000fe20003800000 */
[----:B------:R-:W-:Y:S01]  /*aea0*/  IMAD.U32 R7, RZ, RZ, UR4 ;  /* 0x00000004ff077e24 */ /* 0x000fe2000f8e00ff */
[----:B------:R-:W-:Y:S02]  /*aeb0*/  MOV R6, UR4 ;  /* 0x0000000400067c02 */ /* 0x000fe40008000f00 */
[----:B------:R-:W-:Y:S01]  /*aec0*/  MOV R4, UR4 ;  /* 0x0000000400047c02 */ /* 0x000fe20008000f00 */
[----:B0-----:R-:W-:-:S05]  /*aed0*/  IMAD R5, R8, 0x3, R9 ;  /* 0x0000000308057824 */ /* 0x001fca00078e0209 */
[----:B------:R-:W-:Y:S01]  /*aee0*/  ISETP.GE.U32.AND P0, PT, R5, R2, PT ;  /* 0x000000020500720c */ /* 0x000fe20003f06070 */
[----:B------:R-:W-:-:S12]  /*aef0*/  IMAD.U32 R5, RZ, RZ, UR4 ;  /* 0x00000004ff057e24 */ /* 0x000fd8000f8e00ff */
[----:B------:R-:W-:Y:S05]  /*af00*/  @P0 BRA `(.L_x_6007) ;  /* 0x0000000000900947 */ /* 0x000fea0003800000 */
[----:B------:R-:W-:Y:S01]  /*af10*/  BSSY B2, `(.L_x_6008) ;  /* 0x000001f000027945 */ /* 0x000fe20003800000 */
[C---:B------:R-:W-:Y:S02]  /*af20*/  PRMT R6, R7.reuse, 0x7610, R6 ;  /* 0x0000761007067816 */ /* 0x040fe40000000006 */
[C---:B------:R-:W-:Y:S02]  /*af30*/  PRMT R5, R7.reuse, 0x7610, R5 ;  /* 0x0000761007057816 */ /* 0x040fe40000000005 */
[----:B------:R-:W-:-:S07]  /*af40*/  PRMT R4, R7, 0x7610, R4 ;  /* 0x0000761007047816 */ /* 0x000fce0000000004 */
.L_x_6009:
[C---:B------:R-:W-:Y:S02]  /*af50*/  IMAD.IADD R17, R9.reuse, 0x1, R8 ;  /* 0x0000000109117824 */ /* 0x040fe400078e0208 */
[----:B------:R-:W-:-:S03]  /*af60*/  IMAD.WIDE.U32 R10, R9, 0x2, R12 ;  /* 0x00000002090a7825 */ /* 0x000fc600078e000c */
[C---:B------:R-:W-:Y:S01]  /*af70*/  IADD3 R19, R17.reuse, R8, RZ ;  /* 0x0000000811137210 */ /* 0x040fe20007ffe0ff */
[----:B------:R-:W-:Y:S02]  /*af80*/  IMAD.WIDE.U32 R16, R17, 0x2, R12 ;  /* 0x0000000211107825 */ /* 0x000fe400078e000c */
[----:B------:R-:W2:Y:S02]  /*af90*/  LDG.E.U16 R10, desc[UR36][R10.64] ;  /* 0x000000240a0a7981 */ /* 0x000ea4000c1e1500 */
[C---:B------:R-:W-:Y:S02]  /*afa0*/  IMAD.IADD R23, R19.reuse, 0x1, R8 ;  /* 0x0000000113177824 */ /* 0x040fe400078e0208 */
[--C-:B------:R-:W-:Y:S01]  /*afb0*/  IMAD.WIDE.U32 R18, R19, 0x2, R12.reuse ;  /* 0x0000000213127825 */ /* 0x100fe200078e000c */
[----:B------:R-:W3:Y:S03]  /*afc0*/  LDG.E.U16 R16, desc[UR36][R16.64] ;  /* 0x0000002410107981 */ /* 0x000ee6000c1e1500 */
[----:B------:R-:W-:-:S02]  /*afd0*/  IMAD.WIDE.U32 R20, R23, 0x2, R12 ;  /* 0x0000000217147825 */ /* 0x000fc400078e000c */
        /* <DEDUP_REMOVED lines=15> */
[----:B------:R-:W-:-:S02]  /*b0d0*/  SEL R6, RZ, 0x1, !P3 ;  /* 0x00000001ff067807 */ /* 0x000fc40005800000 */
[----:B------:R-:W-:Y:S01]  /*b0e0*/  SEL R7, RZ, 0x1, !P0 ;  /* 0x00000001ff077807 */ /* 0x000fe20004000000 */
[----:B------:R-:W-:Y:S06]  /*b0f0*/  @!P4 BRA `(.L_x_6009) ;  /* 0xfffffffc0094c947 */ /* 0x000fec000383ffff */
[----:B------:R-:W-:Y:S05]  /*b100*/  BSYNC B2 ;  /* 0x0000000000027941 */ /* 0x000fea0003800000 */
.L_x_6008:
[----:B------:R-:W-:Y:S02]  /*b110*/  PRMT R18, R16, 0x7610, R18 ;  /* 0x0000761010127816 */ /* 0x000fe40000000012 */
[----:B------:R-:W-:Y:S02]  /*b120*/  PRMT R21, R10, 0x7610, R21 ;  /* 0x000076100a157816 */ /* 0x000fe40000000015 */
[----:B------:R-:W-:Y:S02]  /*b130*/  PRMT R17, R19, 0x7610, R17 ;  /* 0x0000761013117816 */ /* 0x000fe40000000011 */
[----:B------:R-:W-:-:S07]  /*b140*/  PRMT R16, R20, 0x7610, R16 ;  /* 0x0000761014107816 */ /* 0x000fce0000000010 */
.L_x_6007:
[----:B------:R-:W-:Y:S05]  /*b150*/  BSYNC B1 ;  /* 0x0000000000017941 */ /* 0x000fea0003800000 */
.L_x_6006:
        /* <DEDUP_REMOVED lines=19> */
.L_x_6011:
[----:B------:R-:W-:Y:S05]  /*b290*/  BSYNC B1 ;  /* 0x0000000000017941 */ /* 0x000fea0003800000 */
.L_x_6010:
[----:B------:R-:W-:Y:S04]  /*b2a0*/  BSSY B1, `(.L_x_6012) ;  /* 0x000001e000017945 */ /* 0x000fe80003800000 */
[----:B------:R-:W-:Y:S05]  /*b2b0*/  @P1 BRA `(.L_x_6013) ;  /* 0x0000000000701947 */ /* 0x000fea0003800000 */
[----:B------:R-:W-:Y:S01]  /*b2c0*/  IMAD.IADD R9, R9, 0x1, R8 ;  /* 0x0000000109097824 */ /* 0x000fe200078e0208 */
[----:B-----5:R-:W-:Y:S02]  /*b2d0*/  PRMT R21, R21, 0x9910, RZ ;  /* 0x0000991015157816 */ /* 0x020fe400000000ff */
[----:B------:R-:W-:Y:S02]  /*b2e0*/  LOP3.LUT P0, RZ, R4, 0xff, RZ, 0xc0, !PT ;  /* 0x000000ff04ff7812 */ /* 0x000fe4000780c0ff */
[----:B------:R-:W-:Y:S02]  /*b2f0*/  ISETP.GE.U32.AND P1, PT, R9, R2, PT ;  /* 0x000000020900720c */ /* 0x000fe40003f26070 */
[----:B------:R-:W-:-:S04]  /*b300*/  MOV R4, R21 ;  /* 0x0000001500047202 */ /* 0x000fc80000000f00 */
[----:B------:R-:W-:-:S04]  /*b310*/  ISETP.NE.AND P0, PT, R4, RZ, P0 ;  /* 0x000000ff0400720c */ /* 0x000fc80000705270 */
[----:B------:R-:W-:-:S03]  /*b320*/  SEL R4, RZ, 0x1, !P0 ;  /* 0x00000001ff047807 */ /* 0x000fc60004000000 */
[----:B------:R-:W-:Y:S06]  /*b330*/  @P1 BRA `(.L_x_6013) ;  /* 0x0000000000501947 */ /* 0x000fec0003800000 */
[----:B------:R-:W-:Y:S01]  /*b340*/  IMAD.IADD R9, R9, 0x1, R8 ;  /* 0x0000000109097824 */ /* 0x000fe200078e0208 */
[----:B------:R-:W-:Y:S02]  /*b350*/  PRMT R18, R18, 0x9910, RZ ;  /* 0x0000991012127816 */ /* 0x000fe400000000ff */
[----:B------:R-:W-:Y:S02]  /*b360*/  LOP3.LUT P0, RZ, R5, 0xff, RZ, 0xc0, !PT ;  /* 0x000000ff05ff7812 */ /* 0x000fe4000780c0ff */
[----:B------:R-:W-:Y:S02]  /*b370*/  ISETP.GE.U32.AND P1, PT, R9, R2, PT ;  /* 0x000000020900720c */ /* 0x000fe40003f26070 */
[----:B------:R-:W-:-:S04]  /*b380*/  MOV R5, R18 ;  /* 0x0000001200057202 */ /* 0x000fc80000000f00 */
[----:B------:R-:W-:-:S04]  /*b390*/  ISETP.NE.AND P0, PT, R5, RZ, P0 ;  /* 0x000000ff0500720c */ /* 0x000fc80000705270 */
[----:B------:R-:W-:-:S03]  /*b3a0*/  SEL R5, RZ, 0x1, !P0 ;  /* 0x00000001ff057807 */ /* 0x000fc60004000000 */
[----:B------:R-:W-:Y:S06]  /*b3b0*/  @P1 BRA `(.L_x_6013) ;  /* 0x0000000000301947 */ /* 0x000fec0003800000 */
[----:B------:R-:W-:Y:S02]  /*b3c0*/  IADD3 R9, R9, R8, RZ ;  /* 0x0000000809097210 */ /* 0x000fe40007ffe0ff */
[----:B------:R-:W-:Y:S02]  /*b3d0*/  LOP3.LUT P0, RZ, R6, 0xff, RZ, 0xc0, !PT ;  /* 0x000000ff06ff7812 */ /* 0x000fe4000780c0ff */
[----:B------:R-:W-:Y:S02]  /*b3e0*/  ISETP.GE.U32.AND P2, PT, R9, R2, PT ;  /* 0x000000020900720c */ /* 0x000fe40003f46070 */
[----:B------:R-:W-:-:S04]  /*b3f0*/  PRMT R2, R17, 0x9910, RZ ;  /* 0x0000991011027816 */ /* 0x000fc800000000ff */
[----:B------:R-:W-:-:S07]  /*b400*/  ISETP.NE.AND P0, PT, R2, RZ, P0 ;  /* 0x000000ff0200720c */ /* 0x000fce0000705270 */
[----:B------:R-:W-:Y:S02]  /*b410*/  @!P2 PRMT R16, R16, 0x9910, RZ ;  /* 0x000099101010a816 */ /* 0x000fe400000000ff */
[----:B------:R-:W-:-:S03]  /*b420*/  @!P2 LOP3.LUT P1, RZ, R7, 0xff, RZ, 0xc0, !PT ;  /* 0x000000ff07ffa812 */ /* 0x000fc6000782c0ff */
[----:B------:R-:W-:-:S05]  /*b430*/  @!P2 IMAD.MOV.U32 R6, RZ, RZ, R16 ;  /* 0x000000ffff06a224 */ /* 0x000fca00078e0010 */
[----:B------:R-:W-:Y:S02]  /*b440*/  @!P2 ISETP.NE.AND P1, PT, R6, RZ, P1 ;  /* 0x000000ff0600a20c */ /* 0x000fe40000f25270 */
[----:B------:R-:W-:Y:S02]  /*b450*/  SEL R6, RZ, 0x1, !P0 ;  /* 0x00000001ff067807 */ /* 0x000fe40004000000 */
[----:B------:R-:W-:-:S04]  /*b460*/  @!P2 SEL R2, RZ, 0x1, !P1 ;  /* 0x00000001ff02a807 */ /* 0x000fc80004800000 */
[----:B------:R-:W-:-:S07]  /*b470*/  @!P2 PRMT R7, R2, 0x7610, R7 ;  /* 0x000076100207a816 */ /* 0x000fce0000000007 */
.L_x_6013:
[----:B------:R-:W-:Y:S05]  /*b480*/  BSYNC B1 ;  /* 0x0000000000017941 */ /* 0x000fea0003800000 */
.L_x_6012:
[----:B------:R-:W-:Y:S02]  /*b490*/  LOP3.LUT P0, RZ, R5, 0xff, RZ, 0xc0, !PT ;  /* 0x000000ff05ff7812 */ /* 0x000fe4000780c0ff */
[----:B------:R-:W-:Y:S02]  /*b4a0*/  LOP3.LUT P1, RZ, R4, 0xff, RZ, 0xc0, !PT ;  /* 0x000000ff04ff7812 */ /* 0x000fe4000782c0ff */
[----:B------:R-:W-:Y:S02]  /*b4b0*/  LOP3.LUT P2, RZ, R6, 0xff, RZ, 0xc0, !PT ;  /* 0x000000ff06ff7812 */ /* 0x000fe4000784c0ff */
[----:B------:R-:W-:Y:S02]  /*b4c0*/  LOP3.LUT P3, RZ, R7, 0xff, RZ, 0xc0, !PT ;  /* 0x000000ff07ff7812 */ /* 0x000fe4000786c0ff */
[----:B------:R-:W-:-:S04]  /*b4d0*/  PLOP3.LUT P0, PT, P2, P1, P0, 0x80, 0x0 ;  /* 0x000000000000781c */ /* 0x000fc80001703000 */
[----:B------:R-:W-:-:S04]  /*b4e0*/  PLOP3.LUT P0, PT, P0, P3, PT, 0x80, 0x0 ;  /* 0x000000000000781c */ /* 0x000fc80000707070 */
[----:B-----5:R-:W-:-:S09]  /*b4f0*/  SEL R17, RZ, 0x1, !P0 ;  /* 0x00000001ff117807 */ /* 0x020fd20004000000 */
.L_x_5965:
[----:B------:R-:W-:Y:S05]  /*b500*/  BSYNC B0 ;  /* 0x0000000000007941 */ /* 0x000fea0003800000 */
.L_x_5964:
        /* <DEDUP_REMOVED lines=15> */
.L_x_6015:
[----:B------:R-:W-:Y:S01]  /*b600*/  IMAD.IADD R5, R3, 0x1, R4 ;  /* 0x0000000103057824 */ /* 0x000fe200078e0204 */
[----:B------:R-:W-:Y:S04]  /*b610*/  BAR.SYNC.DEFER_BLOCKING 0x0 ;  /* 0x0000000000007b1d */ /* 0x000fe80000010000 */
[----:B------:R-:W-:-:S04]  /*b620*/  ISETP.GE.U32.AND P0, PT, R5, UR7, PT ;  /* 0x0000000705007c0c */ /* 0x000fc8000bf06070 */
[----:B------:R-:W-:-:S13]  /*b630*/  ISETP.GE.U32.OR P0, PT, R3, R4, P0 ;  /* 0x000000040300720c */ /* 0x000fda0000706470 */
[----:B------:R-:W-:Y:S01]  /*b640*/  @!P0 IMAD R5, R5, UR6, R0 ;  /* 0x0000000605058c24 */ /* 0x000fe2000f8e0200 */
[----:B------:R-:W-:-:S05]  /*b650*/  @!P0 LOP3.LUT P1, RZ, R17, 0xff, RZ, 0xc0, !PT ;  /* 0x000000ff11ff8812 */ /* 0x000fca000782c0ff */
[----:B------:R-:W2:Y:S02]  /*b660*/  @!P0 LDS.U8 R5, [R5+UR4] ;  /* 0x0000000405058984 */ /* 0x000ea40008000000 */
[----:B--2---:R-:W-:-:S04]  /*b670*/  @!P0 ISETP.NE.AND P1, PT, R5, RZ, P1 ;  /* 0x000000ff0500820c */ /* 0x004fc80000f25270 */
[----:B------:R-:W-:Y:S02]  /*b680*/  @!P0 SEL R7, RZ, 0x1, !P1 ;  /* 0x00000001ff078807 */ /* 0x000fe40004800000 */
[----:B------:R-:W-:Y:S02]  /*b690*/  ISETP.GT.AND P1, PT, R4, 0x1, PT ;  /* 0x000000010400780c */ /* 0x000fe40003f24270 */
[----:B------:R-:W-:Y:S01]  /*b6a0*/  SHF.R.S32.HI R4, RZ, 0x1, R4 ;  /* 0x00000001ff047819 */ /* 0x000fe20000011404 */
[----:B------:R2:W-:Y:S01]  /*b6b0*/  @!P0 STS.U8 [R2+UR4], R7 ;  /* 0x0000000702008988 */ /* 0x0005e20008000004 */
[----:B------:R-:W-:-:S09]  /*b6c0*/  @!P0 PRMT R17, R7, 0x7610, R17 ;  /* 0x0000761007118816 */ /* 0x000fd20000000011 */
[----:B--2---:R-:W-:Y:S05]  /*b6d0*/  @P1 BRA `(.L_x_6015) ;  /* 0xfffffffc00c81947 */ /* 0x004fea000383ffff */
.L_x_6014:
        /* <DEDUP_REMOVED lines=19> */
.L_x_6018:
        /* <DEDUP_REMOVED lines=11> */
[----:B0-----:R-:W-:Y:S01]  /*b8c0*/  @!P0 PRMT R17, R7, 0x7610, R17 ;  /* 0x0000761007118816 */ /* 0x001fe20000000011 */
[----:B------:R2:W-:Y:S10]  /*b8d0*/  @!P0 STS.U8 [R4+UR4], R7 ;  /* 0x0000000704008988 */ /* 0x0005f40008000004 */
[----:B--2---:R-:W-:Y:S05]  /*b8e0*/  @P1 BRA `(.L_x_6018) ;  /* 0xfffffffc00c81947 */ /* 0x004fea000383ffff */
[----:B------:R-:W-:-:S07]  /*b8f0*/  IMAD.MOV.U32 R2, RZ, RZ, 0x20 ;  /* 0x00000020ff027424 */ /* 0x000fce00078e00ff */
.L_x_6017:
[----:B------:R-:W-:Y:S01]  /*b900*/  BAR.SYNC.DEFER_BLOCKING 0x0 ;  /* 0x0000000000007b1d */ /* 0x000fe20000010000 */
[----:B------:R-:W-:-:S13]  /*b910*/  ISETP.GE.AND P0, PT, R2, 0x2, PT ;  /* 0x000000020200780c */ /* 0x000fda0003f06270 */
[----:B------:R-:W-:Y:S05]  /*b920*/  @!P0 BRA `(.L_x_6016) ;  /* 0x0000000000288947 */ /* 0x000fea0003800000 */
[----:B------:R-:W-:-:S11]  /*b930*/  HFMA2.MMA R5, -RZ, RZ, 0, 5.9604644775390625e-08 ;  /* 0x00000001ff057435 */ /* 0x000fd600000001ff */
.L_x_6019:
[C---:B0-----:R-:W-:Y:S02]  /*b940*/  LOP3.LUT R4, R17.reuse, 0xffff, RZ, 0xc0, !PT ;  /* 0x0000ffff11047812 */ /* 0x041fe400078ec0ff */
        /* <DEDUP_REMOVED lines=8> */
.L_x_6016:
[----:B0-----:R-:W0:Y:S01]  /*b9d0*/  LDC R13, c[0x0][0x3e8] ;  /* 0x0000fa00ff0d7b82 */ /* 0x001e220000000800 */
[----:B------:R-:W-:Y:S02]  /*b9e0*/  MOV R16, RZ ;  /* 0x000000ff00107202 */ /* 0x000fe40000000f00 */
        /* <DEDUP_REMOVED lines=275> */
.L_x_6020:
        /* <DEDUP_REMOVED lines=292> */
.L_x_6022:
        /* <DEDUP_REMOVED lines=15> */
.L_x_6024:
[----:B0-----:R-:W-:Y:S05]  /*de50*/  BSYNC B0 ;  /* 0x0000000000007941 */ /* 0x001fea0003800000 */
.L_x_6023:
        /* <DEDUP_REMOVED lines=15> */
.L_x_6026:
[----:B------:R-:W-:Y:S05]  /*df50*/  BSYNC B0 ;  /* 0x0000000000007941 */ /* 0x000fea0003800000 */
.L_x_6025:
        /* <DEDUP_REMOVED lines=35> */
.L_x_6028:
[----:B------:R-:W-:Y:S05]  /*e190*/  BSYNC B0 ;  /* 0x0000000000007941 */ /* 0x000fea0003800000 */
.L_x_6027:
        /* <DEDUP_REMOVED lines=31> */
.L_x_6033:
        /* <DEDUP_REMOVED lines=11> */
.L_x_6032:
[----:B------:R-:W-:Y:S05]  /*e440*/  BRA `(.L_x_6031) ;  /* 0x0000000000507947 */ /* 0x000fea0003800000 */
.L_x_6030:
        /* <DEDUP_REMOVED lines=9> */
.L_x_6034:
        /* <DEDUP_REMOVED lines=11> */
.L_x_6031:
[----:B------:R-:W-:Y:S05]  /*e590*/  BSYNC B0 ;  /* 0x0000000000007941 */ /* 0x000fea0003800000 */
.L_x_6029:
        /* <DEDUP_REMOVED lines=12> */
.L_x_6036:
        /* <DEDUP_REMOVED lines=14> */
.L_x_6035:
        /* <DEDUP_REMOVED lines=11> */
.L_x_6039:
        /* <DEDUP_REMOVED lines=15> */
.L_x_6038:
[----:B------:R-:W-:Y:S01]  /*e8e0*/  BAR.SYNC.DEFER_BLOCKING 0x0 ;  /* 0x0000000000007b1d */ /* 0x000fe20000010000 */
[----:B------:R-:W-:-:S13]  /*e8f0*/  ISETP.GE.AND P0, PT, R6, 0x2, PT ;  /* 0x000000020600780c */ /* 0x000fda0003f06270 */
[----:B------:R-:W-:Y:S05]  /*e900*/  @!P0 BRA `(.L_x_6037) ;  /* 0x0000000000288947 */ /* 0x000fea0003800000 */
[----:B------:R-:W-:-:S07]  /*e910*/  IMAD.MOV.U32 R3, RZ, RZ, 0x1 ;  /* 0x00000001ff037424 */ /* 0x000fce00078e00ff */
.L_x_6040:
        /* <DEDUP_REMOVED lines=9> */
.L_x_6037:
        /* <DEDUP_REMOVED lines=13> */
.L_x_6042:
        /* <DEDUP_REMOVED lines=20> */
.L_x_6044:
[----:B------:R-:W-:Y:S01]  /*ebc0*/  ULDC.64 UR4, c[0x0][0x5e8] ;  /* 0x00017a0000047ab9 */ /* 0x000fe20000000a00 */
[----:B------:R-:W-:Y:S02]  /*ebd0*/  LOP3.LUT P0, RZ, R17, 0xff, RZ, 0xc0, !PT ;  /* 0x000000ff11ff7812 */ /* 0x000fe4000780c0ff */
[----:B------:R-:W-:Y:S02]  /*ebe0*/  IADD3 R16, P1, R16, UR4, RZ ;  /* 0x0000000410107c10 */ /* 0x000fe4000ff3e0ff */
[----:B------:R-:W-:Y:S02]  /*ebf0*/  SEL R3, RZ, 0x1, !P0 ;  /* 0x00000001ff037807 */ /* 0x000fe40004000000 */
[----:B0-----:R-:W-:-:S05]  /*ec00*/  IADD3.X R17, RZ, UR5, RZ, P1, !PT ;  /* 0x00000005ff117c10 */ /* 0x001fca0008ffe4ff */
[----:B------:R-:W-:Y:S01]  /*ec10*/  STG.E.U8 desc[UR36][R16.64], R3 ;  /* 0x0000000310007986 */ /* 0x000fe2000c101124 */
[----:B------:R-:W-:Y:S05]  /*ec20*/  EXIT ;  /* 0x000000000000794d */ /* 0x000fea0003800000 */
.L_x_6043:
[----:B------:R-:W-:Y:S01]  /*ec30*/  STG.E.U8 desc[UR36][R4.64], R17 ;  /* 0x0000001104007986 */ /* 0x000fe2000c101124 */
[----:B------:R-:W-:Y:S05]  /*ec40*/  EXIT ;  /* 0x000000000000794d */ /* 0x000fea0003800000 */
.L_x_6041:
        /* <DEDUP_REMOVED lines=11> */
.L_x_6045:
        /* <DEDUP_REMOVED lines=20> */
.L_x_6047:
[----:B------:R-:W-:Y:S01]  /*ee40*/  ULDC.64 UR4, c[0x0][0x5e8] ;  /* 0x00017a0000047ab9 */ /* 0x000fe20000000a00 */
[----:B------:R-:W-:Y:S02]  /*ee50*/  LOP3.LUT P0, RZ, R17, 0xff, RZ, 0xc0, !PT ;  /* 0x000000ff11ff7812 */ /* 0x000fe4000780c0ff */
[----:B------:R-:W-:Y:S02]  /*ee60*/  IADD3 R16, P1, R16, UR4, RZ ;  /* 0x0000000410107c10 */ /* 0x000fe4000ff3e0ff */
[----:B------:R-:W-:-:S03]  /*ee70*/  SEL R3, RZ, 0x1, !P0 ;  /* 0x00000001ff037807 */ /* 0x000fc60004000000 */
[----:B------:R-:W-:-:S05]  /*ee80*/  IMAD.X R17, RZ, RZ, UR5, P1 ;  /* 0x00000005ff117e24 */ /* 0x000fca00088e06ff */
[----:B------:R-:W-:Y:S01]  /*ee90*/  STG.E.U8 desc[UR36][R16.64], R3 ;  /* 0x0000000310007986 */ /* 0x000fe2000c101124 */
[----:B------:R-:W-:Y:S05]  /*eea0*/  EXIT ;  /* 0x000000000000794d */ /* 0x000fea0003800000 */
.L_x_6046:
[----:B------:R-:W-:-:S04]  /*eeb0*/  LOP3.LUT P0, RZ, R17, 0xff, RZ, 0xc0, !PT ;  /* 0x000000ff11ff7812 */ /* 0x000fc8000780c0ff */
[----:B------:R-:W-:-:S05]  /*eec0*/  SEL R5, RZ, 0x1, !P0 ;  /* 0x00000001ff057807 */ /* 0x000fca0004000000 */
[----:B------:R-:W-:Y:S01]  /*eed0*/  STG.E.U8 desc[UR36][R2.64], R5 ;  /* 0x0000000502007986 */ /* 0x000fe2000c101124 */
[----:B------:R-:W-:Y:S05]  /*eee0*/  EXIT ;  /* 0x000000000000794d */ /* 0x000fea0003800000 */
.L_x_6021:
        /* <DEDUP_REMOVED lines=23> */
.L_x_6049:
        /* <DEDUP_REMOVED lines=20> */
.L_x_6051:
[----:B------:R-:W-:Y:S01]  /*f1a0*/  ULDC.64 UR4, c[0x0][0x5e8] ;  /* 0x00017a0000047ab9 */ /* 0x000fe20000000a00 */
[----:B------:R-:W-:Y:S02]  /*f1b0*/  LOP3.LUT P0, RZ, R17, 0xff, RZ, 0xc0, !PT ;  /* 0x000000ff11ff7812 */ /* 0x000fe4000780c0ff */
[----:B------:R-:W-:Y:S02]  /*f1c0*/  IADD3 R16, P1, R16, UR4, RZ ;  /* 0x0000000410107c10 */ /* 0x000fe4000ff3e0ff */
[----:B------:R-:W-:-:S03]  /*f1d0*/  SEL R3, RZ, 0x1, !P0 ;  /* 0x00000001ff037807 */ /* 0x000fc60004000000 */
[----:B------:R-:W-:-:S05]  /*f1e0*/  IMAD.X R17, RZ, RZ, UR5, P1 ;  /* 0x00000005ff117e24 */ /* 0x000fca00088e06ff */
[----:B------:R-:W-:Y:S01]  /*f1f0*/  STG.E.U8 desc[UR36][R16.64], R3 ;  /* 0x0000000310007986 */ /* 0x000fe2000c101124 */
[----:B------:R-:W-:Y:S05]  /*f200*/  EXIT ;  /* 0x000000000000794d */ /* 0x000fea0003800000 */
.L_x_6050:
[----:B------:R-:W-:Y:S01]  /*f210*/  STG.E.U8 desc[UR36][R4.64], R17 ;  /* 0x0000001104007986 */ /* 0x000fe2000c101124 */
[----:B------:R-:W-:Y:S05]  /*f220*/  EXIT ;  /* 0x000000000000794d */ /* 0x000fea0003800000 */
.L_x_6048:
        /* <DEDUP_REMOVED lines=11> */
.L_x_6052:
        /* <DEDUP_REMOVED lines=22> */
.L_x_6054:
[----:B------:R-:W-:Y:S02]  /*f440*/  ULDC.64 UR4, c[0x0][0x5e8] ;  /* 0x00017a0000047ab9 */ /* 0x000fe40000000a00 */
[----:B------:R-:W-:-:S04]  /*f450*/  IADD3 R16, P0, R16, UR4, RZ ;  /* 0x0000000410107c10 */ /* 0x000fc8000ff1e0ff */
[----:B------:R-:W-:-:S05]  /*f460*/  IADD3.X R17, RZ, UR5, RZ, P0, !PT ;  /* 0x00000005ff117c10 */ /* 0x000fca00087fe4ff */
[----:B------:R-:W-:Y:S01]  /*f470*/  STG.E.U8 desc[UR36][R16.64], R19 ;  /* 0x0000001310007986 */ /* 0x000fe2000c101124 */
[----:B------:R-:W-:Y:S05]  /*f480*/  EXIT ;  /* 0x000000000000794d */ /* 0x000fea0003800000 */
.L_x_6053:
[----:B------:R-:W-:Y:S01]  /*f490*/  STG.E.U8 desc[UR36][R2.64], R19 ;  /* 0x0000001302007986 */ /* 0x000fe2000c101124 */
[----:B------:R-:W-:Y:S05]  /*f4a0*/  EXIT ;  /* 0x000000000000794d */ /* 0x000fea0003800000 */
.L_x_6055:
        /* <DEDUP_REMOVED lines=13> */
.L_x_7593:


//--------------------- .text._ZN2at6native13reduce_kernelILi256ELi2ENS0_8ReduceOpIsNS0_14func_wrapper_tIbZZZNS0_15and_kernel_cudaERNS_14TensorIteratorEENKUlvE_clEvENKUlvE3_clEvEUlbsE_EEjbLi4ELi4EEEEEvT1_ --------------------------
	.section	.text._ZN2at6native13reduce_kernelILi256ELi2ENS0_8ReduceOpIsNS0_14func_wrapper_tIbZZZNS0_15and_kernel_cudaERNS_14TensorIteratorEENKUlvE_clEvENKUlvE3_clEvEUlbsE_EEjbLi4ELi4EEEEEvT1_,"ax",@progbits
	.align	128
        .global         _ZN2at6native13reduce_kernelILi256ELi2ENS0_8ReduceOpIsNS0_14func_wrapper_tIbZZZNS0_15and_kernel_cudaERNS_14TensorIteratorEENKUlvE_clEvENKUlvE3_clEvEUlbsE_EEjbLi4ELi4EEEEEvT1_
        .type           _ZN2at6native13reduce_kernelILi256ELi2ENS0_8ReduceOpIsNS0_14func_wrapper_tIbZZZNS0_15and_kernel_cudaERNS_14TensorIteratorEENKUlvE_clEvENKUlvE3_clEvEUlbsE_EEjbLi4ELi4EEEEEvT1_,@function
        .size           _ZN2at6native13reduce_kernelILi256ELi2ENS0_8ReduceOpIsNS0_14func_wrapper_tIbZZZNS0_15and_kernel_cudaERNS_14TensorIteratorEENKUlvE_clEvENKUlvE3_clEvEUlbsE_EEjbLi4ELi4EEEEEvT1_,(.L_x_7594 - _ZN2at6native13reduce_kernelILi256ELi2ENS0_8ReduceOpIsNS0_14func_wrapper_tIbZZZNS0_15and_kernel_cudaERNS_14TensorIteratorEENKUlvE_clEvENKUlvE3_clEvEUlbsE_EEjbLi4ELi4EEEEEvT1_)
        .other          _ZN2at6native13reduce_kernelILi256ELi2ENS0_8ReduceOpIsNS0_14func_wrapper_tIbZZZNS0_15and_kernel_cudaERNS_14TensorIteratorEENKUlvE_clEvENKUlvE3_clEvEUlbsE_EEjbLi4ELi4EEEEEvT1_,@"STO_CUDA_ENTRY STV_DEFAULT"
_ZN2at6native13reduce_kernelILi256ELi2ENS0_8ReduceOpIsNS0_14func_wrapper_tIbZZZNS0_15and_kernel_cudaERNS_14TensorIteratorEENKUlvE_clEvENKUlvE3_clEvEUlbsE_EEjbLi4ELi4EEEEEvT1_:
.text._ZN2at6native13reduce_kernelILi256ELi2ENS0_8ReduceOpIsNS0_14func_wrapper_tIbZZZNS0_15and_kernel_cudaERNS_14TensorIteratorEENKUlvE_clEvENKUlvE3_clEvEUlbsE_EEjbLi4ELi4EEEEEvT1_:
        /* <DEDUP_REMOVED lines=287> */
.L_x_6056:
        /* <DEDUP_REMOVED lines=31> */
[----:B------:R-:W-:Y:S01]  /*13e0*/  HFMA2.MMA R13, -RZ, RZ, 0, 0 ;  /* 0x00000000ff0d7435 */ /* 0x000fe200000001ff */
[----:B------:R-:W-:Y:S01]  /*13f0*/  IMAD.U32 R5, RZ, RZ, UR5 ;  /* 0x00000005ff057e24 */ /* 0x000fe2000f8e00ff */
[----:B------:R-:W0:Y:S01]  /*1400*/  LDC.64 R14, c[0x4][R14] ;  /* 0x010000000e0e7b82 */ /* 0x000e220000000a00 */
[----:B------:R-:W-:Y:S01]  /*1410*/  ULDC.64 UR4, c[0x4][0x630] ;  /* 0x01018c0000047ab9 */ /* 0x000fe20000000a00 */
[----:B------:R-:W-:Y:S01]  /*1420*/  IMAD.U32 R10, RZ, RZ, UR6 ;  /* 0x00000006ff0a7e24 */ /* 0x000fe2000f8e00ff */
[----:B------:R-:W-:Y:S01]  /*1430*/  MOV R6, UR4 ;  /* 0x0000000400067c02 */ /* 0x000fe20008000f00 */
[----:B------:R-:W-:Y:S01]  /*1440*/  IMAD.U32 R7, RZ, RZ, UR5 ;  /* 0x00000005ff077e24 */ /* 0x000fe2000f8e00ff */
[----:B------:R-:W-:Y:S01]  /*1450*/  MOV R11, UR7 ;  /* 0x00000007000b7c02 */ /* 0x000fe20008000f00 */
[----:B------:R-:W-:-:S02]  /*1460*/  IMAD.MOV.U32 R8, RZ, RZ, 0x1e3 ;  /* 0x000001e3ff087424 */ /* 0x000fc400078e00ff */
[----:B------:R-:W-:-:S07]  /*1470*/  IMAD.MOV.U32 R12, RZ, RZ, 0x1 ;  /* 0x00000001ff0c7424 */ /* 0x000fce00078e00ff */
[----:B------:R-:W-:-:S07]  /*1480*/  LEPC R20, `(.L_x_6060) ;  /* 0x000000001014794e */ /* 0x000fce0000000000 */
[----:B0-----:R-:W-:Y:S05]  /*1490*/  CALL.ABS.NOINC R14 ;  /* 0x000000000e007343 */ /* 0x001fea0003c00000 */
.L_x_6060:
        /* <DEDUP_REMOVED lines=25> */
.L_x_6066:
[----:B------:R-:W-:Y:S05]  /*1630*/  BSYNC B2 ;  /* 0x0000000000027941 */ /* 0x000fea0003800000 */
.L_x_6065:
[----:B------:R-:W-:-:S04]  /*1640*/  PRMT R3, R3, 0x9910, RZ ;  /* 0x0000991003037816 */ /* 0x000fc800000000ff */
[----:B------:R-:W-:-:S13]  /*1650*/  ISETP.NE.AND P0, PT, R3, RZ, PT ;  /* 0x000000ff0300720c */ /* 0x000fda0003f05270 */
[----:B------:R-:W-:Y:S05]  /*1660*/  @!P0 BRA `(.L_x_6064) ;  /* 0x0000000000248947 */ /* 0x000fea0003800000 */
[----:B------:R-:W-:-:S04]  /*1670*/  IADD3 R3, P0, R2, -R7, RZ ;  /* 0x8000000702037210 */ /* 0x000fc80007f1e0ff */
[----:B------:R-:W-:Y:S02]  /*1680*/  IADD3.X R5, RZ, -0x1, RZ, P0, !PT ;  /* 0xffffffffff057810 */ /* 0x000fe400007fe4ff */
[----:B------:R-:W-:-:S04]  /*1690*/  LEA R4, P0, R3, R18, 0x1 ;  /* 0x0000001203047211 */ /* 0x000fc800078008ff */
[----:B------:R-:W-:-:S05]  /*16a0*/  LEA.HI.X R5, R3, R19, R5, 0x1, P0 ;  /* 0x0000001303057211 */ /* 0x000fca00000f0c05 */
[----:B------:R-:W2:Y:S01]  /*16b0*/  LDG.E.U16 R4, desc[UR58][R4.64] ;  /* 0x0000003a04047981 */ /* 0x000ea2000c1e1500 */
[----:B------:R-:W-:Y:S02]  /*16c0*/  PRMT R0, R0, 0x9910, RZ ;  /* 0x0000991000007816 */ /* 0x000fe400000000ff */
[----:B--2---:R-:W-:-:S04]  /*16d0*/  ISETP.NE.AND P0, PT, R4, RZ, PT ;  /* 0x000000ff0400720c */ /* 0x004fc80003f05270 */
[----:B------:R-:W-:-:S04]  /*16e0*/  ISETP.NE.AND P0, PT, R0, RZ, P0 ;  /* 0x000000ff0000720c */ /* 0x000fc80000705270 */
[----:B------:R-:W-:-:S09]  /*16f0*/  SEL R0, RZ, 0x1, !P0 ;  /* 0x00000001ff007807 */ /* 0x000fd20004000000 */
.L_x_6064:
[----:B------:R-:W-:Y:S05]  /*1700*/  BSYNC B1 ;  /* 0x0000000000017941 */ /* 0x000fea0003800000 */
.L_x_6063:
[----:B------:R-:W0:Y:S01]  /*1710*/  LDC R8, c[0x0][0x218] ;  /* 0x00008600ff087b82 */ /* 0x000e220000000800 */
[----:B------:R-:W-:-:S04]  /*1720*/  IADD3 R5, P0, -R7, 0x4, RZ ;  /* 0x0000000407057810 */ /* 0x000fc80007f1e1ff */
[----:B------:R-:W-:Y:S01]  /*1730*/  LEA R18, P1, R5, R18, 0x1 ;  /* 0x0000001205127211 */ /* 0x000fe200078208ff */
[----:B------:R-:W-:-:S05]  /*1740*/  IMAD.X R4, RZ, RZ, -0x1, P0 ;  /* 0xffffffffff047424 */ /* 0x000fca00000e06ff */
[----:B------:R-:W-:Y:S02]  /*1750*/  LEA.HI.X R19, R5, R19, R4, 0x1, P1 ;  /* 0x0000001305137211 */ /* 0x000fe400008f0c04 */
[----:B0-----:R-:W-:-:S07]  /*1760*/  IADD3 R3, R7, -0x4, R8 ;  /* 0xfffffffc07037810 */ /* 0x001fce0007ffe008 */
.L_x_6062:
[----:B------:R-:W-:Y:S05]  /*1770*/  BSYNC B0 ;  /* 0x0000000000007941 */ /* 0x000fea0003800000 */
.L_x_6061:
        /* <DEDUP_REMOVED lines=16> */
.L_x_6069:
        /* <DEDUP_REMOVED lines=23> */
.L_x_6068:
[----:B------:R-:W-:Y:S05]  /*19f0*/  BSYNC B0 ;  /* 0x0000000000007941 */ /* 0x000fea0003800000 */
.L_x_6067:
        /* <DEDUP_REMOVED lines=8> */
.L_x_6071:
[----:B------:R-:W-:Y:S05]  /*1a80*/  BSYNC B0 ;  /* 0x0000000000007941 */ /* 0x000fea0003800000 */
.L_x_6070:
        /* <DEDUP_REMOVED lines=13> */
.L_x_6073:
[----:B------:R-:W-:Y:S05]  /*1b60*/  BSYNC B0 ;  /* 0x0000000000007941 */ /* 0x000fea0003800000 */
.L_x_6072:
        /* <DEDUP_REMOVED lines=9> */
.L_x_6059:
        /* <DEDUP_REMOVED lines=34> */
.L_x_6083:
        /* <DEDUP_REMOVED lines=284> */
.L_x_6079:
[----:B------:R-:W-:Y:S01]  /*2fe0*/  LOP3.LUT R15, R0, 0xfffffffc, RZ, 0xc0, !PT ;  /* 0xfffffffc000f7812 */ /* 0x000fe200078ec0ff */
[----:B------:R-:W-:-:S03]  /*2ff0*/  ULDC UR36, c[0x0][0x220] ;  /* 0x0000880000247ab9 */ /* 0x000fc60000000800 */
[----:B------:R-:W-:-:S04]  /*3000*/  IADD3 R14, P0, R18, R15, RZ ;  /* 0x0000000f120e7210 */ /* 0x000fc80007f1e0ff */
[----:B------:R-:W-:-:S05]  /*3010*/  IADD3.X R15, RZ, R19, RZ, P0, !PT ;  /* 0x00000013ff0f7210 */ /* 0x000fca00007fe4ff */
[----:B------:R-:W2:Y:S01]  /*3020*/  LDG.E R14, desc[UR58][R14.64] ;  /* 0x0000003a0e0e7981 */ /* 0x000ea2000c1e1900 */
[----:B------:R-:W-:-:S04]  /*3030*/  IMAD.U32 R0, RZ, RZ, UR36 ;  /* 0x00000024ff007e24 */ /* 0x000fc8000f8e00ff */
[----:B------:R-:W-:Y:S01]  /*3040*/  IMAD.IADD R27, R27, 0x1, R0 ;  /* 0x000000011b1b7824 */ /* 0x000fe200078e0200 */
[C---:B--2---:R-:W-:Y:S02]  /*3050*/  PRMT R12, R14.reuse, 0x7610, R12 ;  /* 0x000076100e0c7816 */ /* 0x044fe4000000000c */
[----:B------:R-:W-:Y:S01]  /*3060*/  PRMT R11, R14, 0x7632, R11 ;  /* 0x000076320e0b7816 */ /* 0x000fe2000000000b */
        /* <DEDUP_REMOVED lines=233> */
.L_x_6080:
        /* <DEDUP_REMOVED lines=243> */
.L_x_6081:
[----:B------:R-:W-:-:S04]  /*4e30*/  LOP3.LUT R13, R13, 0xfffffffc, RZ, 0xc0, !PT ;  /* 0xfffffffc0d0d7812 */ /* 0x000fc800078ec0ff */
[----:B------:R-:W-:-:S04]  /*4e40*/  IADD3 R14, P0, R18, R13, RZ ;  /* 0x0000000d120e7210 */ /* 0x000fc80007f1e0ff */
[----:B------:R-:W-:-:S05]  /*4e50*/  IADD3.X R15, RZ, R19, RZ, P0, !PT ;  /* 0x00000013ff0f7210 */ /* 0x000fca00007fe4ff */
[----:B------:R-:W2:Y:S01]  /*4e60*/  LDG.E R14, desc[UR58][R14.64] ;  /* 0x0000003a0e0e7981 */ /* 0x000ea2000c1e1900 */
        /* <DEDUP_REMOVED lines=246> */
.L_x_6082:
[----:B------:R-:W-:Y:S01]  /*5dd0*/  LOP3.LUT R15, R26, 0xfffffffc, RZ, 0xc0, !PT ;  /* 0xfffffffc1a0f7812 */ /* 0x000fe200078ec0ff */
[----:B------:R-:W-:-:S03]  /*5de0*/  ULDC UR4, c[0x0][0x218] ;  /* 0x0000860000047ab9 */ /* 0x000fc60000000800 */
[----:B------:R-:W-:-:S05]  /*5df0*/  IADD3 R14, P0, R18, R15, RZ ;  /* 0x0000000f120e7210 */ /* 0x000fca0007f1e0ff */
[----:B------:R-:W-:-:S05]  /*5e00*/  IMAD.X R15, RZ, RZ, R19, P0 ;  /* 0x000000ffff0f7224 */ /* 0x000fca00000e0613 */
[----:B------:R-:W2:Y:S01]  /*5e10*/  LDG.E R14, desc[UR58][R14.64] ;  /* 0x0000003a0e0e7981 */ /* 0x000ea2000c1e1900 */
[----:B------:R-:W-:Y:S01]  /*5e20*/  PRMT R20, R12, 0x9910, RZ ;  /* 0x000099100c147816 */ /* 0x000fe200000000ff */
[----:B------:R-:W-:Y:S01]  /*5e30*/  IMAD.U32 R26, RZ, RZ, UR4 ;  /* 0x00000004ff1a7e24 */ /* 0x000fe2000f8e00ff */
[----:B------:R-:W-:Y:S02]  /*5e40*/  LOP3.LUT P3, RZ, R10, 0xff, RZ, 0xc0, !PT ;  /* 0x000000ff0aff7812 */ /* 0x000fe4000786c0ff */
[----:B------:R-:W-:Y:S02]  /*5e50*/  LOP3.LUT P4, RZ, R9, 0xff, RZ, 0xc0, !PT ;  /* 0x000000ff09ff7812 */ /* 0x000fe4000788c0ff */
[----:B------:R-:W-:Y:S02]  /*5e60*/  PRMT R10, R11, 0x9910, RZ ;  /* 0x000099100b0a7816 */ /* 0x000fe400000000ff */
[----:B------:R-:W-:Y:S02]  /*5e70*/  MOV R9, R20 ;  /* 0x0000001400097202 */ /* 0x000fe40000000f00 */
[----:B------:R-:W-:Y:S01]  /*5e80*/  LOP3.LUT P0, RZ, R7, 0xff, RZ, 0xc0, !PT ;  /* 0x000000ff07ff7812 */ /* 0x000fe2000780c0ff */
[----:B------:R-:W-:Y:S01]  /*5e90*/  IMAD.MOV.U32 R7, RZ, RZ, R10 ;  /* 0x000000ffff077224 */ /* 0x000fe200078e000a */
[----:B------:R-:W-:-:S02]  /*5ea0*/  ISETP.NE.AND P3, PT, R9, RZ, P3 ;  /* 0x000000ff0900720c */ /* 0x000fc40001f65270 */
[----:B------:R-:W-:Y:S02]  /*5eb0*/  LOP3.LUT P5, RZ, R8, 0xff, RZ, 0xc0, !PT ;  /* 0x000000ff08ff7812 */ /* 0x000fe400078ac0ff */
[----:B------:R-:W-:Y:S02]  /*5ec0*/  SEL R10, RZ, 0x1, !P3 ;  /* 0x00000001ff0a7807 */ /* 0x000fe40005800000 */
[----:B------:R-:W-:Y:S02]  /*5ed0*/  ISETP.NE.AND P4, PT, R7, RZ, P4 ;  /* 0x000000ff0700720c */ /* 0x000fe40002785270 */
[----:B------:R-:W-:Y:S02]  /*5ee0*/  LOP3.LUT P3, RZ, R4, 0xff, RZ, 0xc0, !PT ;  /* 0x000000ff04ff7812 */ /* 0x000fe4000786c0ff */
[----:B------:R-:W-:Y:S02]  /*5ef0*/  PRMT R4, R25, 0x9910, RZ ;  /* 0x0000991019047816 */ /* 0x000fe400000000ff */
[----:B------:R-:W-:-:S02]  /*5f00*/  SEL R9, RZ, 0x1, !P4 ;  /* 0x00000001ff097807 */ /* 0x000fc40006000000 */
[----:B------:R-:W-:Y:S01]  /*5f10*/  LOP3.LUT P4, RZ, R3, 0xff, RZ, 0xc0, !PT ;  /* 0x000000ff03ff7812 */ /* 0x000fe2000788c0ff */
[----:B------:R-:W-:Y:S01]  /*5f20*/  IMAD.MOV.U32 R3, RZ, RZ, R4 ;  /* 0x000000ffff037224 */ /* 0x000fe200078e0004 */
[----:B------:R-:W-:Y:S02]  /*5f30*/  PRMT R7, R13, 0x9910, RZ ;  /* 0x000099100d077816 */ /* 0x000fe400000000ff */
[----:B------:R-:W-:Y:S02]  /*5f40*/  LOP3.LUT P2, RZ, R5, 0xff, RZ, 0xc0, !PT ;  /* 0x000000ff05ff7812 */ /* 0x000fe4000784c0ff */
[----:B------:R-:W-:Y:S01]  /*5f50*/  ISETP.NE.AND P5, PT, R3, RZ, P5 ;  /* 0x000000ff0300720c */ /* 0x000fe20002fa5270 */
[----:B------:R-:W-:Y:S01]  /*5f60*/  IMAD.MOV.U32 R3, RZ, RZ, R7 ;  /* 0x000000ffff037224 */ /* 0x000fe200078e0007 */
[----:B------:R-:W-:Y:S02]  /*5f70*/  IADD3 R27, R27, R0, RZ ;  /* 0x000000001b1b7210 */ /* 0x000fe40007ffe0ff */
[----:B------:R-:W-:-:S02]  /*5f80*/  LOP3.LUT P1, RZ, R6, 0xff, RZ, 0xc0, !PT ;  /* 0x000000ff06ff7812 */ /* 0x000fc4000782c0ff */
[----:B------:R-:W-:Y:S01]  /*5f90*/  ISETP.NE.AND P2, PT, R3, RZ, P2 ;  /* 0x000000ff0300720c */ /* 0x000fe20001745270 */
[----:B------:R-:W-:Y:S01]  /*5fa0*/  IMAD R3, R0, 0x3, R27 ;  /* 0x0000000300037824 */ /* 0x000fe200078e021b */
[----:B------:R-:W-:Y:S02]  /*5fb0*/  PRMT R5, R24, 0x9910, RZ ;  /* 0x0000991018057816 */ /* 0x000fe400000000ff */
[----:B------:R-:W-:Y:S02]  /*5fc0*/  PRMT R6, R22, 0x9910, RZ ;  /* 0x0000991016067816 */ /* 0x000fe400000000ff */
[----:B------:R-:W-:Y:S02]  /*5fd0*/  SEL R8, RZ, 0x1, !P5 ;  /* 0x00000001ff087807 */ /* 0x000fe40006800000 */
[----:B------:R-:W-:Y:S01]  /*5fe0*/  MOV R4, R5 ;  /* 0x0000000500047202 */ /* 0x000fe20000000f00 */
[----:B------:R-:W-:Y:S01]  /*5ff0*/  IMAD.MOV.U32 R5, RZ, RZ, R6 ;  /* 0x000000ffff057224 */ /* 0x000fe200078e0006 */
[----:B------:R-:W-:-:S02]  /*6000*/  ISETP.GE.U32.AND P5, PT, R3, R26, PT ;  /* 0x0000001a0300720c */ /* 0x000fc40003fa6070 */
[----:B------:R-:W-:Y:S02]  /*6010*/  ISETP.NE.AND P0, PT, R4, RZ, P0 ;  /* 0x000000ff0400720c */ /* 0x000fe40000705270 */
[----:B------:R-:W-:Y:S02]  /*6020*/  ISETP.NE.AND P1, PT, R5, RZ, P1 ;  /* 0x000000ff0500720c */ /* 0x000fe40000f25270 */
[----:B------:R-:W-:Y:S02]  /*6030*/  SEL R7, RZ, 0x1, !P0 ;  /* 0x00000001ff077807 */ /* 0x000fe40004000000 */
[----:B------:R-:W-:Y:S02]  /*6040*/  SEL R6, RZ, 0x1, !P1 ;  /* 0x00000001ff067807 */ /* 0x000fe40004800000 */
[C---:B--2---:R-:W-:Y:S02]  /*6050*/  PRMT R4, R14.reuse, 0x9910, RZ ;  /* 0x000099100e047816 */ /* 0x044fe400000000ff */
[----:B------:R-:W-:-:S02]  /*6060*/  PRMT R5, R14, 0xbb32, RZ ;  /* 0x0000bb320e057816 */ /* 0x000fc400000000ff */
[----:B------:R-:W-:Y:S02]  /*6070*/  ISETP.NE.AND P3, PT, R4, RZ, P3 ;  /* 0x000000ff0400720c */ /* 0x000fe40001f65270 */
[----:B------:R-:W-:Y:S02]  /*6080*/  ISETP.NE.AND P4, PT, R5, RZ, P4 ;  /* 0x000000ff0500720c */ /* 0x000fe40002785270 */
[----:B------:R-:W-:Y:S02]  /*6090*/  SEL R5, RZ, 0x1, !P2 ;  /* 0x00000001ff057807 */ /* 0x000fe40005000000 */
[----:B------:R-:W-:Y:S02]  /*60a0*/  SEL R4, RZ, 0x1, !P3 ;  /* 0x00000001ff047807 */ /* 0x000fe40005800000 */
[----:B------:R-:W-:Y:S01]  /*60b0*/  SEL R3, RZ, 0x1, !P4 ;  /* 0x00000001ff037807 */ /* 0x000fe20006000000 */
[----:B------:R-:W-:Y:S06]  /*60c0*/  @!P5 BRA `(.L_x_6083) ;  /* 0xffffffbc0054d947 */ /* 0x000fec000383ffff */
[----:B------:R-:W-:Y:S05]  /*60d0*/  BSYNC B1 ;  /* 0x0000000000017941 */ /* 0x000fea0003800000 */
.L_x_6078:
[C---:B------:R-:W-:Y:S02]  /*60e0*/  PRMT R29, R14.reuse, 0x7610, R29 ;  /* 0x000076100e1d7816 */ /* 0x040fe4000000001d */
[----:B------:R-:W-:-:S07]  /*60f0*/  PRMT R30, R14, 0x7632, R30 ;  /* 0x000076320e1e7816 */ /* 0x000fce000000001e */
.L_x_6077:
[----:B------:R-:W-:Y:S05]  /*6100*/  BSYNC B0 ;  /* 0x0000000000007941 */ /* 0x000fea0003800000 */
.L_x_6076:
        /* <DEDUP_REMOVED lines=280> */
.L_x_6086:
        /* <DEDUP_REMOVED lines=283> */
.L_x_6087:
        /* <DEDUP_REMOVED lines=283> */
.L_x_6088:
        /* <DEDUP_REMOVED lines=283> */
.L_x_6089:
[----:B------:R-:W-:-:S04]  /*a7a0*/  LOP3.LUT R15, R29, 0xfffffffc, RZ, 0xc0, !PT ;  /* 0xfffffffc1d0f7812 */ /* 0x000fc800078ec0ff */
[----:B------:R-:W-:-:S04]  /*a7b0*/  IADD3 R14, P1, R18, R15, RZ ;  /* 0x0000000f120e7210 */ /* 0x000fc80007f3e0ff */
[----:B------:R-:W-:-:S05]  /*a7c0*/  IADD3.X R15, RZ, R19, RZ, P1, !PT ;  /* 0x00000013ff0f7210 */ /* 0x000fca0000ffe4ff */
[----:B------:R-:W2:Y:S02]  /*a7d0*/  LDG.E R14, desc[UR58][R14.64] ;  /* 0x0000003a0e0e7981 */ /* 0x000ea4000c1e1900 */
[C---:B--2---:R-:W-:Y:S02]  /*a7e0*/  PRMT R29, R14.reuse, 0x7610, R29 ;  /* 0x000076100e1d7816 */ /* 0x044fe4000000001d */
[----:B------:R-:W-:-:S07]  /*a7f0*/  PRMT R30, R14, 0x7632, R30 ;  /* 0x000076320e1e7816 */ /* 0x000fce000000001e */
.L_x_6085:
[----:B------:R-:W-:Y:S05]  /*a800*/  BSYNC B0 ;  /* 0x0000000000007941 */ /* 0x000fea0003800000 */
.L_x_6084:
[----:B------:R-:W-:Y:S04]  /*a810*/  BSSY B0, `(.L_x_6090) ;  /* 0x0000030000007945 */ /* 0x000fe80003800000 */
[----:B------:R-:W-:Y:S05]  /*a820*/  @P0 BRA `(.L_x_6091) ;  /* 0x0000000000b80947 */ /* 0x000fea0003800000 */
[----:B------:R-:W-:Y:S02]  /*a830*/  PRMT R11, R11, 0x9910, RZ ;  /* 0x000099100b0b7816 */ /* 0x000fe400000000ff */
[----:B------:R-:W-:Y:S02]  /*a840*/  LOP3.LUT P0, RZ, R10, 0xff, RZ, 0xc0, !PT ;  /* 0x000000ff0aff7812 */ /* 0x000fe4000780c0ff */
[----:B------:R-:W-:Y:S01]  /*a850*/  PRMT R12, R12, 0x9910, RZ ;  /* 0x000099100c0c7816 */ /* 0x000fe200000000ff */
[----:B------:R-:W-:Y:S01]  /*a860*/  IMAD.MOV.U32 R10, RZ, RZ, R11 ;  /* 0x000000ffff0a7224 */ /* 0x000fe200078e000b */
[----:B------:R-:W-:Y:S02]  /*a870*/  IADD3 R11, R27, R0, RZ ;  /* 0x000000001b0b7210 */ /* 0x000fe40007ffe0ff */
[----:B------:R-:W-:Y:S01]  /*a880*/  LOP3.LUT P1, RZ, R9, 0xff, RZ, 0xc0, !PT ;  /* 0x000000ff09ff7812 */ /* 0x000fe2000782c0ff */
[----:B------:R-:W-:Y:S01]  /*a890*/  IMAD.MOV.U32 R9, RZ, RZ, R12 ;  /* 0x000000ffff097224 */ /* 0x000fe200078e000c */
[----:B------:R-:W-:-:S02]  /*a8a0*/  ISETP.GE.U32.AND P2, PT, R11, R26, PT ;  /* 0x0000001a0b00720c */ /* 0x000fc40003f46070 */
[----:B------:R-:W-:Y:S02]  /*a8b0*/  ISETP.NE.AND P1, PT, R10, RZ, P1 ;  /* 0x000000ff0a00720c */ /* 0x000fe40000f25270 */
[----:B------:R-:W-:Y:S02]  /*a8c0*/  ISETP.NE.AND P0, PT, R9, RZ, P0 ;  /* 0x000000ff0900720c */ /* 0x000fe40000705270 */
[----:B------:R-:W-:Y:S02]  /*a8d0*/  SEL R9, RZ, 0x1, !P1 ;  /* 0x00000001ff097807 */ /* 0x000fe40004800000 */
[----:B------:R-:W-:-:S05]  /*a8e0*/  SEL R10, RZ, 0x1, !P0 ;  /* 0x00000001ff0a7807 */ /* 0x000fca0004000000 */
[----:B------:R-:W-:Y:S05]  /*a8f0*/  @P2 BRA `(.L_x_6091) ;  /* 0x0000000000842947 */ /* 0x000fea0003800000 */
[----:B------:R-:W-:Y:S02]  /*a900*/  IADD3 R11, R11, R0, RZ ;  /* 0x000000000b0b7210 */ /* 0x000fe40007ffe0ff */
[----:B------:R-:W-:Y:S02]  /*a910*/  PRMT R25, R25, 0x9910, RZ ;  /* 0x0000991019197816 */ /* 0x000fe400000000ff */
[----:B------:R-:W-:Y:S02]  /*a920*/  ISETP.GE.U32.AND P2, PT, R11, R26, PT ;  /* 0x0000001a0b00720c */ /* 0x000fe40003f46070 */
[----:B------:R-:W-:Y:S02]  /*a930*/  PRMT R24, R24, 0x9910, RZ ;  /* 0x0000991018187816 */ /* 0x000fe400000000ff */
[----:B------:R-:W-:Y:S02]  /*a940*/  LOP3.LUT P0, RZ, R8, 0xff, RZ, 0xc0, !PT ;  /* 0x000000ff08ff7812 */ /* 0x000fe4000780c0ff */
[----:B------:R-:W-:Y:S01]  /*a950*/  LOP3.LUT P1, RZ, R7, 0xff, RZ, 0xc0, !PT ;  /* 0x000000ff07ff7812 */ /* 0x000fe2000782c0ff */
[----:B------:R-:W-:-:S02]  /*a960*/  IMAD.MOV.U32 R7, RZ, RZ, R25 ;  /* 0x000000ffff077224 */ /* 0x000fc400078e0019 */
[----:B------:R-:W-:-:S03]  /*a970*/  IMAD.MOV.U32 R8, RZ, RZ, R24 ;  /* 0x000000ffff087224 */ /* 0x000fc600078e0018 */
[----:B------:R-:W-:Y:S02]  /*a980*/  ISETP.NE.AND P0, PT, R7, RZ, P0 ;  /* 0x000000ff0700720c */ /* 0x000fe40000705270 */
[----:B------:R-:W-:Y:S02]  /*a990*/  ISETP.NE.AND P1, PT, R8, RZ, P1 ;  /* 0x000000ff0800720c */ /* 0x000fe40000f25270 */
[----:B------:R-:W-:Y:S02]  /*a9a0*/  SEL R8, RZ, 0x1, !P0 ;  /* 0x00000001ff087807 */ /* 0x000fe40004000000 */
[----:B------:R-:W-:Y:S01]  /*a9b0*/  SEL R7, RZ, 0x1, !P1 ;  /* 0x00000001ff077807 */ /* 0x000fe20004800000 */
[----:B------:R-:W-:Y:S08]  /*a9c0*/  @P2 BRA `(.L_x_6091) ;  /* 0x0000000000502947 */ /* 0x000ff00003800000 */
[----:B------:R-:W-:Y:S01]  /*a9d0*/  IMAD.IADD R11, R11, 0x1, R0 ;  /* 0x000000010b0b7824 */ /* 0x000fe200078e0200 */
[----:B------:R-:W-:Y:S02]  /*a9e0*/  LOP3.LUT P2, RZ, R6, 0xff, RZ, 0xc0, !PT ;  /* 0x000000ff06ff7812 */ /* 0x000fe4000784c0ff */
[----:B------:R-:W-:Y:S02]  /*a9f0*/  LOP3.LUT P1, RZ, R5, 0xff, RZ, 0xc0, !PT ;  /* 0x000000ff05ff7812 */ /* 0x000fe4000782c0ff */
[----:B------:R-:W-:Y:S02]  /*aa00*/  ISETP.GE.U32.AND P3, PT, R11, R26, PT ;  /* 0x0000001a0b00720c */ /* 0x000fe40003f66070 */
[----:B------:R-:W-:Y:S02]  /*aa10*/  PRMT R0, R22, 0x9910, RZ ;  /* 0x0000991016007816 */ /* 0x000fe400000000ff */
[----:B------:R-:W-:Y:S02]  /*aa20*/  PRMT R5, R13, 0x9910, RZ ;  /* 0x000099100d057816 */ /* 0x000fe400000000ff */
[----:B------:R-:W-:-:S02]  /*aa30*/  ISETP.NE.AND P2, PT, R0, RZ, P2 ;  /* 0x000000ff0000720c */ /* 0x000fc40001745270 */
[----:B------:R-:W-:-:S04]  /*aa40*/  ISETP.NE.AND P1, PT, R5, RZ, P1 ;  /* 0x000000ff0500720c */ /* 0x000fc80000f25270 */
[----:B------:R-:W-:Y:S02]  /*aa50*/  SEL R5, RZ, 0x1, !P1 ;  /* 0x00000001ff057807 */ /* 0x000fe40004800000 */
[----:B------:R-:W-:Y:S02]  /*aa60*/  @!P3 PRMT R6, R29, 0x9910, RZ ;  /* 0x000099101d06b816 */ /* 0x000fe400000000ff */
[----:B------:R-:W-:Y:S02]  /*aa70*/  @!P3 PRMT R11, R30, 0x9910, RZ ;  /* 0x000099101e0bb816 */ /* 0x000fe400000000ff */
[----:B------:R-:W-:Y:S02]  /*aa80*/  @!P3 LOP3.LUT P0, RZ, R4, 0xff, RZ, 0xc0, !PT ;  /* 0x000000ff04ffb812 */ /* 0x000fe4000780c0ff */
[----:B------:R-:W-:Y:S02]  /*aa90*/  @!P3 LOP3.LUT P4, RZ, R3, 0xff, RZ, 0xc0, !PT ;  /* 0x000000ff03ffb812 */ /* 0x000fe4000788c0ff */
[----:B------:R-:W-:-:S02]  /*aaa0*/  @!P3 ISETP.NE.AND P0, PT, R6, RZ, P0 ;  /* 0x000000ff0600b20c */ /* 0x000fc40000705270 */
[----:B------:R-:W-:Y:S02]  /*aab0*/  @!P3 ISETP.NE.AND P4, PT, R11, RZ, P4 ;  /* 0x000000ff0b00b20c */ /* 0x000fe40002785270 */
[----:B------:R-:W-:Y:S02]  /*aac0*/  @!P3 SEL R0, RZ, 0x1, !P0 ;  /* 0x00000001ff00b807 */ /* 0x000fe40004000000 */
[----:B------:R-:W-:Y:S02]  /*aad0*/  @!P3 SEL R11, RZ, 0x1, !P4 ;  /* 0x00000001ff0bb807 */ /* 0x000fe40006000000 */
[----:B------:R-:W-:Y:S02]  /*aae0*/  SEL R6, RZ, 0x1, !P2 ;  /* 0x00000001ff067807 */ /* 0x000fe40005000000 */
[----:B------:R-:W-:Y:S02]  /*aaf0*/  @!P3 PRMT R4, R0, 0x7610, R4 ;  /* 0x000076100004b816 */ /* 0x000fe40000000004 */
[----:B------:R-:W-:-:S07]  /*ab00*/  @!P3 PRMT R3, R11, 0x7610, R3 ;  /* 0x000076100b03b816 */ /* 0x000fce0000000003 */
.L_x_6091:
[----:B------:R-:W-:Y:S05]  /*ab10*/  BSYNC B0 ;  /* 0x0000000000007941 */ /* 0x000fea0003800000 */
.L_x_6090:
        /* <DEDUP_REMOVED lines=15> */
.L_x_6075:
        /* <DEDUP_REMOVED lines=18> */
.L_x_6095:
[----:B------:R-:W-:Y:S02]  /*ad30*/  IMAD R4, R20, R27, RZ ;  /* 0x0000001b14047224 */ /* 0x000fe400078e02ff */
[----:B------:R-:W-:-:S03]  /*ad40*/  IMAD.IADD R27, R0, 0x1, R27 ;  /* 0x00000001001b7824 */ /* 0x000fc600078e021b */
[----:B------:R-:W-:Y:S01]  /*ad50*/  SHF.R.U32.HI R25, RZ, 0x1, R4 ;  /* 0x00000001ff197819 */ /* 0x000fe20000011604 */
[----:B------:R-:W-:Y:S01]  /*ad60*/  IMAD R4, R20, R27, RZ ;  /* 0x0000001b14047224 */ /* 0x000fe200078e02ff */
[----:B------:R-:W-:-:S03]  /*ad70*/  IADD3 R27, R27, R0, RZ ;  /* 0x000000001b1b7210 */ /* 0x000fc60007ffe0ff */
[----:B------:R-:W-:Y:S01]  /*ad80*/  IMAD.WIDE.U32 R24, R25, 0x4, R18 ;  /* 0x0000000419187825 */ /* 0x000fe200078e0012 */
[----:B------:R-:W-:-:S03]  /*ad90*/  SHF.R.U32.HI R29, RZ, 0x1, R4 ;  /* 0x00000001ff1d7819 */ /* 0x000fc60000011604 */
[----:B------:R-:W-:Y:S02]  /*ada0*/  IMAD.IADD R15, R27, 0x1, R0 ;  /* 0x000000011b0f7824 */ /* 0x000fe400078e0200 */
[----:B------:R-:W2:Y:S01]  /*adb0*/  LDG.E R24, desc[UR58][R24.64] ;  /* 0x0000003a18187981 */ /* 0x000ea2000c1e1900 */
[----:B------:R-:W-:-:S04]  /*adc0*/  IMAD.WIDE.U32 R28, R29, 0x4, R18 ;  /* 0x000000041d1c7825 */ /* 0x000fc800078e0012 */
[C---:B------:R-:W-:Y:S02]  /*add0*/  IMAD R27, R20.reuse, R27, RZ ;  /* 0x0000001b141b7224 */ /* 0x040fe400078e02ff */
[----:B------:R-:W-:Y:S01]  /*ade0*/  IMAD R4, R20, R15, RZ ;  /* 0x0000000f14047224 */ /* 0x000fe200078e02ff */
[----:B------:R-:W3:Y:S02]  /*adf0*/  LDG.E R28, desc[UR58][R28.64] ;  /* 0x0000003a1c1c7981 */ /* 0x000ee4000c1e1900 */
[----:B------:R-:W-:Y:S02]  /*ae00*/  SHF.R.U32.HI R5, RZ, 0x1, R27 ;  /* 0x00000001ff057819 */ /* 0x000fe4000001161b */
[----:B------:R-:W-:-:S03]  /*ae10*/  SHF.R.U32.HI R7, RZ, 0x1, R4 ;  /* 0x00000001ff077819 */ /* 0x000fc60000011604 */
[----:B------:R-:W-:-:S04]  /*ae20*/  IMAD.WIDE.U32 R4, R5, 0x4, R18 ;  /* 0x0000000405047825 */ /* 0x000fc800078e0012 */
[----:B------:R-:W-:Y:S02]  /*ae30*/  IMAD.WIDE.U32 R6, R7, 0x4, R18 ;  /* 0x0000000407067825 */ /* 0x000fe400078e0012 */
[----:B------:R0:W4:Y:S04]  /*ae40*/  LDG.E R4, desc[UR58][R4.64] ;  /* 0x0000003a04047981 */ /* 0x000128000c1e1900 */
[----:B------:R3:W5:Y:S01]  /*ae50*/  LDG.E R6, desc[UR58][R6.64] ;  /* 0x0000003a06067981 */ /* 0x000762000c1e1900 */
[----:B------:R-:W-:Y:S01]  /*ae60*/  LOP3.LUT P4, RZ, R8, 0xff, RZ, 0xc0, !PT ;  /* 0x000000ff08ff7812 */ /* 0x000fe2000788c0ff */
[----:B------:R-:W-:Y:S01]  /*ae70*/  IMAD.IADD R27, R15, 0x1, R0 ;  /* 0x000000010f1b7824 */ /* 0x000fe200078e0200 */
[----:B------:R-:W-:Y:S02]  /*ae80*/  LOP3.LUT P6, RZ, R9, 0xff, RZ, 0xc0, !PT ;  /* 0x000000ff09ff7812 */ /* 0x000fe400078cc0ff */
[----:B------:R-:W-:-:S02]  /*ae90*/  LOP3.LUT P5, RZ, R10, 0xff, RZ, 0xc0, !PT ;  /* 0x000000ff0aff7812 */ /* 0x000fc400078ac0ff */
[----:B------:R-:W-:Y:S02]  /*aea0*/  LOP3.LUT P0, RZ, R11, 0xff, RZ, 0xc0, !PT ;  /* 0x000000ff0bff7812 */ /* 0x000fe4000780c0ff */
[----:B------:R-:W-:Y:S02]  /*aeb0*/  LOP3.LUT P1, RZ, R12, 0xff, RZ, 0xc0, !PT ;  /* 0x000000ff0cff7812 */ /* 0x000fe4000782c0ff */
[----:B------:R-:W-:Y:S02]  /*aec0*/  LOP3.LUT P2, RZ, R13, 0xff, RZ, 0xc0, !PT ;  /* 0x000000ff0dff7812 */ /* 0x000fe4000784c0ff */
[----:B------:R-:W-:Y:S02]  /*aed0*/  LOP3.LUT P3, RZ, R14, 0xff, RZ, 0xc0, !PT ;  /* 0x000000ff0eff7812 */ /* 0x000fe4000786c0ff */
[C---:B--2---:R-:W-:Y:S02]  /*aee0*/  PRMT R8, R24.reuse, 0x9910, RZ ;  /* 0x0000991018087816 */ /* 0x044fe400000000ff */
[----:B0-----:R-:W-:-:S02]  /*aef0*/  PRMT R5, R24, 0xbb32, RZ ;  /* 0x0000bb3218057816 */ /* 0x001fc400000000ff */
[----:B------:R-:W-:Y:S02]  /*af00*/  ISETP.NE.AND P4, PT, R8, RZ, P4 ;  /* 0x000000ff0800720c */ /* 0x000fe40002785270 */
[----:B------:R-:W-:Y:S01]  /*af10*/  ISETP.NE.AND P6, PT, R5, RZ, P6 ;  /* 0x000000ff0500720c */ /* 0x000fe200037c5270 */
[----:B------:R-:W-:Y:S01]  /*af20*/  IMAD R5, R0, 0x3, R27 ;  /* 0x0000000300057824 */ /* 0x000fe200078e021b */
[C---:B---3--:R-:W-:Y:S02]  /*af30*/  PRMT R7, R28.reuse, 0x9910, RZ ;  /* 0x000099101c077816 */ /* 0x048fe400000000ff */
[----:B------:R-:W-:Y:S02]  /*af40*/  PRMT R9, R28, 0xbb32, RZ ;  /* 0x0000bb321c097816 */ /* 0x000fe400000000ff */
[----:B------:R-:W-:Y:S02]  /*af50*/  SEL R8, RZ, 0x1, !P4 ;  /* 0x00000001ff087807 */ /* 0x000fe40006000000 */
[----:B------:R-:W-:-:S02]  /*af60*/  LOP3.LUT P4, RZ, R3, 0xff, RZ, 0xc0, !PT ;  /* 0x000000ff03ff7812 */ /* 0x000fc4000788c0ff */
[----:B------:R-:W-:Y:S01]  /*af70*/  MOV R3, R7 ;  /* 0x0000000700037202 */ /* 0x000fe20000000f00 */
[----:B------:R-:W-:Y:S01]  /*af80*/  IMAD.MOV.U32 R7, RZ, RZ, R9 ;  /* 0x000000ffff077224 */ /* 0x000fe200078e0009 */
[----:B------:R-:W-:Y:S02]  /*af90*/  SEL R9, RZ, 0x1, !P6 ;  /* 0x00000001ff097807 */ /* 0x000fe40007000000 */
[----:B------:R-:W-:Y:S02]  /*afa0*/  ISETP.GE.U32.AND P6, PT, R5, R26, PT ;  /* 0x0000001a0500720c */ /* 0x000fe40003fc6070 */
[----:B------:R-:W-:Y:S02]  /*afb0*/  ISETP.NE.AND P5, PT, R3, RZ, P5 ;  /* 0x000000ff0300720c */ /* 0x000fe40002fa5270 */
[----:B------:R-:W-:Y:S02]  /*afc0*/  ISETP.NE.AND P0, PT, R7, RZ, P0 ;  /* 0x000000ff0700720c */ /* 0x000fe40000705270 */
[----:B----4-:R-:W-:-:S02]  /*afd0*/  PRMT R3, R4, 0x9910, RZ ;  /* 0x0000991004037816 */ /* 0x010fc400000000ff */
[----:B------:R-:W-:Y:S02]  /*afe0*/  PRMT R5, R4, 0xbb32, RZ ;  /* 0x0000bb3204057816 */ /* 0x000fe400000000ff */
[C---:B-----5:R-:W-:Y:S02]  /*aff0*/  PRMT R7, R6.reuse, 0x9910, RZ ;  /* 0x0000991006077816 */ /* 0x060fe400000000ff */
[----:B------:R-:W-:Y:S02]  /*b000*/  PRMT R10, R6, 0xbb32, RZ ;  /* 0x0000bb32060a7816 */ /* 0x000fe400000000ff */
[----:B------:R-:W-:Y:S02]  /*b010*/  ISETP.NE.AND P1, PT, R3, RZ, P1 ;  /* 0x000000ff0300720c */ /* 0x000fe40000f25270 */
[----:B------:R-:W-:Y:S02]  /*b020*/  ISETP.NE.AND P2, PT, R5, RZ, P2 ;  /* 0x000000ff0500720c */ /* 0x000fe40001745270 */
[----:B------:R-:W-:-:S02]  /*b030*/  ISETP.NE.AND P3, PT, R7, RZ, P3 ;  /* 0x000000ff0700720c */ /* 0x000fc40001f65270 */
[----:B------:R-:W-:Y:S02]  /*b040*/  ISETP.NE.AND P4, PT, R10, RZ, P4 ;  /* 0x000000ff0a00720c */ /* 0x000fe40002785270 */
        /* <DEDUP_REMOVED lines=8> */
.L_x_6094:
        /* <DEDUP_REMOVED lines=8> */
.L_x_6093:
[----:B------:R-:W-:Y:S05]  /*b150*/  BSYNC B0 ;  /* 0x0000000000007941 */ /* 0x000fea0003800000 */
.L_x_6092:
        /* <DEDUP_REMOVED lines=35> */
.L_x_6097:
[----:B------:R-:W-:Y:S05]  /*b390*/  BSYNC B0 ;  /* 0x0000000000007941 */ /* 0x000fea0003800000 */
.L_x_6096:
[----:B------:R-:W-:Y:S04]  /*b3a0*/  BSSY B0, `(.L_x_6098) ;  /* 0x000002c000007945 */ /* 0x000fe80003800000 */
[----:B------:R-:W-:Y:S05]  /*b3b0*/  @P1 BRA `(.L_x_6099) ;  /* 0x0000000000a81947 */ /* 0x000fea0003800000 */
[----:B------:R-:W-:Y:S01]  /*b3c0*/  PRMT R4, R15, 0x9910, RZ ;  /* 0x000099100f047816 */ /* 0x000fe200000000ff */
[----:B------:R-:W-:Y:S01]  /*b3d0*/  IMAD.IADD R15, R27, 0x1, R0 ;  /* 0x000000011b0f7824 */ /* 0x000fe200078e0200 */
[----:B------:R-:W-:Y:S02]  /*b3e0*/  PRMT R5, R24, 0x9910, RZ ;  /* 0x0000991018057816 */ /* 0x000fe400000000ff */
[----:B------:R-:W-:Y:S02]  /*b3f0*/  LOP3.LUT P0, RZ, R8, 0xff, RZ, 0xc0, !PT ;  /* 0x000000ff08ff7812 */ /* 0x000fe4000780c0ff */
[----:B------:R-:W-:Y:S02]  /*b400*/  ISETP.GE.U32.AND P2, PT, R15, R26, PT ;  /* 0x0000001a0f00720c */ /* 0x000fe40003f46070 */
[----:B------:R-:W-:Y:S02]  /*b410*/  LOP3.LUT P1, RZ, R9, 0xff, RZ, 0xc0, !PT ;  /* 0x000000ff09ff7812 */ /* 0x000fe4000782c0ff */
[----:B------:R-:W-:-:S02]  /*b420*/  ISETP.NE.AND P0, PT, R4, RZ, P0 ;  /* 0x000000ff0400720c */ /* 0x000fc40000705270 */
[----:B------:R-:W-:Y:S02]  /*b430*/  ISETP.NE.AND P1, PT, R5, RZ, P1 ;  /* 0x000000ff0500720c */ /* 0x000fe40000f25270 */
[----:B------:R-:W-:Y:S02]  /*b440*/  SEL R8, RZ, 0x1, !P0 ;  /* 0x00000001ff087807 */ /* 0x000fe40004000000 */
[----:B------:R-:W-:-:S03]  /*b450*/  SEL R9, RZ, 0x1, !P1 ;  /* 0x00000001ff097807 */ /* 0x000fc60004800000 */
[----:B------:R-:W-:Y:S06]  /*b460*/  @P2 BRA `(.L_x_6099) ;  /* 0x00000000007c2947 */ /* 0x000fec0003800000 */
[----:B------:R-:W-:Y:S02]  /*b470*/  IADD3 R15, R15, R0, RZ ;  /* 0x000000000f0f7210 */ /* 0x000fe40007ffe0ff */
[----:B------:R-:W-:Y:S02]  /*b480*/  PRMT R4, R21, 0x9910, RZ ;  /* 0x0000991015047816 */ /* 0x000fe400000000ff */
[----:B------:R-:W-:Y:S02]  /*b490*/  ISETP.GE.U32.AND P2, PT, R15, R26, PT ;  /* 0x0000001a0f00720c */ /* 0x000fe40003f46070 */
[----:B------:R-:W-:Y:S02]  /*b4a0*/  PRMT R5, R28, 0x9910, RZ ;  /* 0x000099101c057816 */ /* 0x000fe400000000ff */
[----:B------:R-:W-:Y:S02]  /*b4b0*/  LOP3.LUT P0, RZ, R10, 0xff, RZ, 0xc0, !PT ;  /* 0x000000ff0aff7812 */ /* 0x000fe4000780c0ff */
[----:B------:R-:W-:-:S02]  /*b4c0*/  LOP3.LUT P1, RZ, R11, 0xff, RZ, 0xc0, !PT ;  /* 0x000000ff0bff7812 */ /* 0x000fc4000782c0ff */
        /* <DEDUP_REMOVED lines=12> */
[----:B------:R-:W-:Y:S02]  /*b590*/  ISETP.NE.AND P0, PT, R4, RZ, P0 ;  /* 0x000000ff0400720c */ /* 0x000fe40000705270 */
[----:B------:R-:W-:Y:S02]  /*b5a0*/  SEL R12, RZ, 0x1, !P2 ;  /* 0x00000001ff0c7807 */ /* 0x000fe40005000000 */
[----:B------:R-:W-:Y:S02]  /*b5b0*/  SEL R13, RZ, 0x1, !P0 ;  /* 0x00000001ff0d7807 */ /* 0x000fe40004000000 */
[----:B------:R-:W-:Y:S02]  /*b5c0*/  @!P3 PRMT R5, R7, 0x9910, RZ ;  /* 0x000099100705b816 */ /* 0x000fe400000000ff */
[----:B------:R-:W-:Y:S02]  /*b5d0*/  @!P3 PRMT R6, R6, 0x9910, RZ ;  /* 0x000099100606b816 */ /* 0x000fe400000000ff */
[----:B------:R-:W-:-:S02]  /*b5e0*/  @!P3 LOP3.LUT P1, RZ, R14, 0xff, RZ, 0xc0, !PT ;  /* 0x000000ff0effb812 */ /* 0x000fc4000782c0ff */
[----:B------:R-:W-:Y:S02]  /*b5f0*/  @!P3 LOP3.LUT P4, RZ, R3, 0xff, RZ, 0xc0, !PT ;  /* 0x000000ff03ffb812 */ /* 0x000fe4000788c0ff */
[----:B------:R-:W-:Y:S02]  /*b600*/  @!P3 ISETP.NE.AND P1, PT, R5, RZ, P1 ;  /* 0x000000ff0500b20c */ /* 0x000fe40000f25270 */
[----:B------:R-:W-:Y:S02]  /*b610*/  @!P3 ISETP.NE.AND P4, PT, R6, RZ, P4 ;  /* 0x000000ff0600b20c */ /* 0x000fe40002785270 */
[----:B------:R-:W-:Y:S02]  /*b620*/  @!P3 SEL R0, RZ, 0x1, !P1 ;  /* 0x00000001ff00b807 */ /* 0x000fe40004800000 */
[----:B------:R-:W-:Y:S02]  /*b630*/  @!P3 SEL R4, RZ, 0x1, !P4 ;  /* 0x00000001ff04b807 */ /* 0x000fe40006000000 */
[----:B------:R-:W-:-:S02]  /*b640*/  @!P3 PRMT R14, R0, 0x7610, R14 ;  /* 0x00007610000eb816 */ /* 0x000fc4000000000e */
[----:B------:R-:W-:-:S07]  /*b650*/  @!P3 PRMT R3, R4, 0x7610, R3 ;  /* 0x000076100403b816 */ /* 0x000fce0000000003 */
.L_x_6099:
[----:B------:R-:W-:Y:S05]  /*b660*/  BSYNC B0 ;  /* 0x0000000000007941 */ /* 0x000fea0003800000 */
.L_x_6098:
        /* <DEDUP_REMOVED lines=15> */
.L_x_6074:
        /* <DEDUP_REMOVED lines=22> */
.L_x_6103:
[----:B------:R-:W-:Y:S01]  /*b8c0*/  SHF.R.U32.HI R25, RZ, 0x1, R13 ;  /* 0x00000001ff197819 */ /* 0x000fe2000001160d */
[----:B------:R-:W-:-:S04]  /*b8d0*/  IMAD.IADD R13, R13, 0x1, R8 ;  /* 0x000000010d0d7824 */ /* 0x000fc800078e0208 */
[----:B------:R-:W-:Y:S01]  /*b8e0*/  IMAD.WIDE.U32 R24, R25, 0x4, R18 ;  /* 0x0000000419187825 */ /* 0x000fe200078e0012 */
[----:B------:R-:W-:-:S03]  /*b8f0*/  SHF.R.U32.HI R29, RZ, 0x1, R13 ;  /* 0x00000001ff1d7819 */ /* 0x000fc6000001160d */
[----:B------:R-:W-:Y:S01]  /*b900*/  IMAD.IADD R13, R13, 0x1, R8 ;  /* 0x000000010d0d7824 */ /* 0x000fe200078e0208 */
[----:B------:R-:W2:Y:S01]  /*b910*/  LDG.E R20, desc[UR58][R24.64] ;  /* 0x0000003a18147981 */ /* 0x000ea2000c1e1900 */
[----:B------:R-:W-:-:S03]  /*b920*/  IMAD.WIDE.U32 R28, R29, 0x4, R18 ;  /* 0x000000041d1c7825 */ /* 0x000fc600078e0012 */
[----:B------:R-:W-:Y:S02]  /*b930*/  IADD3 R27, R13, R8, RZ ;  /* 0x000000080d1b7210 */ /* 0x000fe40007ffe0ff */
[----:B------:R-:W-:Y:S01]  /*b940*/  SHF.R.U32.HI R15, RZ, 0x1, R13 ;  /* 0x00000001ff0f7819 */ /* 0x000fe2000001160d */
[----:B------:R-:W3:Y:S01]  /*b950*/  LDG.E R21, desc[UR58][R28.64] ;  /* 0x0000003a1c157981 */ /* 0x000ee2000c1e1900 */
[----:B------:R-:W-:-:S03]  /*b960*/  SHF.R.U32.HI R5, RZ, 0x1, R27 ;  /* 0x00000001ff057819 */ /* 0x000fc6000001161b */
[----:B------:R-:W-:-:S04]  /*b970*/  IMAD.WIDE.U32 R14, R15, 0x4, R18 ;  /* 0x000000040f0e7825 */ /* 0x000fc800078e0012 */
[----:B------:R-:W-:Y:S02]  /*b980*/  IMAD.WIDE.U32 R4, R5, 0x4, R18 ;  /* 0x0000000405047825 */ /* 0x000fe400078e0012 */
[----:B------:R-:W4:Y:S04]  /*b990*/  LDG.E R14, desc[UR58][R14.64] ;  /* 0x0000003a0e0e7981 */ /* 0x000f28000c1e1900 */
        /* <DEDUP_REMOVED lines=10> */
[----:B------:R-:W-:-:S02]  /*ba40*/  PRMT R0, R20, 0x9910, RZ ;  /* 0x0000991014007816 */ /* 0x000fc400000000ff */
[----:B------:R-:W-:Y:S01]  /*ba50*/  ISETP.NE.AND P6, PT, R3, RZ, P6 ;  /* 0x000000ff0300720c */ /* 0x000fe200037c5270 */
[----:B------:R-:W-:Y:S01]  /*ba60*/  IMAD R3, R8, 0x3, R13 ;  /* 0x0000000308037824 */ /* 0x000fe200078e020d */
[----:B------:R-:W-:Y:S02]  /*ba70*/  ISETP.NE.AND P4, PT, R0, RZ, P4 ;  /* 0x000000ff0000720c */ /* 0x000fe40002785270 */
[----:B------:R-:W-:Y:S02]  /*ba80*/  SEL R6, RZ, 0x1, !P6 ;  /* 0x00000001ff067807 */ /* 0x000fe40007000000 */
[----:B------:R-:W-:Y:S02]  /*ba90*/  ISETP.GE.U32.AND P6, PT, R3, R26, PT ;  /* 0x0000001a0300720c */ /* 0x000fe40003fc6070 */
[C---:B---3--:R-:W-:Y:S02]  /*baa0*/  PRMT R0, R21.reuse, 0x9910, RZ ;  /* 0x0000991015007816 */ /* 0x048fe400000000ff */
[----:B0-----:R-:W-:-:S02]  /*bab0*/  PRMT R5, R21, 0xbb32, RZ ;  /* 0x0000bb3215057816 */ /* 0x001fc400000000ff */
[----:B------:R-:W-:Y:S02]  /*bac0*/  SEL R7, RZ, 0x1, !P4 ;  /* 0x00000001ff077807 */ /* 0x000fe40006000000 */
[----:B------:R-:W-:Y:S02]  /*bad0*/  LOP3.LUT P4, RZ, R9, 0xff, RZ, 0xc0, !PT ;  /* 0x000000ff09ff7812 */ /* 0x000fe4000788c0ff */
[----:B------:R-:W-:Y:S02]  /*bae0*/  ISETP.NE.AND P5, PT, R0, RZ, P5 ;  /* 0x000000ff0000720c */ /* 0x000fe40002fa5270 */
[----:B------:R-:W-:Y:S02]  /*baf0*/  ISETP.NE.AND P0, PT, R5, RZ, P0 ;  /* 0x000000ff0500720c */ /* 0x000fe40000705270 */
[C---:B----4-:R-:W-:Y:S02]  /*bb00*/  PRMT R0, R14.reuse, 0x9910, RZ ;  /* 0x000099100e007816 */ /* 0x050fe400000000ff */
[----:B------:R-:W-:-:S02]  /*bb10*/  PRMT R3, R14, 0xbb32, RZ ;  /* 0x0000bb320e037816 */ /* 0x000fc400000000ff */
[C---:B-----5:R-:W-:Y:S02]  /*bb20*/  PRMT R5, R4.reuse, 0x9910, RZ ;  /* 0x0000991004057816 */ /* 0x060fe400000000ff */
[----:B------:R-:W-:Y:S02]  /*bb30*/  PRMT R9, R4, 0xbb32, RZ ;  /* 0x0000bb3204097816 */ /* 0x000fe400000000ff */
[----:B------:R-:W-:Y:S02]  /*bb40*/  ISETP.NE.AND P1, PT, R0, RZ, P1 ;  /* 0x000000ff0000720c */ /* 0x000fe40000f25270 */
[----:B------:R-:W-:Y:S02]  /*bb50*/  ISETP.NE.AND P2, PT, R3, RZ, P2 ;  /* 0x000000ff0300720c */ /* 0x000fe40001745270 */
[----:B------:R-:W-:Y:S02]  /*bb60*/  ISETP.NE.AND P3, PT, R5, RZ, P3 ;  /* 0x000000ff0500720c */ /* 0x000fe40001f65270 */
[----:B------:R-:W-:-:S02]  /*bb70*/  ISETP.NE.AND P4, PT, R9, RZ, P4 ;  /* 0x000000ff0900720c */ /* 0x000fc40002785270 */
        /* <DEDUP_REMOVED lines=8> */
.L_x_6102:
[C---:B------:R-:W-:Y:S02]  /*bc00*/  PRMT R25, R20.reuse, 0x7610, R25 ;  /* 0x0000761014197816 */ /* 0x040fe40000000019 */
[----:B------:R-:W-:Y:S02]  /*bc10*/  PRMT R27, R20, 0x7632, R27 ;  /* 0x00007632141b7816 */ /* 0x000fe4000000001b */
[C---:B------:R-:W-:Y:S02]  /*bc20*/  PRMT R20, R21.reuse, 0x7610, R20 ;  /* 0x0000761015147816 */ /* 0x040fe40000000014 */
[C---:B------:R-:W-:Y:S02]  /*bc30*/  PRMT R22, R14.reuse, 0x7610, R22 ;  /* 0x000076100e167816 */ /* 0x040fe40000000016 */
[----:B------:R-:W-:Y:S02]  /*bc40*/  PRMT R24, R14, 0x7632, R24 ;  /* 0x000076320e187816 */ /* 0x000fe40000000018 */
[----:B------:R-:W-:-:S02]  /*bc50*/  PRMT R21, R21, 0x7632, R21 ;  /* 0x0000763215157816 */ /* 0x000fc40000000015 */
[C---:B------:R-:W-:Y:S02]  /*bc60*/  PRMT R14, R4.reuse, 0x7610, R14 ;  /* 0x00007610040e7816 */ /* 0x040fe4000000000e */
[----:B------:R-:W-:-:S07]  /*bc70*/  PRMT R15, R4, 0x7632, R15 ;  /* 0x00007632040f7816 */ /* 0x000fce000000000f */
.L_x_6101:
[----:B------:R-:W-:Y:S05]  /*bc80*/  BSYNC B0 ;  /* 0x0000000000007941 */ /* 0x000fea0003800000 */
.L_x_6100:
[----:B------:R-:W-:Y:S01]  /*bc90*/  ISETP.GE.U32.AND P1, PT, R13, R26, PT ;  /* 0x0000001a0d00720c */ /* 0x000fe20003f26070 */
[----:B------:R-:W-:-:S12]  /*bca0*/  BSSY B0, `(.L_x_6104) ;  /* 0x000001e000007945 */ /* 0x000fd80003800000 */
        /* <DEDUP_REMOVED lines=29> */
.L_x_6105:
[----:B------:R-:W-:Y:S05]  /*be80*/  BSYNC B0 ;  /* 0x0000000000007941 */ /* 0x000fea0003800000 */
.L_x_6104:
[----:B------:R-:W-:Y:S04]  /*be90*/  BSSY B0, `(.L_x_6106) ;  /* 0x000002e000007945 */ /* 0x000fe80003800000 */
[----:B------:R-:W-:Y:S05]  /*bea0*/  @P1 BRA `(.L_x_6107) ;  /* 0x0000000000b01947 */ /* 0x000fea0003800000 */
[----:B------:R-:W-:Y:S01]  /*beb0*/  IMAD.IADD R13, R13, 0x1, R8 ;  /* 0x000000010d0d7824 */ /* 0x000fe200078e0208 */
[----:B------:R-:W-:Y:S02]  /*bec0*/  PRMT R4, R25, 0x9910, RZ ;  /* 0x0000991019047816 */ /* 0x000fe400000000ff */
[----:B------:R-:W-:Y:S02]  /*bed0*/  PRMT R5, R27, 0x9910, RZ ;  /* 0x000099101b057816 */ /* 0x000fe400000000ff */
[----:B------:R-:W-:Y:S02]  /*bee0*/  ISETP.GE.U32.AND P2, PT, R13, R26, PT ;  /* 0x0000001a0d00720c */ /* 0x000fe40003f46070 */
[----:B------:R-:W-:Y:S02]  /*bef0*/  LOP3.LUT P0, RZ, R7, 0xff, RZ, 0xc0, !PT ;  /* 0x000000ff07ff7812 */ /* 0x000fe4000780c0ff */
[----:B------:R-:W-:Y:S02]  /*bf00*/  LOP3.LUT P1, RZ, R6, 0xff, RZ, 0xc0, !PT ;  /* 0x000000ff06ff7812 */ /* 0x000fe4000782c0ff */
[----:B------:R-:W-:-:S02]  /*bf10*/  ISETP.NE.AND P0, PT, R4, RZ, P0 ;  /* 0x000000ff0400720c */ /* 0x000fc40000705270 */
[----:B------:R-:W-:Y:S02]  /*bf20*/  ISETP.NE.AND P1, PT, R5, RZ, P1 ;  /* 0x000000ff0500720c */ /* 0x000fe40000f25270 */
[----:B------:R-:W-:Y:S02]  /*bf30*/  SEL R7, RZ, 0x1, !P0 ;  /* 0x00000001ff077807 */ /* 0x000fe40004000000 */
[----:B------:R-:W-:Y:S01]  /*bf40*/  SEL R6, RZ, 0x1, !P1 ;  /* 0x00000001ff067807 */ /* 0x000fe20004800000 */
[----:B------:R-:W-:Y:S08]  /*bf50*/  @P2 BRA `(.L_x_6107) ;  /* 0x0000000000842947 */ /* 0x000ff00003800000 */
[----:B------:R-:W-:Y:S01]  /*bf60*/  IMAD.IADD R5, R13, 0x1, R8 ;  /* 0x000000010d057824 */ /* 0x000fe200078e0208 */
[----:B------:R-:W-:Y:S02]  /*bf70*/  PRMT R21, R21, 0x9910, RZ ;  /* 0x0000991015157816 */ /* 0x000fe400000000ff */
[----:B------:R-:W-:Y:S02]  /*bf80*/  PRMT R20, R20, 0x9910, RZ ;  /* 0x0000991014147816 */ /* 0x000fe400000000ff */
[----:B------:R-:W-:Y:S02]  /*bf90*/  ISETP.GE.U32.AND P2, PT, R5, R26, PT ;  /* 0x0000001a0500720c */ /* 0x000fe40003f46070 */
[----:B------:R-:W-:Y:S01]  /*bfa0*/  LOP3.LUT P0, RZ, R3, 0xff, RZ, 0xc0, !PT ;  /* 0x000000ff03ff7812 */ /* 0x000fe2000780c0ff */
[----:B------:R-:W-:Y:S01]  /*bfb0*/  IMAD.MOV.U32 R3, RZ, RZ, R21 ;  /* 0x000000ffff037224 */ /* 0x000fe200078e0015 */
[----:B------:R-:W-:Y:S02]  /*bfc0*/  LOP3.LUT P1, RZ, R0, 0xff, RZ, 0xc0, !PT ;  /* 0x000000ff00ff7812 */ /* 0x000fe4000782c0ff */
[----:B------:R-:W-:-:S02]  /*bfd0*/  MOV R0, R20 ;  /* 0x0000001400007202 */ /* 0x000fc40000000f00 */
[----:B------:R-:W-:Y:S02]  /*bfe0*/  ISETP.NE.AND P1, PT, R3, RZ, P1 ;  /* 0x000000ff0300720c */ /* 0x000fe40000f25270 */
[----:B------:R-:W-:Y:S02]  /*bff0*/  ISETP.NE.AND P0, PT, R0, RZ, P0 ;  /* 0x000000ff0000720c */ /* 0x000fe40000705270 */
[----:B------:R-:W-:Y:S02]  /*c000*/  SEL R0, RZ, 0x1, !P1 ;  /* 0x00000001ff007807 */ /* 0x000fe40004800000 */
[----:B------:R-:W-:Y:S01]  /*c010*/  SEL R3, RZ, 0x1, !P0 ;  /* 0x00000001ff037807 */ /* 0x000fe20004000000 */
[----:B------:R-:W-:Y:S08]  /*c020*/  @P2 BRA `(.L_x_6107) ;  /* 0x0000000000502947 */ /* 0x000ff00003800000 */
[----:B------:R-:W-:Y:S02]  /*c030*/  IADD3 R5, R5, R8, RZ ;  /* 0x0000000805057210 */ /* 0x000fe40007ffe0ff */
[----:B------:R-:W-:Y:S02]  /*c040*/  LOP3.LUT P1, RZ, R11, 0xff, RZ, 0xc0, !PT ;  /* 0x000000ff0bff7812 */ /* 0x000fe4000782c0ff */
[----:B------:R-:W-:Y:S02]  /*c050*/  ISETP.GE.U32.AND P3, PT, R5, R26, PT ;  /* 0x0000001a0500720c */ /* 0x000fe40003f66070 */
[----:B------:R-:W-:Y:S02]  /*c060*/  LOP3.LUT P2, RZ, R12, 0xff, RZ, 0xc0, !PT ;  /* 0x000000ff0cff7812 */ /* 0x000fe4000784c0ff */
[----:B------:R-:W-:Y:S02]  /*c070*/  PRMT R4, R22, 0x9910, RZ ;  /* 0x0000991016047816 */ /* 0x000fe400000000ff */
[----:B------:R-:W-:-:S02]  /*c080*/  PRMT R5, R24, 0x9910, RZ ;  /* 0x0000991018057816 */ /* 0x000fc400000000ff */
[----:B------:R-:W-:Y:S02]  /*c090*/  ISETP.NE.AND P2, PT, R4, RZ, P2 ;  /* 0x000000ff0400720c */ /* 0x000fe40001745270 */
[----:B------:R-:W-:Y:S02]  /*c0a0*/  ISETP.NE.AND P1, PT, R5, RZ, P1 ;  /* 0x000000ff0500720c */ /* 0x000fe40000f25270 */
        /* <DEDUP_REMOVED lines=9> */
[----:B------:R-:W-:-:S02]  /*c140*/  SEL R11, RZ, 0x1, !P1 ;  /* 0x00000001ff0b7807 */ /* 0x000fc40004800000 */
[----:B------:R-:W-:Y:S02]  /*c150*/  @!P3 PRMT R10, R4, 0x7610, R10 ;  /* 0x00007610040ab816 */ /* 0x000fe4000000000a */
[----:B------:R-:W-:-:S07]  /*c160*/  @!P3 PRMT R9, R5, 0x7610, R9 ;  /* 0x000076100509b816 */ /* 0x000fce0000000009 */
.L_x_6107:
[----:B------:R-:W-:Y:S05]  /*c170*/  BSYNC B0 ;  /* 0x0000000000007941 */ /* 0x000fea0003800000 */
.L_x_6106:
        /* <DEDUP_REMOVED lines=14> */
.L_x_6058:
[----:B------:R-:W-:Y:S05]  /*c260*/  BSYNC B6 ;  /* 0x0000000000067941 */ /* 0x000fea0003800000 */
.L_x_6057:
        /* <DEDUP_REMOVED lines=16> */
.L_x_6111:
        /* <DEDUP_REMOVED lines=22> */
.L_x_6110:
[----:B------:R-:W-:Y:S05]  /*c4d0*/  BSYNC B0 ;  /* 0x0000000000007941 */ /* 0x000fea0003800000 */
.L_x_6109:
[----:B------:R-:W-:Y:S01]  /*c4e0*/  IMAD.MOV.U32 R4, RZ, RZ, R7 ;  /* 0x000000ffff047224 */ /* 0x000fe200078e0007 */
[----:B------:R-:W-:Y:S06]  /*c4f0*/  @P2 BRA `(.L_x_6111) ;  /* 0xfffffffc009c2947 */ /* 0x000fec000383ffff */
.L_x_6108:
        /* <DEDUP_REMOVED lines=20> */
.L_x_6116:
        /* <DEDUP_REMOVED lines=19> */
.L_x_6115:
[----:B------:R-:W-:Y:S05]  /*c770*/  BSYNC B0 ;  /* 0x0000000000007941 */ /* 0x000fea0003800000 */
.L_x_6114:
[----:B------:R-:W-:-:S04]  /*c780*/  SHF.R.S32.HI R4, RZ, 0x1, R4 ;  /* 0x00000001ff047819 */ /* 0x000fc80000011404 */
[----:B------:R-:W-:-:S13]  /*c790*/  ISETP.GE.AND P0, PT, R4, 0x20, PT ;  /* 0x000000200400780c */ /* 0x000fda0003f06270 */
[----:B------:R-:W-:Y:S05]  /*c7a0*/  @P0 BRA `(.L_x_6116) ;  /* 0xfffffffc00a40947 */ /* 0x000fea000383ffff */
[----:B------:R-:W-:-:S07]  /*c7b0*/  IMAD.MOV.U32 R0, RZ, RZ, 0x20 ;  /* 0x00000020ff007424 */ /* 0x000fce00078e00ff */
.L_x_6113:
[----:B------:R-:W-:Y:S01]  /*c7c0*/  ISETP.GE.AND P0, PT, R0, 0x2, PT ;  /* 0x000000020000780c */ /* 0x000fe20003f06270 */
[----:B------:R-:W-:Y:S05]  /*c7d0*/  WARPSYNC.ALL ;  /* 0x0000000000007948 */ /* 0x000fea0003800000 */
[----:B------:R-:W-:Y:S07]  /*c7e0*/  BAR.SYNC.DEFER_BLOCKING 0x0 ;  /* 0x0000000000007b1d */ /* 0x000fee0000010000 */
[----:B------:R-:W-:Y:S05]  /*c7f0*/  @!P0 BRA `(.L_x_6112) ;  /* 0x0000000000408947 */ /* 0x000fea0003800000 */
[----:B-1----:R-:W-:-:S07]  /*c800*/  IMAD.MOV.U32 R3, RZ, RZ, 0x1 ;  /* 0x00000001ff037424 */ /* 0x002fce00078e00ff */
.L_x_6117:
        /* <DEDUP_REMOVED lines=15> */
.L_x_6112:
[----:B------:R-:W2:Y:S01]  /*c900*/  LDC R12, c[0x0][0x3e8] ;  /* 0x0000fa00ff0c7b82 */ /* 0x000ea20000000800 */
[----:B------:R-:W-:Y:S02]  /*c910*/  IMAD.MOV.U32 R19, RZ, RZ, RZ ;  /* 0x000000ffff137224 */ /* 0x000fe400078e00ff */
[----:B------:R-:W-:Y:S01]  /*c920*/  IMAD.MOV.U32 R22, RZ, RZ, RZ ;  /* 0x000000ffff167224 */ /* 0x000fe200078e00ff */
[----:B--2---:R-:W-:-:S13]  /*c930*/  ISETP.NE.AND P1, PT, R12, RZ, PT ;  /* 0x000000ff0c00720c */ /* 0x004fda0003f25270 */
[----:B------:R-:W-:Y:S05]  /*c940*/  @!P1 BRA `(.L_x_6118) ;  /* 0x0000001000449947 */ /* 0x000fea0003800000 */
[----:B------:R-:W-:Y:S01]  /*c950*/  HFMA2.MMA R16, -RZ, RZ, 0, 0 ;  /* 0x00000000ff107435 */ /* 0x000fe200000001ff */
[----:B------:R-:W-:Y:S01]  /*c960*/  ULDC.64 UR4, c[0x0][0x3f0] ;  /* 0x0000fc0000047ab9 */ /* 0x000fe20000000a00 */
[----:B------:R-:W-:-:S08]  /*c970*/  ISETP.NE.AND P0, PT, R12, 0x1, PT ;  /* 0x000000010c00780c */ /* 0x000fd00003f05270 */
        /* <DEDUP_REMOVED lines=270> */
.L_x_6118:
[----:B------:R-:W-:Y:S05]  /*da60*/  @!P1 BRA `(.L_x_6119) ;  /* 0x0000001000489947 */ /* 0x000fea0003800000 */
        /* <DEDUP_REMOVED lines=274> */
.L_x_6119:
        /* <DEDUP_REMOVED lines=294> */
.L_x_6121:
        /* <DEDUP_REMOVED lines=275> */
.L_x_6122:
        /* <DEDUP_REMOVED lines=14> */
.L_x_6124:
[----:B------:R-:W-:Y:S05]  /*11000*/  BSYNC B0 ;  /* 0x0000000000007941 */ /* 0x000fea0003800000 */
.L_x_6123:
        /* <DEDUP_REMOVED lines=15> */
.L_x_6126:
[----:B------:R-:W-:Y:S05]  /*11100*/  BSYNC B0 ;  /* 0x0000000000007941 */ /* 0x000fea0003800000 */
.L_x_6125:
        /* <DEDUP_REMOVED lines=35> */
.L_x_6128:
[----:B------:R-:W-:Y:S05]  /*11340*/  BSYNC B0 ;  /* 0x0000000000007941 */ /* 0x000fea0003800000 */
.L_x_6127:
        /* <DEDUP_REMOVED lines=35> */
.L_x_6133:
        /* <DEDUP_REMOVED lines=14> */
.L_x_6132:
[----:B------:R-:W-:Y:S05]  /*11660*/  BRA `(.L_x_6131) ;  /* 0x0000000000647947 */ /* 0x000fea0003800000 */
.L_x_6130:
        /* <DEDUP_REMOVED lines=11> */
.L_x_6134:
        /* <DEDUP_REMOVED lines=14> */
.L_x_6131:
[----:B------:R-:W-:Y:S05]  /*11800*/  BSYNC B0 ;  /* 0x0000000000007941 */ /* 0x000fea0003800000 */
.L_x_6129:
        /* <DEDUP_REMOVED lines=12> */
.L_x_6138:
        /* <DEDUP_REMOVED lines=21> */
.L_x_6137:
[----:B------:R-:W-:Y:S05]  /*11a20*/  BSYNC B0 ;  /* 0x0000000000007941 */ /* 0x000fea0003800000 */
.L_x_6136:
[----:B------:R-:W-:Y:S01]  /*11a30*/  MOV R6, R10 ;  /* 0x0000000a00067202 */ /* 0x000fe20000000f00 */
[----:B------:R-:W-:Y:S06]  /*11a40*/  @P3 BRA `(.L_x_6138) ;  /* 0xfffffffc00a03947 */ /* 0x000fec000383ffff */
.L_x_6135:
[----:B------:R-:W-:Y:S02]  /*11a50*/  ULDC UR4, c[0x0][0x22c] ;  /* 0x00008b0000047ab9 */ /* 0x000fe40000000800 */
[----:B------:R-:W-:-:S13]  /*11a60*/  ISETP.NE.AND P0, PT, RZ, UR4, PT ;  /* 0x00000004ff007c0c */ /* 0x000fda000bf05270 */
[----:B------:R-:W-:Y:S05]  /*11a70*/  @!P0 BRA `(.L_x_6139) ;  /* 0x0000000000d08947 */ /* 0x000fea0003800000 */
[----:B------:R-:W-:Y:S01]  /*11a80*/  ISETP.GT.AND P0, PT, R7, 0x20, PT ;  /* 0x000000200700780c */ /* 0x000fe20003f04270 */
[----:B------:R-:W-:-:S12]  /*11a90*/  IMAD.MOV.U32 R6, RZ, RZ, R7 ;  /* 0x000000ffff067224 */ /* 0x000fd800078e0007 */
        /* <DEDUP_REMOVED lines=8> */
.L_x_6143:
        /* <DEDUP_REMOVED lines=18> */
.L_x_6142:
[----:B------:R-:W-:Y:S05]  /*11c40*/  BSYNC B0 ;  /* 0x0000000000007941 */ /* 0x000fea0003800000 */
.L_x_6141:
[----:B------:R-:W-:-:S04]  /*11c50*/  SHF.R.S32.HI R8, RZ, 0x1, R8 ;  /* 0x00000001ff087819 */ /* 0x000fc80000011408 */
[----:B------:R-:W-:-:S13]  /*11c60*/  ISETP.GE.AND P0, PT, R8, 0x20, PT ;  /* 0x000000200800780c */ /* 0x000fda0003f06270 */
[----:B------:R-:W-:Y:S05]  /*11c70*/  @P0 BRA `(.L_x_6143) ;  /* 0xfffffffc00a80947 */ /* 0x000fea000383ffff */
[----:B------:R-:W-:-:S07]  /*11c80*/  IMAD.MOV.U32 R6, RZ, RZ, 0x20 ;  /* 0x00000020ff067424 */ /* 0x000fce00078e00ff */
.L_x_6140:
[----:B------:R-:W-:Y:S01]  /*11c90*/  BAR.SYNC.DEFER_BLOCKING 0x0 ;  /* 0x0000000000007b1d */ /* 0x000fe20000010000 */
[----:B------:R-:W-:-:S13]  /*11ca0*/  ISETP.GE.AND P0, PT, R6, 0x2, PT ;  /* 0x000000020600780c */ /* 0x000fda0003f06270 */
[----:B------:R-:W-:Y:S05]  /*11cb0*/  @!P0 BRA `(.L_x_6139) ;  /* 0x0000000000408947 */ /* 0x000fea0003800000 */
[----:B------:R-:W-:-:S11]  /*11cc0*/  HFMA2.MMA R7, -RZ, RZ, 0, 5.9604644775390625e-08 ;  /* 0x00000001ff077435 */ /* 0x000fd600000001ff */
.L_x_6144:
        /* <DEDUP_REMOVED lines=15> */
.L_x_6139:
        /* <DEDUP_REMOVED lines=17> */
.L_x_6146:
        /* <DEDUP_REMOVED lines=21> */
.L_x_6148:
        /* <DEDUP_REMOVED lines=24> */
.L_x_6149:
[----:B------:R-:W-:Y:S01]  /*121a0*/  ULDC.64 UR4, c[0x0][0x5e8] ;  /* 0x00017a0000047ab9 */ /* 0x000fe20000000a00 */
[----:B------:R-:W-:Y:S02]  /*121b0*/  LOP3.LUT P0, RZ, R17, 0xff, RZ, 0xc0, !PT ;  /* 0x000000ff11ff7812 */ /* 0x000fe4000780c0ff */
[----:B------:R-:W-:Y:S02]  /*121c0*/  IADD3 R16, P1, R16, UR4, RZ ;  /* 0x0000000410107c10 */ /* 0x000fe4000ff3e0ff */
[----:B-1----:R-:W-:Y:S02]  /*121d0*/  SEL R3, RZ, 0x1, !P0 ;  /* 0x00000001ff037807 */ /* 0x002fe40004000000 */
[----:B------:R-:W-:-:S05]  /*121e0*/  IADD3.X R17, RZ, UR5, RZ, P1, !PT ;  /* 0x00000005ff117c10 */ /* 0x000fca0008ffe4ff */
[----:B------:R-:W-:Y:S01]  /*121f0*/  STG.E.U8 desc[UR58][R16.64], R3 ;  /* 0x0000000310007986 */ /* 0x000fe2000c10113a */
[----:B------:R-:W-:Y:S05]  /*12200*/  EXIT ;  /* 0x000000000000794d */ /* 0x000fea0003800000 */
.L_x_6147:
[----:B------:R-:W-:Y:S04]  /*12210*/  STG.E.U8 desc[UR58][R4.64], R18 ;  /* 0x0000001204007986 */ /* 0x000fe8000c10113a */
[----:B------:R-:W-:Y:S01]  /*12220*/  STG.E.U8 desc[UR58][R4.64+0x1], R17 ;  /* 0x0000011104007986 */ /* 0x000fe2000c10113a */
[----:B------:R-:W-:Y:S05]  /*12230*/  EXIT ;  /* 0x000000000000794d */ /* 0x000fea0003800000 */
.L_x_6145:
[----:B------:R-:W-:Y:S01]  /*12240*/  ISETP.NE.AND P2, PT, RZ, UR36, PT ;  /* 0x00000024ff007c0c */ /* 0x000fe2000bf45270 */
[----:B------:R-:W-:Y:S02]  /*12250*/  ULDC.64 UR4, c[0x0][0x5e8] ;  /* 0x00017a0000047ab9 */ /* 0x000fe40000000a00 */
[----:B------:R-:W-:Y:S02]  /*12260*/  IADD3 R2, P0, R19, UR4, RZ ;  /* 0x0000000413027c10 */ /* 0x000fe4000ff1e0ff */
[----:B------:R-:W-:-:S03]  /*12270*/  IADD3 R4, P1, R16, UR4, RZ ;  /* 0x0000000410047c10 */ /* 0x000fc6000ff3e0ff */
[----:B------:R-:W-:Y:S02]  /*12280*/  IMAD.X R3, RZ, RZ, UR5, P0 ;  /* 0x00000005ff037e24 */ /* 0x000fe400080e06ff */
[----:B------:R-:W-:-:S03]  /*12290*/  IMAD.X R5, RZ, RZ, UR5, P1 ;  /* 0x00000005ff057e24 */ /* 0x000fc600088e06ff */
        /* <DEDUP_REMOVED lines=33> */
.L_x_6151:
        /* <DEDUP_REMOVED lines=24> */
.L_x_6152:
[----:B------:R-:W-:Y:S01]  /*12630*/  ULDC.64 UR4, c[0x0][0x5e8] ;  /* 0x00017a0000047ab9 */ /* 0x000fe20000000a00 */
[----:B------:R-:W-:Y:S02]  /*12640*/  LOP3.LUT P0, RZ, R17, 0xff, RZ, 0xc0, !PT ;  /* 0x000000ff11ff7812 */ /* 0x000fe4000780c0ff */
[----:B------:R-:W-:Y:S02]  /*12650*/  IADD3 R16, P1, R16, UR4, RZ ;  /* 0x0000000410107c10 */ /* 0x000fe4000ff3e0ff */
[----:B-1----:R-:W-:-:S03]  /*12660*/  SEL R3, RZ, 0x1, !P0 ;  /* 0x00000001ff037807 */ /* 0x002fc60004000000 */
[----:B------:R-:W-:-:S05]  /*12670*/  IMAD.X R17, RZ, RZ, UR5, P1 ;  /* 0x00000005ff117e24 */ /* 0x000fca00088e06ff */
[----:B------:R-:W-:Y:S01]  /*12680*/  STG.E.U8 desc[UR58][R16.64], R3 ;  /* 0x0000000310007986 */ /* 0x000fe2000c10113a */
[----:B------:R-:W-:Y:S05]  /*12690*/  EXIT ;  /* 0x000000000000794d */ /* 0x000fea0003800000 */
.L_x_6150:
[----:B------:R-:W-:Y:S02]  /*126a0*/  LOP3.LUT P0, RZ, R18, 0xff, RZ, 0xc0, !PT ;  /* 0x000000ff12ff7812 */ /* 0x000fe4000780c0ff */
[----:B------:R-:W-:Y:S02]  /*126b0*/  LOP3.LUT P1, RZ, R17, 0xff, RZ, 0xc0, !PT ;  /* 0x000000ff11ff7812 */ /* 0x000fe4000782c0ff */
[----:B------:R-:W-:Y:S02]  /*126c0*/  SEL R7, RZ, 0x1, !P0 ;  /* 0x00000001ff077807 */ /* 0x000fe40004000000 */
[----:B------:R-:W-:-:S03]  /*126d0*/  SEL R9, RZ, 0x1, !P1 ;  /* 0x00000001ff097807 */ /* 0x000fc60004800000 */
[----:B------:R-:W-:Y:S04]  /*126e0*/  STG.E.U8 desc[UR58][R2.64], R7 ;  /* 0x0000000702007986 */ /* 0x000fe8000c10113a */
[----:B------:R-:W-:Y:S01]  /*126f0*/  STG.E.U8 desc[UR58][R4.64], R9 ;  /* 0x0000000904007986 */ /* 0x000fe2000c10113a */
[----:B------:R-:W-:Y:S05]  /*12700*/  EXIT ;  /* 0x000000000000794d */ /* 0x000fea0003800000 */
.L_x_6120:
        /* <DEDUP_REMOVED lines=27> */
.L_x_6154:
        /* <DEDUP_REMOVED lines=21> */
.L_x_6156:
        /* <DEDUP_REMOVED lines=24> */
.L_x_6157:
[----:B------:R-:W-:Y:S01]  /*12b90*/  ULDC.64 UR4, c[0x0][0x5e8] ;  /* 0x00017a0000047ab9 */ /* 0x000fe20000000a00 */
[----:B------:R-:W-:Y:S02]  /*12ba0*/  LOP3.LUT P0, RZ, R18, 0xff, RZ, 0xc0, !PT ;  /* 0x000000ff12ff7812 */ /* 0x000fe4000780c0ff */
[----:B------:R-:W-:Y:S02]  /*12bb0*/  IADD3 R2, P1, R19, UR4, RZ ;  /* 0x0000000413027c10 */ /* 0x000fe4000ff3e0ff */
[----:B------:R-:W-:Y:S02]  /*12bc0*/  SEL R5, RZ, 0x1, !P0 ;  /* 0x00000001ff057807 */ /* 0x000fe40004000000 */
[----:B-1----:R-:W-:-:S05]  /*12bd0*/  IADD3.X R3, RZ, UR5, RZ, P1, !PT ;  /* 0x00000005ff037c10 */ /* 0x002fca0008ffe4ff */
[----:B------:R-:W-:Y:S01]  /*12be0*/  STG.E.U8 desc[UR58][R2.64], R5 ;  /* 0x0000000502007986 */ /* 0x000fe2000c10113a */
[----:B------:R-:W-:Y:S05]  /*12bf0*/  EXIT ;  /* 0x000000000000794d */ /* 0x000fea0003800000 */
.L_x_6155:
[----:B------:R-:W-:Y:S04]  /*12c00*/  STG.E.U8 desc[UR58][R4.64], R25 ;  /* 0x0000001904007986 */ /* 0x000fe8000c10113a */
[----:B------:R-:W-:Y:S01]  /*12c10*/  STG.E.U8 desc[UR58][R4.64+0x1], R18 ;  /* 0x0000011204007986 */ /* 0x000fe2000c10113a */
[----:B------:R-:W-:Y:S05]  /*12c20*/  EXIT ;  /* 0x000000000000794d */ /* 0x000fea0003800000 */
.L_x_6153:
        /* <DEDUP_REMOVED lines=39> */
.L_x_6159:
        /* <DEDUP_REMOVED lines=24> */
.L_x_6160:
[----:B------:R-:W-:Y:S01]  /*13020*/  ULDC.64 UR4, c[0x0][0x5e8] ;  /* 0x00017a0000047ab9 */ /* 0x000fe20000000a00 */
[----:B------:R-:W-:Y:S02]  /*13030*/  LOP3.LUT P0, RZ, R18, 0xff, RZ, 0xc0, !PT ;  /* 0x000000ff12ff7812 */ /* 0x000fe4000780c0ff */
[----:B------:R-:W-:Y:S02]  /*13040*/  IADD3 R2, P1, R19, UR4, RZ ;  /* 0x0000000413027c10 */ /* 0x000fe4000ff3e0ff */
[----:B------:R-:W-:-:S03]  /*13050*/  SEL R5, RZ, 0x1, !P0 ;  /* 0x00000001ff057807 */ /* 0x000fc60004000000 */
[----:B-1----:R-:W-:-:S05]  /*13060*/  IMAD.X R3, RZ, RZ, UR5, P1 ;  /* 0x00000005ff037e24 */ /* 0x002fca00088e06ff */
[----:B------:R-:W-:Y:S01]  /*13070*/  STG.E.U8 desc[UR58][R2.64], R5 ;  /* 0x0000000502007986 */ /* 0x000fe2000c10113a */
[----:B------:R-:W-:Y:S05]  /*13080*/  EXIT ;  /* 0x000000000000794d */ /* 0x000fea0003800000 */
.L_x_6158:
[----:B------:R-:W-:Y:S02]  /*13090*/  LOP3.LUT P0, RZ, R25, 0xff, RZ, 0xc0, !PT ;  /* 0x000000ff19ff7812 */ /* 0x000fe4000780c0ff */
[----:B------:R-:W-:Y:S02]  /*130a0*/  LOP3.LUT P1, RZ, R18, 0xff, RZ, 0xc0, !PT ;  /* 0x000000ff12ff7812 */ /* 0x000fe4000782c0ff */
[----:B------:R-:W-:Y:S02]  /*130b0*/  SEL R7, RZ, 0x1, !P0 ;  /* 0x00000001ff077807 */ /* 0x000fe40004000000 */
[----:B------:R-:W-:-:S03]  /*130c0*/  SEL R9, RZ, 0x1, !P1 ;  /* 0x00000001ff097807 */ /* 0x000fc60004800000 */
[----:B------:R-:W-:Y:S04]  /*130d0*/  STG.E.U8 desc[UR58][R2.64], R7 ;  /* 0x0000000702007986 */ /* 0x000fe8000c10113a */
[----:B------:R-:W-:Y:S01]  /*130e0*/  STG.E.U8 desc[UR58][R4.64], R9 ;  /* 0x0000000904007986 */ /* 0x000fe2000c10113a */
[----:B------:R-:W-:Y:S05]  /*130f0*/  EXIT ;  /* 0x000000000000794d */ /* 0x000fea0003800000 */
.L_x_6161:
        /* <DEDUP_REMOVED lines=16> */
.L_x_7594:


//--------------------- .text._ZN2at6native13reduce_kernelILi128ELi4ENS0_8ReduceOpIsNS0_14func_wrapper_tIbZZZNS0_15and_kernel_cudaERNS_14TensorIteratorEENKUlvE_clEvENKUlvE3_clEvEUlbsE_EEjbLi4ELi4EEEEEvT1_ --------------------------
	.section	.text._ZN2at6native13reduce_kernelILi128ELi4ENS0_8ReduceOpIsNS0_14func_wrapper_tIbZZZNS0_15and_kernel_cudaERNS_14TensorIteratorEENKUlvE_clEvENKUlvE3_clEvEUlbsE_EEjbLi4ELi4EEEEEvT1_,"ax",@progbits
	.align	128
        .global         _ZN2at6native13reduce_kernelILi128ELi4ENS0_8ReduceOpIsNS0_14func_wrapper_tIbZZZNS0_15and_kernel_cudaERNS_14TensorIteratorEENKUlvE_clEvENKUlvE3_clEvEUlbsE_EEjbLi4ELi4EEEEEvT1_
        .type           _ZN2at6native13reduce_kernelILi128ELi4ENS0_8ReduceOpIsNS0_14func_wrapper_tIbZZZNS0_15and_kernel_cudaERNS_14TensorIteratorEENKUlvE_clEvENKUlvE3_clEvEUlbsE_EEjbLi4ELi4EEEEEvT1_,@function
        .size           _ZN2at6native13reduce_kernelILi128ELi4ENS0_8ReduceOpIsNS0_14func_wrapper_tIbZZZNS0_15and_kernel_cudaERNS_14TensorIteratorEENKUlvE_clEvENKUlvE3_clEvEUlbsE_EEjbLi4ELi4EEEEEvT1_,(.L_x_7595 - _ZN2at6native13reduce_kernelILi128ELi4ENS0_8ReduceOpIsNS0_14func_wrapper_tIbZZZNS0_15and_kernel_cudaERNS_14TensorIteratorEENKUlvE_clEvENKUlvE3_clEvEUlbsE_EEjbLi4ELi4EEEEEvT1_)
        .other          _ZN2at6native13reduce_kernelILi128ELi4ENS0_8ReduceOpIsNS0_14func_wrapper_tIbZZZNS0_15and_kernel_cudaERNS_14TensorIteratorEENKUlvE_clEvENKUlvE3_clEvEUlbsE_EEjbLi4ELi4EEEEEvT1_,@"STO_CUDA_ENTRY STV_DEFAULT"
_ZN2at6native13reduce_kernelILi128ELi4ENS0_8ReduceOpIsNS0_14func_wrapper_tIbZZZNS0_15and_kernel_cudaERNS_14TensorIteratorEENKUlvE_clEvENKUlvE3_clEvEUlbsE_EEjbLi4ELi4EEEEEvT1_:
.text._ZN2at6native13reduce_kernelILi128ELi4ENS0_8ReduceOpIsNS0_14func_wrapper_tIbZZZNS0_15and_kernel_cudaERNS_14TensorIteratorEENKUlvE_clEvENKUlvE3_clEvEUlbsE_EEjbLi4ELi4EEEEEvT1_:
        /* <DEDUP_REMOVED lines=293> */
.L_x_6162:
        /* <DEDUP_REMOVED lines=29> */
.L_x_6166:
        /* <DEDUP_REMOVED lines=25> */
.L_x_6172:
[----:B------:R-:W-:Y:S05]  /*15b0*/  BSYNC B2 ;  /* 0x0000000000027941 */ /* 0x000fea0003800000 */
.L_x_6171:
        /* <DEDUP_REMOVED lines=12> */
.L_x_6170:
[----:B------:R-:W-:Y:S05]  /*1680*/  BSYNC B1 ;  /* 0x0000000000017941 */ /* 0x000fea0003800000 */
.L_x_6169:
[----:B------:R-:W0:Y:S01]  /*1690*/  LDC R0, c[0x0][0x218] ;  /* 0x00008600ff007b82 */ /* 0x000e220000000800 */
[----:B------:R-:W-:-:S04]  /*16a0*/  IADD3 R5, P0, -R7, 0x4, RZ ;  /* 0x0000000407057810 */ /* 0x000fc80007f1e1ff */
[----:B------:R-:W-:Y:S01]  /*16b0*/  LEA R18, P1, R5, R18, 0x1 ;  /* 0x0000001205127211 */ /* 0x000fe200078208ff */
[----:B------:R-:W-:-:S05]  /*16c0*/  IMAD.X R4, RZ, RZ, -0x1, P0 ;  /* 0xffffffffff047424 */ /* 0x000fca00000e06ff */
[----:B------:R-:W-:Y:S02]  /*16d0*/  LEA.HI.X R19, R5, R19, R4, 0x1, P1 ;  /* 0x0000001305137211 */ /* 0x000fe400008f0c04 */
[----:B0-----:R-:W-:-:S07]  /*16e0*/  IADD3 R0, R7, -0x4, R0 ;  /* 0xfffffffc07007810 */ /* 0x001fce0007ffe000 */
.L_x_6168:
[----:B------:R-:W-:Y:S05]  /*16f0*/  BSYNC B0 ;  /* 0x0000000000007941 */ /* 0x000fea0003800000 */
.L_x_6167:
        /* <DEDUP_REMOVED lines=15> */
.L_x_6175:
        /* <DEDUP_REMOVED lines=23> */
.L_x_6174:
[----:B------:R-:W-:Y:S05]  /*1960*/  BSYNC B0 ;  /* 0x0000000000007941 */ /* 0x000fea0003800000 */
.L_x_6173:
        /* <DEDUP_REMOVED lines=8> */
.L_x_6177:
[----:B------:R-:W-:Y:S05]  /*19f0*/  BSYNC B0 ;  /* 0x0000000000007941 */ /* 0x000fea0003800000 */
.L_x_6176:
        /* <DEDUP_REMOVED lines=9> */
[----:B------:R-:W2:Y:S01]  /*1a90*/  LDG.E.U16 R18, desc[UR58][R18.64] ;  /* 0x0000003a12127981 */ /* 0x000ea2000c1e1500 */
[----:B------:R-:W-:-:S04]  /*1aa0*/  LOP3.LUT P0, RZ, R3, 0xff, RZ, 0xc0, !PT ;  /* 0x000000ff03ff7812 */ /* 0x000fc8000780c0ff */
[----:B--2---:R-:W-:-:S04]  /*1ab0*/  ISETP.NE.AND P0, PT, R18, RZ, P0 ;  /* 0x000000ff1200720c */ /* 0x004fc80000705270 */
[----:B------:R-:W-:-:S09]  /*1ac0*/  SEL R3, RZ, 0x1, !P0 ;  /* 0x00000001ff037807 */ /* 0x000fd20004000000 */
.L_x_6179:
[----:B------:R-:W-:Y:S05]  /*1ad0*/  BSYNC B0 ;  /* 0x0000000000007941 */ /* 0x000fea0003800000 */
.L_x_6178:
        /* <DEDUP_REMOVED lines=11> */
.L_x_6165:
        /* <DEDUP_REMOVED lines=50> */
.L_x_6189:
        /* <DEDUP_REMOVED lines=294> */
.L_x_6185:
        /* <DEDUP_REMOVED lines=254> */
.L_x_6186:
        /* <DEDUP_REMOVED lines=254> */
.L_x_6187:
        /* <DEDUP_REMOVED lines=242> */
.L_x_6188:
        /* <DEDUP_REMOVED lines=9> */
[----:B------:R-:W2:Y:S01]  /*6080*/  LDG.E.64 R28, desc[UR58][R28.64] ;  /* 0x0000003a1c1c7981 */ /* 0x000ea2000c1e1b00 */
[----:B------:R-:W-:Y:S01]  /*6090*/  PRMT R21, R24, 0x9910, RZ ;  /* 0x0000991018157816 */ /* 0x000fe200000000ff */
[----:B------:R-:W-:Y:S01]  /*60a0*/  IMAD.U32 R36, RZ, RZ, UR4 ;  /* 0x00000004ff247e24 */ /* 0x000fe2000f8e00ff */
[----:B------:R-:W-:Y:S02]  /*60b0*/  PRMT R14, R25, 0x9910, RZ ;  /* 0x00009910190e7816 */ /* 0x000fe400000000ff */
[----:B------:R-:W-:Y:S01]  /*60c0*/  LOP3.LUT P0, RZ, R16, 0xff, RZ, 0xc0, !PT ;  /* 0x000000ff10ff7812 */ /* 0x000fe2000780c0ff */
[----:B------:R-:W-:Y:S01]  /*60d0*/  IMAD.MOV.U32 R15, RZ, RZ, R21 ;  /* 0x000000ffff0f7224 */ /* 0x000fe200078e0015 */
[----:B------:R-:W-:-:S04]  /*60e0*/  PRMT R16, R26, 0x9910, RZ ;  /* 0x000099101a107816 */ /* 0x000fc800000000ff */
[----:B------:R-:W-:Y:S02]  /*60f0*/  ISETP.NE.AND P4, PT, R15, RZ, P2 ;  /* 0x000000ff0f00720c */ /* 0x000fe40001785270 */
[----:B------:R-:W-:Y:S02]  /*6100*/  LOP3.LUT P2, RZ, R13, 0xff, RZ, 0xc0, !PT ;  /* 0x000000ff0dff7812 */ /* 0x000fe4000784c0ff */
[----:B------:R-:W-:Y:S01]  /*6110*/  MOV R13, R14 ;  /* 0x0000000e000d7202 */ /* 0x000fe20000000f00 */
[----:B------:R-:W-:Y:S01]  /*6120*/  IMAD.MOV.U32 R14, RZ, RZ, R16 ;  /* 0x000000ffff0e7224 */ /* 0x000fe200078e0010 */
[----:B------:R-:W-:Y:S02]  /*6130*/  SEL R21, RZ, 0x1, !P4 ;  /* 0x00000001ff157807 */ /* 0x000fe40006000000 */
[----:B------:R-:W-:Y:S02]  /*6140*/  LOP3.LUT P4, RZ, R12, 0xff, RZ, 0xc0, !PT ;  /* 0x000000ff0cff7812 */ /* 0x000fe4000788c0ff */
[----:B------:R-:W-:-:S02]  /*6150*/  ISETP.NE.AND P5, PT, R13, RZ, P5 ;  /* 0x000000ff0d00720c */ /* 0x000fc40002fa5270 */
[----:B------:R-:W-:Y:S02]  /*6160*/  PRMT R12, R27, 0x9910, RZ ;  /* 0x000099101b0c7816 */ /* 0x000fe400000000ff */
[----:B------:R-:W-:Y:S02]  /*6170*/  SEL R20, RZ, 0x1, !P5 ;  /* 0x00000001ff147807 */ /* 0x000fe40006800000 */
[----:B------:R-:W-:Y:S01]  /*6180*/  LOP3.LUT P5, RZ, R11, 0xff, RZ, 0xc0, !PT ;  /* 0x000000ff0bff7812 */ /* 0x000fe200078ac0ff */
[----:B------:R-:W-:Y:S01]  /*6190*/  IMAD.MOV.U32 R11, RZ, RZ, R12 ;  /* 0x000000ffff0b7224 */ /* 0x000fe200078e000c */
[----:B------:R-:W-:Y:S02]  /*61a0*/  ISETP.NE.AND P0, PT, R14, RZ, P0 ;  /* 0x000000ff0e00720c */ /* 0x000fe40000705270 */
[----:B------:R-:W-:Y:S02]  /*61b0*/  PRMT R13, R30, 0x9910, RZ ;  /* 0x000099101e0d7816 */ /* 0x000fe400000000ff */
[----:B------:R-:W-:-:S02]  /*61c0*/  SEL R16, RZ, 0x1, !P0 ;  /* 0x00000001ff107807 */ /* 0x000fc40004000000 */
[----:B------:R-:W-:Y:S01]  /*61d0*/  LOP3.LUT P0, RZ, R10, 0xff, RZ, 0xc0, !PT ;  /* 0x000000ff0aff7812 */ /* 0x000fe2000780c0ff */
[----:B------:R-:W-:Y:S01]  /*61e0*/  IMAD.MOV.U32 R12, RZ, RZ, R13 ;  /* 0x000000ffff0c7224 */ /* 0x000fe200078e000d */
[----:B------:R-:W-:Y:S02]  /*61f0*/  ISETP.NE.AND P3, PT, R11, RZ, P3 ;  /* 0x000000ff0b00720c */ /* 0x000fe40001f65270 */
[----:B------:R-:W-:Y:S02]  /*6200*/  PRMT R10, R31, 0x9910, RZ ;  /* 0x000099101f0a7816 */ /* 0x000fe400000000ff */
[----:B------:R-:W-:Y:S02]  /*6210*/  SEL R15, RZ, 0x1, !P3 ;  /* 0x00000001ff0f7807 */ /* 0x000fe40005800000 */
[----:B------:R-:W-:Y:S01]  /*6220*/  LOP3.LUT P3, RZ, R9, 0xff, RZ, 0xc0, !PT ;  /* 0x000000ff09ff7812 */ /* 0x000fe2000786c0ff */
[----:B------:R-:W-:Y:S01]  /*6230*/  IMAD.MOV.U32 R9, RZ, RZ, R10 ;  /* 0x000000ffff097224 */ /* 0x000fe200078e000a */
[----:B------:R-:W-:-:S02]  /*6240*/  ISETP.NE.AND P1, PT, R12, RZ, P1 ;  /* 0x000000ff0c00720c */ /* 0x000fc40000f25270 */
[----:B------:R-:W-:Y:S02]  /*6250*/  PRMT R11, R32, 0x9910, RZ ;  /* 0x00009910200b7816 */ /* 0x000fe400000000ff */
[----:B------:R-:W-:Y:S02]  /*6260*/  SEL R14, RZ, 0x1, !P1 ;  /* 0x00000001ff0e7807 */ /* 0x000fe40004800000 */
[----:B------:R-:W-:Y:S02]  /*6270*/  ISETP.NE.AND P2, PT, R9, RZ, P2 ;  /* 0x000000ff0900720c */ /* 0x000fe40001745270 */
[----:B------:R-:W-:Y:S02]  /*6280*/  LOP3.LUT P1, RZ, R8, 0xff, RZ, 0xc0, !PT ;  /* 0x000000ff08ff7812 */ /* 0x000fe4000782c0ff */
[----:B------:R-:W-:Y:S02]  /*6290*/  PRMT R9, R34, 0x9910, RZ ;  /* 0x0000991022097816 */ /* 0x000fe400000000ff */
[----:B------:R-:W-:-:S02]  /*62a0*/  PRMT R8, R33, 0x9910, RZ ;  /* 0x0000991021087816 */ /* 0x000fc400000000ff */
[----:B------:R-:W-:Y:S02]  /*62b0*/  MOV R10, R11 ;  /* 0x0000000b000a7202 */ /* 0x000fe40000000f00 */
[----:B------:R-:W-:Y:S02]  /*62c0*/  SEL R13, RZ, 0x1, !P2 ;  /* 0x00000001ff0d7807 */ /* 0x000fe40005000000 */
[----:B------:R-:W-:Y:S01]  /*62d0*/  LOP3.LUT P2, RZ, R7, 0xff, RZ, 0xc0, !PT ;  /* 0x000000ff07ff7812 */ /* 0x000fe2000784c0ff */
[----:B------:R-:W-:Y:S01]  /*62e0*/  IMAD.MOV.U32 R7, RZ, RZ, R9 ;  /* 0x000000ffff077224 */ /* 0x000fe200078e0009 */
[----:B------:R-:W-:Y:S02]  /*62f0*/  ISETP.NE.AND P5, PT, R8, RZ, P5 ;  /* 0x000000ff0800720c */ /* 0x000fe40002fa5270 */
[----:B------:R-:W-:Y:S02]  /*6300*/  ISETP.NE.AND P4, PT, R10, RZ, P4 ;  /* 0x000000ff0a00720c */ /* 0x000fe40002785270 */
[----:B------:R-:W-:-:S02]  /*6310*/  SEL R11, RZ, 0x1, !P5 ;  /* 0x00000001ff0b7807 */ /* 0x000fc40006800000 */
[----:B------:R-:W-:Y:S02]  /*6320*/  SEL R12, RZ, 0x1, !P4 ;  /* 0x00000001ff0c7807 */ /* 0x000fe40006000000 */
[----:B------:R-:W-:Y:S02]  /*6330*/  ISETP.NE.AND P0, PT, R7, RZ, P0 ;  /* 0x000000ff0700720c */ /* 0x000fe40000705270 */
[----:B------:R-:W-:Y:S02]  /*6340*/  LOP3.LUT P5, RZ, R5, 0xff, RZ, 0xc0, !PT ;  /* 0x000000ff05ff7812 */ /* 0x000fe400078ac0ff */
[----:B------:R-:W-:Y:S02]  /*6350*/  LOP3.LUT P4, RZ, R6, 0xff, RZ, 0xc0, !PT ;  /* 0x000000ff06ff7812 */ /* 0x000fe4000788c0ff */
[----:B------:R-:W-:Y:S02]  /*6360*/  PRMT R5, R35, 0x9910, RZ ;  /* 0x0000991023057816 */ /* 0x000fe400000000ff */
[----:B------:R-:W-:-:S02]  /*6370*/  PRMT R6, R38, 0x9910, RZ ;  /* 0x0000991026067816 */ /* 0x000fc400000000ff */
[----:B------:R-:W-:Y:S02]  /*6380*/  SEL R10, RZ, 0x1, !P0 ;  /* 0x00000001ff0a7807 */ /* 0x000fe40004000000 */
[----:B------:R-:W-:Y:S01]  /*6390*/  LOP3.LUT P0, RZ, R4, 0xff, RZ, 0xc0, !PT ;  /* 0x000000ff04ff7812 */ /* 0x000fe2000780c0ff */
[----:B------:R-:W-:Y:S02]  /*63a0*/  IMAD.MOV.U32 R4, RZ, RZ, R5 ;  /* 0x000000ffff047224 */ /* 0x000fe400078e0005 */
[----:B------:R-:W-:Y:S01]  /*63b0*/  IMAD.MOV.U32 R5, RZ, RZ, R6 ;  /* 0x000000ffff057224 */ /* 0x000fe200078e0006 */
[----:B------:R-:W-:Y:S02]  /*63c0*/  PRMT R6, R39, 0x9910, RZ ;  /* 0x0000991027067816 */ /* 0x000fe400000000ff */
[----:B------:R-:W-:Y:S02]  /*63d0*/  ISETP.NE.AND P3, PT, R4, RZ, P3 ;  /* 0x000000ff0400720c */ /* 0x000fe40001f65270 */
[----:B------:R-:W-:Y:S01]  /*63e0*/  ISETP.NE.AND P1, PT, R5, RZ, P1 ;  /* 0x000000ff0500720c */ /* 0x000fe20000f25270 */
[----:B------:R-:W-:Y:S01]  /*63f0*/  IMAD R5, R0, 0x3, R37 ;  /* 0x0000000300057824 */ /* 0x000fe200078e0225 */
[----:B------:R-:W-:-:S02]  /*6400*/  MOV R4, R6 ;  /* 0x0000000600047202 */ /* 0x000fc40000000f00 */
[----:B------:R-:W-:Y:S02]  /*6410*/  SEL R8, RZ, 0x1, !P1 ;  /* 0x00000001ff087807 */ /* 0x000fe40004800000 */
[----:B------:R-:W-:Y:S02]  /*6420*/  ISETP.GE.U32.AND P1, PT, R5, R36, PT ;  /* 0x000000240500720c */ /* 0x000fe40003f26070 */
[----:B------:R-:W-:Y:S02]  /*6430*/  SEL R9, RZ, 0x1, !P3 ;  /* 0x00000001ff097807 */ /* 0x000fe40005800000 */
[----:B------:R-:W-:Y:S02]  /*6440*/  LOP3.LUT P3, RZ, R3, 0xff, RZ, 0xc0, !PT ;  /* 0x000000ff03ff7812 */ /* 0x000fe4000786c0ff */
[----:B------:R-:W-:-:S04]  /*6450*/  ISETP.NE.AND P2, PT, R4, RZ, P2 ;  /* 0x000000ff0400720c */ /* 0x000fc80001745270 */
[----:B------:R-:W-:Y:S02]  /*6460*/  SEL R7, RZ, 0x1, !P2 ;  /* 0x00000001ff077807 */ /* 0x000fe40005000000 */
        /* <DEDUP_REMOVED lines=13> */
[----:B------:R-:W-:Y:S05]  /*6540*/  BSYNC B1 ;  /* 0x0000000000017941 */ /* 0x000fea0003800000 */
.L_x_6184:
[C---:B0-----:R-:W-:Y:S02]  /*6550*/  PRMT R40, R28.reuse, 0x7610, R40 ;  /* 0x000076101c287816 */ /* 0x041fe40000000028 */
[----:B------:R-:W-:Y:S02]  /*6560*/  PRMT R41, R28, 0x7632, R41 ;  /* 0x000076321c297816 */ /* 0x000fe40000000029 */
[C---:B------:R-:W-:Y:S02]  /*6570*/  PRMT R44, R29.reuse, 0x7610, R44 ;  /* 0x000076101d2c7816 */ /* 0x040fe4000000002c */
[----:B------:R-:W-:-:S07]  /*6580*/  PRMT R42, R29, 0x7632, R42 ;  /* 0x000076321d2a7816 */ /* 0x000fce000000002a */
.L_x_6183:
[----:B------:R-:W-:Y:S05]  /*6590*/  BSYNC B0 ;  /* 0x0000000000007941 */ /* 0x000fea0003800000 */
.L_x_6182:
        /* <DEDUP_REMOVED lines=280> */
.L_x_6192:
        /* <DEDUP_REMOVED lines=285> */
.L_x_6193:
        /* <DEDUP_REMOVED lines=285> */
.L_x_6194:
        /* <DEDUP_REMOVED lines=285> */
.L_x_6195:
        /* <DEDUP_REMOVED lines=8> */
.L_x_6191:
[----:B------:R-:W-:Y:S05]  /*ad10*/  BSYNC B0 ;  /* 0x0000000000007941 */ /* 0x000fea0003800000 */
.L_x_6190:
[----:B------:R-:W-:Y:S04]  /*ad20*/  BSSY B0, `(.L_x_6196) ;  /* 0x000004f000007945 */ /* 0x000fe80003800000 */
[----:B------:R-:W-:Y:S05]  /*ad30*/  @P0 BRA `(.L_x_6197) ;  /* 0x0000000400340947 */ /* 0x000fea0003800000 */
[----:B------:R-:W-:Y:S01]  /*ad40*/  IMAD.IADD R19, R37, 0x1, R0 ;  /* 0x0000000125137824 */ /* 0x000fe200078e0200 */
[----:B------:R-:W-:Y:S02]  /*ad50*/  PRMT R24, R24, 0x9910, RZ ;  /* 0x0000991018187816 */ /* 0x000fe400000000ff */
[----:B------:R-:W-:Y:S02]  /*ad60*/  LOP3.LUT P3, RZ, R15, 0xff, RZ, 0xc0, !PT ;  /* 0x000000ff0fff7812 */ /* 0x000fe4000786c0ff */
[----:B------:R-:W-:Y:S01]  /*ad70*/  ISETP.GE.U32.AND P4, PT, R19, R36, PT ;  /* 0x000000241300720c */ /* 0x000fe20003f86070 */
[----:B------:R-:W-:Y:S01]  /*ad80*/  IMAD.MOV.U32 R15, RZ, RZ, R24 ;  /* 0x000000ffff0f7224 */ /* 0x000fe200078e0018 */
[----:B------:R-:W-:Y:S02]  /*ad90*/  LOP3.LUT P0, RZ, R21, 0xff, RZ, 0xc0, !PT ;  /* 0x000000ff15ff7812 */ /* 0x000fe4000780c0ff */
[----:B------:R-:W-:Y:S02]  /*ada0*/  PRMT R25, R25, 0x9910, RZ ;  /* 0x0000991019197816 */ /* 0x000fe400000000ff */
[----:B------:R-:W-:-:S02]  /*adb0*/  LOP3.LUT P2, RZ, R16, 0xff, RZ, 0xc0, !PT ;  /* 0x000000ff10ff7812 */ /* 0x000fc4000784c0ff */
[----:B------:R-:W-:Y:S02]  /*adc0*/  ISETP.NE.AND P0, PT, R15, RZ, P0 ;  /* 0x000000ff0f00720c */ /* 0x000fe40000705270 */
[----:B------:R-:W-:Y:S02]  /*add0*/  LOP3.LUT P1, RZ, R20, 0xff, RZ, 0xc0, !PT ;  /* 0x000000ff14ff7812 */ /* 0x000fe4000782c0ff */
[----:B------:R-:W-:Y:S02]  /*ade0*/  PRMT R16, R26, 0x9910, RZ ;  /* 0x000099101a107816 */ /* 0x000fe400000000ff */
[----:B------:R-:W-:Y:S02]  /*adf0*/  PRMT R18, R27, 0x9910, RZ ;  /* 0x000099101b127816 */ /* 0x000fe400000000ff */
[----:B------:R-:W-:Y:S02]  /*ae00*/  MOV R15, R25 ;  /* 0x00000019000f7202 */ /* 0x000fe40000000f00 */
[----:B------:R-:W-:-:S02]  /*ae10*/  ISETP.NE.AND P2, PT, R16, RZ, P2 ;  /* 0x000000ff1000720c */ /* 0x000fc40001745270 */
[----:B------:R-:W-:Y:S02]  /*ae20*/  ISETP.NE.AND P1, PT, R15, RZ, P1 ;  /* 0x000000ff0f00720c */ /* 0x000fe40000f25270 */
[----:B------:R-:W-:Y:S02]  /*ae30*/  ISETP.NE.AND P3, PT, R18, RZ, P3 ;  /* 0x000000ff1200720c */ /* 0x000fe40001f65270 */
[----:B------:R-:W-:Y:S02]  /*ae40*/  SEL R21, RZ, 0x1, !P0 ;  /* 0x00000001ff157807 */ /* 0x000fe40004000000 */
[----:B------:R-:W-:Y:S02]  /*ae50*/  SEL R20, RZ, 0x1, !P1 ;  /* 0x00000001ff147807 */ /* 0x000fe40004800000 */
[----:B------:R-:W-:Y:S02]  /*ae60*/  SEL R16, RZ, 0x1, !P2 ;  /* 0x00000001ff107807 */ /* 0x000fe40005000000 */
[----:B------:R-:W-:Y:S01]  /*ae70*/  SEL R15, RZ, 0x1, !P3 ;  /* 0x00000001ff0f7807 */ /* 0x000fe20005800000 */
[----:B------:R-:W-:Y:S06]  /*ae80*/  @P4 BRA `(.L_x_6197) ;  /* 0x0000000000e04947 */ /* 0x000fec0003800000 */
[----:B------:R-:W-:Y:S01]  /*ae90*/  PRMT R30, R30, 0x9910, RZ ;  /* 0x000099101e1e7816 */ /* 0x000fe200000000ff */
[----:B------:R-:W-:Y:S01]  /*aea0*/  IMAD.IADD R19, R19, 0x1, R0 ;  /* 0x0000000113137824 */ /* 0x000fe200078e0200 */
[----:B------:R-:W-:Y:S02]  /*aeb0*/  LOP3.LUT P3, RZ, R11, 0xff, RZ, 0xc0, !PT ;  /* 0x000000ff0bff7812 */ /* 0x000fe4000786c0ff */
[----:B------:R-:W-:Y:S01]  /*aec0*/  LOP3.LUT P0, RZ, R14, 0xff, RZ, 0xc0, !PT ;  /* 0x000000ff0eff7812 */ /* 0x000fe2000780c0ff */
[----:B------:R-:W-:Y:S01]  /*aed0*/  IMAD.MOV.U32 R11, RZ, RZ, R30 ;  /* 0x000000ffff0b7224 */ /* 0x000fe200078e001e */
[----:B------:R-:W-:Y:S02]  /*aee0*/  ISETP.GE.U32.AND P4, PT, R19, R36, PT ;  /* 0x000000241300720c */ /* 0x000fe40003f86070 */
[----:B------:R-:W-:Y:S02]  /*aef0*/  PRMT R31, R31, 0x9910, RZ ;  /* 0x000099101f1f7816 */ /* 0x000fe400000000ff */
[----:B------:R-:W-:-:S02]  /*af00*/  ISETP.NE.AND P0, PT, R11, RZ, P0 ;  /* 0x000000ff0b00720c */ /* 0x000fc40000705270 */
[----:B------:R-:W-:Y:S01]  /*af10*/  LOP3.LUT P1, RZ, R13, 0xff, RZ, 0xc0, !PT ;  /* 0x000000ff0dff7812 */ /* 0x000fe2000782c0ff */
[----:B------:R-:W-:Y:S01]  /*af20*/  IMAD.MOV.U32 R11, RZ, RZ, R31 ;  /* 0x000000ffff0b7224 */ /* 0x000fe200078e001f */
[----:B------:R-:W-:Y:S02]  /*af30*/  LOP3.LUT P2, RZ, R12, 0xff, RZ, 0xc0, !PT ;  /* 0x000000ff0cff7812 */ /* 0x000fe4000784c0ff */
[----:B------:R-:W-:Y:S02]  /*af40*/  PRMT R12, R32, 0x9910, RZ ;  /* 0x00009910200c7816 */ /* 0x000fe400000000ff */
[----:B------:R-:W-:Y:S02]  /*af50*/  PRMT R13, R33, 0x9910, RZ ;  /* 0x00009910210d7816 */ /* 0x000fe400000000ff */
[----:B------:R-:W-:Y:S02]  /*af60*/  ISETP.NE.AND P1, PT, R11, RZ, P1 ;  /* 0x000000ff0b00720c */ /* 0x000fe40000f25270 */
[----:B------:R-:W-:-:S02]  /*af70*/  ISETP.NE.AND P2, PT, R12, RZ, P2 ;  /* 0x000000ff0c00720c */ /* 0x000fc40001745270 */
[----:B------:R-:W-:Y:S02]  /*af80*/  ISETP.NE.AND P3, PT, R13, RZ, P3 ;  /* 0x000000ff0d00720c */ /* 0x000fe40001f65270 */
[----:B------:R-:W-:Y:S02]  /*af90*/  SEL R14, RZ, 0x1, !P0 ;  /* 0x00000001ff0e7807 */ /* 0x000fe40004000000 */
[----:B------:R-:W-:Y:S02]  /*afa0*/  SEL R13, RZ, 0x1, !P1 ;  /* 0x00000001ff0d7807 */ /* 0x000fe40004800000 */
[----:B------:R-:W-:Y:S02]  /*afb0*/  SEL R12, RZ, 0x1, !P2 ;  /* 0x00000001ff0c7807 */ /* 0x000fe40005000000 */
[----:B------:R-:W-:Y:S01]  /*afc0*/  SEL R11, RZ, 0x1, !P3 ;  /* 0x00000001ff0b7807 */ /* 0x000fe20005800000 */
[----:B------:R-:W-:Y:S06]  /*afd0*/  @P4 BRA `(.L_x_6197) ;  /* 0x00000000008c4947 */ /* 0x000fec0003800000 */
[----:B------:R-:W-:Y:S02]  /*afe0*/  IADD3 R19, R19, R0, RZ ;  /* 0x0000000013137210 */ /* 0x000fe40007ffe0ff */
[----:B------:R-:W-:Y:S02]  /*aff0*/  LOP3.LUT P2, RZ, R9, 0xff, RZ, 0xc0, !PT ;  /* 0x000000ff09ff7812 */ /* 0x000fe4000784c0ff */
[----:B------:R-:W-:Y:S02]  /*b000*/  ISETP.GE.U32.AND P4, PT, R19, R36, PT ;  /* 0x000000241300720c */ /* 0x000fe40003f86070 */
[----:B------:R-:W-:Y:S02]  /*b010*/  LOP3.LUT P3, RZ, R8, 0xff, RZ, 0xc0, !PT ;  /* 0x000000ff08ff7812 */ /* 0x000fe4000786c0ff */
[----:B------:R-:W-:Y:S02]  /*b020*/  LOP3.LUT P0, RZ, R7, 0xff, RZ, 0xc0, !PT ;  /* 0x000000ff07ff7812 */ /* 0x000fe4000780c0ff */
[----:B------:R-:W-:-:S02]  /*b030*/  LOP3.LUT P1, RZ, R10, 0xff, RZ, 0xc0, !PT ;  /* 0x000000ff0aff7812 */ /* 0x000fc4000782c0ff */
[----:B------:R-:W-:Y:S02]  /*b040*/  PRMT R0, R34, 0x9910, RZ ;  /* 0x0000991022007816 */ /* 0x000fe400000000ff */
[----:B------:R-:W-:Y:S02]  /*b050*/  PRMT R7, R35, 0x9910, RZ ;  /* 0x0000991023077816 */ /* 0x000fe400000000ff */
[----:B------:R-:W-:Y:S02]  /*b060*/  PRMT R8, R38, 0x9910, RZ ;  /* 0x0000991026087816 */ /* 0x000fe400000000ff */
[----:B------:R-:W-:Y:S02]  /*b070*/  PRMT R9, R39, 0x9910, RZ ;  /* 0x0000991027097816 */ /* 0x000fe400000000ff */
[----:B------:R-:W-:Y:S02]  /*b080*/  ISETP.NE.AND P1, PT, R0, RZ, P1 ;  /* 0x000000ff0000720c */ /* 0x000fe40000f25270 */
        /* <DEDUP_REMOVED lines=11> */
[----:B------:R-:W-:Y:S02]  /*b140*/  LOP3.LUT P0, RZ, R6, 0xff, RZ, 0xc0, !PT ;  /* 0x000000ff06ff7812 */ /* 0x000fe4000780c0ff */
[----:B------:R-:W-:Y:S02]  /*b150*/  PRMT R0, R40, 0x9910, RZ ;  /* 0x0000991028007816 */ /* 0x000fe400000000ff */
[----:B------:R-:W-:-:S02]  /*b160*/  PRMT R3, R41, 0x9910, RZ ;  /* 0x0000991029037816 */ /* 0x000fc400000000ff */
[----:B------:R-:W-:Y:S02]  /*b170*/  PRMT R4, R44, 0x9910, RZ ;  /* 0x000099102c047816 */ /* 0x000fe400000000ff */
        /* <DEDUP_REMOVED lines=8> */
[----:B------:R-:W-:-:S07]  /*b200*/  SEL R3, RZ, 0x1, !P3 ;  /* 0x00000001ff037807 */ /* 0x000fce0005800000 */
.L_x_6197:
[----:B------:R-:W-:Y:S05]  /*b210*/  BSYNC B0 ;  /* 0x0000000000007941 */ /* 0x000fea0003800000 */
.L_x_6196:
        /* <DEDUP_REMOVED lines=29> */
.L_x_6181:
        /* <DEDUP_REMOVED lines=34> */
.L_x_6201:
[----:B------:R-:W-:Y:S02]  /*b610*/  IMAD R24, R38, R37, RZ ;  /* 0x0000002526187224 */ /* 0x000fe400078e02ff */
[----:B------:R-:W-:-:S03]  /*b620*/  IMAD.IADD R37, R0, 0x1, R37 ;  /* 0x0000000100257824 */ /* 0x000fc600078e0225 */
[----:B------:R-:W-:-:S05]  /*b630*/  SHF.R.U32.HI R25, RZ, 0x2, R24 ;  /* 0x00000002ff197819 */ /* 0x000fca0000011618 */
[----:B------:R-:W-:-:S04]  /*b640*/  IMAD.WIDE.U32 R24, R25, 0x8, R18 ;  /* 0x0000000819187825 */ /* 0x000fc800078e0012 */
[----:B------:R-:W-:Y:S02]  /*b650*/  IMAD R26, R38, R37, RZ ;  /* 0x00000025261a7224 */ /* 0x000fe400078e02ff */
[----:B------:R-:W2:Y:S03]  /*b660*/  LDG.E.64 R24, desc[UR58][R24.64] ;  /* 0x0000003a18187981 */ /* 0x000ea6000c1e1b00 */
[----:B------:R-:W-:Y:S01]  /*b670*/  SHF.R.U32.HI R27, RZ, 0x2, R26 ;  /* 0x00000002ff1b7819 */ /* 0x000fe2000001161a */
[----:B------:R-:W-:-:S04]  /*b680*/  IMAD.IADD R37, R37, 0x1, R0 ;  /* 0x0000000125257824 */ /* 0x000fc800078e0200 */
        /* <DEDUP_REMOVED lines=18> */
[----:B------:R-:W-:Y:S02]  /*b7b0*/  LOP3.LUT P6, RZ, R10, 0xff, RZ, 0xc0, !PT ;  /* 0x000000ff0aff7812 */ /* 0x000fe400078cc0ff */
[C---:B--2---:R-:W-:Y:S02]  /*b7c0*/  PRMT R14, R24.reuse, 0x9910, RZ ;  /* 0x00009910180e7816 */ /* 0x044fe400000000ff */
[----:B------:R-:W-:Y:S02]  /*b7d0*/  PRMT R13, R24, 0xbb32, RZ ;  /* 0x0000bb32180d7816 */ /* 0x000fe400000000ff */
[C---:B------:R-:W-:Y:S01]  /*b7e0*/  PRMT R9, R25.reuse, 0x9910, RZ ;  /* 0x0000991019097816 */ /* 0x040fe200000000ff */
[----:B------:R-:W-:Y:S01]  /*b7f0*/  IMAD.MOV.U32 R12, RZ, RZ, R14 ;  /* 0x000000ffff0c7224 */ /* 0x000fe200078e000e */
[----:B------:R-:W-:Y:S02]  /*b800*/  MOV R11, R13 ;  /* 0x0000000d000b7202 */ /* 0x000fe40000000f00 */
[----:B------:R-:W-:-:S02]  /*b810*/  PRMT R10, R25, 0xbb32, RZ ;  /* 0x0000bb32190a7816 */ /* 0x000fc400000000ff */
[----:B------:R-:W-:Y:S02]  /*b820*/  ISETP.NE.AND P4, PT, R12, RZ, P4 ;  /* 0x000000ff0c00720c */ /* 0x000fe40002785270 */
[----:B------:R-:W-:Y:S02]  /*b830*/  ISETP.NE.AND P3, PT, R11, RZ, P3 ;  /* 0x000000ff0b00720c */ /* 0x000fe40001f65270 */
[----:B------:R-:W-:Y:S02]  /*b840*/  SEL R15, RZ, 0x1, !P4 ;  /* 0x00000001ff0f7807 */ /* 0x000fe40006000000 */
[----:B------:R-:W-:Y:S01]  /*b850*/  LOP3.LUT P4, RZ, R8, 0xff, RZ, 0xc0, !PT ;  /* 0x000000ff08ff7812 */ /* 0x000fe2000788c0ff */
[----:B------:R-:W-:Y:S01]  /*b860*/  IMAD.MOV.U32 R8, RZ, RZ, R9 ;  /* 0x000000ffff087224 */ /* 0x000fe200078e0009 */
[----:B------:R-:W-:Y:S02]  /*b870*/  SEL R14, RZ, 0x1, !P3 ;  /* 0x00000001ff0e7807 */ /* 0x000fe40005800000 */
[----:B------:R-:W-:Y:S01]  /*b880*/  LOP3.LUT P3, RZ, R7, 0xff, RZ, 0xc0, !PT ;  /* 0x000000ff07ff7812 */ /* 0x000fe2000786c0ff */
[----:B------:R-:W-:Y:S01]  /*b890*/  IMAD.MOV.U32 R7, RZ, RZ, R10 ;  /* 0x000000ffff077224 */ /* 0x000fe200078e000a */
[----:B---3--:R-:W-:-:S02]  /*b8a0*/  PRMT R9, R26, 0x9910, RZ ;  /* 0x000099101a097816 */ /* 0x008fc400000000ff */
[----:B------:R-:W-:Y:S02]  /*b8b0*/  ISETP.NE.AND P2, PT, R8, RZ, P2 ;  /* 0x000000ff0800720c */ /* 0x000fe40001745270 */
[----:B------:R-:W-:Y:S01]  /*b8c0*/  ISETP.NE.AND P0, PT, R7, RZ, P0 ;  /* 0x000000ff0700720c */ /* 0x000fe20000705270 */
[----:B------:R-:W-:Y:S01]  /*b8d0*/  IMAD.MOV.U32 R8, RZ, RZ, R9 ;  /* 0x000000ffff087224 */ /* 0x000fe200078e0009 */
[----:B------:R-:W-:Y:S02]  /*b8e0*/  PRMT R7, R27, 0x9910, RZ ;  /* 0x000099101b077816 */ /* 0x000fe400000000ff */
[----:B------:R-:W-:Y:S02]  /*b8f0*/  PRMT R10, R26, 0xbb32, RZ ;  /* 0x0000bb321a0a7816 */ /* 0x000fe400000000ff */
[----:B------:R-:W-:Y:S02]  /*b900*/  SEL R12, RZ, 0x1, !P0 ;  /* 0x00000001ff0c7807 */ /* 0x000fe40004000000 */
[----:B------:R-:W-:-:S02]  /*b910*/  ISETP.NE.AND P1, PT, R8, RZ, P1 ;  /* 0x000000ff0800720c */ /* 0x000fc40000f25270 */
[----:B------:R-:W-:Y:S02]  /*b920*/  LOP3.LUT P0, RZ, R5, 0xff, RZ, 0xc0, !PT ;  /* 0x000000ff05ff7812 */ /* 0x000fe4000780c0ff */
[----:B------:R-:W-:Y:S02]  /*b930*/  SEL R13, RZ, 0x1, !P2 ;  /* 0x00000001ff0d7807 */ /* 0x000fe40005000000 */
[----:B------:R-:W-:Y:S02]  /*b940*/  MOV R5, R7 ;  /* 0x0000000700057202 */ /* 0x000fe40000000f00 */
[----:B------:R-:W-:Y:S01]  /*b950*/  LOP3.LUT P2, RZ, R6, 0xff, RZ, 0xc0, !PT ;  /* 0x000000ff06ff7812 */ /* 0x000fe2000784c0ff */
[----:B------:R-:W-:Y:S01]  /*b960*/  IMAD.MOV.U32 R6, RZ, RZ, R10 ;  /* 0x000000ffff067224 */ /* 0x000fe200078e000a */
[----:B------:R-:W-:Y:S02]  /*b970*/  SEL R11, RZ, 0x1, !P1 ;  /* 0x00000001ff0b7807 */ /* 0x000fe40004800000 */
[----:B------:R-:W-:-:S02]  /*b980*/  LOP3.LUT P1, RZ, R4, 0xff, RZ, 0xc0, !PT ;  /* 0x000000ff04ff7812 */ /* 0x000fc4000782c0ff */
[----:B------:R-:W-:Y:S02]  /*b990*/  ISETP.NE.AND P5, PT, R5, RZ, P5 ;  /* 0x000000ff0500720c */ /* 0x000fe40002fa5270 */
[----:B------:R-:W-:Y:S02]  /*b9a0*/  PRMT R4, R27, 0xbb32, RZ ;  /* 0x0000bb321b047816 */ /* 0x000fe400000000ff */
[----:B----4-:R-:W-:Y:S02]  /*b9b0*/  PRMT R5, R28, 0x9910, RZ ;  /* 0x000099101c057816 */ /* 0x010fe400000000ff */
[----:B------:R-:W-:Y:S02]  /*b9c0*/  ISETP.NE.AND P6, PT, R6, RZ, P6 ;  /* 0x000000ff0600720c */ /* 0x000fe400037c5270 */
[----:B------:R-:W-:Y:S02]  /*b9d0*/  PRMT R6, R28, 0xbb32, RZ ;  /* 0x0000bb321c067816 */ /* 0x000fe400000000ff */
[----:B------:R-:W-:Y:S01]  /*b9e0*/  ISETP.NE.AND P4, PT, R4, RZ, P4 ;  /* 0x000000ff0400720c */ /* 0x000fe20002785270 */
[----:B------:R-:W-:Y:S01]  /*b9f0*/  IMAD.MOV.U32 R4, RZ, RZ, R5 ;  /* 0x000000ffff047224 */ /* 0x000fe200078e0005 */
[----:B------:R-:W-:Y:S01]  /*ba00*/  SEL R10, RZ, 0x1, !P6 ;  /* 0x00000001ff0a7807 */ /* 0x000fe20007000000 */
[----:B------:R-:W-:Y:S01]  /*ba10*/  IMAD.MOV.U32 R5, RZ, RZ, R6 ;  /* 0x000000ffff057224 */ /* 0x000fe200078e0006 */
[----:B------:R-:W-:-:S02]  /*ba20*/  PRMT R6, R29, 0xbb32, RZ ;  /* 0x0000bb321d067816 */ /* 0x000fc400000000ff */
[----:B------:R-:W-:Y:S02]  /*ba30*/  ISETP.NE.AND P3, PT, R4, RZ, P3 ;  /* 0x000000ff0400720c */ /* 0x000fe40001f65270 */
[----:B------:R-:W-:Y:S02]  /*ba40*/  PRMT R4, R29, 0x9910, RZ ;  /* 0x000099101d047816 */ /* 0x000fe400000000ff */
[----:B------:R-:W-:Y:S01]  /*ba50*/  ISETP.NE.AND P2, PT, R5, RZ, P2 ;  /* 0x000000ff0500720c */ /* 0x000fe20001745270 */
[----:B------:R-:W-:Y:S01]  /*ba60*/  IMAD R5, R0, 0x3, R37 ;  /* 0x0000000300057824 */ /* 0x000fe200078e0225 */
[----:B------:R-:W-:Y:S02]  /*ba70*/  SEL R7, RZ, 0x1, !P3 ;  /* 0x00000001ff077807 */ /* 0x000fe40005800000 */
[----:B------:R-:W-:Y:S01]  /*ba80*/  LOP3.LUT P3, RZ, R3, 0xff, RZ, 0xc0, !PT ;  /* 0x000000ff03ff7812 */ /* 0x000fe2000786c0ff */
[----:B------:R-:W-:Y:S01]  /*ba90*/  IMAD.MOV.U32 R3, RZ, RZ, R4 ;  /* 0x000000ffff037224 */ /* 0x000fe200078e0004 */
[----:B------:R-:W-:-:S02]  /*baa0*/  MOV R4, R6 ;  /* 0x0000000600047202 */ /* 0x000fc40000000f00 */
[----:B------:R-:W-:Y:S02]  /*bab0*/  SEL R6, RZ, 0x1, !P2 ;  /* 0x00000001ff067807 */ /* 0x000fe40005000000 */
[----:B------:R-:W-:Y:S02]  /*bac0*/  ISETP.GE.U32.AND P2, PT, R5, R36, PT ;  /* 0x000000240500720c */ /* 0x000fe40003f46070 */
[----:B------:R-:W-:Y:S02]  /*bad0*/  SEL R8, RZ, 0x1, !P4 ;  /* 0x00000001ff087807 */ /* 0x000fe40006000000 */
[----:B------:R-:W-:Y:S02]  /*bae0*/  SEL R9, RZ, 0x1, !P5 ;  /* 0x00000001ff097807 */ /* 0x000fe40006800000 */
[----:B------:R-:W-:Y:S02]  /*baf0*/  LOP3.LUT P4, RZ, R16, 0xff, RZ, 0xc0, !PT ;  /* 0x000000ff10ff7812 */ /* 0x000fe4000788c0ff */
[----:B------:R-:W-:-:S02]  /*bb00*/  ISETP.NE.AND P0, PT, R3, RZ, P0 ;  /* 0x000000ff0300720c */ /* 0x000fc40000705270 */
[----:B------:R-:W-:Y:S02]  /*bb10*/  ISETP.NE.AND P1, PT, R4, RZ, P1 ;  /* 0x000000ff0400720c */ /* 0x000fe40000f25270 */
[----:B------:R-:W-:Y:S02]  /*bb20*/  LOP3.LUT P6, RZ, R21, 0xff, RZ, 0xc0, !PT ;  /* 0x000000ff15ff7812 */ /* 0x000fe400078cc0ff */
[----:B------:R-:W-:Y:S02]  /*bb30*/  LOP3.LUT P5, RZ, R20, 0xff, RZ, 0xc0, !PT ;  /* 0x000000ff14ff7812 */ /* 0x000fe400078ac0ff */
[C---:B-----5:R-:W-:Y:S02]  /*bb40*/  PRMT R3, R30.reuse, 0x9910, RZ ;  /* 0x000099101e037816 */ /* 0x060fe400000000ff */
[----:B------:R-:W-:Y:S02]  /*bb50*/  PRMT R4, R30, 0xbb32, RZ ;  /* 0x0000bb321e047816 */ /* 0x000fe400000000ff */
[----:B------:R-:W-:-:S02]  /*bb60*/  PRMT R5, R31, 0x9910, RZ ;  /* 0x000099101f057816 */ /* 0x000fc400000000ff */
[----:B------:R-:W-:Y:S02]  /*bb70*/  PRMT R16, R31, 0xbb32, RZ ;  /* 0x0000bb321f107816 */ /* 0x000fe400000000ff */
[----:B------:R-:W-:Y:S02]  /*bb80*/  ISETP.NE.AND P6, PT, R3, RZ, P6 ;  /* 0x000000ff0300720c */ /* 0x000fe400037c5270 */
[----:B------:R-:W-:Y:S02]  /*bb90*/  ISETP.NE.AND P5, PT, R4, RZ, P5 ;  /* 0x000000ff0400720c */ /* 0x000fe40002fa5270 */
[----:B------:R-:W-:Y:S02]  /*bba0*/  ISETP.NE.AND P4, PT, R5, RZ, P4 ;  /* 0x000000ff0500720c */ /* 0x000fe40002785270 */
[----:B------:R-:W-:Y:S02]  /*bbb0*/  ISETP.NE.AND P3, PT, R16, RZ, P3 ;  /* 0x000000ff1000720c */ /* 0x000fe40001f65270 */
        /* <DEDUP_REMOVED lines=8> */
.L_x_6200:
[C---:B------:R-:W-:Y:S02]  /*bc40*/  PRMT R41, R28.reuse, 0x7610, R41 ;  /* 0x000076101c297816 */ /* 0x040fe40000000029 */
[----:B------:R-:W-:Y:S02]  /*bc50*/  PRMT R42, R28, 0x7632, R42 ;  /* 0x000076321c2a7816 */ /* 0x000fe4000000002a */
[C---:B------:R-:W-:Y:S02]  /*bc60*/  PRMT R43, R29.reuse, 0x7610, R43 ;  /* 0x000076101d2b7816 */ /* 0x040fe4000000002b */
[----:B------:R-:W-:Y:S02]  /*bc70*/  PRMT R44, R29, 0x7632, R44 ;  /* 0x000076321d2c7816 */ /* 0x000fe4000000002c */
[----:B------:R-:W-:Y:S02]  /*bc80*/  PRMT R28, R30, 0x7610, R28 ;  /* 0x000076101e1c7816 */ /* 0x000fe4000000001c */
[----:B------:R-:W-:-:S02]  /*bc90*/  PRMT R29, R31, 0x7610, R29 ;  /* 0x000076101f1d7816 */ /* 0x000fc4000000001d */
[----:B------:R-:W-:Y:S02]  /*bca0*/  PRMT R32, R24, 0x7632, R32 ;  /* 0x0000763218207816 */ /* 0x000fe40000000020 */
[----:B------:R-:W-:Y:S02]  /*bcb0*/  PRMT R33, R25, 0x7632, R33 ;  /* 0x0000763219217816 */ /* 0x000fe40000000021 */
[C---:B------:R-:W-:Y:S02]  /*bcc0*/  PRMT R34, R26.reuse, 0x7610, R34 ;  /* 0x000076101a227816 */ /* 0x040fe40000000022 */
[----:B------:R-:W-:Y:S02]  /*bcd0*/  PRMT R35, R26, 0x7632, R35 ;  /* 0x000076321a237816 */ /* 0x000fe40000000023 */
[C---:B------:R-:W-:Y:S02]  /*bce0*/  PRMT R39, R27.reuse, 0x7610, R39 ;  /* 0x000076101b277816 */ /* 0x040fe40000000027 */
[----:B------:R-:W-:-:S02]  /*bcf0*/  PRMT R40, R27, 0x7632, R40 ;  /* 0x000076321b287816 */ /* 0x000fc40000000028 */
[----:B------:R-:W-:Y:S02]  /*bd00*/  PRMT R30, R30, 0x7632, R30 ;  /* 0x000076321e1e7816 */ /* 0x000fe4000000001e */
[----:B------:R-:W-:-:S07]  /*bd10*/  PRMT R31, R31, 0x7632, R31 ;  /* 0x000076321f1f7816 */ /* 0x000fce000000001f */
.L_x_6199:
[----:B------:R-:W-:Y:S05]  /*bd20*/  BSYNC B0 ;  /* 0x0000000000007941 */ /* 0x000fea0003800000 */
.L_x_6198:
[----:B------:R-:W-:Y:S01]  /*bd30*/  ISETP.GE.U32.AND P1, PT, R37, R36, PT ;  /* 0x000000242500720c */ /* 0x000fe20003f26070 */
[----:B------:R-:W-:-:S12]  /*bd40*/  BSSY B0, `(.L_x_6202) ;  /* 0x000002a000007945 */ /* 0x000fd80003800000 */
[----:B------:R-:W-:Y:S05]  /*bd50*/  @P1 BRA `(.L_x_6203) ;  /* 0x0000000000a01947 */ /* 0x000fea0003800000 */
[----:B------:R-:W-:-:S05]  /*bd60*/  IMAD R24, R38, R37, RZ ;  /* 0x0000002526187224 */ /* 0x000fca00078e02ff */
[----:B------:R-:W-:-:S05]  /*bd70*/  SHF.R.U32.HI R27, RZ, 0x2, R24 ;  /* 0x00000002ff1b7819 */ /* 0x000fca0000011618 */
[----:B------:R-:W-:-:S05]  /*bd80*/  IMAD.WIDE.U32 R26, R27, 0x8, R18 ;  /* 0x000000081b1a7825 */ /* 0x000fca00078e0012 */
[----:B------:R-:W2:Y:S01]  /*bd90*/  LDG.E.64 R32, desc[UR58][R26.64] ;  /* 0x0000003a1a207981 */ /* 0x000ea2000c1e1b00 */
[----:B------:R-:W-:-:S05]  /*bda0*/  IMAD.IADD R45, R37, 0x1, R0 ;  /* 0x00000001252d7824 */ /* 0x000fca00078e0200 */
[----:B------:R-:W-:Y:S02]  /*bdb0*/  ISETP.GE.U32.AND P0, PT, R45, R36, PT ;  /* 0x000000242d00720c */ /* 0x000fe40003f06070 */
[C---:B--2---:R-:W-:Y:S02]  /*bdc0*/  PRMT R24, R32.reuse, 0x7610, R24 ;  /* 0x0000761020187816 */ /* 0x044fe40000000018 */
[C---:B------:R-:W-:Y:S02]  /*bdd0*/  PRMT R25, R33.reuse, 0x7610, R25 ;  /* 0x0000761021197816 */ /* 0x040fe40000000019 */
        /* <DEDUP_REMOVED lines=32> */
.L_x_6203:
[----:B------:R-:W-:Y:S05]  /*bfe0*/  BSYNC B0 ;  /* 0x0000000000007941 */ /* 0x000fea0003800000 */
.L_x_6202:
        /* <DEDUP_REMOVED lines=10> */
[----:B------:R-:W-:Y:S02]  /*c090*/  LOP3.LUT P2, RZ, R13, 0xff, RZ, 0xc0, !PT ;  /* 0x000000ff0dff7812 */ /* 0x000fe4000784c0ff */
[----:B------:R-:W-:Y:S02]  /*c0a0*/  ISETP.NE.AND P0, PT, R12, RZ, P0 ;  /* 0x000000ff0c00720c */ /* 0x000fe40000705270 */
        /* <DEDUP_REMOVED lines=32> */
[----:B------:R-:W-:Y:S02]  /*c2b0*/  LOP3.LUT P1, RZ, R7, 0xff, RZ, 0xc0, !PT ;  /* 0x000000ff07ff7812 */ /* 0x000fe4000782c0ff */
[----:B------:R-:W-:Y:S02]  /*c2c0*/  IADD3 R7, R19, R0, RZ ;  /* 0x0000000013077210 */ /* 0x000fe40007ffe0ff */
[----:B------:R-:W-:Y:S02]  /*c2d0*/  LOP3.LUT P2, RZ, R6, 0xff, RZ, 0xc0, !PT ;  /* 0x000000ff06ff7812 */ /* 0x000fe4000784c0ff */
[----:B------:R-:W-:Y:S02]  /*c2e0*/  ISETP.GE.U32.AND P4, PT, R7, R36, PT ;  /* 0x000000240700720c */ /* 0x000fe40003f86070 */
        /* <DEDUP_REMOVED lines=31> */
.L_x_6205:
[----:B------:R-:W-:Y:S05]  /*c4e0*/  BSYNC B0 ;  /* 0x0000000000007941 */ /* 0x000fea0003800000 */
.L_x_6204:
        /* <DEDUP_REMOVED lines=29> */
.L_x_6180:
        /* <DEDUP_REMOVED lines=38> */
.L_x_6209:
[----:B------:R-:W-:-:S05]  /*c920*/  SHF.R.U32.HI R5, RZ, 0x2, R15 ;  /* 0x00000002ff057819 */ /* 0x000fca000001160f */
[----:B------:R-:W-:-:S04]  /*c930*/  IMAD.WIDE.U32 R4, R5, 0x8, R18 ;  /* 0x0000000805047825 */ /* 0x000fc800078e0012 */
[----:B------:R-:W-:Y:S02]  /*c940*/  IMAD.IADD R15, R15, 0x1, R14 ;  /* 0x000000010f0f7824 */ /* 0x000fe400078e020e */
[----:B------:R-:W2:Y:S03]  /*c950*/  LDG.E.64 R4, desc[UR58][R4.64] ;  /* 0x0000003a04047981 */ /* 0x000ea6000c1e1b00 */
[----:B------:R-:W-:-:S05]  /*c960*/  SHF.R.U32.HI R7, RZ, 0x2, R15 ;  /* 0x00000002ff077819 */ /* 0x000fca000001160f */
[----:B------:R-:W-:Y:S01]  /*c970*/  IMAD.WIDE.U32 R6, R7, 0x8, R18 ;  /* 0x0000000807067825 */ /* 0x000fe200078e0012 */
[----:B------:R-:W-:-:S05]  /*c980*/  IADD3 R15, R15, R14, RZ ;  /* 0x0000000e0f0f7210 */ /* 0x000fca0007ffe0ff */
[----:B------:R-:W3:Y:S01]  /*c990*/  LDG.E.64 R6, desc[UR58][R6.64] ;  /* 0x0000003a06067981 */ /* 0x000ee2000c1e1b00 */
        /* <DEDUP_REMOVED lines=16> */
[----:B------:R-:W-:-:S03]  /*caa0*/  PRMT R3, R4, 0xbb32, RZ ;  /* 0x0000bb3204037816 */ /* 0x000fc600000000ff */
[----:B------:R-:W-:Y:S01]  /*cab0*/  IMAD.MOV.U32 R0, RZ, RZ, R12 ;  /* 0x000000ffff007224 */ /* 0x000fe200078e000c */
[----:B------:R-:W-:Y:S02]  /*cac0*/  ISETP.NE.AND P3, PT, R3, RZ, P3 ;  /* 0x000000ff0300720c */ /* 0x000fe40001f65270 */
[C---:B------:R-:W-:Y:S02]  /*cad0*/  PRMT R3, R5.reuse, 0xbb32, RZ ;  /* 0x0000bb3205037816 */ /* 0x040fe400000000ff */
[----:B------:R-:W-:Y:S02]  /*cae0*/  ISETP.NE.AND P4, PT, R0, RZ, P4 ;  /* 0x000000ff0000720c */ /* 0x000fe40002785270 */
[----:B------:R-:W-:Y:S02]  /*caf0*/  PRMT R0, R5, 0x9910, RZ ;  /* 0x0000991005007816 */ /* 0x000fe400000000ff */
[----:B------:R-:W-:Y:S02]  /*cb00*/  SEL R12, RZ, 0x1, !P3 ;  /* 0x00000001ff0c7807 */ /* 0x000fe40005800000 */
[----:B------:R-:W-:Y:S01]  /*cb10*/  ISETP.NE.AND P2, PT, R0, RZ, P2 ;  /* 0x000000ff0000720c */ /* 0x000fe20001745270 */
[----:B------:R-:W-:Y:S01]  /*cb20*/  IMAD.MOV.U32 R0, RZ, RZ, R3 ;  /* 0x000000ffff007224 */ /* 0x000fe200078e0003 */
[----:B------:R-:W-:-:S02]  /*cb30*/  SEL R13, RZ, 0x1, !P4 ;  /* 0x00000001ff0d7807 */ /* 0x000fc40006000000 */
[----:B------:R-:W-:Y:S02]  /*cb40*/  LOP3.LUT P3, RZ, R28, 0xff, RZ, 0xc0, !PT ;  /* 0x000000ff1cff7812 */ /* 0x000fe4000786c0ff */
[----:B------:R-:W-:Y:S02]  /*cb50*/  LOP3.LUT P4, RZ, R29, 0xff, RZ, 0xc0, !PT ;  /* 0x000000ff1dff7812 */ /* 0x000fe4000788c0ff */
[C---:B---3--:R-:W-:Y:S02]  /*cb60*/  PRMT R28, R6.reuse, 0x9910, RZ ;  /* 0x00009910061c7816 */ /* 0x048fe400000000ff */
[----:B------:R-:W-:Y:S02]  /*cb70*/  PRMT R29, R6, 0xbb32, RZ ;  /* 0x0000bb32061d7816 */ /* 0x000fe400000000ff */
[----:B------:R-:W-:Y:S02]  /*cb80*/  SEL R3, RZ, 0x1, !P2 ;  /* 0x00000001ff037807 */ /* 0x000fe40005000000 */
[----:B------:R-:W-:-:S02]  /*cb90*/  LOP3.LUT P2, RZ, R27, 0xff, RZ, 0xc0, !PT ;  /* 0x000000ff1bff7812 */ /* 0x000fc4000784c0ff */
[----:B------:R-:W-:Y:S02]  /*cba0*/  ISETP.NE.AND P0, PT, R0, RZ, P0 ;  /* 0x000000ff0000720c */ /* 0x000fe40000705270 */
[----:B------:R-:W-:Y:S02]  /*cbb0*/  ISETP.NE.AND P1, PT, R28, RZ, P1 ;  /* 0x000000ff1c00720c */ /* 0x000fe40000f25270 */
[----:B------:R-:W-:Y:S02]  /*cbc0*/  MOV R27, R29 ;  /* 0x0000001d001b7202 */ /* 0x000fe40000000f00 */
[----:B------:R-:W-:Y:S02]  /*cbd0*/  PRMT R28, R7, 0x9910, RZ ;  /* 0x00009910071c7816 */ /* 0x000fe400000000ff */
[----:B------:R-:W-:Y:S02]  /*cbe0*/  SEL R0, RZ, 0x1, !P0 ;  /* 0x00000001ff007807 */ /* 0x000fe40004000000 */
[----:B------:R-:W-:-:S02]  /*cbf0*/  SEL R32, RZ, 0x1, !P1 ;  /* 0x00000001ff207807 */ /* 0x000fc40004800000 */
[----:B------:R-:W-:Y:S01]  /*cc00*/  LOP3.LUT P0, RZ, R26, 0xff, RZ, 0xc0, !PT ;  /* 0x000000ff1aff7812 */ /* 0x000fe2000780c0ff */
[----:B------:R-:W-:Y:S01]  /*cc10*/  IMAD.MOV.U32 R26, RZ, RZ, R28 ;  /* 0x000000ffff1a7224 */ /* 0x000fe200078e001c */
[----:B------:R-:W-:Y:S02]  /*cc20*/  ISETP.NE.AND P6, PT, R27, RZ, P6 ;  /* 0x000000ff1b00720c */ /* 0x000fe400037c5270 */
[----:B------:R-:W-:Y:S02]  /*cc30*/  LOP3.LUT P1, RZ, R25, 0xff, RZ, 0xc0, !PT ;  /* 0x000000ff19ff7812 */ /* 0x000fe4000782c0ff */
[----:B------:R-:W-:Y:S02]  /*cc40*/  PRMT R25, R7, 0xbb32, RZ ;  /* 0x0000bb3207197816 */ /* 0x000fe400000000ff */
[----:B------:R-:W-:Y:S02]  /*cc50*/  SEL R31, RZ, 0x1, !P6 ;  /* 0x00000001ff1f7807 */ /* 0x000fe40007000000 */
[----:B------:R-:W-:Y:S01]  /*cc60*/  LOP3.LUT P6, RZ, R24, 0xff, RZ, 0xc0, !PT ;  /* 0x000000ff18ff7812 */ /* 0x000fe200078cc0ff */
[----:B------:R-:W-:Y:S01]  /*cc70*/  IMAD.MOV.U32 R24, RZ, RZ, R25 ;  /* 0x000000ffff187224 */ /* 0x000fe200078e0019 */
[----:B------:R-:W-:-:S02]  /*cc80*/  ISETP.NE.AND P5, PT, R26, RZ, P5 ;  /* 0x000000ff1a00720c */ /* 0x000fc40002fa5270 */
[----:B----4-:R-:W-:Y:S02]  /*cc90*/  PRMT R25, R8, 0xbb32, RZ ;  /* 0x0000bb3208197816 */ /* 0x010fe400000000ff */
[----:B------:R-:W-:Y:S02]  /*cca0*/  SEL R30, RZ, 0x1, !P5 ;  /* 0x00000001ff1e7807 */ /* 0x000fe40006800000 */
[----:B------:R-:W-:Y:S02]  /*ccb0*/  LOP3.LUT P5, RZ, R21, 0xff, RZ, 0xc0, !PT ;  /* 0x000000ff15ff7812 */ /* 0x000fe400078ac0ff */
[----:B------:R-:W-:Y:S02]  /*ccc0*/  ISETP.NE.AND P4, PT, R24, RZ, P4 ;  /* 0x000000ff1800720c */ /* 0x000fe40002785270 */
[----:B------:R-:W-:Y:S02]  /*ccd0*/  PRMT R21, R8, 0x9910, RZ ;  /* 0x0000991008157816 */ /* 0x000fe400000000ff */
[----:B------:R-:W-:-:S02]  /*cce0*/  MOV R24, R25 ;  /* 0x0000001900187202 */ /* 0x000fc40000000f00 */
[----:B------:R-:W-:Y:S02]  /*ccf0*/  SEL R29, RZ, 0x1, !P4 ;  /* 0x00000001ff1d7807 */ /* 0x000fe40006000000 */
[----:B------:R-:W-:Y:S02]  /*cd00*/  LOP3.LUT P4, RZ, R20, 0xff, RZ, 0xc0, !PT ;  /* 0x000000ff14ff7812 */ /* 0x000fe4000788c0ff */
[----:B------:R-:W-:Y:S01]  /*cd10*/  ISETP.NE.AND P3, PT, R21, RZ, P3 ;  /* 0x000000ff1500720c */ /* 0x000fe20001f65270 */
[----:B------:R-:W-:Y:S01]  /*cd20*/  IMAD R21, R14, 0x3, R15 ;  /* 0x000000030e157824 */ /* 0x000fe200078e020f */
[----:B------:R-:W-:Y:S02]  /*cd30*/  ISETP.NE.AND P2, PT, R24, RZ, P2 ;  /* 0x000000ff1800720c */ /* 0x000fe40001745270 */
[C---:B------:R-:W-:Y:S02]  /*cd40*/  PRMT R20, R9.reuse, 0x9910, RZ ;  /* 0x0000991009147816 */ /* 0x040fe400000000ff */
[----:B------:R-:W-:-:S02]  /*cd50*/  PRMT R24, R9, 0xbb32, RZ ;  /* 0x0000bb3209187816 */ /* 0x000fc400000000ff */
[----:B------:R-:W-:Y:S02]  /*cd60*/  SEL R28, RZ, 0x1, !P3 ;  /* 0x00000001ff1c7807 */ /* 0x000fe40005800000 */
[----:B------:R-:W-:Y:S01]  /*cd70*/  LOP3.LUT P3, RZ, R16, 0xff, RZ, 0xc0, !PT ;  /* 0x000000ff10ff7812 */ /* 0x000fe2000786c0ff */
[----:B------:R-:W-:Y:S01]  /*cd80*/  IMAD.MOV.U32 R16, RZ, RZ, R20 ;  /* 0x000000ffff107224 */ /* 0x000fe200078e0014 */
[----:B------:R-:W-:Y:S01]  /*cd90*/  SEL R27, RZ, 0x1, !P2 ;  /* 0x00000001ff1b7807 */ /* 0x000fe20005000000 */
[----:B------:R-:W-:Y:S01]  /*cda0*/  IMAD.MOV.U32 R20, RZ, RZ, R24 ;  /* 0x000000ffff147224 */ /* 0x000fe200078e0018 */
[----:B------:R-:W-:Y:S02]  /*cdb0*/  ISETP.GE.U32.AND P2, PT, R21, R36, PT ;  /* 0x000000241500720c */ /* 0x000fe40003f46070 */
[----:B------:R-:W-:Y:S02]  /*cdc0*/  ISETP.NE.AND P0, PT, R16, RZ, P0 ;  /* 0x000000ff1000720c */ /* 0x000fe40000705270 */
[----:B------:R-:W-:-:S02]  /*cdd0*/  ISETP.NE.AND P1, PT, R20, RZ, P1 ;  /* 0x000000ff1400720c */ /* 0x000fc40000f25270 */
[C---:B-----5:R-:W-:Y:S02]  /*cde0*/  PRMT R16, R10.reuse, 0x9910, RZ ;  /* 0x000099100a107816 */ /* 0x060fe400000000ff */
[----:B------:R-:W-:Y:S02]  /*cdf0*/  PRMT R20, R10, 0xbb32, RZ ;  /* 0x0000bb320a147816 */ /* 0x000fe400000000ff */
[C---:B------:R-:W-:Y:S02]  /*ce00*/  PRMT R21, R11.reuse, 0x9910, RZ ;  /* 0x000099100b157816 */ /* 0x040fe400000000ff */
        /* <DEDUP_REMOVED lines=13> */
.L_x_6208:
[C---:B------:R-:W-:Y:S02]  /*cee0*/  PRMT R39, R7.reuse, 0x7610, R39 ;  /* 0x0000761007277816 */ /* 0x040fe40000000027 */
[----:B------:R-:W-:Y:S02]  /*cef0*/  PRMT R40, R7, 0x7632, R40 ;  /* 0x0000763207287816 */ /* 0x000fe40000000028 */
[C---:B------:R-:W-:Y:S02]  /*cf00*/  PRMT R41, R8.reuse, 0x7610, R41 ;  /* 0x0000761008297816 */ /* 0x040fe40000000029 */
[----:B------:R-:W-:Y:S02]  /*cf10*/  PRMT R42, R8, 0x7632, R42 ;  /* 0x00007632082a7816 */ /* 0x000fe4000000002a */
[----:B------:R-:W-:Y:S02]  /*cf20*/  PRMT R7, R10, 0x7610, R7 ;  /* 0x000076100a077816 */ /* 0x000fe40000000007 */
[----:B------:R-:W-:-:S02]  /*cf30*/  PRMT R8, R11, 0x7610, R8 ;  /* 0x000076100b087816 */ /* 0x000fc40000000008 */
[C---:B------:R-:W-:Y:S02]  /*cf40*/  PRMT R33, R4.reuse, 0x7610, R33 ;  /* 0x0000761004217816 */ /* 0x040fe40000000021 */
[----:B------:R-:W-:Y:S02]  /*cf50*/  PRMT R34, R4, 0x7632, R34 ;  /* 0x0000763204227816 */ /* 0x000fe40000000022 */
[C---:B------:R-:W-:Y:S02]  /*cf60*/  PRMT R35, R5.reuse, 0x7610, R35 ;  /* 0x0000761005237816 */ /* 0x040fe40000000023 */
[----:B------:R-:W-:Y:S02]  /*cf70*/  PRMT R37, R5, 0x7632, R37 ;  /* 0x0000763205257816 */ /* 0x000fe40000000025 */
[----:B------:R-:W-:Y:S02]  /*cf80*/  PRMT R38, R6, 0x7632, R38 ;  /* 0x0000763206267816 */ /* 0x000fe40000000026 */
[----:B------:R-:W-:-:S02]  /*cf90*/  PRMT R43, R9, 0x7632, R43 ;  /* 0x00007632092b7816 */ /* 0x000fc4000000002b */
[----:B------:R-:W-:Y:S02]  /*cfa0*/  PRMT R10, R10, 0x7632, R10 ;  /* 0x000076320a0a7816 */ /* 0x000fe4000000000a */
[----:B------:R-:W-:-:S07]  /*cfb0*/  PRMT R11, R11, 0x7632, R11 ;  /* 0x000076320b0b7816 */ /* 0x000fce000000000b */
.L_x_6207:
[----:B------:R-:W-:Y:S05]  /*cfc0*/  BSYNC B0 ;  /* 0x0000000000007941 */ /* 0x000fea0003800000 */
.L_x_6206:
        /* <DEDUP_REMOVED lines=39> */
.L_x_6211:
[----:B------:R-:W-:Y:S05]  /*d240*/  BSYNC B0 ;  /* 0x0000000000007941 */ /* 0x000fea0003800000 */
.L_x_6210:
[----:B------:R-:W-:Y:S04]  /*d250*/  BSSY B0, `(.L_x_6212) ;  /* 0x000004e000007945 */ /* 0x000fe80003800000 */
[----:B------:R-:W-:Y:S05]  /*d260*/  @P1 BRA `(.L_x_6213) ;  /* 0x0000000400301947 */ /* 0x000fea0003800000 */
[----:B------:R-:W-:Y:S02]  /*d270*/  PRMT R33, R33, 0x9910, RZ ;  /* 0x0000991021217816 */ /* 0x000fe400000000ff */
[----:B------:R-:W-:Y:S02]  /*d280*/  IADD3 R15, R15, R14, RZ ;  /* 0x0000000e0f0f7210 */ /* 0x000fe40007ffe0ff */
[----:B------:R-:W-:Y:S01]  /*d290*/  LOP3.LUT P3, RZ, R0, 0xff, RZ, 0xc0, !PT ;  /* 0x000000ff00ff7812 */ /* 0x000fe2000786c0ff */
[----:B------:R-:W-:Y:S01]  /*d2a0*/  IMAD.MOV.U32 R0, RZ, RZ, R33 ;  /* 0x000000ffff007224 */ /* 0x000fe200078e0021 */
[----:B------:R-:W-:Y:S02]  /*d2b0*/  ISETP.GE.U32.AND P4, PT, R15, R36, PT ;  /* 0x000000240f00720c */ /* 0x000fe40003f86070 */
[----:B------:R-:W-:Y:S02]  /*d2c0*/  LOP3.LUT P0, RZ, R13, 0xff, RZ, 0xc0, !PT ;  /* 0x000000ff0dff7812 */ /* 0x000fe4000780c0ff */
[----:B------:R-:W-:-:S02]  /*d2d0*/  PRMT R34, R34, 0x9910, RZ ;  /* 0x0000991022227816 */ /* 0x000fc400000000ff */
[----:B------:R-:W-:Y:S02]  /*d2e0*/  ISETP.NE.AND P0, PT, R0, RZ, P0 ;  /* 0x000000ff0000720c */ /* 0x000fe40000705270 */
[----:B------:R-:W-:Y:S01]  /*d2f0*/  LOP3.LUT P2, RZ, R3, 0xff, RZ, 0xc0, !PT ;  /* 0x000000ff03ff7812 */ /* 0x000fe2000784c0ff */
[----:B------:R-:W-:Y:S01]  /*d300*/  IMAD.MOV.U32 R0, RZ, RZ, R34 ;  /* 0x000000ffff007224 */ /* 0x000fe200078e0022 */
[----:B------:R-:W-:Y:S02]  /*d310*/  LOP3.LUT P1, RZ, R12, 0xff, RZ, 0xc0, !PT ;  /* 0x000000ff0cff7812 */ /* 0x000fe4000782c0ff */
[----:B------:R-:W-:Y:S02]  /*d320*/  PRMT R3, R35, 0x9910, RZ ;  /* 0x0000991023037816 */ /* 0x000fe400000000ff */
[----:B------:R-:W-:Y:S02]  /*d330*/  PRMT R4, R37, 0x9910, RZ ;  /* 0x0000991025047816 */ /* 0x000fe400000000ff */
        /* <DEDUP_REMOVED lines=8> */
[----:B------:R-:W-:Y:S01]  /*d3c0*/  IMAD.IADD R15, R15, 0x1, R14 ;  /* 0x000000010f0f7824 */ /* 0x000fe200078e020e */
[----:B------:R-:W-:Y:S02]  /*d3d0*/  LOP3.LUT P0, RZ, R32, 0xff, RZ, 0xc0, !PT ;  /* 0x000000ff20ff7812 */ /* 0x000fe4000780c0ff */
[----:B------:R-:W-:Y:S02]  /*d3e0*/  PRMT R4, R6, 0x9910, RZ ;  /* 0x0000991006047816 */ /* 0x000fe400000000ff */
[----:B------:R-:W-:Y:S02]  /*d3f0*/  ISETP.GE.U32.AND P4, PT, R15, R36, PT ;  /* 0x000000240f00720c */ /* 0x000fe40003f86070 */
[----:B------:R-:W-:Y:S02]  /*d400*/  PRMT R38, R38, 0x9910, RZ ;  /* 0x0000991026267816 */ /* 0x000fe400000000ff */
[----:B------:R-:W-:Y:S02]  /*d410*/  ISETP.NE.AND P0, PT, R4, RZ, P0 ;  /* 0x000000ff0400720c */ /* 0x000fe40000705270 */
[----:B------:R-:W-:Y:S01]  /*d420*/  LOP3.LUT P1, RZ, R31, 0xff, RZ, 0xc0, !PT ;  /* 0x000000ff1fff7812 */ /* 0x000fe2000782c0ff */
[----:B------:R-:W-:Y:S01]  /*d430*/  IMAD.MOV.U32 R4, RZ, RZ, R38 ;  /* 0x000000ffff047224 */ /* 0x000fe200078e0026 */
[----:B------:R-:W-:-:S02]  /*d440*/  LOP3.LUT P2, RZ, R30, 0xff, RZ, 0xc0, !PT ;  /* 0x000000ff1eff7812 */ /* 0x000fc4000784c0ff */
[----:B------:R-:W-:Y:S02]  /*d450*/  LOP3.LUT P3, RZ, R29, 0xff, RZ, 0xc0, !PT ;  /* 0x000000ff1dff7812 */ /* 0x000fe4000786c0ff */
        /* <DEDUP_REMOVED lines=8> */
[----:B------:R-:W-:Y:S01]  /*d4e0*/  SEL R29, RZ, 0x1, !P3 ;  /* 0x00000001ff1d7807 */ /* 0x000fe20005800000 */
[----:B------:R-:W-:Y:S06]  /*d4f0*/  @P4 BRA `(.L_x_6213) ;  /* 0x00000000008c4947 */ /* 0x000fec0003800000 */
[----:B------:R-:W-:Y:S01]  /*d500*/  IMAD.IADD R5, R15, 0x1, R14 ;  /* 0x000000010f057824 */ /* 0x000fe200078e020e */
[----:B------:R-:W-:Y:S02]  /*d510*/  PRMT R6, R9, 0x9910, RZ ;  /* 0x0000991009067816 */ /* 0x000fe400000000ff */
        /* <DEDUP_REMOVED lines=17> */
[----:B------:R-:W-:Y:S02]  /*d630*/  PRMT R4, R7, 0x9910, RZ ;  /* 0x0000991007047816 */ /* 0x000fe400000000ff */
[----:B------:R-:W-:Y:S02]  /*d640*/  LOP3.LUT P0, RZ, R24, 0xff, RZ, 0xc0, !PT ;  /* 0x000000ff18ff7812 */ /* 0x000fe4000780c0ff */
[----:B------:R-:W-:Y:S02]  /*d650*/  LOP3.LUT P1, RZ, R21, 0xff, RZ, 0xc0, !PT ;  /* 0x000000ff15ff7812 */ /* 0x000fe4000782c0ff */
[----:B------:R-:W-:Y:S02]  /*d660*/  LOP3.LUT P2, RZ, R20, 0xff, RZ, 0xc0, !PT ;  /* 0x000000ff14ff7812 */ /* 0x000fe4000784c0ff */
[----:B------:R-:W-:Y:S02]  /*d670*/  LOP3.LUT P3, RZ, R16, 0xff, RZ, 0xc0, !PT ;  /* 0x000000ff10ff7812 */ /* 0x000fe4000786c0ff */
        /* <DEDUP_REMOVED lines=11> */
.L_x_6213:
[----:B------:R-:W-:Y:S05]  /*d730*/  BSYNC B0 ;  /* 0x0000000000007941 */ /* 0x000fea0003800000 */
.L_x_6212:
        /* <DEDUP_REMOVED lines=28> */
.L_x_6164:
[----:B------:R-:W-:Y:S05]  /*d900*/  BSYNC B6 ;  /* 0x0000000000067941 */ /* 0x000fea0003800000 */
.L_x_6163:
        /* <DEDUP_REMOVED lines=18> */
.L_x_6217:
        /* <DEDUP_REMOVED lines=32> */
.L_x_6216:
[----:B------:R-:W-:Y:S05]  /*dc30*/  BSYNC B0 ;  /* 0x0000000000007941 */ /* 0x000fea0003800000 */
.L_x_6215:
[----:B------:R-:W-:Y:S01]  /*dc40*/  MOV R4, R8 ;  /* 0x0000000800047202 */ /* 0x000fe20000000f00 */
[----:B------:R-:W-:Y:S06]  /*dc50*/  @P3 BRA `(.L_x_6217) ;  /* 0xfffffffc00743947 */ /* 0x000fec000383ffff */
.L_x_6214:
        /* <DEDUP_REMOVED lines=22> */
.L_x_6222:
[----:B0-----:R-:W-:Y:S01]  /*ddc0*/  IMAD.IADD R0, R2, 0x1, R4 ;  /* 0x0000000102007824 */ /* 0x001fe200078e0204 */
[----:B------:R-:W-:Y:S05]  /*ddd0*/  WARPSYNC.ALL ;  /* 0x0000000000007948 */ /* 0x000fea0003800000 */
[----:B------:R-:W-:Y:S01]  /*dde0*/  BAR.SYNC.DEFER_BLOCKING 0x0 ;  /* 0x0000000000007b1d */ /* 0x000fe20000010000 */
[----:B------:R-:W-:-:S04]  /*ddf0*/  ISETP.GE.U32.AND P0, PT, R0, R9, PT ;  /* 0x000000090000720c */ /* 0x000fc80003f06070 */
[----:B------:R-:W-:Y:S01]  /*de00*/  ISETP.GE.U32.OR P0, PT, R2, R4, P0 ;  /* 0x000000040200720c */ /* 0x000fe20000706470 */
[----:B------:R-:W-:-:S12]  /*de10*/  BSSY B0, `(.L_x_6220) ;  /* 0x0000018000007945 */ /* 0x000fd80003800000 */
[----:B------:R-:W-:Y:S05]  /*de20*/  @P0 BRA `(.L_x_6221) ;  /* 0x0000000000580947 */ /* 0x000fea0003800000 */
[----:B------:R-:W-:Y:S02]  /*de30*/  LEA R0, R4, R3, 0x2 ;  /* 0x0000000304007211 */ /* 0x000fe400078e10ff */
[----:B------:R-:W-:Y:S02]  /*de40*/  LOP3.LUT P0, RZ, R26, 0xff, RZ, 0xc0, !PT ;  /* 0x000000ff1aff7812 */ /* 0x000fe4000780c0ff */
[----:B------:R-:W-:Y:S02]  /*de50*/  LOP3.LUT P1, RZ, R25, 0xff, RZ, 0xc0, !PT ;  /* 0x000000ff19ff7812 */ /* 0x000fe4000782c0ff */
[----:B------:R-:W0:Y:S01]  /*de60*/  LDS R0, [R0] ;  /* 0x0000000000007984 */ /* 0x000e220000000800 */
[----:B------:R-:W-:Y:S02]  /*de70*/  LOP3.LUT P2, RZ, R19, 0xff, RZ, 0xc0, !PT ;  /* 0x000000ff13ff7812 */ /* 0x000fe4000784c0ff */
[----:B------:R-:W-:Y:S02]  /*de80*/  LOP3.LUT P3, RZ, R16, 0xff, RZ, 0xc0, !PT ;  /* 0x000000ff10ff7812 */ /* 0x000fe4000786c0ff */
        /* <DEDUP_REMOVED lines=16> */
.L_x_6221:
[----:B------:R-:W-:Y:S05]  /*df90*/  BSYNC B0 ;  /* 0x0000000000007941 */ /* 0x000fea0003800000 */
.L_x_6220:
[----:B------:R-:W-:-:S04]  /*dfa0*/  SHF.R.S32.HI R4, RZ, 0x1, R4 ;  /* 0x00000001ff047819 */ /* 0x000fc80000011404 */
[----:B------:R-:W-:-:S13]  /*dfb0*/  ISETP.GE.AND P0, PT, R4, 0x20, PT ;  /* 0x000000200400780c */ /* 0x000fda0003f06270 */
[----:B------:R-:W-:Y:S05]  /*dfc0*/  @P0 BRA `(.L_x_6222) ;  /* 0xfffffffc007c0947 */ /* 0x000fea000383ffff */
[----:B0-----:R-:W-:-:S07]  /*dfd0*/  IMAD.MOV.U32 R0, RZ, RZ, 0x20 ;  /* 0x00000020ff007424 */ /* 0x001fce00078e00ff */
.L_x_6219:
[----:B------:R-:W-:Y:S01]  /*dfe0*/  ISETP.GE.AND P0, PT, R0, 0x2, PT ;  /* 0x000000020000780c */ /* 0x000fe20003f06270 */
[----:B------:R-:W-:Y:S05]  /*dff0*/  WARPSYNC.ALL ;  /* 0x0000000000007948 */ /* 0x000fea0003800000 */
[----:B------:R-:W-:Y:S07]  /*e000*/  BAR.SYNC.DEFER_BLOCKING 0x0 ;  /* 0x0000000000007b1d */ /* 0x000fee0000010000 */
[----:B------:R-:W-:Y:S05]  /*e010*/  @!P0 BRA `(.L_x_6218) ;  /* 0x0000000000748947 */ /* 0x000fea0003800000 */
[----:B------:R-:W-:-:S07]  /*e020*/  IMAD.MOV.U32 R3, RZ, RZ, 0x1 ;  /* 0x00000001ff037424 */ /* 0x000fce00078e00ff */
.L_x_6223:
        /* <DEDUP_REMOVED lines=18> */
[----:B0-----:R-:W-:Y:S02]  /*e150*/  ISETP.NE.AND P2, PT, R8, RZ, P2 ;  /* 0x000000ff0800720c */ /* 0x001fe40001745270 */
[----:B------:R-:W-:Y:S02]  /*e160*/  ISETP.GE.AND P4, PT, R3, R0, PT ;  /* 0x000000000300720c */ /* 0x000fe40003f86270 */
[----:B-1----:R-:W-:Y:S02]  /*e170*/  ISETP.NE.AND P0, PT, R4, RZ, P0 ;  /* 0x000000ff0400720c */ /* 0x002fe40000705270 */
[----:B------:R-:W-:Y:S02]  /*e180*/  SEL R19, RZ, 0x1, !P2 ;  /* 0x00000001ff137807 */ /* 0x000fe40005000000 */
[----:B--2---:R-:W-:Y:S02]  /*e190*/  ISETP.NE.AND P1, PT, R6, RZ, P1 ;  /* 0x000000ff0600720c */ /* 0x004fe40000f25270 */
[----:B------:R-:W-:-:S02]  /*e1a0*/  SEL R26, RZ, 0x1, !P0 ;  /* 0x00000001ff1a7807 */ /* 0x000fc40004000000 */
[----:B----4-:R-:W-:Y:S02]  /*e1b0*/  ISETP.NE.AND P3, PT, R10, RZ, P3 ;  /* 0x000000ff0a00720c */ /* 0x010fe40001f65270 */
[----:B------:R-:W-:Y:S02]  /*e1c0*/  SEL R25, RZ, 0x1, !P1 ;  /* 0x00000001ff197807 */ /* 0x000fe40004800000 */
[----:B------:R-:W-:Y:S01]  /*e1d0*/  SEL R16, RZ, 0x1, !P3 ;  /* 0x00000001ff107807 */ /* 0x000fe20005800000 */
[----:B------:R-:W-:Y:S08]  /*e1e0*/  @!P4 BRA `(.L_x_6223) ;  /* 0xfffffffc0090c947 */ /* 0x000ff0000383ffff */
.L_x_6218:
        /* <DEDUP_REMOVED lines=279> */
.L_x_6224:
        /* <DEDUP_REMOVED lines=275> */
.L_x_6225:
        /* <DEDUP_REMOVED lines=277> */
.L_x_6226:
        /* <DEDUP_REMOVED lines=275> */
.L_x_6227:
        /* <DEDUP_REMOVED lines=294> */
.L_x_6229:
        /* <DEDUP_REMOVED lines=275> */
.L_x_6230:
        /* <DEDUP_REMOVED lines=277> */
.L_x_6231:
        /* <DEDUP_REMOVED lines=275> */
.L_x_6232:
        /* <DEDUP_REMOVED lines=14> */
.L_x_6234:
[----:B------:R-:W-:Y:S05]  /*16e00*/  BSYNC B0 ;  /* 0x0000000000007941 */ /* 0x000fea0003800000 */
.L_x_6233:
        /* <DEDUP_REMOVED lines=17> */
.L_x_6236:
[----:B------:R-:W-:Y:S05]  /*16f20*/  BSYNC B0 ;  /* 0x0000000000007941 */ /* 0x000fea0003800000 */
.L_x_6235:
        /* <DEDUP_REMOVED lines=35> */
.L_x_6238:
[----:B------:R-:W-:Y:S05]  /*17160*/  BSYNC B0 ;  /* 0x0000000000007941 */ /* 0x000fea0003800000 */
.L_x_6237:
        /* <DEDUP_REMOVED lines=38> */
.L_x_6243:
[----:B------:R-:W-:-:S04]  /*173d0*/  IMAD.IADD R9, R0, 0x1, R3 ;  /* 0x0000000100097824 */ /* 0x000fc800078e0203 */
[----:B-1----:R-:W-:-:S05]  /*173e0*/  IMAD.WIDE.U32 R8, R9, 0x4, R6 ;  /* 0x0000000409087825 */ /* 0x002fca00078e0006 */
        /* <DEDUP_REMOVED lines=20> */
.L_x_6242:
[----:B------:R-:W-:Y:S05]  /*17530*/  BRA `(.L_x_6241) ;  /* 0x0000000000947947 */ /* 0x000fea0003800000 */
.L_x_6240:
        /* <DEDUP_REMOVED lines=15> */
.L_x_6244:
        /* <DEDUP_REMOVED lines=22> */
.L_x_6241:
[----:B------:R-:W-:Y:S05]  /*17790*/  BSYNC B0 ;  /* 0x0000000000007941 */ /* 0x000fea0003800000 */
.L_x_6239:
        /* <DEDUP_REMOVED lines=14> */
.L_x_6248:
        /* <DEDUP_REMOVED lines=31> */
.L_x_6247:
[----:B------:R-:W-:Y:S05]  /*17a70*/  BSYNC B0 ;  /* 0x0000000000007941 */ /* 0x000fea0003800000 */
.L_x_6246:
[----:B------:R-:W-:Y:S01]  /*17a80*/  IMAD.MOV.U32 R6, RZ, RZ, R10 ;  /* 0x000000ffff067224 */ /* 0x000fe200078e000a */
[----:B------:R-:W-:Y:S06]  /*17a90*/  @P4 BRA `(.L_x_6248) ;  /* 0xfffffffc00784947 */ /* 0x000fec000383ffff */
.L_x_6245:
        /* <DEDUP_REMOVED lines=15> */
.L_x_6253:
        /* <DEDUP_REMOVED lines=28> */
.L_x_6252:
[----:B------:R-:W-:Y:S05]  /*17d50*/  BSYNC B0 ;  /* 0x0000000000007941 */ /* 0x000fea0003800000 */
.L_x_6251:
[----:B------:R-:W-:-:S04]  /*17d60*/  SHF.R.S32.HI R7, RZ, 0x1, R7 ;  /* 0x00000001ff077819 */ /* 0x000fc80000011407 */
[----:B------:R-:W-:-:S13]  /*17d70*/  ISETP.GE.AND P0, PT, R7, 0x20, PT ;  /* 0x000000200700780c */ /* 0x000fda0003f06270 */
[----:B------:R-:W-:Y:S05]  /*17d80*/  @P0 BRA `(.L_x_6253) ;  /* 0xfffffffc00800947 */ /* 0x000fea000383ffff */
[----:B------:R-:W-:-:S07]  /*17d90*/  IMAD.MOV.U32 R6, RZ, RZ, 0x20 ;  /* 0x00000020ff067424 */ /* 0x000fce00078e00ff */
.L_x_6250:
[----:B------:R-:W-:Y:S01]  /*17da0*/  BAR.SYNC.DEFER_BLOCKING 0x0 ;  /* 0x0000000000007b1d */ /* 0x000fe20000010000 */
[----:B------:R-:W-:-:S13]  /*17db0*/  ISETP.GE.AND P0, PT, R6, 0x2, PT ;  /* 0x000000020600780c */ /* 0x000fda0003f06270 */
[----:B------:R-:W-:Y:S05]  /*17dc0*/  @!P0 BRA `(.L_x_6249) ;  /* 0x0000000000748947 */ /* 0x000fea0003800000 */
[----:B------:R-:W-:-:S07]  /*17dd0*/  MOV R3, 0x1 ;  /* 0x0000000100037802 */ /* 0x000fce0000000f00 */
.L_x_6254:
        /* <DEDUP_REMOVED lines=28> */
.L_x_6249:
        /* <DEDUP_REMOVED lines=25> */
.L_x_6256:
        /* <DEDUP_REMOVED lines=21> */
.L_x_6258:
        /* <DEDUP_REMOVED lines=24> */
.L_x_6259:
        /* <DEDUP_REMOVED lines=24> */
.L_x_6260:
        /* <DEDUP_REMOVED lines=24> */
.L_x_6261:
[----:B------:R-:W-:Y:S01]  /*18700*/  ULDC.64 UR4, c[0x0][0x5e8] ;  /* 0x00017a0000047ab9 */ /* 0x000fe20000000a00 */
[----:B------:R-:W-:Y:S02]  /*18710*/  LOP3.LUT P0, RZ, R16, 0xff, RZ, 0xc0, !PT ;  /* 0x000000ff10ff7812 */ /* 0x000fe4000780c0ff */
[----:B------:R-:W-:Y:S02]  /*18720*/  IADD3 R18, P1, R18, UR4, RZ ;  /* 0x0000000412127c10 */ /* 0x000fe4000ff3e0ff */
[----:B0-----:R-:W-:-:S03]  /*18730*/  SEL R3, RZ, 0x1, !P0 ;  /* 0x00000001ff037807 */ /* 0x001fc60004000000 */
[----:B------:R-:W-:-:S05]  /*18740*/  IMAD.X R19, RZ, RZ, UR5, P1 ;  /* 0x00000005ff137e24 */ /* 0x000fca00088e06ff */
[----:B------:R-:W-:Y:S01]  /*18750*/  STG.E.U8 desc[UR58][R18.64], R3 ;  /* 0x0000000312007986 */ /* 0x000fe2000c10113a */
[----:B------:R-:W-:Y:S05]  /*18760*/  EXIT ;  /* 0x000000000000794d */ /* 0x000fea0003800000 */
.L_x_6257:
[----:B------:R-:W-:Y:S04]  /*18770*/  STG.E.U8 desc[UR58][R4.64], R26 ;  /* 0x0000001a04007986 */ /* 0x000fe8000c10113a */
[----:B------:R-:W-:Y:S04]  /*18780*/  STG.E.U8 desc[UR58][R4.64+0x1], R25 ;  /* 0x0000011904007986 */ /* 0x000fe8000c10113a */
[----:B------:R-:W-:Y:S04]  /*18790*/  STG.E.U8 desc[UR58][R4.64+0x2], R19 ;  /* 0x0000021304007986 */ /* 0x000fe8000c10113a */
[----:B------:R-:W-:Y:S01]  /*187a0*/  STG.E.U8 desc[UR58][R4.64+0x3], R16 ;  /* 0x0000031004007986 */ /* 0x000fe2000c10113a */
[----:B------:R-:W-:Y:S05]  /*187b0*/  EXIT ;  /* 0x000000000000794d */ /* 0x000fea0003800000 */
.L_x_6255:
        /* <DEDUP_REMOVED lines=53> */
.L_x_6263:
        /* <DEDUP_REMOVED lines=24> */
.L_x_6264:
        /* <DEDUP_REMOVED lines=24> */
.L_x_6265:
        /* <DEDUP_REMOVED lines=24> */
.L_x_6266:
[----:B------:R-:W-:Y:S01]  /*18f90*/  ULDC.64 UR4, c[0x0][0x5e8] ;  /* 0x00017a0000047ab9 */ /* 0x000fe20000000a00 */
[----:B------:R-:W-:Y:S02]  /*18fa0*/  LOP3.LUT P0, RZ, R16, 0xff, RZ, 0xc0, !PT ;  /* 0x000000ff10ff7812 */ /* 0x000fe4000780c0ff */
[----:B------:R-:W-:Y:S02]  /*18fb0*/  IADD3 R18, P1, R18, UR4, RZ ;  /* 0x0000000412127c10 */ /* 0x000fe4000ff3e0ff */
[----:B0-----:R-:W-:-:S03]  /*18fc0*/  SEL R3, RZ, 0x1, !P0 ;  /* 0x00000001ff037807 */ /* 0x001fc60004000000 */
[----:B------:R-:W-:-:S05]  /*18fd0*/  IMAD.X R19, RZ, RZ, UR5, P1 ;  /* 0x00000005ff137e24 */ /* 0x000fca00088e06ff */
[----:B------:R-:W-:Y:S01]  /*18fe0*/  STG.E.U8 desc[UR58][R18.64], R3 ;  /* 0x0000000312007986 */ /* 0x000fe2000c10113a */
[----:B------:R-:W-:Y:S05]  /*18ff0*/  EXIT ;  /* 0x000000000000794d */ /* 0x000fea0003800000 */
.L_x_6262:
        /* <DEDUP_REMOVED lines=13> */
.L_x_6228:
        /* <DEDUP_REMOVED lines=35> */
.L_x_6268:
        /* <DEDUP_REMOVED lines=21> */
.L_x_6270:
        /* <DEDUP_REMOVED lines=24> */
.L_x_6271:
        /* <DEDUP_REMOVED lines=24> */
.L_x_6272:
        /* <DEDUP_REMOVED lines=24> */
.L_x_6273:
[----:B------:R-:W-:Y:S01]  /*198d0*/  ULDC.64 UR4, c[0x0][0x5e8] ;  /* 0x00017a0000047ab9 */ /* 0x000fe20000000a00 */
[----:B------:R-:W-:Y:S02]  /*198e0*/  LOP3.LUT P0, RZ, R16, 0xff, RZ, 0xc0, !PT ;  /* 0x000000ff10ff7812 */ /* 0x000fe4000780c0ff */
[----:B------:R-:W-:Y:S02]  /*198f0*/  IADD3 R18, P1, R18, UR4, RZ ;  /* 0x0000000412127c10 */ /* 0x000fe4000ff3e0ff */
[----:B0-----:R-:W-:-:S03]  /*19900*/  SEL R3, RZ, 0x1, !P0 ;  /* 0x00000001ff037807 */ /* 0x001fc60004000000 */
[----:B------:R-:W-:-:S05]  /*19910*/  IMAD.X R19, RZ, RZ, UR5, P1 ;  /* 0x00000005ff137e24 */ /* 0x000fca00088e06ff */
[----:B------:R-:W-:Y:S01]  /*19920*/  STG.E.U8 desc[UR58][R18.64], R3 ;  /* 0x0000000312007986 */ /* 0x000fe2000c10113a */
[----:B------:R-:W-:Y:S05]  /*19930*/  EXIT ;  /* 0x000000000000794d */ /* 0x000fea0003800000 */
.L_x_6269:
[----:B------:R-:W-:Y:S04]  /*19940*/  STG.E.U8 desc[UR58][R4.64], R26 ;  /* 0x0000001a04007986 */ /* 0x000fe8000c10113a */
[----:B------:R-:W-:Y:S04]  /*19950*/  STG.E.U8 desc[UR58][R4.64+0x1], R25 ;  /* 0x0000011904007986 */ /* 0x000fe8000c10113a */
[----:B------:R-:W-:Y:S04]  /*19960*/  STG.E.U8 desc[UR58][R4.64+0x2], R19 ;  /* 0x0000021304007986 */ /* 0x000fe8000c10113a */
[----:B------:R-:W-:Y:S01]  /*19970*/  STG.E.U8 desc[UR58][R4.64+0x3], R16 ;  /* 0x0000031004007986 */ /* 0x000fe2000c10113a */
[----:B------:R-:W-:Y:S05]  /*19980*/  EXIT ;  /* 0x000000000000794d */ /* 0x000fea0003800000 */
.L_x_6267:
        /* <DEDUP_REMOVED lines=53> */
.L_x_6275:
        /* <DEDUP_REMOVED lines=24> */
.L_x_6276:
        /* <DEDUP_REMOVED lines=24> */
.L_x_6277:
        /* <DEDUP_REMOVED lines=24> */
.L_x_6278:
[----:B------:R-:W-:Y:S01]  /*1a160*/  ULDC.64 UR4, c[0x0][0x5e8] ;  /* 0x00017a0000047ab9 */ /* 0x000fe20000000a00 */
[----:B------:R-:W-:Y:S02]  /*1a170*/  LOP3.LUT P0, RZ, R16, 0xff, RZ, 0xc0, !PT ;  /* 0x000000ff10ff7812 */ /* 0x000fe4000780c0ff */
[----:B------:R-:W-:Y:S02]  /*1a180*/  IADD3 R18, P1, R18, UR4, RZ ;  /* 0x0000000412127c10 */ /* 0x000fe4000ff3e0ff */
[----:B0-----:R-:W-:-:S03]  /*1a190*/  SEL R3, RZ, 0x1, !P0 ;  /* 0x00000001ff037807 */ /* 0x001fc60004000000 */
[----:B------:R-:W-:-:S05]  /*1a1a0*/  IMAD.X R19, RZ, RZ, UR5, P1 ;  /* 0x00000005ff137e24 */ /* 0x000fca00088e06ff */
[----:B------:R-:W-:Y:S01]  /*1a1b0*/  STG.E.U8 desc[UR58][R18.64], R3 ;  /* 0x0000000312007986 */ /* 0x000fe2000c10113a */
[----:B------:R-:W-:Y:S05]  /*1a1c0*/  EXIT ;  /* 0x000000000000794d */ /* 0x000fea0003800000 */
.L_x_6274:
        /* <DEDUP_REMOVED lines=13> */
.L_x_6279:
        /* <DEDUP_REMOVED lines=14> */
.L_x_7595:


//--------------------- .text._ZN2at6native13reduce_kernelILi512ELi1ENS0_8ReduceOpIlNS0_14func_wrapper_tIbZZZNS0_15and_kernel_cudaERNS_14TensorIteratorEENKUlvE_clEvENKUlvE2_clEvEUlblE_EEjbLi4ELi4EEEEEvT1_ --------------------------
	.section	.text._ZN2at6native13reduce_kernelILi512ELi1ENS0_8ReduceOpIlNS0_14func_wrapper_tIbZZZNS0_15and_kernel_cudaERNS_14TensorIteratorEENKUlvE_clEvENKUlvE2_clEvEUlblE_EEjbLi4ELi4EEEEEvT1_,"ax",@progbits
	.align	128
        .global         _ZN2at6native13reduce_kernelILi512ELi1ENS0_8ReduceOpIlNS0_14func_wrapper_tIbZZZNS0_15and_kernel_cudaERNS_14TensorIteratorEENKUlvE_clEvENKUlvE2_clEvEUlblE_EEjbLi4ELi4EEEEEvT1_
        .type           _ZN2at6native13reduce_kernelILi512ELi1ENS0_8ReduceOpIlNS0_14func_wrapper_tIbZZZNS0_15and_kernel_cudaERNS_14TensorIteratorEENKUlvE_clEvENKUlvE2_clEvEUlblE_EEjbLi4ELi4EEEEEvT1_,@function
        .size           _ZN2at6native13reduce_kernelILi512ELi1ENS0_8ReduceOpIlNS0_14func_wrapper_tIbZZZNS0_15and_kernel_cudaERNS_14TensorIteratorEENKUlvE_clEvENKUlvE2_clEvEUlblE_EEjbLi4ELi4EEEEEvT1_,(.L_x_7596 - _ZN2at6native13reduce_kernelILi512ELi1ENS0_8ReduceOpIlNS0_14func_wrapper_tIbZZZNS0_15and_kernel_cudaERNS_14TensorIteratorEENKUlvE_clEvENKUlvE2_clEvEUlblE_EEjbLi4ELi4EEEEEvT1_)
        .other          _ZN2at6native13reduce_kernelILi512ELi1ENS0_8ReduceOpIlNS0_14func_wrapper_tIbZZZNS0_15and_kernel_cudaERNS_14TensorIteratorEENKUlvE_clEvENKUlvE2_clEvEUlblE_EEjbLi4ELi4EEEEEvT1_,@"STO_CUDA_ENTRY STV_DEFAULT"
_ZN2at6native13reduce_kernelILi512ELi1ENS0_8ReduceOpIlNS0_14func_wrapper_tIbZZZNS0_15and_kernel_cudaERNS_14TensorIteratorEENKUlvE_clEvENKUlvE2_clEvEUlblE_EEjbLi4ELi4EEEEEvT1_:
.text._ZN2at6native13reduce_kernelILi512ELi1ENS0_8ReduceOpIlNS0_14func_wrapper_tIbZZZNS0_15and_kernel_cudaERNS_14TensorIteratorEENKUlvE_clEvENKUlvE2_clEvEUlblE_EEjbLi4ELi4EEEEEvT1_:
        /* <DEDUP_REMOVED lines=286> */
.L_x_6280:
        /* <DEDUP_REMOVED lines=49> */
.L_x_6289:
[----:B------:R-:W-:Y:S05]  /*14f0*/  BSYNC B3 ;  /* 0x0000000000037941 */ /* 0x000fea0003800000 */
.L_x_6288:
        /* <DEDUP_REMOVED lines=11> */
[----:B------:R-:W-:-:S04]  /*15b0*/  ISETP.NE.AND P0, PT, R5, RZ, P0 ;  /* 0x000000ff0500720c */ /* 0x000fc80000705270 */
[----:B------:R-:W-:-:S09]  /*15c0*/  SEL R12, RZ, 0x1, !P0 ;  /* 0x00000001ff0c7807 */ /* 0x000fd20004000000 */
.L_x_6287:
[----:B------:R-:W-:Y:S05]  /*15d0*/  BSYNC B2 ;  /* 0x0000000000027941 */ /* 0x000fea0003800000 */
.L_x_6286:
[C---:B------:R-:W-:Y:S02]  /*15e0*/  IADD3 R5, P0, -R4.reuse, 0x4, RZ ;  /* 0x0000000404057810 */ /* 0x040fe40007f1e1ff */
[----:B------:R-:W-:Y:S02]  /*15f0*/  IADD3 R14, R4, -0x4, R0 ;  /* 0xfffffffc040e7810 */ /* 0x000fe40007ffe000 */
[----:B------:R-:W-:Y:S02]  /*1600*/  LEA R20, P1, R5, R20, 0x3 ;  /* 0x0000001405147211 */ /* 0x000fe400078218ff */
[----:B------:R-:W-:-:S04]  /*1610*/  IADD3.X R6, RZ, -0x1, RZ, P0, !PT ;  /* 0xffffffffff067810 */ /* 0x000fc800007fe4ff */
[----:B------:R-:W-:-:S07]  /*1620*/  LEA.HI.X R21, R5, R21, R6, 0x3, P1 ;  /* 0x0000001505157211 */ /* 0x000fce00008f1c06 */
.L_x_6285:
[----:B------:R-:W-:Y:S05]  /*1630*/  BSYNC B1 ;  /* 0x0000000000017941 */ /* 0x000fea0003800000 */
.L_x_6284:
        /* <DEDUP_REMOVED lines=10> */
.L_x_6292:
        /* <DEDUP_REMOVED lines=10> */
[----:B------:R-:W-:Y:S02]  /*1780*/  ISETP.NE.AND.EX P1, PT, R9, RZ, P1, P2 ;  /* 0x000000ff0900720c */ /* 0x000fe40000f25320 */
[----:B---3--:R-:W-:Y:S02]  /*1790*/  ISETP.NE.U32.AND P2, PT, R6, RZ, PT ;  /* 0x000000ff0600720c */ /* 0x008fe40003f45070 */
[----:B------:R-:W-:Y:S02]  /*17a0*/  SEL R12, RZ, 0x1, !P1 ;  /* 0x00000001ff0c7807 */ /* 0x000fe40004800000 */
[----:B------:R-:W-:Y:S02]  /*17b0*/  ISETP.NE.AND.EX P0, PT, R7, RZ, P0, P2 ;  /* 0x000000ff0700720c */ /* 0x000fe40000705320 */
[----:B------:R-:W-:Y:S02]  /*17c0*/  LEA R7, R19, 0x3, 0x2 ;  /* 0x0000000313077811 */ /* 0x000fe400078e10ff */
[----:B------:R-:W-:-:S02]  /*17d0*/  ISETP.NE.AND.EX P3, PT, R11, RZ, P3, P4 ;  /* 0x000000ff0b00720c */ /* 0x000fc40001f65340 */
[----:B------:R-:W-:Y:S02]  /*17e0*/  ISETP.GE.U32.AND P1, PT, R7, R14, PT ;  /* 0x0000000e0700720c */ /* 0x000fe40003f26070 */
[----:B------:R-:W-:Y:S02]  /*17f0*/  LOP3.LUT P4, RZ, R18, 0xff, RZ, 0xc0, !PT ;  /* 0x000000ff12ff7812 */ /* 0x000fe4000788c0ff */
[----:B------:R-:W-:Y:S02]  /*1800*/  ISETP.NE.U32.AND P2, PT, R4, RZ, PT ;  /* 0x000000ff0400720c */ /* 0x000fe40003f45070 */
[----:B------:R-:W-:Y:S02]  /*1810*/  SEL R15, RZ, 0x1, !P3 ;  /* 0x00000001ff0f7807 */ /* 0x000fe40005800000 */
[----:B------:R-:W-:Y:S02]  /*1820*/  ISETP.NE.AND.EX P4, PT, R5, RZ, P4, P2 ;  /* 0x000000ff0500720c */ /* 0x000fe40002785320 */
[----:B------:R-:W-:-:S02]  /*1830*/  SEL R0, RZ, 0x1, !P0 ;  /* 0x00000001ff007807 */ /* 0x000fc40004000000 */
[----:B------:R-:W-:Y:S01]  /*1840*/  SEL R18, RZ, 0x1, !P4 ;  /* 0x00000001ff127807 */ /* 0x000fe20006000000 */
[----:B------:R-:W-:Y:S08]  /*1850*/  @!P1 BRA `(.L_x_6292) ;  /* 0xfffffffc00a09947 */ /* 0x000ff0000383ffff */
.L_x_6291:
[----:B------:R-:W-:Y:S05]  /*1860*/  BSYNC B1 ;  /* 0x0000000000017941 */ /* 0x000fea0003800000 */
.L_x_6290:
        /* <DEDUP_REMOVED lines=8> */
.L_x_6294:
[----:B------:R-:W-:Y:S05]  /*18f0*/  BSYNC B1 ;  /* 0x0000000000017941 */ /* 0x000fea0003800000 */
.L_x_6293:
        /* <DEDUP_REMOVED lines=12> */
[----:B------:R-:W-:-:S04]  /*19c0*/  ISETP.NE.AND.EX P0, PT, R21, RZ, P0, P1 ;  /* 0x000000ff1500720c */ /* 0x000fc80000705310 */
[----:B------:R-:W-:-:S09]  /*19d0*/  SEL R12, RZ, 0x1, !P0 ;  /* 0x00000001ff0c7807 */ /* 0x000fd20004000000 */
.L_x_6296:
[----:B------:R-:W-:Y:S05]  /*19e0*/  BSYNC B1 ;  /* 0x0000000000017941 */ /* 0x000fea0003800000 */
.L_x_6295:
        /* <DEDUP_REMOVED lines=8> */
.L_x_6283:
        /* <DEDUP_REMOVED lines=25> */
.L_x_6305:
        /* <DEDUP_REMOVED lines=294> */
.L_x_6301:
        /* <DEDUP_REMOVED lines=251> */
.L_x_6302:
        /* <DEDUP_REMOVED lines=241> */
.L_x_6303:
        /* <DEDUP_REMOVED lines=249> */
.L_x_6304:
        /* <DEDUP_REMOVED lines=10> */
[----:B------:R-:W-:Y:S02]  /*5d50*/  ISETP.NE.AND.EX P2, PT, R15, RZ, P2, P3 ;  /* 0x000000ff0f00720c */ /* 0x000fe40001745330 */
[----:B------:R-:W-:Y:S02]  /*5d60*/  ISETP.NE.U32.AND P3, PT, R10, RZ, PT ;  /* 0x000000ff0a00720c */ /* 0x000fe40003f65070 */
[----:B------:R-:W-:Y:S02]  /*5d70*/  MOV R0, UR4 ;  /* 0x0000000400007c02 */ /* 0x000fe40008000f00 */
[----:B------:R-:W-:-:S02]  /*5d80*/  ISETP.NE.AND.EX P0, PT, R11, RZ, P0, P3 ;  /* 0x000000ff0b00720c */ /* 0x000fc40000705330 */
[----:B------:R-:W-:Y:S02]  /*5d90*/  ISETP.GE.U32.AND P3, PT, R7, R0, PT ;  /* 0x000000000700720c */ /* 0x000fe40003f66070 */
[----:B------:R-:W-:Y:S02]  /*5da0*/  LOP3.LUT P5, RZ, R8, 0xff, RZ, 0xc0, !PT ;  /* 0x000000ff08ff7812 */ /* 0x000fe400078ac0ff */
[----:B------:R-:W-:Y:S02]  /*5db0*/  ISETP.NE.U32.AND P4, PT, R12, RZ, PT ;  /* 0x000000ff0c00720c */ /* 0x000fe40003f85070 */
[----:B------:R-:W-:Y:S02]  /*5dc0*/  LOP3.LUT P1, RZ, R6, 0xff, RZ, 0xc0, !PT ;  /* 0x000000ff06ff7812 */ /* 0x000fe4000782c0ff */
[----:B------:R-:W-:Y:S02]  /*5dd0*/  ISETP.NE.AND.EX P5, PT, R13, RZ, P5, P4 ;  /* 0x000000ff0d00720c */ /* 0x000fe40002fa5340 */
[----:B------:R-:W-:-:S02]  /*5de0*/  SEL R9, RZ, 0x1, !P2 ;  /* 0x00000001ff097807 */ /* 0x000fc40005000000 */
[----:B------:R-:W-:Y:S02]  /*5df0*/  SEL R8, RZ, 0x1, !P5 ;  /* 0x00000001ff087807 */ /* 0x000fe40006800000 */
[----:B------:R-:W-:Y:S02]  /*5e00*/  SEL R7, RZ, 0x1, !P0 ;  /* 0x00000001ff077807 */ /* 0x000fe40004000000 */
[----:B--2---:R-:W-:-:S04]  /*5e10*/  ISETP.NE.U32.AND P4, PT, R18, RZ, PT ;  /* 0x000000ff1200720c */ /* 0x004fc80003f85070 */
[----:B------:R-:W-:-:S04]  /*5e20*/  ISETP.NE.AND.EX P1, PT, R19, RZ, P1, P4 ;  /* 0x000000ff1300720c */ /* 0x000fc80000f25340 */
[----:B------:R-:W-:Y:S01]  /*5e30*/  SEL R6, RZ, 0x1, !P1 ;  /* 0x00000001ff067807 */ /* 0x000fe20004800000 */
[----:B------:R-:W-:Y:S08]  /*5e40*/  @!P3 BRA `(.L_x_6305) ;  /* 0xffffffbc006cb947 */ /* 0x000ff0000383ffff */
[----:B------:R-:W-:Y:S05]  /*5e50*/  BSYNC B2 ;  /* 0x0000000000027941 */ /* 0x000fea0003800000 */
.L_x_6300:
[----:B------:R-:W-:Y:S05]  /*5e60*/  BSYNC B1 ;  /* 0x0000000000017941 */ /* 0x000fea0003800000 */
.L_x_6299:
        /* <DEDUP_REMOVED lines=280> */
.L_x_6308:
        /* <DEDUP_REMOVED lines=281> */
.L_x_6309:
        /* <DEDUP_REMOVED lines=281> */
.L_x_6310:
        /* <DEDUP_REMOVED lines=281> */
.L_x_6311:
[----:B------:R-:W-:-:S04]  /*a4a0*/  LOP3.LUT R19, R26, 0xfffffff8, RZ, 0xc0, !PT ;  /* 0xfffffff81a137812 */ /* 0x000fc800078ec0ff */
[----:B------:R-:W-:-:S04]  /*a4b0*/  IADD3 R18, P1, R20, R19, RZ ;  /* 0x0000001314127210 */ /* 0x000fc80007f3e0ff */
[----:B------:R-:W-:-:S06]  /*a4c0*/  IADD3.X R19, RZ, R21, RZ, P1, !PT ;  /* 0x00000015ff137210 */ /* 0x000fcc0000ffe4ff */
[----:B------:R-:W5:Y:S03]  /*a4d0*/  LDG.E.64 R18, desc[UR36][R18.64] ;  /* 0x0000002412127981 */ /* 0x000f66000c1e1b00 */
.L_x_6307:
[----:B------:R-:W-:Y:S05]  /*a4e0*/  BSYNC B1 ;  /* 0x0000000000017941 */ /* 0x000fea0003800000 */
.L_x_6306:
[----:B------:R-:W-:Y:S04]  /*a4f0*/  BSSY B1, `(.L_x_6312) ;  /* 0x000001b000017945 */ /* 0x000fe80003800000 */
[----:B------:R-:W-:Y:S05]  /*a500*/  @P0 BRA `(.L_x_6313) ;  /* 0x0000000000640947 */ /* 0x000fea0003800000 */
[----:B------:R-:W-:Y:S01]  /*a510*/  LOP3.LUT P0, RZ, R9, 0xff, RZ, 0xc0, !PT ;  /* 0x000000ff09ff7812 */ /* 0x000fe2000780c0ff */
[----:B------:R-:W-:Y:S01]  /*a520*/  IMAD.IADD R5, R5, 0x1, R4 ;  /* 0x0000000105057824 */ /* 0x000fe200078e0204 */
[----:B-----5:R-:W-:-:S04]  /*a530*/  ISETP.NE.U32.AND P1, PT, R14, RZ, PT ;  /* 0x000000ff0e00720c */ /* 0x020fc80003f25070 */
[----:B------:R-:W-:Y:S02]  /*a540*/  ISETP.NE.AND.EX P0, PT, R15, RZ, P0, P1 ;  /* 0x000000ff0f00720c */ /* 0x000fe40000705310 */
[----:B------:R-:W-:Y:S02]  /*a550*/  ISETP.GE.U32.AND P1, PT, R5, R0, PT ;  /* 0x000000000500720c */ /* 0x000fe40003f26070 */
[----:B------:R-:W-:-:S11]  /*a560*/  SEL R9, RZ, 0x1, !P0 ;  /* 0x00000001ff097807 */ /* 0x000fd60004000000 */
[----:B------:R-:W-:Y:S05]  /*a570*/  @P1 BRA `(.L_x_6313) ;  /* 0x0000000000481947 */ /* 0x000fea0003800000 */
[----:B------:R-:W-:Y:S02]  /*a580*/  LOP3.LUT P0, RZ, R8, 0xff, RZ, 0xc0, !PT ;  /* 0x000000ff08ff7812 */ /* 0x000fe4000780c0ff */
[----:B------:R-:W-:Y:S02]  /*a590*/  ISETP.NE.U32.AND P1, PT, R12, RZ, PT ;  /* 0x000000ff0c00720c */ /* 0x000fe40003f25070 */
[----:B------:R-:W-:Y:S02]  /*a5a0*/  IADD3 R5, R5, R4, RZ ;  /* 0x0000000405057210 */ /* 0x000fe40007ffe0ff */
[----:B------:R-:W-:Y:S02]  /*a5b0*/  ISETP.NE.AND.EX P0, PT, R13, RZ, P0, P1 ;  /* 0x000000ff0d00720c */ /* 0x000fe40000705310 */
[----:B------:R-:W-:Y:S02]  /*a5c0*/  ISETP.GE.U32.AND P1, PT, R5, R0, PT ;  /* 0x000000000500720c */ /* 0x000fe40003f26070 */
[----:B------:R-:W-:-:S11]  /*a5d0*/  SEL R8, RZ, 0x1, !P0 ;  /* 0x00000001ff087807 */ /* 0x000fd60004000000 */
[----:B------:R-:W-:Y:S05]  /*a5e0*/  @P1 BRA `(.L_x_6313) ;  /* 0x00000000002c1947 */ /* 0x000fea0003800000 */
[----:B------:R-:W-:Y:S01]  /*a5f0*/  IMAD.IADD R5, R5, 0x1, R4 ;  /* 0x0000000105057824 */ /* 0x000fe200078e0204 */
[----:B------:R-:W-:Y:S02]  /*a600*/  LOP3.LUT P0, RZ, R7, 0xff, RZ, 0xc0, !PT ;  /* 0x000000ff07ff7812 */ /* 0x000fe4000780c0ff */
[----:B------:R-:W-:Y:S02]  /*a610*/  ISETP.NE.U32.AND P2, PT, R10, RZ, PT ;  /* 0x000000ff0a00720c */ /* 0x000fe40003f45070 */
[----:B------:R-:W-:Y:S02]  /*a620*/  ISETP.GE.U32.AND P4, PT, R5, R0, PT ;  /* 0x000000000500720c */ /* 0x000fe40003f86070 */
[----:B------:R-:W-:-:S04]  /*a630*/  ISETP.NE.AND.EX P0, PT, R11, RZ, P0, P2 ;  /* 0x000000ff0b00720c */ /* 0x000fc80000705320 */
[----:B------:R-:W-:-:S07]  /*a640*/  SEL R7, RZ, 0x1, !P0 ;  /* 0x00000001ff077807 */ /* 0x000fce0004000000 */
[----:B------:R-:W-:Y:S02]  /*a650*/  @!P4 ISETP.NE.U32.AND P3, PT, R18, RZ, PT ;  /* 0x000000ff1200c20c */ /* 0x000fe40003f65070 */
[----:B------:R-:W-:-:S04]  /*a660*/  @!P4 LOP3.LUT P1, RZ, R6, 0xff, RZ, 0xc0, !PT ;  /* 0x000000ff06ffc812 */ /* 0x000fc8000782c0ff */
[----:B------:R-:W-:-:S04]  /*a670*/  @!P4 ISETP.NE.AND.EX P1, PT, R19, RZ, P1, P3 ;  /* 0x000000ff1300c20c */ /* 0x000fc80000f25330 */
[----:B------:R-:W-:-:S04]  /*a680*/  @!P4 SEL R0, RZ, 0x1, !P1 ;  /* 0x00000001ff00c807 */ /* 0x000fc80004800000 */
[----:B------:R-:W-:-:S07]  /*a690*/  @!P4 PRMT R6, R0, 0x7610, R6 ;  /* 0x000076100006c816 */ /* 0x000fce0000000006 */
.L_x_6313:
[----:B------:R-:W-:Y:S05]  /*a6a0*/  BSYNC B1 ;  /* 0x0000000000017941 */ /* 0x000fea0003800000 */
.L_x_6312:
        /* <DEDUP_REMOVED lines=8> */
.L_x_6298:
        /* <DEDUP_REMOVED lines=10> */
.L_x_6316:
        /* <DEDUP_REMOVED lines=24> */
[----:B------:R-:W-:-:S02]  /*a950*/  ISETP.NE.AND.EX P4, PT, R11, RZ, P4, P1 ;  /* 0x000000ff0b00720c */ /* 0x000fc40002785310 */
[----:B------:R-:W-:Y:S02]  /*a960*/  ISETP.NE.AND.EX P3, PT, R9, RZ, P3, P0 ;  /* 0x000000ff0900720c */ /* 0x000fe40001f65300 */
[----:B------:R-:W-:Y:S02]  /*a970*/  SEL R19, RZ, 0x1, !P4 ;  /* 0x00000001ff137807 */ /* 0x000fe40006000000 */
[----:B------:R-:W-:Y:S02]  /*a980*/  SEL R7, RZ, 0x1, !P3 ;  /* 0x00000001ff077807 */ /* 0x000fe40005800000 */
[----:B----4-:R-:W-:Y:S02]  /*a990*/  ISETP.NE.U32.AND P3, PT, R12, RZ, PT ;  /* 0x000000ff0c00720c */ /* 0x010fe40003f65070 */
[----:B-----5:R-:W-:Y:S02]  /*a9a0*/  ISETP.NE.U32.AND P4, PT, R14, RZ, PT ;  /* 0x000000ff0e00720c */ /* 0x020fe40003f85070 */
[----:B------:R-:W-:-:S02]  /*a9b0*/  ISETP.NE.AND.EX P5, PT, R13, RZ, P5, P3 ;  /* 0x000000ff0d00720c */ /* 0x000fc40002fa5330 */
[----:B------:R-:W-:Y:S02]  /*a9c0*/  ISETP.NE.AND.EX P2, PT, R15, RZ, P2, P4 ;  /* 0x000000ff0f00720c */ /* 0x000fe40001745340 */
        /* <DEDUP_REMOVED lines=8> */
.L_x_6315:
[----:B------:R-:W-:Y:S05]  /*aa50*/  BSYNC B1 ;  /* 0x0000000000017941 */ /* 0x000fea0003800000 */
.L_x_6314:
        /* <DEDUP_REMOVED lines=31> */
.L_x_6318:
[----:B------:R-:W-:Y:S05]  /*ac50*/  BSYNC B1 ;  /* 0x0000000000017941 */ /* 0x000fea0003800000 */
.L_x_6317:
        /* <DEDUP_REMOVED lines=23> */
.L_x_6320:
[----:B------:R-:W-:Y:S05]  /*add0*/  BSYNC B1 ;  /* 0x0000000000017941 */ /* 0x000fea0003800000 */
.L_x_6319:
        /* <DEDUP_REMOVED lines=8> */
.L_x_6297:
        /* <DEDUP_REMOVED lines=14> */
.L_x_6323:
        /* <DEDUP_REMOVED lines=19> */
[----:B------:R-:W-:Y:S02]  /*b070*/  ISETP.NE.AND.EX P3, PT, R5, RZ, P3, P0 ;  /* 0x000000ff0500720c */ /* 0x000fe40001f65300 */
[----:B---3--:R-:W-:Y:S02]  /*b080*/  ISETP.NE.U32.AND P1, PT, R6, RZ, PT ;  /* 0x000000ff0600720c */ /* 0x008fe40003f25070 */
[----:B------:R-:W-:Y:S02]  /*b090*/  SEL R18, RZ, 0x1, !P3 ;  /* 0x00000001ff127807 */ /* 0x000fe40005800000 */
[----:B------:R-:W-:Y:S02]  /*b0a0*/  ISETP.NE.AND.EX P4, PT, R7, RZ, P4, P1 ;  /* 0x000000ff0700720c */ /* 0x000fe40002785310 */
[----:B----4-:R-:W-:Y:S02]  /*b0b0*/  ISETP.NE.U32.AND P3, PT, R8, RZ, PT ;  /* 0x000000ff0800720c */ /* 0x010fe40003f65070 */
[----:B------:R-:W-:-:S02]  /*b0c0*/  SEL R15, RZ, 0x1, !P4 ;  /* 0x00000001ff0f7807 */ /* 0x000fc40006000000 */
[----:B-----5:R-:W-:Y:S02]  /*b0d0*/  ISETP.NE.U32.AND P4, PT, R10, RZ, PT ;  /* 0x000000ff0a00720c */ /* 0x020fe40003f85070 */
[----:B------:R-:W-:Y:S02]  /*b0e0*/  ISETP.NE.AND.EX P5, PT, R9, RZ, P5, P3 ;  /* 0x000000ff0900720c */ /* 0x000fe40002fa5330 */
[----:B------:R-:W-:Y:S02]  /*b0f0*/  ISETP.NE.AND.EX P2, PT, R11, RZ, P2, P4 ;  /* 0x000000ff0b00720c */ /* 0x000fe40001745340 */
        /* <DEDUP_REMOVED lines=8> */
.L_x_6322:
[----:B------:R-:W-:Y:S05]  /*b180*/  BSYNC B1 ;  /* 0x0000000000017941 */ /* 0x000fea0003800000 */
.L_x_6321:
        /* <DEDUP_REMOVED lines=27> */
.L_x_6325:
[----:B------:R-:W-:Y:S05]  /*b340*/  BSYNC B1 ;  /* 0x0000000000017941 */ /* 0x000fea0003800000 */
.L_x_6324:
        /* <DEDUP_REMOVED lines=23> */
.L_x_6327:
[----:B------:R-:W-:Y:S05]  /*b4c0*/  BSYNC B1 ;  /* 0x0000000000017941 */ /* 0x000fea0003800000 */
.L_x_6326:
[----:B------:R-:W-:Y:S02]  /*b4d0*/  LOP3.LUT P0, RZ, R15, 0xff, RZ, 0xc0, !PT ;  /* 0x000000ff0fff7812 */ /* 0x000fe4000780c0ff */
[----:B------:R-:W-:Y:S02]  /*b4e0*/  LOP3.LUT P1, RZ, R18, 0xff, RZ, 0xc0, !PT ;  /* 0x000000ff12ff7812 */ /* 0x000fe4000782c0ff */
[----:B------:R-:W-:Y:S02]  /*b4f0*/  LOP3.LUT P2, RZ, R14, 0xff, RZ, 0xc0, !PT ;  /* 0x000000ff0eff7812 */ /* 0x000fe4000784c0ff */
[----:B------:R-:W-:Y:S02]  /*b500*/  LOP3.LUT P3, RZ, R13, 0xff, RZ, 0xc0, !PT ;  /* 0x000000ff0dff7812 */ /* 0x000fe4000786c0ff */
[----:B------:R-:W-:-:S04]  /*b510*/  PLOP3.LUT P0, PT, P2, P1, P0, 0x80, 0x0 ;  /* 0x000000000000781c */ /* 0x000fc80001703000 */
[----:B------:R-:W-:-:S04]  /*b520*/  PLOP3.LUT P0, PT, P0, P3, PT, 0x80, 0x0 ;  /* 0x000000000000781c */ /* 0x000fc80000707070 */
[----:B------:R-:W-:-:S09]  /*b530*/  SEL R19, RZ, 0x1, !P0 ;  /* 0x00000001ff137807 */ /* 0x000fd20004000000 */
.L_x_6282:
[----:B------:R-:W-:Y:S05]  /*b540*/  BSYNC B0 ;  /* 0x0000000000007941 */ /* 0x000fea0003800000 */
.L_x_6281:
        /* <DEDUP_REMOVED lines=15> */
.L_x_6329:
        /* <DEDUP_REMOVED lines=14> */
.L_x_6328:
        /* <DEDUP_REMOVED lines=19> */
.L_x_6332:
        /* <DEDUP_REMOVED lines=15> */
.L_x_6331:
[----:B------:R-:W-:Y:S01]  /*b940*/  BAR.SYNC.DEFER_BLOCKING 0x0 ;  /* 0x0000000000007b1d */ /* 0x000fe20000010000 */
[----:B------:R-:W-:-:S13]  /*b950*/  ISETP.GE.AND P0, PT, R0, 0x2, PT ;  /* 0x000000020000780c */ /* 0x000fda0003f06270 */
[----:B------:R-:W-:Y:S05]  /*b960*/  @!P0 BRA `(.L_x_6330) ;  /* 0x0000000000288947 */ /* 0x000fea0003800000 */
[----:B------:R-:W-:-:S11]  /*b970*/  HFMA2.MMA R5, -RZ, RZ, 0, 5.9604644775390625e-08 ;  /* 0x00000001ff057435 */ /* 0x000fd600000001ff */
.L_x_6333:
        /* <DEDUP_REMOVED lines=9> */
.L_x_6330:
        /* <DEDUP_REMOVED lines=277> */
.L_x_6334:
        /* <DEDUP_REMOVED lines=292> */
.L_x_6336:
        /* <DEDUP_REMOVED lines=15> */
.L_x_6338:
[----:B0-----:R-:W-:Y:S05]  /*de90*/  BSYNC B0 ;  /* 0x0000000000007941 */ /* 0x001fea0003800000 */
.L_x_6337:
        /* <DEDUP_REMOVED lines=15> */
.L_x_6340:
[----:B------:R-:W-:Y:S05]  /*df90*/  BSYNC B0 ;  /* 0x0000000000007941 */ /* 0x000fea0003800000 */
.L_x_6339:
        /* <DEDUP_REMOVED lines=35> */
.L_x_6342:
[----:B------:R-:W-:Y:S05]  /*e1d0*/  BSYNC B0 ;  /* 0x0000000000007941 */ /* 0x000fea0003800000 */
.L_x_6341:
        /* <DEDUP_REMOVED lines=31> */
.L_x_6347:
        /* <DEDUP_REMOVED lines=11> */
.L_x_6346:
[----:B------:R-:W-:Y:S05]  /*e480*/  BRA `(.L_x_6345) ;  /* 0x0000000000507947 */ /* 0x000fea0003800000 */
.L_x_6344:
        /* <DEDUP_REMOVED lines=9> */
.L_x_6348:
        /* <DEDUP_REMOVED lines=11> */
.L_x_6345:
[----:B------:R-:W-:Y:S05]  /*e5d0*/  BSYNC B0 ;  /* 0x0000000000007941 */ /* 0x000fea0003800000 */
.L_x_6343:
        /* <DEDUP_REMOVED lines=12> */
.L_x_6350:
        /* <DEDUP_REMOVED lines=14> */
.L_x_6349:
        /* <DEDUP_REMOVED lines=11> */
.L_x_6353:
        /* <DEDUP_REMOVED lines=15> */
.L_x_6352:
[----:B------:R-:W-:Y:S01]  /*e920*/  BAR.SYNC.DEFER_BLOCKING 0x0 ;  /* 0x0000000000007b1d */ /* 0x000fe20000010000 */
[----:B------:R-:W-:-:S13]  /*e930*/  ISETP.GE.AND P0, PT, R6, 0x2, PT ;  /* 0x000000020600780c */ /* 0x000fda0003f06270 */
[----:B------:R-:W-:Y:S05]  /*e940*/  @!P0 BRA `(.L_x_6351) ;  /* 0x0000000000288947 */ /* 0x000fea0003800000 */
[----:B------:R-:W-:-:S07]  /*e950*/  IMAD.MOV.U32 R3, RZ, RZ, 0x1 ;  /* 0x00000001ff037424 */ /* 0x000fce00078e00ff */
.L_x_6354:
        /* <DEDUP_REMOVED lines=9> */
.L_x_6351:
        /* <DEDUP_REMOVED lines=13> */
.L_x_6356:
        /* <DEDUP_REMOVED lines=20> */
.L_x_6358:
[----:B------:R-:W-:Y:S01]  /*ec00*/  ULDC.64 UR4, c[0x0][0x5e8] ;  /* 0x00017a0000047ab9 */ /* 0x000fe20000000a00 */
[----:B------:R-:W-:Y:S02]  /*ec10*/  LOP3.LUT P0, RZ, R17, 0xff, RZ, 0xc0, !PT ;  /* 0x000000ff11ff7812 */ /* 0x000fe4000780c0ff */
[----:B------:R-:W-:Y:S02]  /*ec20*/  IADD3 R16, P1, R16, UR4, RZ ;  /* 0x0000000410107c10 */ /* 0x000fe4000ff3e0ff */
[----:B------:R-:W-:Y:S02]  /*ec30*/  SEL R3, RZ, 0x1, !P0 ;  /* 0x00000001ff037807 */ /* 0x000fe40004000000 */
[----:B------:R-:W-:-:S05]  /*ec40*/  IADD3.X R17, RZ, UR5, RZ, P1, !PT ;  /* 0x00000005ff117c10 */ /* 0x000fca0008ffe4ff */
[----:B------:R-:W-:Y:S01]  /*ec50*/  STG.E.U8 desc[UR36][R16.64], R3 ;  /* 0x0000000310007986 */ /* 0x000fe2000c101124 */
[----:B------:R-:W-:Y:S05]  /*ec60*/  EXIT ;  /* 0x000000000000794d */ /* 0x000fea0003800000 */
.L_x_6357:
[----:B------:R-:W-:Y:S01]  /*ec70*/  STG.E.U8 desc[UR36][R4.64], R17 ;  /* 0x0000001104007986 */ /* 0x000fe2000c101124 */
[----:B------:R-:W-:Y:S05]  /*ec80*/  EXIT ;  /* 0x000000000000794d */ /* 0x000fea0003800000 */
.L_x_6355:
        /* <DEDUP_REMOVED lines=11> */
.L_x_6359:
        /* <DEDUP_REMOVED lines=20> */
.L_x_6361:
[----:B------:R-:W-:Y:S01]  /*ee80*/  ULDC.64 UR4, c[0x0][0x5e8] ;  /* 0x00017a0000047ab9 */ /* 0x000fe20000000a00 */
[----:B------:R-:W-:Y:S02]  /*ee90*/  LOP3.LUT P0, RZ, R17, 0xff, RZ, 0xc0, !PT ;  /* 0x000000ff11ff7812 */ /* 0x000fe4000780c0ff */
[----:B------:R-:W-:Y:S02]  /*eea0*/  IADD3 R16, P1, R16, UR4, RZ ;  /* 0x0000000410107c10 */ /* 0x000fe4000ff3e0ff */
[----:B------:R-:W-:-:S03]  /*eeb0*/  SEL R3, RZ, 0x1, !P0 ;  /* 0x00000001ff037807 */ /* 0x000fc60004000000 */
[----:B------:R-:W-:-:S05]  /*eec0*/  IMAD.X R17, RZ, RZ, UR5, P1 ;  /* 0x00000005ff117e24 */ /* 0x000fca00088e06ff */
[----:B------:R-:W-:Y:S01]  /*eed0*/  STG.E.U8 desc[UR36][R16.64], R3 ;  /* 0x0000000310007986 */ /* 0x000fe2000c101124 */
[----:B------:R-:W-:Y:S05]  /*eee0*/  EXIT ;  /* 0x000000000000794d */ /* 0x000fea0003800000 */
.L_x_6360:
[----:B------:R-:W-:-:S04]  /*eef0*/  LOP3.LUT P0, RZ, R17, 0xff, RZ, 0xc0, !PT ;  /* 0x000000ff11ff7812 */ /* 0x000fc8000780c0ff */
[----:B------:R-:W-:-:S05]  /*ef00*/  SEL R5, RZ, 0x1, !P0 ;  /* 0x00000001ff057807 */ /* 0x000fca0004000000 */
[----:B------:R-:W-:Y:S01]  /*ef10*/  STG.E.U8 desc[UR36][R2.64], R5 ;  /* 0x0000000502007986 */ /* 0x000fe2000c101124 */
[----:B------:R-:W-:Y:S05]  /*ef20*/  EXIT ;  /* 0x000000000000794d */ /* 0x000fea0003800000 */
.L_x_6335:
        /* <DEDUP_REMOVED lines=23> */
.L_x_6363:
        /* <DEDUP_REMOVED lines=20> */
.L_x_6365:
[----:B------:R-:W-:Y:S01]  /*f1e0*/  ULDC.64 UR4, c[0x0][0x5e8] ;  /* 0x00017a0000047ab9 */ /* 0x000fe20000000a00 */
[----:B------:R-:W-:Y:S02]  /*f1f0*/  LOP3.LUT P0, RZ, R19, 0xff, RZ, 0xc0, !PT ;  /* 0x000000ff13ff7812 */ /* 0x000fe4000780c0ff */
[----:B------:R-:W-:Y:S02]  /*f200*/  IADD3 R18, P1, R18, UR4, RZ ;  /* 0x0000000412127c10 */ /* 0x000fe4000ff3e0ff */
[----:B------:R-:W-:-:S03]  /*f210*/  SEL R3, RZ, 0x1, !P0 ;  /* 0x00000001ff037807 */ /* 0x000fc60004000000 */
[----:B------:R-:W-:-:S05]  /*f220*/  IMAD.X R19, RZ, RZ, UR5, P1 ;  /* 0x00000005ff137e24 */ /* 0x000fca00088e06ff */
[----:B------:R-:W-:Y:S01]  /*f230*/  STG.E.U8 desc[UR36][R18.64], R3 ;  /* 0x0000000312007986 */ /* 0x000fe2000c101124 */
[----:B------:R-:W-:Y:S05]  /*f240*/  EXIT ;  /* 0x000000000000794d */ /* 0x000fea0003800000 */
.L_x_6364:
[----:B------:R-:W-:Y:S01]  /*f250*/  STG.E.U8 desc[UR36][R4.64], R19 ;  /* 0x0000001304007986 */ /* 0x000fe2000c101124 */
[----:B------:R-:W-:Y:S05]  /*f260*/  EXIT ;  /* 0x000000000000794d */ /* 0x000fea0003800000 */
.L_x_6362:
        /* <DEDUP_REMOVED lines=11> */
.L_x_6366:
        /* <DEDUP_REMOVED lines=22> */
.L_x_6368:
[----:B------:R-:W-:Y:S02]  /*f480*/  ULDC.64 UR4, c[0x0][0x5e8] ;  /* 0x00017a0000047ab9 */ /* 0x000fe40000000a00 */
[----:B------:R-:W-:-:S04]  /*f490*/  IADD3 R18, P0, R18, UR4, RZ ;  /* 0x0000000412127c10 */ /* 0x000fc8000ff1e0ff */
[----:B------:R-:W-:-:S05]  /*f4a0*/  IADD3.X R19, RZ, UR5, RZ, P0, !PT ;  /* 0x00000005ff137c10 */ /* 0x000fca00087fe4ff */
[----:B------:R-:W-:Y:S01]  /*f4b0*/  STG.E.U8 desc[UR36][R18.64], R17 ;  /* 0x0000001112007986 */ /* 0x000fe2000c101124 */
[----:B------:R-:W-:Y:S05]  /*f4c0*/  EXIT ;  /* 0x000000000000794d */ /* 0x000fea0003800000 */
.L_x_6367:
[----:B------:R-:W-:Y:S01]  /*f4d0*/  STG.E.U8 desc[UR36][R2.64], R17 ;  /* 0x0000001102007986 */ /* 0x000fe2000c101124 */
[----:B------:R-:W-:Y:S05]  /*f4e0*/  EXIT ;  /* 0x000000000000794d */ /* 0x000fea0003800000 */
.L_x_6369:
        /* <DEDUP_REMOVED lines=9> */
.L_x_7596:


//--------------------- .text._ZN2at6native13reduce_kernelILi256ELi2ENS0_8ReduceOpIlNS0_14func_wrapper_tIbZZZNS0_15and_kernel_cudaERNS_14TensorIteratorEENKUlvE_clEvENKUlvE2_clEvEUlblE_EEjbLi4ELi4EEEEEvT1_ --------------------------
	.section	.text._ZN2at6native13reduce_kernelILi256ELi2ENS0_8ReduceOpIlNS0_14func_wrapper_tIbZZZNS0_15and_kernel_cudaERNS_14TensorIteratorEENKUlvE_clEvENKUlvE2_clEvEUlblE_EEjbLi4ELi4EEEEEvT1_,"ax",@progbits
	.align	128
        .global         _ZN2at6native13reduce_kernelILi256ELi2ENS0_8ReduceOpIlNS0_14func_wrapper_tIbZZZNS0_15and_kernel_cudaERNS_14TensorIteratorEENKUlvE_clEvENKUlvE2_clEvEUlblE_EEjbLi4ELi4EEEEEvT1_
        .type           _ZN2at6native13reduce_kernelILi256ELi2ENS0_8ReduceOpIlNS0_14func_wrapper_tIbZZZNS0_15and_kernel_cudaERNS_14TensorIteratorEENKUlvE_clEvENKUlvE2_clEvEUlblE_EEjbLi4ELi4EEEEEvT1_,@function
        .size           _ZN2at6native13reduce_kernelILi256ELi2ENS0_8ReduceOpIlNS0_14func_wrapper_tIbZZZNS0_15and_kernel_cudaERNS_14TensorIteratorEENKUlvE_clEvENKUlvE2_clEvEUlblE_EEjbLi4ELi4EEEEEvT1_,(.L_x_7597 - _ZN2at6native13reduce_kernelILi256ELi2ENS0_8ReduceOpIlNS0_14func_wrapper_tIbZZZNS0_15and_kernel_cudaERNS_14TensorIteratorEENKUlvE_clEvENKUlvE2_clEvEUlblE_EEjbLi4ELi4EEEEEvT1_)
        .other          _ZN2at6native13reduce_kernelILi256ELi2ENS0_8ReduceOpIlNS0_14func_wrapper_tIbZZZNS0_15and_kernel_cudaERNS_14TensorIteratorEENKUlvE_clEvENKUlvE2_clEvEUlblE_EEjbLi4ELi4EEEEEvT1_,@"STO_CUDA_ENTRY STV_DEFAULT"
_ZN2at6native13reduce_kernelILi256ELi2ENS0_8ReduceOpIlNS0_14func_wrapper_tIbZZZNS0_15and_kernel_cudaERNS_14TensorIteratorEENKUlvE_clEvENKUlvE2_clEvEUlblE_EEjbLi4ELi4EEEEEvT1_:
.text._ZN2at6native13reduce_kernelILi256ELi2ENS0_8ReduceOpIlNS0_14func_wrapper_tIbZZZNS0_15and_kernel_cudaERNS_14TensorIteratorEENKUlvE_clEvENKUlvE2_clEvEUlblE_EEjbLi4ELi4EEEEEvT1_:
        /* <DEDUP_REMOVED lines=287> */
.L_x_6370:
        /* <DEDUP_REMOVED lines=43> */
.L_x_6374:
        /* <DEDUP_REMOVED lines=25> */
.L_x_6380:
[----:B------:R-:W-:Y:S05]  /*1630*/  BSYNC B2 ;  /* 0x0000000000027941 */ /* 0x000fea0003800000 */
.L_x_6379:
        /* <DEDUP_REMOVED lines=13> */
.L_x_6378:
[----:B------:R-:W-:Y:S05]  /*1710*/  BSYNC B1 ;  /* 0x0000000000017941 */ /* 0x000fea0003800000 */
.L_x_6377:
[----:B------:R-:W0:Y:S01]  /*1720*/  LDC R6, c[0x0][0x218] ;  /* 0x00008600ff067b82 */ /* 0x000e220000000800 */
[----:B------:R-:W-:-:S04]  /*1730*/  IADD3 R5, P0, -R7, 0x4, RZ ;  /* 0x0000000407057810 */ /* 0x000fc80007f1e1ff */
[----:B------:R-:W-:Y:S02]  /*1740*/  LEA R22, P1, R5, R22, 0x3 ;  /* 0x0000001605167211 */ /* 0x000fe400078218ff */
[----:B------:R-:W-:-:S04]  /*1750*/  IADD3.X R4, RZ, -0x1, RZ, P0, !PT ;  /* 0xffffffffff047810 */ /* 0x000fc800007fe4ff */
[----:B------:R-:W-:Y:S02]  /*1760*/  LEA.HI.X R23, R5, R23, R4, 0x3, P1 ;  /* 0x0000001705177211 */ /* 0x000fe400008f1c04 */
[----:B0-----:R-:W-:-:S07]  /*1770*/  IADD3 R3, R7, -0x4, R6 ;  /* 0xfffffffc07037810 */ /* 0x001fce0007ffe006 */
.L_x_6376:
[----:B------:R-:W-:Y:S05]  /*1780*/  BSYNC B0 ;  /* 0x0000000000007941 */ /* 0x000fea0003800000 */
.L_x_6375:
        /* <DEDUP_REMOVED lines=15> */
.L_x_6383:
        /* <DEDUP_REMOVED lines=14> */
[----:B------:R-:W-:Y:S02]  /*1960*/  ISETP.NE.U32.AND P6, PT, R4, RZ, PT ;  /* 0x000000ff0400720c */ /* 0x000fe40003fc5070 */
[----:B------:R-:W-:-:S02]  /*1970*/  LEA R4, R21, 0x3, 0x2 ;  /* 0x0000000315047811 */ /* 0x000fc400078e10ff */
[----:B------:R-:W-:Y:S02]  /*1980*/  ISETP.NE.AND.EX P2, PT, R15, RZ, P2, P3 ;  /* 0x000000ff0f00720c */ /* 0x000fe40001745330 */
[----:B------:R-:W-:Y:S02]  /*1990*/  ISETP.GE.U32.AND P0, PT, R4, R3, PT ;  /* 0x000000030400720c */ /* 0x000fe40003f06070 */
[----:B------:R-:W-:Y:S02]  /*19a0*/  LOP3.LUT P3, RZ, R20, 0xff, RZ, 0xc0, !PT ;  /* 0x000000ff14ff7812 */ /* 0x000fe4000786c0ff */
[----:B------:R-:W-:Y:S02]  /*19b0*/  SEL R24, RZ, 0x1, !P2 ;  /* 0x00000001ff187807 */ /* 0x000fe40005000000 */
[----:B------:R-:W-:Y:S02]  /*19c0*/  ISETP.NE.AND.EX P3, PT, R5, RZ, P3, P6 ;  /* 0x000000ff0500720c */ /* 0x000fe40001f65360 */
[----:B------:R-:W-:-:S02]  /*19d0*/  SEL R8, RZ, 0x1, !P1 ;  /* 0x00000001ff087807 */ /* 0x000fc40004800000 */
[----:B------:R-:W-:-:S03]  /*19e0*/  SEL R20, RZ, 0x1, !P3 ;  /* 0x00000001ff147807 */ /* 0x000fc60005800000 */
[----:B------:R-:W-:Y:S06]  /*19f0*/  @!P0 BRA `(.L_x_6383) ;  /* 0xfffffffc00a08947 */ /* 0x000fec000383ffff */
.L_x_6382:
[----:B------:R-:W-:Y:S05]  /*1a00*/  BSYNC B0 ;  /* 0x0000000000007941 */ /* 0x000fea0003800000 */
.L_x_6381:
        /* <DEDUP_REMOVED lines=8> */
.L_x_6385:
[----:B------:R-:W-:Y:S05]  /*1a90*/  BSYNC B0 ;  /* 0x0000000000007941 */ /* 0x000fea0003800000 */
.L_x_6384:
        /* <DEDUP_REMOVED lines=14> */
.L_x_6387:
[----:B------:R-:W-:Y:S05]  /*1b80*/  BSYNC B0 ;  /* 0x0000000000007941 */ /* 0x000fea0003800000 */
.L_x_6386:
        /* <DEDUP_REMOVED lines=9> */
.L_x_6373:
        /* <DEDUP_REMOVED lines=34> */
.L_x_6396:
        /* <DEDUP_REMOVED lines=295> */
.L_x_6392:
        /* <DEDUP_REMOVED lines=241> */
.L_x_6393:
[----:B------:R-:W-:-:S04]  /*3fc0*/  LOP3.LUT R3, R3, 0xfffffff0, RZ, 0xc0, !PT ;  /* 0xfffffff003037812 */ /* 0x000fc800078ec0ff */
[----:B------:R-:W-:-:S04]  /*3fd0*/  IADD3 R8, P0, R22, R3, RZ ;  /* 0x0000000316087210 */ /* 0x000fc80007f1e0ff */
[----:B------:R-:W-:-:S06]  /*3fe0*/  IADD3.X R9, RZ, R23, RZ, P0, !PT ;  /* 0x00000017ff097210 */ /* 0x000fcc00007fe4ff */
[----:B------:R-:W5:Y:S01]  /*3ff0*/  LDG.E.128 R8, desc[UR58][R8.64] ;  /* 0x0000003a08087981 */ /* 0x000f62000c1e1d00 */
[----:B------:R-:W-:Y:S02]  /*4000*/  IMAD.IADD R21, R21, 0x1, R0 ;  /* 0x0000000115157824 */ /* 0x000fe400078e0200 */
[----:B------:R-:W-:Y:S02]  /*4010*/  IMAD.MOV.U32 R3, RZ, RZ, RZ ;  /* 0x000000ffff037224 */ /* 0x000fe400078e00ff */
[----:B------:R-:W-:Y:S01]  /*4020*/  IMAD.MOV.U32 R24, RZ, RZ, RZ ;  /* 0x000000ffff187224 */ /* 0x000fe200078e00ff */
        /* <DEDUP_REMOVED lines=234> */
[C---:B------:R-:W-:Y:S01]  /*4ed0*/  IADD3 R25, -R7.reuse, RZ, RZ ;  /* 0x000000ff07197210 */ /* 0x040fe20007ffe1ff */
        /* <DEDUP_REMOVED lines=9> */
.L_x_6394:
        /* <DEDUP_REMOVED lines=239> */
.L_x_6395:
        /* <DEDUP_REMOVED lines=12> */
[----:B------:R-:W-:Y:S02]  /*5f20*/  ISETP.NE.AND.EX P4, PT, R15, RZ, P4, P1 ;  /* 0x000000ff0f00720c */ /* 0x000fe40002785310 */
[----:B------:R-:W-:Y:S02]  /*5f30*/  ISETP.NE.AND.EX P0, PT, R13, RZ, P0, P2 ;  /* 0x000000ff0d00720c */ /* 0x000fe40000705320 */
[----:B------:R-:W-:Y:S02]  /*5f40*/  ISETP.NE.AND.EX P3, PT, R9, RZ, P3, P6 ;  /* 0x000000ff0900720c */ /* 0x000fe40001f65360 */
[----:B------:R-:W-:Y:S02]  /*5f50*/  LOP3.LUT P2, RZ, R30, 0xff, RZ, 0xc0, !PT ;  /* 0x000000ff1eff7812 */ /* 0x000fe4000784c0ff */
[----:B------:R-:W-:-:S02]  /*5f60*/  ISETP.NE.U32.AND P6, PT, R10, RZ, PT ;  /* 0x000000ff0a00720c */ /* 0x000fc40003fc5070 */
[----:B------:R-:W-:Y:S02]  /*5f70*/  SEL R34, RZ, 0x1, !P4 ;  /* 0x00000001ff227807 */ /* 0x000fe40006000000 */
[----:B------:R-:W-:Y:S02]  /*5f80*/  SEL R35, RZ, 0x1, !P0 ;  /* 0x00000001ff237807 */ /* 0x000fe40004000000 */
[----:B------:R-:W-:Y:S01]  /*5f90*/  LOP3.LUT P4, RZ, R20, 0xff, RZ, 0xc0, !PT ;  /* 0x000000ff14ff7812 */ /* 0x000fe2000788c0ff */
[----:B------:R-:W-:Y:S01]  /*5fa0*/  IMAD R20, R0, 0x3, R21 ;  /* 0x0000000300147824 */ /* 0x000fe200078e0215 */
[----:B------:R-:W-:Y:S02]  /*5fb0*/  ISETP.NE.AND.EX P6, PT, R11, RZ, P2, P6 ;  /* 0x000000ff0b00720c */ /* 0x000fe400017c5360 */
[----:B------:R-:W-:Y:S02]  /*5fc0*/  LOP3.LUT P0, RZ, R28, 0xff, RZ, 0xc0, !PT ;  /* 0x000000ff1cff7812 */ /* 0x000fe4000780c0ff */
[----:B------:R-:W-:-:S02]  /*5fd0*/  ISETP.NE.U32.AND P2, PT, R6, RZ, PT ;  /* 0x000000ff0600720c */ /* 0x000fc40003f45070 */
[----:B------:R-:W-:Y:S02]  /*5fe0*/  MOV R3, UR4 ;  /* 0x0000000400037c02 */ /* 0x000fe40008000f00 */
[----:B------:R-:W-:Y:S02]  /*5ff0*/  SEL R31, RZ, 0x1, !P3 ;  /* 0x00000001ff1f7807 */ /* 0x000fe40005800000 */
[----:B------:R-:W-:Y:S02]  /*6000*/  LOP3.LUT P1, RZ, R29, 0xff, RZ, 0xc0, !PT ;  /* 0x000000ff1dff7812 */ /* 0x000fe4000782c0ff */
[----:B------:R-:W-:Y:S02]  /*6010*/  ISETP.NE.U32.AND P3, PT, R4, RZ, PT ;  /* 0x000000ff0400720c */ /* 0x000fe40003f65070 */
[----:B------:R-:W-:Y:S02]  /*6020*/  ISETP.NE.AND.EX P0, PT, R7, RZ, P0, P2 ;  /* 0x000000ff0700720c */ /* 0x000fe40000705320 */
[----:B------:R-:W-:-:S02]  /*6030*/  ISETP.GE.U32.AND P2, PT, R20, R3, PT ;  /* 0x000000031400720c */ /* 0x000fc40003f46070 */
[----:B------:R-:W-:Y:S02]  /*6040*/  ISETP.NE.AND.EX P1, PT, R5, RZ, P1, P3 ;  /* 0x000000ff0500720c */ /* 0x000fe40000f25330 */
[----:B------:R-:W-:Y:S02]  /*6050*/  SEL R28, RZ, 0x1, !P0 ;  /* 0x00000001ff1c7807 */ /* 0x000fe40004000000 */
[----:B------:R-:W-:Y:S02]  /*6060*/  SEL R29, RZ, 0x1, !P1 ;  /* 0x00000001ff1d7807 */ /* 0x000fe40004800000 */
[----:B------:R-:W-:Y:S02]  /*6070*/  LOP3.LUT P3, RZ, R16, 0xff, RZ, 0xc0, !PT ;  /* 0x000000ff10ff7812 */ /* 0x000fe4000786c0ff */
[----:B------:R-:W-:Y:S02]  /*6080*/  SEL R30, RZ, 0x1, !P6 ;  /* 0x00000001ff1e7807 */ /* 0x000fe40007000000 */
[----:B--2---:R-:W-:-:S02]  /*6090*/  ISETP.NE.U32.AND P0, PT, R24, RZ, PT ;  /* 0x000000ff1800720c */ /* 0x004fc40003f05070 */
[----:B------:R-:W-:Y:S02]  /*60a0*/  ISETP.NE.U32.AND P1, PT, R26, RZ, PT ;  /* 0x000000ff1a00720c */ /* 0x000fe40003f25070 */
[----:B------:R-:W-:Y:S02]  /*60b0*/  ISETP.NE.AND.EX P4, PT, R25, RZ, P4, P0 ;  /* 0x000000ff1900720c */ /* 0x000fe40002785300 */
[----:B------:R-:W-:Y:S02]  /*60c0*/  ISETP.NE.AND.EX P3, PT, R27, RZ, P3, P1 ;  /* 0x000000ff1b00720c */ /* 0x000fe40001f65310 */
[----:B------:R-:W-:Y:S02]  /*60d0*/  SEL R20, RZ, 0x1, !P4 ;  /* 0x00000001ff147807 */ /* 0x000fe40006000000 */
[----:B------:R-:W-:Y:S01]  /*60e0*/  SEL R16, RZ, 0x1, !P3 ;  /* 0x00000001ff107807 */ /* 0x000fe20005800000 */
[----:B------:R-:W-:Y:S08]  /*60f0*/  @!P2 BRA `(.L_x_6396) ;  /* 0xffffffbc0050a947 */ /* 0x000ff0000383ffff */
[----:B------:R-:W-:Y:S05]  /*6100*/  BSYNC B1 ;  /* 0x0000000000017941 */ /* 0x000fea0003800000 */
.L_x_6391:
[----:B------:R-:W-:Y:S05]  /*6110*/  BSYNC B0 ;  /* 0x0000000000007941 */ /* 0x000fea0003800000 */
.L_x_6390:
        /* <DEDUP_REMOVED lines=280> */
.L_x_6399:
        /* <DEDUP_REMOVED lines=281> */
.L_x_6400:
        /* <DEDUP_REMOVED lines=281> */
.L_x_6401:
        /* <DEDUP_REMOVED lines=281> */
.L_x_6402:
[----:B------:R-:W-:-:S04]  /*a750*/  LOP3.LUT R25, R37, 0xfffffff0, RZ, 0xc0, !PT ;  /* 0xfffffff025197812 */ /* 0x000fc800078ec0ff */
[----:B------:R-:W-:-:S05]  /*a760*/  IADD3 R24, P1, R22, R25, RZ ;  /* 0x0000001916187210 */ /* 0x000fca0007f3e0ff */
[----:B------:R-:W-:-:S06]  /*a770*/  IMAD.X R25, RZ, RZ, R23, P1 ;  /* 0x000000ffff197224 */ /* 0x000fcc00008e0617 */
[----:B------:R-:W5:Y:S02]  /*a780*/  LDG.E.128 R24, desc[UR58][R24.64] ;  /* 0x0000003a18187981 */ /* 0x000f64000c1e1d00 */
.L_x_6398:
[----:B------:R-:W-:Y:S05]  /*a790*/  BSYNC B0 ;  /* 0x0000000000007941 */ /* 0x000fea0003800000 */
.L_x_6397:
[----:B------:R-:W-:Y:S04]  /*a7a0*/  BSSY B0, `(.L_x_6403) ;  /* 0x000002c000007945 */ /* 0x000fe80003800000 */
[----:B------:R-:W-:Y:S05]  /*a7b0*/  @P0 BRA `(.L_x_6404) ;  /* 0x0000000000a80947 */ /* 0x000fea0003800000 */
[----:B------:R-:W-:Y:S02]  /*a7c0*/  LOP3.LUT P0, RZ, R35, 0xff, RZ, 0xc0, !PT ;  /* 0x000000ff23ff7812 */ /* 0x000fe4000780c0ff */
[----:B-----5:R-:W-:Y:S02]  /*a7d0*/  ISETP.NE.U32.AND P2, PT, R12, RZ, PT ;  /* 0x000000ff0c00720c */ /* 0x020fe40003f45070 */
[----:B------:R-:W-:Y:S02]  /*a7e0*/  IADD3 R21, R21, R0, RZ ;  /* 0x0000000015157210 */ /* 0x000fe40007ffe0ff */
[----:B------:R-:W-:Y:S02]  /*a7f0*/  ISETP.NE.AND.EX P0, PT, R13, RZ, P0, P2 ;  /* 0x000000ff0d00720c */ /* 0x000fe40000705320 */
[----:B------:R-:W-:Y:S02]  /*a800*/  ISETP.GE.U32.AND P2, PT, R21, R3, PT ;  /* 0x000000031500720c */ /* 0x000fe40003f46070 */
[----:B------:R-:W-:-:S02]  /*a810*/  LOP3.LUT P1, RZ, R34, 0xff, RZ, 0xc0, !PT ;  /* 0x000000ff22ff7812 */ /* 0x000fc4000782c0ff */
[----:B------:R-:W-:Y:S02]  /*a820*/  ISETP.NE.U32.AND P3, PT, R14, RZ, PT ;  /* 0x000000ff0e00720c */ /* 0x000fe40003f65070 */
[----:B------:R-:W-:Y:S02]  /*a830*/  SEL R35, RZ, 0x1, !P0 ;  /* 0x00000001ff237807 */ /* 0x000fe40004000000 */
[----:B------:R-:W-:-:S04]  /*a840*/  ISETP.NE.AND.EX P1, PT, R15, RZ, P1, P3 ;  /* 0x000000ff0f00720c */ /* 0x000fc80000f25330 */
[----:B------:R-:W-:Y:S01]  /*a850*/  SEL R34, RZ, 0x1, !P1 ;  /* 0x00000001ff227807 */ /* 0x000fe20004800000 */
[----:B------:R-:W-:Y:S08]  /*a860*/  @P2 BRA `(.L_x_6404) ;  /* 0x00000000007c2947 */ /* 0x000ff00003800000 */
[----:B------:R-:W-:Y:S01]  /*a870*/  ISETP.NE.U32.AND P2, PT, R8, RZ, PT ;  /* 0x000000ff0800720c */ /* 0x000fe20003f45070 */
[----:B------:R-:W-:Y:S01]  /*a880*/  IMAD.IADD R8, R21, 0x1, R0 ;  /* 0x0000000115087824 */ /* 0x000fe200078e0200 */
[----:B------:R-:W-:Y:S02]  /*a890*/  LOP3.LUT P0, RZ, R31, 0xff, RZ, 0xc0, !PT ;  /* 0x000000ff1fff7812 */ /* 0x000fe4000780c0ff */
[----:B------:R-:W-:Y:S02]  /*a8a0*/  LOP3.LUT P1, RZ, R30, 0xff, RZ, 0xc0, !PT ;  /* 0x000000ff1eff7812 */ /* 0x000fe4000782c0ff */
[----:B------:R-:W-:Y:S02]  /*a8b0*/  ISETP.NE.AND.EX P0, PT, R9, RZ, P0, P2 ;  /* 0x000000ff0900720c */ /* 0x000fe40000705320 */
[----:B------:R-:W-:Y:S02]  /*a8c0*/  ISETP.GE.U32.AND P2, PT, R8, R3, PT ;  /* 0x000000030800720c */ /* 0x000fe40003f46070 */
[----:B------:R-:W-:-:S02]  /*a8d0*/  ISETP.NE.U32.AND P3, PT, R10, RZ, PT ;  /* 0x000000ff0a00720c */ /* 0x000fc40003f65070 */
[----:B------:R-:W-:Y:S02]  /*a8e0*/  SEL R31, RZ, 0x1, !P0 ;  /* 0x00000001ff1f7807 */ /* 0x000fe40004000000 */
[----:B------:R-:W-:-:S04]  /*a8f0*/  ISETP.NE.AND.EX P1, PT, R11, RZ, P1, P3 ;  /* 0x000000ff0b00720c */ /* 0x000fc80000f25330 */
[----:B------:R-:W-:-:S03]  /*a900*/  SEL R30, RZ, 0x1, !P1 ;  /* 0x00000001ff1e7807 */ /* 0x000fc60004800000 */
[----:B------:R-:W-:Y:S06]  /*a910*/  @P2 BRA `(.L_x_6404) ;  /* 0x0000000000502947 */ /* 0x000fec0003800000 */
[----:B------:R-:W-:Y:S01]  /*a920*/  IMAD.IADD R0, R8, 0x1, R0 ;  /* 0x0000000108007824 */ /* 0x000fe200078e0200 */
[----:B------:R-:W-:Y:S02]  /*a930*/  LOP3.LUT P0, RZ, R29, 0xff, RZ, 0xc0, !PT ;  /* 0x000000ff1dff7812 */ /* 0x000fe4000780c0ff */
[----:B------:R-:W-:Y:S02]  /*a940*/  ISETP.NE.U32.AND P1, PT, R4, RZ, PT ;  /* 0x000000ff0400720c */ /* 0x000fe40003f25070 */
[----:B------:R-:W-:Y:S02]  /*a950*/  ISETP.GE.U32.AND P6, PT, R0, R3, PT ;  /* 0x000000030000720c */ /* 0x000fe40003fc6070 */
[----:B------:R-:W-:Y:S02]  /*a960*/  ISETP.NE.AND.EX P0, PT, R5, RZ, P0, P1 ;  /* 0x000000ff0500720c */ /* 0x000fe40000705310 */
[----:B------:R-:W-:Y:S02]  /*a970*/  LOP3.LUT P2, RZ, R28, 0xff, RZ, 0xc0, !PT ;  /* 0x000000ff1cff7812 */ /* 0x000fe4000784c0ff */
[----:B------:R-:W-:-:S07]  /*a980*/  SEL R29, RZ, 0x1, !P0 ;  /* 0x00000001ff1d7807 */ /* 0x000fce0004000000 */
[----:B------:R-:W-:Y:S02]  /*a990*/  @!P6 ISETP.NE.U32.AND P4, PT, R24, RZ, PT ;  /* 0x000000ff1800e20c */ /* 0x000fe40003f85070 */
[----:B------:R-:W-:Y:S02]  /*a9a0*/  @!P6 LOP3.LUT P5, RZ, R20, 0xff, RZ, 0xc0, !PT ;  /* 0x000000ff14ffe812 */ /* 0x000fe400078ac0ff */
[----:B------:R-:W-:Y:S02]  /*a9b0*/  @!P6 ISETP.NE.U32.AND P1, PT, R26, RZ, PT ;  /* 0x000000ff1a00e20c */ /* 0x000fe40003f25070 */
[----:B------:R-:W-:Y:S02]  /*a9c0*/  @!P6 LOP3.LUT P3, RZ, R16, 0xff, RZ, 0xc0, !PT ;  /* 0x000000ff10ffe812 */ /* 0x000fe4000786c0ff */
[----:B------:R-:W-:Y:S02]  /*a9d0*/  @!P6 ISETP.NE.AND.EX P4, PT, R25, RZ, P5, P4 ;  /* 0x000000ff1900e20c */ /* 0x000fe40002f85340 */
[----:B------:R-:W-:-:S02]  /*a9e0*/  ISETP.NE.U32.AND P5, PT, R6, RZ, PT ;  /* 0x000000ff0600720c */ /* 0x000fc40003fa5070 */
[----:B------:R-:W-:Y:S02]  /*a9f0*/  @!P6 ISETP.NE.AND.EX P1, PT, R27, RZ, P3, P1 ;  /* 0x000000ff1b00e20c */ /* 0x000fe40001f25310 */
[----:B------:R-:W-:Y:S02]  /*aa00*/  ISETP.NE.AND.EX P2, PT, R7, RZ, P2, P5 ;  /* 0x000000ff0700720c */ /* 0x000fe40001745350 */
[----:B------:R-:W-:Y:S02]  /*aa10*/  @!P6 SEL R0, RZ, 0x1, !P4 ;  /* 0x00000001ff00e807 */ /* 0x000fe40006000000 */
[----:B------:R-:W-:Y:S02]  /*aa20*/  @!P6 SEL R3, RZ, 0x1, !P1 ;  /* 0x00000001ff03e807 */ /* 0x000fe40004800000 */
[----:B------:R-:W-:Y:S02]  /*aa30*/  SEL R28, RZ, 0x1, !P2 ;  /* 0x00000001ff1c7807 */ /* 0x000fe40005000000 */
[----:B------:R-:W-:-:S02]  /*aa40*/  @!P6 PRMT R20, R0, 0x7610, R20 ;  /* 0x000076100014e816 */ /* 0x000fc40000000014 */
[----:B------:R-:W-:-:S07]  /*aa50*/  @!P6 PRMT R16, R3, 0x7610, R16 ;  /* 0x000076100310e816 */ /* 0x000fce0000000010 */
.L_x_6404:
[----:B------:R-:W-:Y:S05]  /*aa60*/  BSYNC B0 ;  /* 0x0000000000007941 */ /* 0x000fea0003800000 */
.L_x_6403:
        /* <DEDUP_REMOVED lines=15> */
.L_x_6389:
        /* <DEDUP_REMOVED lines=18> */
.L_x_6408:
        /* <DEDUP_REMOVED lines=28> */
[----:B------:R-:W-:Y:S02]  /*ae40*/  ISETP.NE.AND.EX P3, PT, R5, RZ, P3, P0 ;  /* 0x000000ff0500720c */ /* 0x000fe40001f65300 */
[----:B---3--:R-:W-:Y:S02]  /*ae50*/  ISETP.NE.U32.AND P0, PT, R8, RZ, PT ;  /* 0x000000ff0800720c */ /* 0x008fe40003f05070 */
[----:B------:R-:W-:-:S02]  /*ae60*/  ISETP.NE.AND.EX P1, PT, R7, RZ, P1, P5 ;  /* 0x000000ff0700720c */ /* 0x000fc40000f25350 */
[----:B------:R-:W-:Y:S02]  /*ae70*/  ISETP.NE.AND.EX P2, PT, R9, RZ, P2, P0 ;  /* 0x000000ff0900720c */ /* 0x000fe40001745300 */
[----:B------:R-:W-:Y:S02]  /*ae80*/  SEL R29, RZ, 0x1, !P3 ;  /* 0x00000001ff1d7807 */ /* 0x000fe40005800000 */
[----:B------:R-:W-:Y:S02]  /*ae90*/  SEL R28, RZ, 0x1, !P1 ;  /* 0x00000001ff1c7807 */ /* 0x000fe40004800000 */
[----:B------:R-:W-:Y:S02]  /*aea0*/  SEL R20, RZ, 0x1, !P2 ;  /* 0x00000001ff147807 */ /* 0x000fe40005000000 */
[----:B------:R-:W-:Y:S02]  /*aeb0*/  LOP3.LUT P3, RZ, R31, 0xff, RZ, 0xc0, !PT ;  /* 0x000000ff1fff7812 */ /* 0x000fe4000786c0ff */
[----:B------:R-:W-:-:S02]  /*aec0*/  ISETP.NE.U32.AND P1, PT, R10, RZ, PT ;  /* 0x000000ff0a00720c */ /* 0x000fc40003f25070 */
[----:B----4-:R-:W-:Y:S02]  /*aed0*/  ISETP.NE.U32.AND P2, PT, R12, RZ, PT ;  /* 0x000000ff0c00720c */ /* 0x010fe40003f45070 */
[----:B------:R-:W-:Y:S02]  /*aee0*/  ISETP.NE.AND.EX P4, PT, R11, RZ, P4, P1 ;  /* 0x000000ff0b00720c */ /* 0x000fe40002785310 */
[----:B------:R-:W-:Y:S02]  /*aef0*/  ISETP.NE.AND.EX P3, PT, R13, RZ, P3, P2 ;  /* 0x000000ff0d00720c */ /* 0x000fe40001f65320 */
[----:B------:R-:W-:Y:S02]  /*af00*/  SEL R30, RZ, 0x1, !P4 ;  /* 0x00000001ff1e7807 */ /* 0x000fe40006000000 */
[----:B------:R-:W-:Y:S02]  /*af10*/  SEL R31, RZ, 0x1, !P3 ;  /* 0x00000001ff1f7807 */ /* 0x000fe40005800000 */
[----:B------:R-:W-:-:S02]  /*af20*/  LOP3.LUT P4, RZ, R32, 0xff, RZ, 0xc0, !PT ;  /* 0x000000ff20ff7812 */ /* 0x000fc4000788c0ff */
[----:B------:R-:W-:Y:S02]  /*af30*/  ISETP.NE.U32.AND P3, PT, R14, RZ, PT ;  /* 0x000000ff0e00720c */ /* 0x000fe40003f65070 */
[----:B------:R-:W-:Y:S02]  /*af40*/  LOP3.LUT P5, RZ, R33, 0xff, RZ, 0xc0, !PT ;  /* 0x000000ff21ff7812 */ /* 0x000fe400078ac0ff */
[----:B------:R-:W-:Y:S02]  /*af50*/  ISETP.NE.AND.EX P4, PT, R15, RZ, P4, P3 ;  /* 0x000000ff0f00720c */ /* 0x000fe40002785330 */
[----:B------:R-:W-:Y:S02]  /*af60*/  P2R R8, PR, RZ, 0x1 ;  /* 0x00000001ff087803 */ /* 0x000fe40000000000 */
[----:B------:R-:W-:Y:S02]  /*af70*/  SEL R32, RZ, 0x1, !P4 ;  /* 0x00000001ff207807 */ /* 0x000fe40006000000 */
[----:B-----5:R-:W-:-:S02]  /*af80*/  ISETP.NE.U32.AND P4, PT, R24, RZ, PT ;  /* 0x000000ff1800720c */ /* 0x020fc40003f85070 */
[----:B------:R-:W-:Y:S01]  /*af90*/  ISETP.NE.U32.AND P0, PT, R4, RZ, PT ;  /* 0x000000ff0400720c */ /* 0x000fe20003f05070 */
[----:B------:R-:W-:Y:S01]  /*afa0*/  IMAD R4, R0, 0x3, R21 ;  /* 0x0000000300047824 */ /* 0x000fe200078e0215 */
[----:B------:R-:W-:Y:S02]  /*afb0*/  ISETP.NE.AND.EX P5, PT, R25, RZ, P5, P4 ;  /* 0x000000ff1900720c */ /* 0x000fe40002fa5340 */
[----:B------:R-:W-:Y:S02]  /*afc0*/  ISETP.NE.AND.EX P0, PT, R5, RZ, PT, P0 ;  /* 0x000000ff0500720c */ /* 0x000fe40003f05300 */
[----:B------:R-:W-:Y:S02]  /*afd0*/  SEL R33, RZ, 0x1, !P5 ;  /* 0x00000001ff217807 */ /* 0x000fe40006800000 */
[----:B------:R-:W-:Y:S02]  /*afe0*/  ISETP.NE.U32.AND P5, PT, R26, RZ, PT ;  /* 0x000000ff1a00720c */ /* 0x000fe40003fa5070 */
[----:B------:R-:W-:-:S02]  /*aff0*/  ISETP.NE.AND.EX P1, PT, R11, RZ, PT, P1 ;  /* 0x000000ff0b00720c */ /* 0x000fc40003f25310 */
[----:B------:R-:W-:Y:S02]  /*b000*/  ISETP.NE.AND.EX P6, PT, R27, RZ, P6, P5 ;  /* 0x000000ff1b00720c */ /* 0x000fe400037c5350 */
        /* <DEDUP_REMOVED lines=15> */
.L_x_6407:
        /* <DEDUP_REMOVED lines=8> */
.L_x_6406:
[----:B------:R-:W-:Y:S05]  /*b180*/  BSYNC B0 ;  /* 0x0000000000007941 */ /* 0x000fea0003800000 */
.L_x_6405:
        /* <DEDUP_REMOVED lines=49> */
.L_x_6410:
[----:B------:R-:W-:Y:S05]  /*b4a0*/  BSYNC B0 ;  /* 0x0000000000007941 */ /* 0x000fea0003800000 */
.L_x_6409:
        /* <DEDUP_REMOVED lines=39> */
.L_x_6412:
[----:B------:R-:W-:Y:S05]  /*b720*/  BSYNC B0 ;  /* 0x0000000000007941 */ /* 0x000fea0003800000 */
.L_x_6411:
        /* <DEDUP_REMOVED lines=15> */
.L_x_6388:
        /* <DEDUP_REMOVED lines=22> */
.L_x_6416:
        /* <DEDUP_REMOVED lines=23> */
[----:B------:R-:W-:Y:S02]  /*baf0*/  ISETP.NE.AND.EX P3, PT, R5, RZ, P3, P0 ;  /* 0x000000ff0500720c */ /* 0x000fe40001f65300 */
[----:B---3--:R-:W-:Y:S02]  /*bb00*/  ISETP.NE.U32.AND P0, PT, R8, RZ, PT ;  /* 0x000000ff0800720c */ /* 0x008fe40003f05070 */
[----:B------:R-:W-:Y:S02]  /*bb10*/  ISETP.NE.AND.EX P1, PT, R7, RZ, P1, P5 ;  /* 0x000000ff0700720c */ /* 0x000fe40000f25350 */
[----:B------:R-:W-:-:S02]  /*bb20*/  ISETP.NE.AND.EX P2, PT, R9, RZ, P2, P0 ;  /* 0x000000ff0900720c */ /* 0x000fc40001745300 */
[----:B------:R-:W-:Y:S02]  /*bb30*/  SEL R28, RZ, 0x1, !P3 ;  /* 0x00000001ff1c7807 */ /* 0x000fe40005800000 */
[----:B------:R-:W-:Y:S02]  /*bb40*/  SEL R21, RZ, 0x1, !P1 ;  /* 0x00000001ff157807 */ /* 0x000fe40004800000 */
[----:B------:R-:W-:Y:S02]  /*bb50*/  SEL R20, RZ, 0x1, !P2 ;  /* 0x00000001ff147807 */ /* 0x000fe40005000000 */
[----:B------:R-:W-:Y:S02]  /*bb60*/  LOP3.LUT P3, RZ, R29, 0xff, RZ, 0xc0, !PT ;  /* 0x000000ff1dff7812 */ /* 0x000fe4000786c0ff */
[----:B------:R-:W-:Y:S02]  /*bb70*/  ISETP.NE.U32.AND P1, PT, R10, RZ, PT ;  /* 0x000000ff0a00720c */ /* 0x000fe40003f25070 */
[----:B----4-:R-:W-:-:S02]  /*bb80*/  ISETP.NE.U32.AND P2, PT, R12, RZ, PT ;  /* 0x000000ff0c00720c */ /* 0x010fc40003f45070 */
[----:B------:R-:W-:Y:S02]  /*bb90*/  ISETP.NE.AND.EX P4, PT, R11, RZ, P4, P1 ;  /* 0x000000ff0b00720c */ /* 0x000fe40002785310 */
[----:B------:R-:W-:Y:S02]  /*bba0*/  ISETP.NE.AND.EX P3, PT, R13, RZ, P3, P2 ;  /* 0x000000ff0d00720c */ /* 0x000fe40001f65320 */
[----:B------:R-:W-:Y:S02]  /*bbb0*/  SEL R16, RZ, 0x1, !P4 ;  /* 0x00000001ff107807 */ /* 0x000fe40006000000 */
[----:B------:R-:W-:Y:S02]  /*bbc0*/  SEL R29, RZ, 0x1, !P3 ;  /* 0x00000001ff1d7807 */ /* 0x000fe40005800000 */
[----:B------:R-:W-:Y:S02]  /*bbd0*/  LOP3.LUT P4, RZ, R30, 0xff, RZ, 0xc0, !PT ;  /* 0x000000ff1eff7812 */ /* 0x000fe4000788c0ff */
[----:B------:R-:W-:-:S02]  /*bbe0*/  ISETP.NE.U32.AND P3, PT, R14, RZ, PT ;  /* 0x000000ff0e00720c */ /* 0x000fc40003f65070 */
[----:B------:R-:W-:Y:S02]  /*bbf0*/  LOP3.LUT P5, RZ, R31, 0xff, RZ, 0xc0, !PT ;  /* 0x000000ff1fff7812 */ /* 0x000fe400078ac0ff */
[----:B------:R-:W-:Y:S02]  /*bc00*/  ISETP.NE.AND.EX P4, PT, R15, RZ, P4, P3 ;  /* 0x000000ff0f00720c */ /* 0x000fe40002785330 */
[----:B------:R-:W-:Y:S02]  /*bc10*/  P2R R8, PR, RZ, 0x1 ;  /* 0x00000001ff087803 */ /* 0x000fe40000000000 */
[----:B------:R-:W-:Y:S02]  /*bc20*/  SEL R30, RZ, 0x1, !P4 ;  /* 0x00000001ff1e7807 */ /* 0x000fe40006000000 */
[----:B-----5:R-:W-:Y:S02]  /*bc30*/  ISETP.NE.U32.AND P4, PT, R24, RZ, PT ;  /* 0x000000ff1800720c */ /* 0x020fe40003f85070 */
[----:B------:R-:W-:-:S02]  /*bc40*/  ISETP.NE.U32.AND P0, PT, R4, RZ, PT ;  /* 0x000000ff0400720c */ /* 0x000fc40003f05070 */
[----:B------:R-:W-:Y:S02]  /*bc50*/  ISETP.NE.AND.EX P5, PT, R25, RZ, P5, P4 ;  /* 0x000000ff1900720c */ /* 0x000fe40002fa5340 */
[----:B------:R-:W-:Y:S02]  /*bc60*/  ISETP.NE.AND.EX P0, PT, R5, RZ, PT, P0 ;  /* 0x000000ff0500720c */ /* 0x000fe40003f05300 */
[----:B------:R-:W-:Y:S02]  /*bc70*/  SEL R31, RZ, 0x1, !P5 ;  /* 0x00000001ff1f7807 */ /* 0x000fe40006800000 */
[----:B------:R-:W-:Y:S02]  /*bc80*/  ISETP.NE.U32.AND P5, PT, R26, RZ, PT ;  /* 0x000000ff1a00720c */ /* 0x000fe40003fa5070 */
[----:B------:R-:W-:Y:S02]  /*bc90*/  ISETP.NE.AND.EX P1, PT, R11, RZ, PT, P1 ;  /* 0x000000ff0b00720c */ /* 0x000fe40003f25310 */
[----:B------:R-:W-:-:S02]  /*bca0*/  ISETP.NE.AND.EX P6, PT, R27, RZ, P6, P5 ;  /* 0x000000ff1b00720c */ /* 0x000fc400037c5350 */
        /* <DEDUP_REMOVED lines=17> */
.L_x_6415:
        /* <DEDUP_REMOVED lines=8> */
.L_x_6414:
[----:B------:R-:W-:Y:S05]  /*be40*/  BSYNC B0 ;  /* 0x0000000000007941 */ /* 0x000fea0003800000 */
.L_x_6413:
        /* <DEDUP_REMOVED lines=45> */
.L_x_6418:
[----:B------:R-:W-:Y:S05]  /*c120*/  BSYNC B0 ;  /* 0x0000000000007941 */ /* 0x000fea0003800000 */
.L_x_6417:
        /* <DEDUP_REMOVED lines=39> */
.L_x_6420:
[----:B------:R-:W-:Y:S05]  /*c3a0*/  BSYNC B0 ;  /* 0x0000000000007941 */ /* 0x000fea0003800000 */
.L_x_6419:
        /* <DEDUP_REMOVED lines=14> */
.L_x_6372:
[----:B------:R-:W-:Y:S05]  /*c490*/  BSYNC B6 ;  /* 0x0000000000067941 */ /* 0x000fea0003800000 */
.L_x_6371:
        /* <DEDUP_REMOVED lines=16> */
.L_x_6424:
        /* <DEDUP_REMOVED lines=22> */
.L_x_6423:
[----:B------:R-:W-:Y:S05]  /*c700*/  BSYNC B0 ;  /* 0x0000000000007941 */ /* 0x000fea0003800000 */
.L_x_6422:
[----:B------:R-:W-:Y:S01]  /*c710*/  IMAD.MOV.U32 R4, RZ, RZ, R7 ;  /* 0x000000ffff047224 */ /* 0x000fe200078e0007 */
[----:B------:R-:W-:Y:S06]  /*c720*/  @P2 BRA `(.L_x_6424) ;  /* 0xfffffffc009c2947 */ /* 0x000fec000383ffff */
.L_x_6421:
        /* <DEDUP_REMOVED lines=20> */
.L_x_6429:
        /* <DEDUP_REMOVED lines=19> */
.L_x_6428:
[----:B------:R-:W-:Y:S05]  /*c9a0*/  BSYNC B0 ;  /* 0x0000000000007941 */ /* 0x000fea0003800000 */
.L_x_6427:
[----:B------:R-:W-:-:S04]  /*c9b0*/  SHF.R.S32.HI R4, RZ, 0x1, R4 ;  /* 0x00000001ff047819 */ /* 0x000fc80000011404 */
[----:B------:R-:W-:-:S13]  /*c9c0*/  ISETP.GE.AND P0, PT, R4, 0x20, PT ;  /* 0x000000200400780c */ /* 0x000fda0003f06270 */
[----:B------:R-:W-:Y:S05]  /*c9d0*/  @P0 BRA `(.L_x_6429) ;  /* 0xfffffffc00a40947 */ /* 0x000fea000383ffff */
[----:B------:R-:W-:-:S07]  /*c9e0*/  IMAD.MOV.U32 R0, RZ, RZ, 0x20 ;  /* 0x00000020ff007424 */ /* 0x000fce00078e00ff */
.L_x_6426:
[----:B------:R-:W-:Y:S01]  /*c9f0*/  ISETP.GE.AND P0, PT, R0, 0x2, PT ;  /* 0x000000020000780c */ /* 0x000fe20003f06270 */
[----:B------:R-:W-:Y:S05]  /*ca00*/  WARPSYNC.ALL ;  /* 0x0000000000007948 */ /* 0x000fea0003800000 */
[----:B------:R-:W-:Y:S07]  /*ca10*/  BAR.SYNC.DEFER_BLOCKING 0x0 ;  /* 0x0000000000007b1d */ /* 0x000fee0000010000 */
[----:B------:R-:W-:Y:S05]  /*ca20*/  @!P0 BRA `(.L_x_6425) ;  /* 0x0000000000408947 */ /* 0x000fea0003800000 */
[----:B-1----:R-:W-:-:S07]  /*ca30*/  IMAD.MOV.U32 R3, RZ, RZ, 0x1 ;  /* 0x00000001ff037424 */ /* 0x002fce00078e00ff */
.L_x_6430:
        /* <DEDUP_REMOVED lines=15> */
.L_x_6425:
        /* <DEDUP_REMOVED lines=278> */
.L_x_6431:
        /* <DEDUP_REMOVED lines=275> */
.L_x_6432:
        /* <DEDUP_REMOVED lines=293> */
.L_x_6434:
        /* <DEDUP_REMOVED lines=275> */
.L_x_6435:
        /* <DEDUP_REMOVED lines=14> */
.L_x_6437:
[----:B------:R-:W-:Y:S05]  /*11220*/  BSYNC B0 ;  /* 0x0000000000007941 */ /* 0x000fea0003800000 */
.L_x_6436:
        /* <DEDUP_REMOVED lines=15> */
.L_x_6439:
[----:B------:R-:W-:Y:S05]  /*11320*/  BSYNC B0 ;  /* 0x0000000000007941 */ /* 0x000fea0003800000 */
.L_x_6438:
        /* <DEDUP_REMOVED lines=35> */
.L_x_6441:
[----:B------:R-:W-:Y:S05]  /*11560*/  BSYNC B0 ;  /* 0x0000000000007941 */ /* 0x000fea0003800000 */
.L_x_6440:
        /* <DEDUP_REMOVED lines=34> */
.L_x_6446:
        /* <DEDUP_REMOVED lines=14> */
.L_x_6445:
[----:B------:R-:W-:Y:S05]  /*11870*/  BRA `(.L_x_6444) ;  /* 0x0000000000647947 */ /* 0x000fea0003800000 */
.L_x_6443:
        /* <DEDUP_REMOVED lines=11> */
.L_x_6447:
        /* <DEDUP_REMOVED lines=14> */
.L_x_6444:
[----:B------:R-:W-:Y:S05]  /*11a10*/  BSYNC B0 ;  /* 0x0000000000007941 */ /* 0x000fea0003800000 */
.L_x_6442:
        /* <DEDUP_REMOVED lines=12> */
.L_x_6451:
        /* <DEDUP_REMOVED lines=21> */
.L_x_6450:
[----:B------:R-:W-:Y:S05]  /*11c30*/  BSYNC B0 ;  /* 0x0000000000007941 */ /* 0x000fea0003800000 */
.L_x_6449:
[----:B------:R-:W-:Y:S01]  /*11c40*/  MOV R6, R8 ;  /* 0x0000000800067202 */ /* 0x000fe20000000f00 */
[----:B------:R-:W-:Y:S06]  /*11c50*/  @P3 BRA `(.L_x_6451) ;  /* 0xfffffffc00a03947 */ /* 0x000fec000383ffff */
.L_x_6448:
        /* <DEDUP_REMOVED lines=13> */
.L_x_6456:
        /* <DEDUP_REMOVED lines=18> */
.L_x_6455:
[----:B------:R-:W-:Y:S05]  /*11e50*/  BSYNC B0 ;  /* 0x0000000000007941 */ /* 0x000fea0003800000 */
.L_x_6454:
[----:B------:R-:W-:-:S04]  /*11e60*/  SHF.R.S32.HI R6, RZ, 0x1, R6 ;  /* 0x00000001ff067819 */ /* 0x000fc80000011406 */
[----:B------:R-:W-:-:S13]  /*11e70*/  ISETP.GE.AND P0, PT, R6, 0x20, PT ;  /* 0x000000200600780c */ /* 0x000fda0003f06270 */
[----:B------:R-:W-:Y:S05]  /*11e80*/  @P0 BRA `(.L_x_6456) ;  /* 0xfffffffc00a80947 */ /* 0x000fea000383ffff */
[----:B------:R-:W-:-:S07]  /*11e90*/  IMAD.MOV.U32 R3, RZ, RZ, 0x20 ;  /* 0x00000020ff037424 */ /* 0x000fce00078e00ff */
.L_x_6453:
[----:B------:R-:W-:Y:S01]  /*11ea0*/  BAR.SYNC.DEFER_BLOCKING 0x0 ;  /* 0x0000000000007b1d */ /* 0x000fe20000010000 */
[----:B------:R-:W-:-:S13]  /*11eb0*/  ISETP.GE.AND P0, PT, R3, 0x2, PT ;  /* 0x000000020300780c */ /* 0x000fda0003f06270 */
[----:B------:R-:W-:Y:S05]  /*11ec0*/  @!P0 BRA `(.L_x_6452) ;  /* 0x0000000000408947 */ /* 0x000fea0003800000 */
[----:B-1----:R-:W-:-:S11]  /*11ed0*/  HFMA2.MMA R0, -RZ, RZ, 0, 5.9604644775390625e-08 ;  /* 0x00000001ff007435 */ /* 0x002fd600000001ff */
.L_x_6457:
        /* <DEDUP_REMOVED lines=15> */
.L_x_6452:
        /* <DEDUP_REMOVED lines=17> */
.L_x_6459:
        /* <DEDUP_REMOVED lines=21> */
.L_x_6461:
        /* <DEDUP_REMOVED lines=24> */
.L_x_6462:
[----:B------:R-:W-:Y:S01]  /*123b0*/  ULDC.64 UR4, c[0x0][0x5e8] ;  /* 0x00017a0000047ab9 */ /* 0x000fe20000000a00 */
[----:B------:R-:W-:Y:S02]  /*123c0*/  LOP3.LUT P0, RZ, R16, 0xff, RZ, 0xc0, !PT ;  /* 0x000000ff10ff7812 */ /* 0x000fe4000780c0ff */
[----:B------:R-:W-:Y:S02]  /*123d0*/  IADD3 R18, P1, R18, UR4, RZ ;  /* 0x0000000412127c10 */ /* 0x000fe4000ff3e0ff */
[----:B-1----:R-:W-:Y:S02]  /*123e0*/  SEL R3, RZ, 0x1, !P0 ;  /* 0x00000001ff037807 */ /* 0x002fe40004000000 */
[----:B------:R-:W-:-:S05]  /*123f0*/  IADD3.X R19, RZ, UR5, RZ, P1, !PT ;  /* 0x00000005ff137c10 */ /* 0x000fca0008ffe4ff */
[----:B------:R-:W-:Y:S01]  /*12400*/  STG.E.U8 desc[UR58][R18.64], R3 ;  /* 0x0000000312007986 */ /* 0x000fe2000c10113a */
[----:B------:R-:W-:Y:S05]  /*12410*/  EXIT ;  /* 0x000000000000794d */ /* 0x000fea0003800000 */
.L_x_6460:
[----:B------:R-:W-:Y:S04]  /*12420*/  STG.E.U8 desc[UR58][R4.64], R23 ;  /* 0x0000001704007986 */ /* 0x000fe8000c10113a */
[----:B------:R-:W-:Y:S01]  /*12430*/  STG.E.U8 desc[UR58][R4.64+0x1], R16 ;  /* 0x0000011004007986 */ /* 0x000fe2000c10113a */
[----:B------:R-:W-:Y:S05]  /*12440*/  EXIT ;  /* 0x000000000000794d */ /* 0x000fea0003800000 */
.L_x_6458:
        /* <DEDUP_REMOVED lines=39> */
.L_x_6464:
        /* <DEDUP_REMOVED lines=24> */
.L_x_6465:
[----:B------:R-:W-:Y:S01]  /*12840*/  ULDC.64 UR4, c[0x0][0x5e8] ;  /* 0x00017a0000047ab9 */ /* 0x000fe20000000a00 */
[----:B------:R-:W-:Y:S02]  /*12850*/  LOP3.LUT P0, RZ, R16, 0xff, RZ, 0xc0, !PT ;  /* 0x000000ff10ff7812 */ /* 0x000fe4000780c0ff */
[----:B------:R-:W-:Y:S02]  /*12860*/  IADD3 R18, P1, R18, UR4, RZ ;  /* 0x0000000412127c10 */ /* 0x000fe4000ff3e0ff */
[----:B-1----:R-:W-:-:S03]  /*12870*/  SEL R3, RZ, 0x1, !P0 ;  /* 0x00000001ff037807 */ /* 0x002fc60004000000 */
[----:B------:R-:W-:-:S05]  /*12880*/  IMAD.X R19, RZ, RZ, UR5, P1 ;  /* 0x00000005ff137e24 */ /* 0x000fca00088e06ff */
[----:B------:R-:W-:Y:S01]  /*12890*/  STG.E.U8 desc[UR58][R18.64], R3 ;  /* 0x0000000312007986 */ /* 0x000fe2000c10113a */
[----:B------:R-:W-:Y:S05]  /*128a0*/  EXIT ;  /* 0x000000000000794d */ /* 0x000fea0003800000 */
.L_x_6463:
[----:B------:R-:W-:Y:S02]  /*128b0*/  LOP3.LUT P0, RZ, R23, 0xff, RZ, 0xc0, !PT ;  /* 0x000000ff17ff7812 */ /* 0x000fe4000780c0ff */
[----:B------:R-:W-:Y:S02]  /*128c0*/  LOP3.LUT P1, RZ, R16, 0xff, RZ, 0xc0, !PT ;  /* 0x000000ff10ff7812 */ /* 0x000fe4000782c0ff */
[----:B------:R-:W-:Y:S02]  /*128d0*/  SEL R7, RZ, 0x1, !P0 ;  /* 0x00000001ff077807 */ /* 0x000fe40004000000 */
[----:B------:R-:W-:-:S03]  /*128e0*/  SEL R9, RZ, 0x1, !P1 ;  /* 0x00000001ff097807 */ /* 0x000fc60004800000 */
[----:B------:R-:W-:Y:S04]  /*128f0*/  STG.E.U8 desc[UR58][R2.64], R7 ;  /* 0x0000000702007986 */ /* 0x000fe8000c10113a */
[----:B------:R-:W-:Y:S01]  /*12900*/  STG.E.U8 desc[UR58][R4.64], R9 ;  /* 0x0000000904007986 */ /* 0x000fe2000c10113a */
[----:B------:R-:W-:Y:S05]  /*12910*/  EXIT ;  /* 0x000000000000794d */ /* 0x000fea0003800000 */
.L_x_6433:
        /* <DEDUP_REMOVED lines=27> */
.L_x_6467:
        /* <DEDUP_REMOVED lines=21> */
.L_x_6469:
        /* <DEDUP_REMOVED lines=24> */
.L_x_6470:
[----:B------:R-:W-:Y:S01]  /*12da0*/  ULDC.64 UR4, c[0x0][0x5e8] ;  /* 0x00017a0000047ab9 */ /* 0x000fe20000000a00 */
[----:B------:R-:W-:Y:S02]  /*12db0*/  LOP3.LUT P0, RZ, R16, 0xff, RZ, 0xc0, !PT ;  /* 0x000000ff10ff7812 */ /* 0x000fe4000780c0ff */
[----:B------:R-:W-:Y:S02]  /*12dc0*/  IADD3 R22, P1, R22, UR4, RZ ;  /* 0x0000000416167c10 */ /* 0x000fe4000ff3e0ff */
[----:B-1----:R-:W-:Y:S02]  /*12dd0*/  SEL R3, RZ, 0x1, !P0 ;  /* 0x00000001ff037807 */ /* 0x002fe40004000000 */
[----:B------:R-:W-:-:S05]  /*12de0*/  IADD3.X R23, RZ, UR5, RZ, P1, !PT ;  /* 0x00000005ff177c10 */ /* 0x000fca0008ffe4ff */
[----:B------:R-:W-:Y:S01]  /*12df0*/  STG.E.U8 desc[UR58][R22.64], R3 ;  /* 0x0000000316007986 */ /* 0x000fe2000c10113a */
[----:B------:R-:W-:Y:S05]  /*12e00*/  EXIT ;  /* 0x000000000000794d */ /* 0x000fea0003800000 */
.L_x_6468:
[----:B------:R-:W-:Y:S04]  /*12e10*/  STG.E.U8 desc[UR58][R4.64], R23 ;  /* 0x0000001704007986 */ /* 0x000fe8000c10113a */
[----:B------:R-:W-:Y:S01]  /*12e20*/  STG.E.U8 desc[UR58][R4.64+0x1], R16 ;  /* 0x0000011004007986 */ /* 0x000fe2000c10113a */
[----:B------:R-:W-:Y:S05]  /*12e30*/  EXIT ;  /* 0x000000000000794d */ /* 0x000fea0003800000 */
.L_x_6466:
        /* <DEDUP_REMOVED lines=39> */
.L_x_6472:
        /* <DEDUP_REMOVED lines=24> */
.L_x_6473:
[----:B------:R-:W-:Y:S01]  /*13230*/  ULDC.64 UR4, c[0x0][0x5e8] ;  /* 0x00017a0000047ab9 */ /* 0x000fe20000000a00 */
[----:B------:R-:W-:Y:S02]  /*13240*/  LOP3.LUT P0, RZ, R16, 0xff, RZ, 0xc0, !PT ;  /* 0x000000ff10ff7812 */ /* 0x000fe4000780c0ff */
[----:B------:R-:W-:Y:S02]  /*13250*/  IADD3 R22, P1, R22, UR4, RZ ;  /* 0x0000000416167c10 */ /* 0x000fe4000ff3e0ff */
[----:B-1----:R-:W-:-:S03]  /*13260*/  SEL R3, RZ, 0x1, !P0 ;  /* 0x00000001ff037807 */ /* 0x002fc60004000000 */
[----:B------:R-:W-:-:S05]  /*13270*/  IMAD.X R23, RZ, RZ, UR5, P1 ;  /* 0x00000005ff177e24 */ /* 0x000fca00088e06ff */
[----:B------:R-:W-:Y:S01]  /*13280*/  STG.E.U8 desc[UR58][R22.64], R3 ;  /* 0x0000000316007986 */ /* 0x000fe2000c10113a */
[----:B------:R-:W-:Y:S05]  /*13290*/  EXIT ;  /* 0x000000000000794d */ /* 0x000fea0003800000 */
.L_x_6471:
[----:B------:R-:W-:Y:S02]  /*132a0*/  LOP3.LUT P0, RZ, R23, 0xff, RZ, 0xc0, !PT ;  /* 0x000000ff17ff7812 */ /* 0x000fe4000780c0ff */
[----:B------:R-:W-:Y:S02]  /*132b0*/  LOP3.LUT P1, RZ, R16, 0xff, RZ, 0xc0, !PT ;  /* 0x000000ff10ff7812 */ /* 0x000fe4000782c0ff */
[----:B------:R-:W-:Y:S02]  /*132c0*/  SEL R7, RZ, 0x1, !P0 ;  /* 0x00000001ff077807 */ /* 0x000fe40004000000 */
[----:B------:R-:W-:-:S03]  /*132d0*/  SEL R9, RZ, 0x1, !P1 ;  /* 0x00000001ff097807 */ /* 0x000fc60004800000 */
[----:B------:R-:W-:Y:S04]  /*132e0*/  STG.E.U8 desc[UR58][R2.64], R7 ;  /* 0x0000000702007986 */ /* 0x000fe8000c10113a */
[----:B------:R-:W-:Y:S01]  /*132f0*/  STG.E.U8 desc[UR58][R4.64], R9 ;  /* 0x0000000904007986 */ /* 0x000fe2000c10113a */
[----:B------:R-:W-:Y:S05]  /*13300*/  EXIT ;  /* 0x000000000000794d */ /* 0x000fea0003800000 */
.L_x_6474:
        /* <DEDUP_REMOVED lines=15> */
.L_x_7597:


//--------------------- .text._ZN2at6native13reduce_kernelILi128ELi4ENS0_8ReduceOpIlNS0_14func_wrapper_tIbZZZNS0_15and_kernel_cudaERNS_14TensorIteratorEENKUlvE_clEvENKUlvE2_clEvEUlblE_EEjbLi4ELi4EEEEEvT1_ --------------------------
	.section	.text._ZN2at6native13reduce_kernelILi128ELi4ENS0_8ReduceOpIlNS0_14func_wrapper_tIbZZZNS0_15and_kernel_cudaERNS_14TensorIteratorEENKUlvE_clEvENKUlvE2_clEvEUlblE_EEjbLi4ELi4EEEEEvT1_,"ax",@progbits
	.align	128
        .global         _ZN2at6native13reduce_kernelILi128ELi4ENS0_8ReduceOpIlNS0_14func_wrapper_tIbZZZNS0_15and_kernel_cudaERNS_14TensorIteratorEENKUlvE_clEvENKUlvE2_clEvEUlblE_EEjbLi4ELi4EEEEEvT1_
        .type           _ZN2at6native13reduce_kernelILi128ELi4ENS0_8ReduceOpIlNS0_14func_wrapper_tIbZZZNS0_15and_kernel_cudaERNS_14TensorIteratorEENKUlvE_clEvENKUlvE2_clEvEUlblE_EEjbLi4ELi4EEEEEvT1_,@function
        .size           _ZN2at6native13reduce_kernelILi128ELi4ENS0_8ReduceOpIlNS0_14func_wrapper_tIbZZZNS0_15and_kernel_cudaERNS_14TensorIteratorEENKUlvE_clEvENKUlvE2_clEvEUlblE_EEjbLi4ELi4EEEEEvT1_,(.L_x_7598 - _ZN2at6native13reduce_kernelILi128ELi4ENS0_8ReduceOpIlNS0_14func_wrapper_tIbZZZNS0_15and_kernel_cudaERNS_14TensorIteratorEENKUlvE_clEvENKUlvE2_clEvEUlblE_EEjbLi4ELi4EEEEEvT1_)
        .other          _ZN2at6native13reduce_kernelILi128ELi4ENS0_8ReduceOpIlNS0_14func_wrapper_tIbZZZNS0_15and_kernel_cudaERNS_14TensorIteratorEENKUlvE_clEvENKUlvE2_clEvEUlblE_EEjbLi4ELi4EEEEEvT1_,@"STO_CUDA_ENTRY STV_DEFAULT"
_ZN2at6native13reduce_kernelILi128ELi4ENS0_8ReduceOpIlNS0_14func_wrapper_tIbZZZNS0_15and_kernel_cudaERNS_14TensorIteratorEENKUlvE_clEvENKUlvE2_clEvEUlblE_EEjbLi4ELi4EEEEEvT1_:
.text._ZN2at6native13reduce_kernelILi128ELi4ENS0_8ReduceOpIlNS0_14func_wrapper_tIbZZZNS0_15and_kernel_cudaERNS_14TensorIteratorEENKUlvE_clEvENKUlvE2_clEvEUlblE_EEjbLi4ELi4EEEEEvT1_:
        /* <DEDUP_REMOVED lines=293> */
.L_x_6475:
        /* <DEDUP_REMOVED lines=29> */
.L_x_6479:
        /* <DEDUP_REMOVED lines=25> */
.L_x_6485:
[----:B------:R-:W-:Y:S05]  /*15b0*/  BSYNC B2 ;  /* 0x0000000000027941 */ /* 0x000fea0003800000 */
.L_x_6484:
        /* <DEDUP_REMOVED lines=13> */
.L_x_6483:
[----:B------:R-:W-:Y:S05]  /*1690*/  BSYNC B1 ;  /* 0x0000000000017941 */ /* 0x000fea0003800000 */
.L_x_6482:
[----:B------:R-:W0:Y:S01]  /*16a0*/  LDC R0, c[0x0][0x218] ;  /* 0x00008600ff007b82 */ /* 0x000e220000000800 */
[----:B------:R-:W-:-:S04]  /*16b0*/  IADD3 R5, P0, -R7, 0x4, RZ ;  /* 0x0000000407057810 */ /* 0x000fc80007f1e1ff */
[----:B------:R-:W-:Y:S01]  /*16c0*/  LEA R44, P1, R5, R44, 0x3 ;  /* 0x0000002c052c7211 */ /* 0x000fe200078218ff */
[----:B------:R-:W-:-:S05]  /*16d0*/  IMAD.X R4, RZ, RZ, -0x1, P0 ;  /* 0xffffffffff047424 */ /* 0x000fca00000e06ff */
[----:B------:R-:W-:Y:S02]  /*16e0*/  LEA.HI.X R45, R5, R45, R4, 0x3, P1 ;  /* 0x0000002d052d7211 */ /* 0x000fe400008f1c04 */
[----:B0-----:R-:W-:-:S07]  /*16f0*/  IADD3 R0, R7, -0x4, R0 ;  /* 0xfffffffc07007810 */ /* 0x001fce0007ffe000 */
.L_x_6481:
[----:B------:R-:W-:Y:S05]  /*1700*/  BSYNC B0 ;  /* 0x0000000000007941 */ /* 0x000fea0003800000 */
.L_x_6480:
        /* <DEDUP_REMOVED lines=15> */
.L_x_6488:
        /* <DEDUP_REMOVED lines=24> */
.L_x_6487:
[----:B------:R-:W-:Y:S05]  /*1980*/  BSYNC B0 ;  /* 0x0000000000007941 */ /* 0x000fea0003800000 */
.L_x_6486:
        /* <DEDUP_REMOVED lines=8> */
.L_x_6490:
[----:B------:R-:W-:Y:S05]  /*1a10*/  BSYNC B0 ;  /* 0x0000000000007941 */ /* 0x000fea0003800000 */
.L_x_6489:
        /* <DEDUP_REMOVED lines=14> */
.L_x_6492:
[----:B------:R-:W-:Y:S05]  /*1b00*/  BSYNC B0 ;  /* 0x0000000000007941 */ /* 0x000fea0003800000 */
.L_x_6491:
        /* <DEDUP_REMOVED lines=11> */
.L_x_6478:
        /* <DEDUP_REMOVED lines=50> */
.L_x_6501:
        /* <DEDUP_REMOVED lines=285> */
.L_x_6497:
        /* <DEDUP_REMOVED lines=252> */
.L_x_6498:
[----:B-1----:R-:W-:-:S04]  /*4070*/  LOP3.LUT R9, R0, 0xffffffe0, RZ, 0xc0, !PT ;  /* 0xffffffe000097812 */ /* 0x002fc800078ec0ff */
[----:B------:R-:W-:-:S04]  /*4080*/  IADD3 R8, P0, R44, R9, RZ ;  /* 0x000000092c087210 */ /* 0x000fc80007f1e0ff */
[----:B------:R-:W-:-:S05]  /*4090*/  IADD3.X R9, RZ, R45, RZ, P0, !PT ;  /* 0x0000002dff097210 */ /* 0x000fca00007fe4ff */
[----:B------:R1:W5:Y:S04]  /*40a0*/  LDG.E.128 R24, desc[UR58][R8.64] ;  /* 0x0000003a08187981 */ /* 0x000368000c1e1d00 */
[----:B------:R1:W5:Y:S01]  /*40b0*/  LDG.E.128 R20, desc[UR58][R8.64+0x10] ;  /* 0x0000103a08147981 */ /* 0x000362000c1e1d00 */
[----:B------:R-:W-:Y:S02]  /*40c0*/  IMAD.IADD R5, R5, 0x1, R3 ;  /* 0x0000000105057824 */ /* 0x000fe400078e0203 */
[----:B------:R-:W-:Y:S02]  /*40d0*/  IMAD.MOV.U32 R0, RZ, RZ, RZ ;  /* 0x000000ffff007224 */ /* 0x000fe400078e00ff */
        /* <DEDUP_REMOVED lines=245> */
.L_x_6499:
[----:B-1----:R-:W-:-:S04]  /*5030*/  LOP3.LUT R9, R12, 0xffffffe0, RZ, 0xc0, !PT ;  /* 0xffffffe00c097812 */ /* 0x002fc800078ec0ff */
[----:B------:R-:W-:-:S05]  /*5040*/  IADD3 R8, P0, R44, R9, RZ ;  /* 0x000000092c087210 */ /* 0x000fca0007f1e0ff */
[----:B------:R-:W-:-:S05]  /*5050*/  IMAD.X R9, RZ, RZ, R45, P0 ;  /* 0x000000ffff097224 */ /* 0x000fca00000e062d */
[----:B------:R1:W5:Y:S04]  /*5060*/  LDG.E.128 R12, desc[UR58][R8.64] ;  /* 0x0000003a080c7981 */ /* 0x000368000c1e1d00 */
[----:B------:R-:W5:Y:S01]  /*5070*/  LDG.E.128 R8, desc[UR58][R8.64+0x10] ;  /* 0x0000103a08087981 */ /* 0x000f62000c1e1d00 */
[----:B------:R-:W-:Y:S01]  /*5080*/  IMAD.IADD R5, R5, 0x1, R3 ;  /* 0x0000000105057824 */ /* 0x000fe200078e0203 */
[----:B-1----:R-:W-:Y:S06]  /*5090*/  @!P5 BRA `(.L_x_6500) ;  /* 0x0000000c00ccd947 */ /* 0x002fec0003800000 */
        /* <DEDUP_REMOVED lines=243> */
.L_x_6500:
        /* <DEDUP_REMOVED lines=8> */
[----:B------:R-:W-:-:S03]  /*6050*/  ULDC UR4, c[0x0][0x218] ;  /* 0x0000860000047ab9 */ /* 0x000fc60000000800 */
[----:B------:R-:W-:-:S05]  /*6060*/  IADD3.X R37, RZ, R45, RZ, P0, !PT ;  /* 0x0000002dff257210 */ /* 0x000fca00007fe4ff */
[----:B------:R-:W2:Y:S04]  /*6070*/  LDG.E.128 R40, desc[UR58][R36.64] ;  /* 0x0000003a24287981 */ /* 0x000ea8000c1e1d00 */
[----:B------:R-:W3:Y:S01]  /*6080*/  LDG.E.128 R36, desc[UR58][R36.64+0x10] ;  /* 0x0000103a24247981 */ /* 0x000ee2000c1e1d00 */
[----:B------:R-:W-:Y:S01]  /*6090*/  ISETP.NE.U32.AND P0, PT, R32, RZ, PT ;  /* 0x000000ff2000720c */ /* 0x000fe20003f05070 */
[----:B------:R-:W-:Y:S01]  /*60a0*/  IMAD.U32 R0, RZ, RZ, UR4 ;  /* 0x00000004ff007e24 */ /* 0x000fe2000f8e00ff */
[----:B------:R-:W-:Y:S02]  /*60b0*/  ISETP.NE.AND.EX P1, PT, R35, RZ, P1, P4 ;  /* 0x000000ff2300720c */ /* 0x000fe40000f25340 */
[----:B------:R-:W-:Y:S02]  /*60c0*/  ISETP.NE.AND.EX P2, PT, R33, RZ, P2, P0 ;  /* 0x000000ff2100720c */ /* 0x000fe40001745300 */
[----:B------:R-:W-:-:S02]  /*60d0*/  ISETP.NE.AND.EX P3, PT, R29, RZ, P3, P6 ;  /* 0x000000ff1d00720c */ /* 0x000fc40001f65360 */
[----:B------:R-:W-:Y:S02]  /*60e0*/  SEL R51, RZ, 0x1, !P2 ;  /* 0x00000001ff337807 */ /* 0x000fe40005000000 */
[----:B------:R-:W-:Y:S02]  /*60f0*/  LOP3.LUT P0, RZ, R48, 0xff, RZ, 0xc0, !PT ;  /* 0x000000ff30ff7812 */ /* 0x000fe4000780c0ff */
[----:B------:R-:W-:Y:S02]  /*6100*/  LOP3.LUT P2, RZ, R47, 0xff, RZ, 0xc0, !PT ;  /* 0x000000ff2fff7812 */ /* 0x000fe4000784c0ff */
[----:B------:R-:W-:Y:S02]  /*6110*/  ISETP.NE.U32.AND P4, PT, R30, RZ, PT ;  /* 0x000000ff1e00720c */ /* 0x000fe40003f85070 */
[----:B------:R-:W-:Y:S02]  /*6120*/  ISETP.NE.U32.AND P6, PT, R24, RZ, PT ;  /* 0x000000ff1800720c */ /* 0x000fe40003fc5070 */
[----:B------:R-:W-:-:S02]  /*6130*/  SEL R50, RZ, 0x1, !P1 ;  /* 0x00000001ff327807 */ /* 0x000fc40004800000 */
[----:B------:R-:W-:Y:S02]  /*6140*/  ISETP.NE.AND.EX P0, PT, R31, RZ, P0, P4 ;  /* 0x000000ff1f00720c */ /* 0x000fe40000705340 */
[----:B------:R-:W-:Y:S02]  /*6150*/  SEL R49, RZ, 0x1, !P3 ;  /* 0x00000001ff317807 */ /* 0x000fe40005800000 */
[----:B------:R-:W-:Y:S02]  /*6160*/  ISETP.NE.AND.EX P2, PT, R25, RZ, P2, P6 ;  /* 0x000000ff1900720c */ /* 0x000fe40001745360 */
[----:B------:R-:W-:Y:S02]  /*6170*/  LOP3.LUT P1, RZ, R46, 0xff, RZ, 0xc0, !PT ;  /* 0x000000ff2eff7812 */ /* 0x000fe4000782c0ff */
[----:B------:R-:W-:Y:S02]  /*6180*/  LOP3.LUT P4, RZ, R17, 0xff, RZ, 0xc0, !PT ;  /* 0x000000ff11ff7812 */ /* 0x000fe4000788c0ff */
[----:B------:R-:W-:-:S02]  /*6190*/  ISETP.NE.U32.AND P3, PT, R26, RZ, PT ;  /* 0x000000ff1a00720c */ /* 0x000fc40003f65070 */
[----:B------:R-:W-:Y:S02]  /*61a0*/  ISETP.NE.U32.AND P6, PT, R20, RZ, PT ;  /* 0x000000ff1400720c */ /* 0x000fe40003fc5070 */
[----:B------:R-:W-:Y:S02]  /*61b0*/  ISETP.NE.AND.EX P1, PT, R27, RZ, P1, P3 ;  /* 0x000000ff1b00720c */ /* 0x000fe40000f25330 */
[----:B------:R-:W-:Y:S02]  /*61c0*/  ISETP.NE.AND.EX P4, PT, R21, RZ, P4, P6 ;  /* 0x000000ff1500720c */ /* 0x000fe40002785360 */
[----:B------:R-:W-:Y:S02]  /*61d0*/  SEL R48, RZ, 0x1, !P0 ;  /* 0x00000001ff307807 */ /* 0x000fe40004000000 */
[----:B------:R-:W-:Y:S02]  /*61e0*/  SEL R46, RZ, 0x1, !P1 ;  /* 0x00000001ff2e7807 */ /* 0x000fe40004800000 */
[----:B------:R-:W-:-:S02]  /*61f0*/  SEL R17, RZ, 0x1, !P4 ;  /* 0x00000001ff117807 */ /* 0x000fc40006000000 */
[----:B------:R-:W-:Y:S02]  /*6200*/  LOP3.LUT P0, RZ, R7, 0xff, RZ, 0xc0, !PT ;  /* 0x000000ff07ff7812 */ /* 0x000fe4000780c0ff */
[----:B------:R-:W-:Y:S02]  /*6210*/  ISETP.NE.U32.AND P3, PT, R22, RZ, PT ;  /* 0x000000ff1600720c */ /* 0x000fe40003f65070 */
[----:B------:R-:W-:Y:S02]  /*6220*/  LOP3.LUT P1, RZ, R52, 0xff, RZ, 0xc0, !PT ;  /* 0x000000ff34ff7812 */ /* 0x000fe4000782c0ff */
[----:B------:R-:W-:Y:S02]  /*6230*/  ISETP.NE.U32.AND P4, PT, R14, RZ, PT ;  /* 0x000000ff0e00720c */ /* 0x000fe40003f85070 */
[----:B------:R-:W-:Y:S02]  /*6240*/  ISETP.NE.AND.EX P0, PT, R23, RZ, P0, P3 ;  /* 0x000000ff1700720c */ /* 0x000fe40000705330 */
[----:B------:R-:W-:-:S02]  /*6250*/  ISETP.NE.AND.EX P1, PT, R15, RZ, P1, P4 ;  /* 0x000000ff0f00720c */ /* 0x000fc40000f25340 */
[----:B------:R-:W-:Y:S02]  /*6260*/  LOP3.LUT P3, RZ, R53, 0xff, RZ, 0xc0, !PT ;  /* 0x000000ff35ff7812 */ /* 0x000fe4000786c0ff */
[----:B------:R-:W-:Y:S02]  /*6270*/  ISETP.NE.U32.AND P4, PT, R8, RZ, PT ;  /* 0x000000ff0800720c */ /* 0x000fe40003f85070 */
[----:B------:R-:W-:Y:S02]  /*6280*/  SEL R7, RZ, 0x1, !P0 ;  /* 0x00000001ff077807 */ /* 0x000fe40004000000 */
[----:B------:R-:W-:Y:S02]  /*6290*/  ISETP.NE.AND.EX P4, PT, R9, RZ, P3, P4 ;  /* 0x000000ff0900720c */ /* 0x000fe40001f85340 */
[----:B------:R-:W-:Y:S02]  /*62a0*/  LOP3.LUT P0, RZ, R54, 0xff, RZ, 0xc0, !PT ;  /* 0x000000ff36ff7812 */ /* 0x000fe4000780c0ff */
[----:B------:R-:W-:-:S02]  /*62b0*/  ISETP.NE.U32.AND P3, PT, R10, RZ, PT ;  /* 0x000000ff0a00720c */ /* 0x000fc40003f65070 */
[----:B------:R-:W-:Y:S02]  /*62c0*/  SEL R47, RZ, 0x1, !P2 ;  /* 0x00000001ff2f7807 */ /* 0x000fe40005000000 */
[----:B------:R-:W-:Y:S02]  /*62d0*/  LOP3.LUT P2, RZ, R6, 0xff, RZ, 0xc0, !PT ;  /* 0x000000ff06ff7812 */ /* 0x000fe4000784c0ff */
[----:B------:R-:W-:Y:S02]  /*62e0*/  ISETP.NE.U32.AND P6, PT, R12, RZ, PT ;  /* 0x000000ff0c00720c */ /* 0x000fe40003fc5070 */
[----:B------:R-:W-:Y:S02]  /*62f0*/  ISETP.NE.AND.EX P3, PT, R11, RZ, P0, P3 ;  /* 0x000000ff0b00720c */ /* 0x000fe40000765330 */
[----:B------:R-:W-:Y:S02]  /*6300*/  ISETP.NE.AND.EX P2, PT, R13, RZ, P2, P6 ;  /* 0x000000ff0d00720c */ /* 0x000fe40001745360 */
        /* <DEDUP_REMOVED lines=11> */
[----:B------:R-:W-:Y:S02]  /*63c0*/  ISETP.NE.AND.EX P6, PT, R41, RZ, P6, P3 ;  /* 0x000000ff2900720c */ /* 0x000fe400037c5330 */
[----:B------:R-:W-:Y:S02]  /*63d0*/  ISETP.NE.U32.AND P3, PT, R42, RZ, PT ;  /* 0x000000ff2a00720c */ /* 0x000fe40003f65070 */
[----:B------:R-:W-:Y:S02]  /*63e0*/  SEL R55, RZ, 0x1, !P6 ;  /* 0x00000001ff377807 */ /* 0x000fe40007000000 */
[----:B------:R-:W-:Y:S02]  /*63f0*/  ISETP.NE.AND.EX P2, PT, R43, RZ, P2, P3 ;  /* 0x000000ff2b00720c */ /* 0x000fe40001745330 */
[----:B---3--:R-:W-:Y:S02]  /*6400*/  ISETP.NE.U32.AND P3, PT, R36, RZ, PT ;  /* 0x000000ff2400720c */ /* 0x008fe40003f65070 */
[----:B------:R-:W-:-:S02]  /*6410*/  SEL R56, RZ, 0x1, !P2 ;  /* 0x00000001ff387807 */ /* 0x000fc40005000000 */
[----:B------:R-:W-:Y:S02]  /*6420*/  ISETP.NE.AND.EX P1, PT, R37, RZ, P1, P3 ;  /* 0x000000ff2500720c */ /* 0x000fe40000f25330 */
[----:B------:R-:W-:Y:S02]  /*6430*/  ISETP.NE.U32.AND P3, PT, R38, RZ, PT ;  /* 0x000000ff2600720c */ /* 0x000fe40003f65070 */
[----:B------:R-:W-:Y:S02]  /*6440*/  SEL R57, RZ, 0x1, !P1 ;  /* 0x00000001ff397807 */ /* 0x000fe40004800000 */
[----:B------:R-:W-:-:S04]  /*6450*/  ISETP.NE.AND.EX P0, PT, R39, RZ, P0, P3 ;  /* 0x000000ff2700720c */ /* 0x000fc80000705330 */
[----:B------:R-:W-:Y:S01]  /*6460*/  SEL R4, RZ, 0x1, !P0 ;  /* 0x00000001ff047807 */ /* 0x000fe20004000000 */
[----:B------:R-:W-:Y:S08]  /*6470*/  @!P4 BRA `(.L_x_6501) ;  /* 0xffffffb80098c947 */ /* 0x000ff0000383ffff */
[----:B------:R-:W-:Y:S05]  /*6480*/  BSYNC B1 ;  /* 0x0000000000017941 */ /* 0x000fea0003800000 */
.L_x_6496:
[----:B------:R-:W-:Y:S05]  /*6490*/  BSYNC B0 ;  /* 0x0000000000007941 */ /* 0x000fea0003800000 */
.L_x_6495:
        /* <DEDUP_REMOVED lines=280> */
.L_x_6504:
        /* <DEDUP_REMOVED lines=282> */
.L_x_6505:
        /* <DEDUP_REMOVED lines=282> */
.L_x_6506:
        /* <DEDUP_REMOVED lines=282> */
.L_x_6507:
[----:B------:R-:W-:-:S04]  /*ab00*/  LOP3.LUT R37, R40, 0xffffffe0, RZ, 0xc0, !PT ;  /* 0xffffffe028257812 */ /* 0x000fc800078ec0ff */
[----:B------:R-:W-:-:S05]  /*ab10*/  IADD3 R36, P1, R44, R37, RZ ;  /* 0x000000252c247210 */ /* 0x000fca0007f3e0ff */
[----:B------:R-:W-:-:S05]  /*ab20*/  IMAD.X R37, RZ, RZ, R45, P1 ;  /* 0x000000ffff257224 */ /* 0x000fca00008e062d */
[----:B------:R1:W5:Y:S04]  /*ab30*/  LDG.E.128 R40, desc[UR58][R36.64] ;  /* 0x0000003a24287981 */ /* 0x000368000c1e1d00 */
[----:B-1----:R-:W5:Y:S02]  /*ab40*/  LDG.E.128 R36, desc[UR58][R36.64+0x10] ;  /* 0x0000103a24247981 */ /* 0x002f64000c1e1d00 */
.L_x_6503:
[----:B------:R-:W-:Y:S05]  /*ab50*/  BSYNC B0 ;  /* 0x0000000000007941 */ /* 0x000fea0003800000 */
.L_x_6502:
[----:B------:R-:W-:Y:S04]  /*ab60*/  BSSY B0, `(.L_x_6508) ;  /* 0x000004b000007945 */ /* 0x000fe80003800000 */
[----:B------:R-:W-:Y:S05]  /*ab70*/  @P0 BRA `(.L_x_6509) ;  /* 0x0000000400240947 */ /* 0x000fea0003800000 */
[----:B------:R-:W-:Y:S01]  /*ab80*/  LOP3.LUT P0, RZ, R51, 0xff, RZ, 0xc0, !PT ;  /* 0x000000ff33ff7812 */ /* 0x000fe2000780c0ff */
[----:B------:R-:W-:Y:S01]  /*ab90*/  IMAD.IADD R5, R5, 0x1, R3 ;  /* 0x0000000105057824 */ /* 0x000fe200078e0203 */
[----:B-----5:R-:W-:Y:S02]  /*aba0*/  ISETP.NE.U32.AND P1, PT, R32, RZ, PT ;  /* 0x000000ff2000720c */ /* 0x020fe40003f25070 */
[----:B------:R-:W-:Y:S02]  /*abb0*/  LOP3.LUT P2, RZ, R48, 0xff, RZ, 0xc0, !PT ;  /* 0x000000ff30ff7812 */ /* 0x000fe4000784c0ff */
[----:B------:R-:W-:Y:S02]  /*abc0*/  ISETP.NE.AND.EX P0, PT, R33, RZ, P0, P1 ;  /* 0x000000ff2100720c */ /* 0x000fe40000705310 */
[----:B------:R-:W-:Y:S02]  /*abd0*/  ISETP.NE.U32.AND P1, PT, R30, RZ, PT ;  /* 0x000000ff1e00720c */ /* 0x000fe40003f25070 */
[----:B------:R-:W-:-:S02]  /*abe0*/  LOP3.LUT P5, RZ, R50, 0xff, RZ, 0xc0, !PT ;  /* 0x000000ff32ff7812 */ /* 0x000fc400078ac0ff */
[----:B------:R-:W-:Y:S02]  /*abf0*/  ISETP.NE.AND.EX P1, PT, R31, RZ, P2, P1 ;  /* 0x000000ff1f00720c */ /* 0x000fe40001725310 */
[----:B------:R-:W-:Y:S02]  /*ac00*/  ISETP.GE.U32.AND P2, PT, R5, R0, PT ;  /* 0x000000000500720c */ /* 0x000fe40003f46070 */
[----:B------:R-:W-:Y:S02]  /*ac10*/  ISETP.NE.U32.AND P6, PT, R34, RZ, PT ;  /* 0x000000ff2200720c */ /* 0x000fe40003fc5070 */
[----:B------:R-:W-:Y:S02]  /*ac20*/  LOP3.LUT P3, RZ, R49, 0xff, RZ, 0xc0, !PT ;  /* 0x000000ff31ff7812 */ /* 0x000fe4000786c0ff */
[----:B------:R-:W-:Y:S02]  /*ac30*/  ISETP.NE.U32.AND P4, PT, R28, RZ, PT ;  /* 0x000000ff1c00720c */ /* 0x000fe40003f85070 */
[----:B------:R-:W-:-:S02]  /*ac40*/  ISETP.NE.AND.EX P5, PT, R35, RZ, P5, P6 ;  /* 0x000000ff2300720c */ /* 0x000fc40002fa5360 */
[----:B------:R-:W-:Y:S02]  /*ac50*/  ISETP.NE.AND.EX P3, PT, R29, RZ, P3, P4 ;  /* 0x000000ff1d00720c */ /* 0x000fe40001f65340 */
        /* <DEDUP_REMOVED lines=8> */
[----:B------:R-:W-:Y:S02]  /*ace0*/  ISETP.NE.AND.EX P0, PT, R25, RZ, P0, P1 ;  /* 0x000000ff1900720c */ /* 0x000fe40000705310 */
[----:B------:R-:W-:Y:S02]  /*acf0*/  ISETP.NE.U32.AND P1, PT, R22, RZ, PT ;  /* 0x000000ff1600720c */ /* 0x000fe40003f25070 */
[----:B------:R-:W-:-:S02]  /*ad00*/  IADD3 R5, R5, R3, RZ ;  /* 0x0000000305057210 */ /* 0x000fc40007ffe0ff */
[----:B------:R-:W-:Y:S02]  /*ad10*/  ISETP.NE.AND.EX P1, PT, R23, RZ, P2, P1 ;  /* 0x000000ff1700720c */ /* 0x000fe40001725310 */
[----:B------:R-:W-:Y:S02]  /*ad20*/  ISETP.GE.U32.AND P2, PT, R5, R0, PT ;  /* 0x000000000500720c */ /* 0x000fe40003f46070 */
[----:B------:R-:W-:Y:S02]  /*ad30*/  LOP3.LUT P5, RZ, R46, 0xff, RZ, 0xc0, !PT ;  /* 0x000000ff2eff7812 */ /* 0x000fe400078ac0ff */
[----:B------:R-:W-:Y:S02]  /*ad40*/  ISETP.NE.U32.AND P6, PT, R26, RZ, PT ;  /* 0x000000ff1a00720c */ /* 0x000fe40003fc5070 */
[----:B------:R-:W-:Y:S02]  /*ad50*/  LOP3.LUT P3, RZ, R17, 0xff, RZ, 0xc0, !PT ;  /* 0x000000ff11ff7812 */ /* 0x000fe4000786c0ff */
[----:B------:R-:W-:-:S02]  /*ad60*/  ISETP.NE.U32.AND P4, PT, R20, RZ, PT ;  /* 0x000000ff1400720c */ /* 0x000fc40003f85070 */
[----:B------:R-:W-:Y:S02]  /*ad70*/  ISETP.NE.AND.EX P5, PT, R27, RZ, P5, P6 ;  /* 0x000000ff1b00720c */ /* 0x000fe40002fa5360 */
[----:B------:R-:W-:Y:S02]  /*ad80*/  ISETP.NE.AND.EX P3, PT, R21, RZ, P3, P4 ;  /* 0x000000ff1500720c */ /* 0x000fe40001f65340 */
        /* <DEDUP_REMOVED lines=9> */
[----:B------:R-:W-:Y:S02]  /*ae20*/  ISETP.NE.AND.EX P5, PT, R15, RZ, P5, P6 ;  /* 0x000000ff0f00720c */ /* 0x000fe40002fa5360 */
[----:B------:R-:W-:Y:S02]  /*ae30*/  ISETP.GE.U32.AND P6, PT, R3, R0, PT ;  /* 0x000000000300720c */ /* 0x000fe40003fc6070 */
[----:B------:R-:W-:-:S02]  /*ae40*/  ISETP.NE.U32.AND P2, PT, R12, RZ, PT ;  /* 0x000000ff0c00720c */ /* 0x000fc40003f45070 */
[----:B------:R-:W-:Y:S02]  /*ae50*/  LOP3.LUT P4, RZ, R53, 0xff, RZ, 0xc0, !PT ;  /* 0x000000ff35ff7812 */ /* 0x000fe4000788c0ff */
[----:B------:R-:W-:Y:S02]  /*ae60*/  ISETP.NE.AND.EX P1, PT, R13, RZ, P1, P2 ;  /* 0x000000ff0d00720c */ /* 0x000fe40000f25320 */
        /* <DEDUP_REMOVED lines=15> */
[----:B------:R-:W-:-:S02]  /*af60*/  LOP3.LUT P3, RZ, R57, 0xff, RZ, 0xc0, !PT ;  /* 0x000000ff39ff7812 */ /* 0x000fc4000786c0ff */
[----:B------:R-:W-:Y:S02]  /*af70*/  ISETP.NE.U32.AND P4, PT, R36, RZ, PT ;  /* 0x000000ff2400720c */ /* 0x000fe40003f85070 */
[----:B------:R-:W-:Y:S02]  /*af80*/  LOP3.LUT P2, RZ, R4, 0xff, RZ, 0xc0, !PT ;  /* 0x000000ff04ff7812 */ /* 0x000fe4000784c0ff */
[----:B------:R-:W-:Y:S02]  /*af90*/  ISETP.NE.U32.AND P1, PT, R38, RZ, PT ;  /* 0x000000ff2600720c */ /* 0x000fe40003f25070 */
[----:B------:R-:W-:Y:S02]  /*afa0*/  ISETP.NE.AND.EX P5, PT, R43, RZ, P5, P6 ;  /* 0x000000ff2b00720c */ /* 0x000fe40002fa5360 */
[----:B------:R-:W-:Y:S02]  /*afb0*/  ISETP.NE.AND.EX P3, PT, R37, RZ, P3, P4 ;  /* 0x000000ff2500720c */ /* 0x000fe40001f65340 */
[----:B------:R-:W-:-:S02]  /*afc0*/  ISETP.NE.AND.EX P1, PT, R39, RZ, P2, P1 ;  /* 0x000000ff2700720c */ /* 0x000fc40001725310 */
[----:B------:R-:W-:Y:S02]  /*afd0*/  SEL R55, RZ, 0x1, !P0 ;  /* 0x00000001ff377807 */ /* 0x000fe40004000000 */
[----:B------:R-:W-:Y:S02]  /*afe0*/  SEL R56, RZ, 0x1, !P5 ;  /* 0x00000001ff387807 */ /* 0x000fe40006800000 */
[----:B------:R-:W-:Y:S02]  /*aff0*/  SEL R57, RZ, 0x1, !P3 ;  /* 0x00000001ff397807 */ /* 0x000fe40005800000 */
[----:B------:R-:W-:-:S07]  /*b000*/  SEL R4, RZ, 0x1, !P1 ;  /* 0x00000001ff047807 */ /* 0x000fce0004800000 */
.L_x_6509:
[----:B------:R-:W-:Y:S05]  /*b010*/  BSYNC B0 ;  /* 0x0000000000007941 */ /* 0x000fea0003800000 */
.L_x_6508:
        /* <DEDUP_REMOVED lines=29> */
.L_x_6494:
        /* <DEDUP_REMOVED lines=34> */
.L_x_6513:
        /* <DEDUP_REMOVED lines=16> */
[----:B------:R-:W-:-:S02]  /*b510*/  ISETP.NE.AND.EX P1, PT, R9, RZ, P1, P0 ;  /* 0x000000ff0900720c */ /* 0x000fc40000f25300 */
[----:B------:R-:W-:Y:S02]  /*b520*/  ISETP.NE.AND.EX P3, PT, R11, RZ, P3, P5 ;  /* 0x000000ff0b00720c */ /* 0x000fe40001f65350 */
[----:B---3--:R-:W-:Y:S02]  /*b530*/  ISETP.NE.U32.AND P4, PT, R12, RZ, PT ;  /* 0x000000ff0c00720c */ /* 0x008fe40003f85070 */
[----:B------:R-:W-:Y:S02]  /*b540*/  LOP3.LUT P0, RZ, R31, 0xff, RZ, 0xc0, !PT ;  /* 0x000000ff1fff7812 */ /* 0x000fe4000780c0ff */
[----:B------:R-:W-:Y:S02]  /*b550*/  ISETP.NE.U32.AND P5, PT, R14, RZ, PT ;  /* 0x000000ff0e00720c */ /* 0x000fe40003fa5070 */
[----:B------:R-:W-:Y:S02]  /*b560*/  ISETP.NE.AND.EX P2, PT, R13, RZ, P2, P4 ;  /* 0x000000ff0d00720c */ /* 0x000fe40001745340 */
[----:B------:R-:W-:-:S02]  /*b570*/  ISETP.NE.AND.EX P0, PT, R15, RZ, P0, P5 ;  /* 0x000000ff0f00720c */ /* 0x000fc40000705350 */
[----:B------:R-:W-:Y:S02]  /*b580*/  SEL R57, RZ, 0x1, !P2 ;  /* 0x00000001ff397807 */ /* 0x000fe40005000000 */
[----:B------:R-:W-:Y:S02]  /*b590*/  SEL R56, RZ, 0x1, !P0 ;  /* 0x00000001ff387807 */ /* 0x000fe40004000000 */
[----:B------:R-:W-:Y:S02]  /*b5a0*/  LOP3.LUT P0, RZ, R35, 0xff, RZ, 0xc0, !PT ;  /* 0x000000ff23ff7812 */ /* 0x000fe4000780c0ff */
[----:B----4-:R-:W-:Y:S02]  /*b5b0*/  ISETP.NE.U32.AND P2, PT, R22, RZ, PT ;  /* 0x000000ff1600720c */ /* 0x010fe40003f45070 */
[----:B------:R-:W-:Y:S02]  /*b5c0*/  SEL R59, RZ, 0x1, !P1 ;  /* 0x00000001ff3b7807 */ /* 0x000fe40004800000 */
[----:B------:R-:W-:-:S02]  /*b5d0*/  ISETP.NE.AND.EX P0, PT, R23, RZ, P0, P2 ;  /* 0x000000ff1700720c */ /* 0x000fc40000705320 */
[----:B------:R-:W-:Y:S02]  /*b5e0*/  LOP3.LUT P1, RZ, R34, 0xff, RZ, 0xc0, !PT ;  /* 0x000000ff22ff7812 */ /* 0x000fe4000782c0ff */
[----:B------:R-:W-:Y:S02]  /*b5f0*/  SEL R54, RZ, 0x1, !P0 ;  /* 0x00000001ff367807 */ /* 0x000fe40004000000 */
[----:B------:R-:W-:Y:S01]  /*b600*/  LOP3.LUT P0, RZ, R38, 0xff, RZ, 0xc0, !PT ;  /* 0x000000ff26ff7812 */ /* 0x000fe2000780c0ff */
[----:B------:R-:W-:Y:S01]  /*b610*/  IMAD.IADD R38, R5, 0x1, R3 ;  /* 0x0000000105267824 */ /* 0x000fe200078e0203 */
[----:B------:R-:W-:Y:S02]  /*b620*/  ISETP.NE.U32.AND P4, PT, R20, RZ, PT ;  /* 0x000000ff1400720c */ /* 0x000fe40003f85070 */
[----:B------:R-:W-:Y:S01]  /*b630*/  SEL R58, RZ, 0x1, !P3 ;  /* 0x00000001ff3a7807 */ /* 0x000fe20005800000 */
[----:B------:R-:W-:Y:S01]  /*b640*/  IMAD R5, R46, R38, RZ ;  /* 0x000000262e057224 */ /* 0x000fe200078e02ff */
[----:B------:R-:W-:-:S04]  /*b650*/  ISETP.NE.AND.EX P1, PT, R21, RZ, P1, P4 ;  /* 0x000000ff1500720c */ /* 0x000fc80000f25340 */
[----:B------:R-:W-:Y:S02]  /*b660*/  SHF.R.U32.HI R5, RZ, 0x2, R5 ;  /* 0x00000002ff057819 */ /* 0x000fe40000011605 */
[----:B------:R-:W-:Y:S02]  /*b670*/  SEL R55, RZ, 0x1, !P1 ;  /* 0x00000001ff377807 */ /* 0x000fe40004800000 */
[----:B-----5:R-:W-:Y:S01]  /*b680*/  ISETP.NE.U32.AND P1, PT, R24, RZ, PT ;  /* 0x000000ff1800720c */ /* 0x020fe20003f25070 */
[----:B------:R-:W-:-:S03]  /*b690*/  IMAD.WIDE.U32 R34, R5, 0x20, R44 ;  /* 0x0000002005227825 */ /* 0x000fc600078e002c */
[----:B------:R-:W-:Y:S02]  /*b6a0*/  ISETP.NE.AND.EX P0, PT, R25, RZ, P0, P1 ;  /* 0x000000ff1900720c */ /* 0x000fe40000705310 */
[----:B------:R-:W2:Y:S01]  /*b6b0*/  LDG.E.128 R28, desc[UR58][R34.64] ;  /* 0x0000003a221c7981 */ /* 0x000ea2000c1e1d00 */
[----:B------:R-:W-:Y:S02]  /*b6c0*/  ISETP.NE.U32.AND P1, PT, R26, RZ, PT ;  /* 0x000000ff1a00720c */ /* 0x000fe40003f25070 */
[----:B------:R-:W-:Y:S02]  /*b6d0*/  SEL R53, RZ, 0x1, !P0 ;  /* 0x00000001ff357807 */ /* 0x000fe40004000000 */
[----:B------:R-:W-:-:S04]  /*b6e0*/  LOP3.LUT P0, RZ, R39, 0xff, RZ, 0xc0, !PT ;  /* 0x000000ff27ff7812 */ /* 0x000fc8000780c0ff */
[----:B------:R-:W-:-:S04]  /*b6f0*/  ISETP.NE.AND.EX P0, PT, R27, RZ, P0, P1 ;  /* 0x000000ff1b00720c */ /* 0x000fc80000705310 */
[----:B------:R-:W-:Y:S02]  /*b700*/  SEL R52, RZ, 0x1, !P0 ;  /* 0x00000001ff347807 */ /* 0x000fe40004000000 */
[----:B------:R-:W-:Y:S02]  /*b710*/  LOP3.LUT P0, RZ, R32, 0xff, RZ, 0xc0, !PT ;  /* 0x000000ff20ff7812 */ /* 0x000fe4000780c0ff */
[----:B--2---:R-:W-:-:S04]  /*b720*/  ISETP.NE.U32.AND P1, PT, R28, RZ, PT ;  /* 0x000000ff1c00720c */ /* 0x004fc80003f25070 */
[----:B------:R-:W-:-:S04]  /*b730*/  ISETP.NE.AND.EX P0, PT, R29, RZ, P0, P1 ;  /* 0x000000ff1d00720c */ /* 0x000fc80000705310 */
[----:B------:R-:W-:Y:S02]  /*b740*/  SEL R51, RZ, 0x1, !P0 ;  /* 0x00000001ff337807 */ /* 0x000fe40004000000 */
[----:B------:R-:W-:Y:S02]  /*b750*/  LOP3.LUT P0, RZ, R33, 0xff, RZ, 0xc0, !PT ;  /* 0x000000ff21ff7812 */ /* 0x000fe4000780c0ff */
[----:B------:R-:W2:Y:S01]  /*b760*/  LDG.E.128 R32, desc[UR58][R34.64+0x10] ;  /* 0x0000103a22207981 */ /* 0x000ea2000c1e1d00 */
[----:B------:R-:W-:-:S04]  /*b770*/  ISETP.NE.U32.AND P1, PT, R30, RZ, PT ;  /* 0x000000ff1e00720c */ /* 0x000fc80003f25070 */
[----:B------:R-:W-:-:S04]  /*b780*/  ISETP.NE.AND.EX P0, PT, R31, RZ, P0, P1 ;  /* 0x000000ff1f00720c */ /* 0x000fc80000705310 */
        /* <DEDUP_REMOVED lines=11> */
[----:B------:R-:W-:-:S04]  /*b840*/  ISETP.NE.AND.EX P1, PT, R33, RZ, P1, P0 ;  /* 0x000000ff2100720c */ /* 0x000fc80000f25300 */
[----:B------:R-:W-:Y:S02]  /*b850*/  SEL R49, RZ, 0x1, !P1 ;  /* 0x00000001ff317807 */ /* 0x000fe40004800000 */
[----:B------:R-:W-:-:S04]  /*b860*/  ISETP.NE.U32.AND P1, PT, R34, RZ, PT ;  /* 0x000000ff2200720c */ /* 0x000fc80003f25070 */
[----:B------:R-:W-:-:S04]  /*b870*/  ISETP.NE.AND.EX P2, PT, R35, RZ, P2, P1 ;  /* 0x000000ff2300720c */ /* 0x000fc80001745310 */
        /* <DEDUP_REMOVED lines=20> */
[----:B------:R-:W-:-:S04]  /*b9c0*/  ISETP.NE.AND.EX P3, PT, R37, RZ, P3, P2 ;  /* 0x000000ff2500720c */ /* 0x000fc80001f65320 */
[----:B------:R-:W-:Y:S02]  /*b9d0*/  SEL R47, RZ, 0x1, !P3 ;  /* 0x00000001ff2f7807 */ /* 0x000fe40005800000 */
[----:B------:R-:W-:-:S04]  /*b9e0*/  ISETP.NE.U32.AND P3, PT, R38, RZ, PT ;  /* 0x000000ff2600720c */ /* 0x000fc80003f65070 */
[----:B------:R-:W-:-:S04]  /*b9f0*/  ISETP.NE.AND.EX P4, PT, R39, RZ, P4, P3 ;  /* 0x000000ff2700720c */ /* 0x000fc80002785330 */
[----:B------:R-:W-:Y:S02]  /*ba00*/  SEL R17, RZ, 0x1, !P4 ;  /* 0x00000001ff117807 */ /* 0x000fe40006000000 */
[----:B---3--:R-:W-:-:S04]  /*ba10*/  ISETP.NE.U32.AND P4, PT, R40, RZ, PT ;  /* 0x000000ff2800720c */ /* 0x008fc80003f85070 */
[----:B------:R-:W-:-:S04]  /*ba20*/  ISETP.NE.AND.EX P5, PT, R41, RZ, P5, P4 ;  /* 0x000000ff2900720c */ /* 0x000fc80002fa5340 */
[----:B------:R-:W-:Y:S02]  /*ba30*/  SEL R7, RZ, 0x1, !P5 ;  /* 0x00000001ff077807 */ /* 0x000fe40006800000 */
[----:B------:R-:W-:-:S04]  /*ba40*/  ISETP.NE.U32.AND P5, PT, R42, RZ, PT ;  /* 0x000000ff2a00720c */ /* 0x000fc80003fa5070 */
[----:B------:R-:W-:-:S04]  /*ba50*/  ISETP.NE.AND.EX P6, PT, R43, RZ, P6, P5 ;  /* 0x000000ff2b00720c */ /* 0x000fc800037c5350 */
        /* <DEDUP_REMOVED lines=27> */
[----:B------:R-:W-:Y:S01]  /*bc10*/  ISETP.NE.AND P0, PT, R5, RZ, PT ;  /* 0x000000ff0500720c */ /* 0x000fe20003f05270 */
[----:B------:R-:W-:Y:S01]  /*bc20*/  IMAD.IADD R5, R32, 0x1, R3 ;  /* 0x0000000120057824 */ /* 0x000fe200078e0203 */
        /* <DEDUP_REMOVED lines=27> */
.L_x_6512:
        /* <DEDUP_REMOVED lines=36> */
.L_x_6511:
[----:B------:R-:W-:Y:S05]  /*c020*/  BSYNC B0 ;  /* 0x0000000000007941 */ /* 0x000fea0003800000 */
.L_x_6510:
        /* <DEDUP_REMOVED lines=47> */
[----:B------:R-:W-:Y:S02]  /*c320*/  IADD3 R9, R23, R3, RZ ;  /* 0x0000000317097210 */ /* 0x000fe40007ffe0ff */
[----:B------:R-:W-:Y:S02]  /*c330*/  P2R R12, PR, RZ, 0x4 ;  /* 0x00000004ff0c7803 */ /* 0x000fe40000000000 */
[----:B------:R-:W-:Y:S02]  /*c340*/  ISETP.GE.U32.AND P1, PT, R9, R0, PT ;  /* 0x000000000900720c */ /* 0x000fe40003f26070 */
[C---:B------:R-:W-:Y:S02]  /*c350*/  LOP3.LUT P2, RZ, R6.reuse, 0x800, RZ, 0xc0, !PT ;  /* 0x0000080006ff7812 */ /* 0x040fe4000784c0ff */
[----:B------:R-:W-:Y:S02]  /*c360*/  P2R R13, PR, RZ, 0x1 ;  /* 0x00000001ff0d7803 */ /* 0x000fe40000000000 */
[----:B------:R-:W-:-:S02]  /*c370*/  LOP3.LUT P0, RZ, R6, 0x400, RZ, 0xc0, !PT ;  /* 0x0000040006ff7812 */ /* 0x000fc4000780c0ff */
[----:B------:R-:W-:-:S05]  /*c380*/  LOP3.LUT P4, RZ, R6, 0x4, RZ, 0xc0, !PT ;  /* 0x0000000406ff7812 */ /* 0x000fca000788c0ff */
        /* <DEDUP_REMOVED lines=40> */
.L_x_6515:
[----:B------:R-:W-:Y:S05]  /*c610*/  BSYNC B0 ;  /* 0x0000000000007941 */ /* 0x000fea0003800000 */
.L_x_6514:
        /* <DEDUP_REMOVED lines=71> */
.L_x_6517:
[----:B------:R-:W-:Y:S05]  /*ca90*/  BSYNC B0 ;  /* 0x0000000000007941 */ /* 0x000fea0003800000 */
.L_x_6516:
        /* <DEDUP_REMOVED lines=29> */
.L_x_6493:
        /* <DEDUP_REMOVED lines=38> */
.L_x_6521:
        /* <DEDUP_REMOVED lines=32> */
[----:B------:R-:W-:Y:S02]  /*d0d0*/  SEL R56, RZ, 0x1, !P3 ;  /* 0x00000001ff387807 */ /* 0x000fe40005800000 */
[----:B------:R-:W-:-:S02]  /*d0e0*/  SHF.R.U32.HI R35, RZ, 0x2, R38 ;  /* 0x00000002ff237819 */ /* 0x000fc40000011626 */
[----:B------:R-:W-:-:S03]  /*d0f0*/  ISETP.NE.AND.EX P1, PT, R21, RZ, P1, P4 ;  /* 0x000000ff1500720c */ /* 0x000fc60000f25340 */
[----:B------:R-:W-:Y:S01]  /*d100*/  IMAD.WIDE.U32 R34, R35, 0x20, R44 ;  /* 0x0000002023227825 */ /* 0x000fe200078e002c */
[----:B------:R-:W-:Y:S02]  /*d110*/  SEL R53, RZ, 0x1, !P1 ;  /* 0x00000001ff357807 */ /* 0x000fe40004800000 */
[----:B-----5:R-:W-:Y:S02]  /*d120*/  ISETP.NE.U32.AND P1, PT, R24, RZ, PT ;  /* 0x000000ff1800720c */ /* 0x020fe40003f25070 */
[----:B------:R-:W2:Y:S02]  /*d130*/  LDG.E.128 R28, desc[UR58][R34.64] ;  /* 0x0000003a221c7981 */ /* 0x000ea4000c1e1d00 */
[----:B------:R-:W-:Y:S02]  /*d140*/  ISETP.NE.AND.EX P0, PT, R25, RZ, P0, P1 ;  /* 0x000000ff1900720c */ /* 0x000fe40000705310 */
[----:B------:R-:W-:Y:S02]  /*d150*/  ISETP.NE.U32.AND P1, PT, R26, RZ, PT ;  /* 0x000000ff1a00720c */ /* 0x000fe40003f25070 */
[----:B------:R-:W-:-:S02]  /*d160*/  SEL R51, RZ, 0x1, !P0 ;  /* 0x00000001ff337807 */ /* 0x000fc40004000000 */
        /* <DEDUP_REMOVED lines=10> */
[----:B------:R-:W-:Y:S02]  /*d210*/  ISETP.NE.AND.EX P0, PT, R31, RZ, P0, P1 ;  /* 0x000000ff1f00720c */ /* 0x000fe40000705310 */
[----:B------:R-:W-:Y:S02]  /*d220*/  LOP3.LUT P1, RZ, R37, 0xff, RZ, 0xc0, !PT ;  /* 0x000000ff25ff7812 */ /* 0x000fe4000782c0ff */
[----:B------:R-:W-:Y:S02]  /*d230*/  SEL R48, RZ, 0x1, !P0 ;  /* 0x00000001ff307807 */ /* 0x000fe40004000000 */
[----:B------:R-:W-:Y:S02]  /*d240*/  LOP3.LUT P2, RZ, R36, 0xff, RZ, 0xc0, !PT ;  /* 0x000000ff24ff7812 */ /* 0x000fe4000784c0ff */
[----:B--2---:R-:W-:-:S04]  /*d250*/  ISETP.NE.U32.AND P0, PT, R32, RZ, PT ;  /* 0x000000ff2000720c */ /* 0x004fc80003f05070 */
[----:B------:R-:W-:-:S04]  /*d260*/  ISETP.NE.AND.EX P1, PT, R33, RZ, P1, P0 ;  /* 0x000000ff2100720c */ /* 0x000fc80000f25300 */
[----:B------:R-:W-:Y:S02]  /*d270*/  SEL R47, RZ, 0x1, !P1 ;  /* 0x00000001ff2f7807 */ /* 0x000fe40004800000 */
[----:B------:R-:W-:Y:S01]  /*d280*/  ISETP.NE.U32.AND P1, PT, R34, RZ, PT ;  /* 0x000000ff2200720c */ /* 0x000fe20003f25070 */
[----:B------:R-:W-:-:S05]  /*d290*/  IMAD.IADD R34, R38, 0x1, R3 ;  /* 0x0000000126227824 */ /* 0x000fca00078e0203 */
[----:B------:R-:W-:-:S05]  /*d2a0*/  SHF.R.U32.HI R41, RZ, 0x2, R34 ;  /* 0x00000002ff297819 */ /* 0x000fca0000011622 */
[----:B------:R-:W-:-:S05]  /*d2b0*/  IMAD.WIDE.U32 R40, R41, 0x20, R44 ;  /* 0x0000002029287825 */ /* 0x000fca00078e002c */
[----:B------:R-:W2:Y:S04]  /*d2c0*/  LDG.E.128 R36, desc[UR58][R40.64] ;  /* 0x0000003a28247981 */ /* 0x000ea8000c1e1d00 */
[----:B------:R-:W3:Y:S01]  /*d2d0*/  LDG.E.128 R40, desc[UR58][R40.64+0x10] ;  /* 0x0000103a28287981 */ /* 0x000ee2000c1e1d00 */
[----:B------:R-:W-:Y:S02]  /*d2e0*/  ISETP.NE.AND.EX P2, PT, R35, RZ, P2, P1 ;  /* 0x000000ff2300720c */ /* 0x000fe40001745310 */
        /* <DEDUP_REMOVED lines=86> */
.L_x_6520:
        /* <DEDUP_REMOVED lines=36> */
.L_x_6519:
[----:B------:R-:W-:Y:S05]  /*da90*/  BSYNC B0 ;  /* 0x0000000000007941 */ /* 0x000fea0003800000 */
.L_x_6518:
        /* <DEDUP_REMOVED lines=8> */
[----:B------:R-:W-:Y:S02]  /*db20*/  IADD3 R21, R20, R3, RZ ;  /* 0x0000000314157210 */ /* 0x000fe40007ffe0ff */
[----:B--2---:R-:W-:Y:S02]  /*db30*/  ISETP.NE.U32.AND P3, PT, R10, RZ, PT ;  /* 0x000000ff0a00720c */ /* 0x004fe40003f65070 */
[----:B------:R-:W-:-:S02]  /*db40*/  ISETP.NE.U32.AND P0, PT, R8, RZ, PT ;  /* 0x000000ff0800720c */ /* 0x000fc40003f05070 */
[----:B------:R-:W-:Y:S02]  /*db50*/  ISETP.NE.AND.EX P3, PT, R11, RZ, PT, P3 ;  /* 0x000000ff0b00720c */ /* 0x000fe40003f65330 */
        /* <DEDUP_REMOVED lines=78> */
.L_x_6523:
[----:B------:R-:W-:Y:S05]  /*e040*/  BSYNC B0 ;  /* 0x0000000000007941 */ /* 0x000fea0003800000 */
.L_x_6522:
        /* <DEDUP_REMOVED lines=71> */
.L_x_6525:
[----:B------:R-:W-:Y:S05]  /*e4c0*/  BSYNC B0 ;  /* 0x0000000000007941 */ /* 0x000fea0003800000 */
.L_x_6524:
        /* <DEDUP_REMOVED lines=28> */
.L_x_6477:
[----:B------:R-:W-:Y:S05]  /*e690*/  BSYNC B6 ;  /* 0x0000000000067941 */ /* 0x000fea0003800000 */
.L_x_6476:
        /* <DEDUP_REMOVED lines=18> */
.L_x_6529:
        /* <DEDUP_REMOVED lines=32> */
.L_x_6528:
[----:B------:R-:W-:Y:S05]  /*e9c0*/  BSYNC B0 ;  /* 0x0000000000007941 */ /* 0x000fea0003800000 */
.L_x_6527:
[----:B------:R-:W-:Y:S01]  /*e9d0*/  IMAD.MOV.U32 R4, RZ, RZ, R8 ;  /* 0x000000ffff047224 */ /* 0x000fe200078e0008 */
[----:B------:R-:W-:Y:S06]  /*e9e0*/  @P3 BRA `(.L_x_6529) ;  /* 0xfffffffc00743947 */ /* 0x000fec000383ffff */
.L_x_6526:
        /* <DEDUP_REMOVED lines=22> */
.L_x_6534:
        /* <DEDUP_REMOVED lines=29> */
.L_x_6533:
[----:B------:R-:W-:Y:S05]  /*ed20*/  BSYNC B0 ;  /* 0x0000000000007941 */ /* 0x000fea0003800000 */
.L_x_6532:
[----:B------:R-:W-:-:S04]  /*ed30*/  SHF.R.S32.HI R4, RZ, 0x1, R4 ;  /* 0x00000001ff047819 */ /* 0x000fc80000011404 */
[----:B------:R-:W-:-:S13]  /*ed40*/  ISETP.GE.AND P0, PT, R4, 0x20, PT ;  /* 0x000000200400780c */ /* 0x000fda0003f06270 */
[----:B------:R-:W-:Y:S05]  /*ed50*/  @P0 BRA `(.L_x_6534) ;  /* 0xfffffffc007c0947 */ /* 0x000fea000383ffff */
[----:B-1----:R-:W-:-:S07]  /*ed60*/  IMAD.MOV.U32 R0, RZ, RZ, 0x20 ;  /* 0x00000020ff007424 */ /* 0x002fce00078e00ff */
.L_x_6531:
[----:B------:R-:W-:Y:S01]  /*ed70*/  ISETP.GE.AND P0, PT, R0, 0x2, PT ;  /* 0x000000020000780c */ /* 0x000fe20003f06270 */
[----:B------:R-:W-:Y:S05]  /*ed80*/  WARPSYNC.ALL ;  /* 0x0000000000007948 */ /* 0x000fea0003800000 */
[----:B------:R-:W-:Y:S07]  /*ed90*/  BAR.SYNC.DEFER_BLOCKING 0x0 ;  /* 0x0000000000007b1d */ /* 0x000fee0000010000 */
[----:B------:R-:W-:Y:S05]  /*eda0*/  @!P0 BRA `(.L_x_6530) ;  /* 0x0000000000748947 */ /* 0x000fea0003800000 */
[----:B------:R-:W-:-:S11]  /*edb0*/  HFMA2.MMA R3, -RZ, RZ, 0, 5.9604644775390625e-08 ;  /* 0x00000001ff037435 */ /* 0x000fd600000001ff */
.L_x_6535:
        /* <DEDUP_REMOVED lines=28> */
.L_x_6530:
[----:B------:R-:W2:Y:S01]  /*ef80*/  LDC R3, c[0x0][0x3e8] ;  /* 0x0000fa00ff037b82 */ /* 0x000ea20000000800 */
[----:B------:R-:W-:Y:S02]  /*ef90*/  IMAD.MOV.U32 R27, RZ, RZ, RZ ;  /* 0x000000ffff1b7224 */ /* 0x000fe400078e00ff */
[----:B------:R-:W-:Y:S01]  /*efa0*/  IMAD.MOV.U32 R28, RZ, RZ, RZ ;  /* 0x000000ffff1c7224 */ /* 0x000fe200078e00ff */
        /* <DEDUP_REMOVED lines=276> */
.L_x_6536:
        /* <DEDUP_REMOVED lines=275> */
.L_x_6537:
        /* <DEDUP_REMOVED lines=277> */
.L_x_6538:
        /* <DEDUP_REMOVED lines=275> */
.L_x_6539:
        /* <DEDUP_REMOVED lines=294> */
.L_x_6541:
        /* <DEDUP_REMOVED lines=275> */
.L_x_6542:
        /* <DEDUP_REMOVED lines=276> */
.L_x_6543:
        /* <DEDUP_REMOVED lines=275> */
.L_x_6544:
        /* <DEDUP_REMOVED lines=14> */
.L_x_6546:
[----:B------:R-:W-:Y:S05]  /*17b80*/  BSYNC B0 ;  /* 0x0000000000007941 */ /* 0x000fea0003800000 */
.L_x_6545:
        /* <DEDUP_REMOVED lines=17> */
.L_x_6548:
[----:B------:R-:W-:Y:S05]  /*17ca0*/  BSYNC B0 ;  /* 0x0000000000007941 */ /* 0x000fea0003800000 */
.L_x_6547:
        /* <DEDUP_REMOVED lines=35> */
.L_x_6550:
[----:B------:R-:W-:Y:S05]  /*17ee0*/  BSYNC B0 ;  /* 0x0000000000007941 */ /* 0x000fea0003800000 */
.L_x_6549:
        /* <DEDUP_REMOVED lines=38> */
.L_x_6555:
        /* <DEDUP_REMOVED lines=22> */
.L_x_6554:
[----:B------:R-:W-:Y:S05]  /*182b0*/  BRA `(.L_x_6553) ;  /* 0x0000000000947947 */ /* 0x000fea0003800000 */
.L_x_6552:
        /* <DEDUP_REMOVED lines=15> */
.L_x_6556:
        /* <DEDUP_REMOVED lines=22> */
.L_x_6553:
[----:B------:R-:W-:Y:S05]  /*18510*/  BSYNC B0 ;  /* 0x0000000000007941 */ /* 0x000fea0003800000 */
.L_x_6551:
        /* <DEDUP_REMOVED lines=14> */
.L_x_6560:
        /* <DEDUP_REMOVED lines=31> */
.L_x_6559:
[----:B------:R-:W-:Y:S05]  /*187f0*/  BSYNC B0 ;  /* 0x0000000000007941 */ /* 0x000fea0003800000 */
.L_x_6558:
[----:B-1----:R-:W-:Y:S01]  /*18800*/  IMAD.MOV.U32 R3, RZ, RZ, R9 ;  /* 0x000000ffff037224 */ /* 0x002fe200078e0009 */
[----:B------:R-:W-:Y:S06]  /*18810*/  @P4 BRA `(.L_x_6560) ;  /* 0xfffffffc00784947 */ /* 0x000fec000383ffff */
.L_x_6557:
        /* <DEDUP_REMOVED lines=15> */
.L_x_6565:
        /* <DEDUP_REMOVED lines=28> */
.L_x_6564:
[----:B------:R-:W-:Y:S05]  /*18ad0*/  BSYNC B0 ;  /* 0x0000000000007941 */ /* 0x000fea0003800000 */
.L_x_6563:
[----:B------:R-:W-:-:S04]  /*18ae0*/  SHF.R.S32.HI R3, RZ, 0x1, R3 ;  /* 0x00000001ff037819 */ /* 0x000fc80000011403 */
[----:B------:R-:W-:-:S13]  /*18af0*/  ISETP.GE.AND P0, PT, R3, 0x20, PT ;  /* 0x000000200300780c */ /* 0x000fda0003f06270 */
[----:B------:R-:W-:Y:S05]  /*18b00*/  @P0 BRA `(.L_x_6565) ;  /* 0xfffffffc00800947 */ /* 0x000fea000383ffff */
[----:B------:R-:W-:-:S07]  /*18b10*/  IMAD.MOV.U32 R2, RZ, RZ, 0x20 ;  /* 0x00000020ff027424 */ /* 0x000fce00078e00ff */
.L_x_6562:
[----:B------:R-:W-:Y:S01]  /*18b20*/  BAR.SYNC.DEFER_BLOCKING 0x0 ;  /* 0x0000000000007b1d */ /* 0x000fe20000010000 */
[----:B------:R-:W-:-:S13]  /*18b30*/  ISETP.GE.AND P0, PT, R2, 0x2, PT ;  /* 0x000000020200780c */ /* 0x000fda0003f06270 */
[----:B------:R-:W-:Y:S05]  /*18b40*/  @!P0 BRA `(.L_x_6561) ;  /* 0x0000000000748947 */ /* 0x000fea0003800000 */
[----:B-1----:R-:W-:-:S07]  /*18b50*/  IMAD.MOV.U32 R3, RZ, RZ, 0x1 ;  /* 0x00000001ff037424 */ /* 0x002fce00078e00ff */
.L_x_6566:
        /* <DEDUP_REMOVED lines=28> */
.L_x_6561:
        /* <DEDUP_REMOVED lines=25> */
.L_x_6568:
        /* <DEDUP_REMOVED lines=18> */
[----:B-1----:R-:W-:-:S07]  /*18fd0*/  IMAD.MOV.U32 R13, RZ, RZ, RZ ;  /* 0x000000ffff0d7224 */ /* 0x002fce00078e00ff */
[----:B------:R-:W-:-:S07]  /*18fe0*/  LEPC R20, `(.L_x_6570) ;  /* 0x000000001014794e */ /* 0x000fce0000000000 */
[----:B0-2---:R-:W-:Y:S05]  /*18ff0*/  CALL.ABS.NOINC R2 ;  /* 0x0000000002007343 */ /* 0x005fea0003c00000 */
.L_x_6570:
        /* <DEDUP_REMOVED lines=24> */
.L_x_6571:
        /* <DEDUP_REMOVED lines=24> */
.L_x_6572:
        /* <DEDUP_REMOVED lines=24> */
.L_x_6573:
[----:B------:R-:W-:Y:S01]  /*19480*/  ULDC.64 UR4, c[0x0][0x5e8] ;  /* 0x00017a0000047ab9 */ /* 0x000fe20000000a00 */
[----:B------:R-:W-:Y:S02]  /*19490*/  LOP3.LUT P0, RZ, R17, 0xff, RZ, 0xc0, !PT ;  /* 0x000000ff11ff7812 */ /* 0x000fe4000780c0ff */
[----:B------:R-:W-:Y:S02]  /*194a0*/  IADD3 R18, P1, R18, UR4, RZ ;  /* 0x0000000412127c10 */ /* 0x000fe4000ff3e0ff */
[----:B-1----:R-:W-:-:S03]  /*194b0*/  SEL R3, RZ, 0x1, !P0 ;  /* 0x00000001ff037807 */ /* 0x002fc60004000000 */
[----:B------:R-:W-:-:S05]  /*194c0*/  IMAD.X R19, RZ, RZ, UR5, P1 ;  /* 0x00000005ff137e24 */ /* 0x000fca00088e06ff */
[----:B------:R-:W-:Y:S01]  /*194d0*/  STG.E.U8 desc[UR58][R18.64], R3 ;  /* 0x0000000312007986 */ /* 0x000fe2000c10113a */
[----:B------:R-:W-:Y:S05]  /*194e0*/  EXIT ;  /* 0x000000000000794d */ /* 0x000fea0003800000 */
.L_x_6569:
[----:B------:R-:W-:Y:S04]  /*194f0*/  STG.E.U8 desc[UR58][R4.64], R26 ;  /* 0x0000001a04007986 */ /* 0x000fe8000c10113a */
[----:B------:R-:W-:Y:S04]  /*19500*/  STG.E.U8 desc[UR58][R4.64+0x1], R25 ;  /* 0x0000011904007986 */ /* 0x000fe8000c10113a */
[----:B------:R-:W-:Y:S04]  /*19510*/  STG.E.U8 desc[UR58][R4.64+0x2], R22 ;  /* 0x0000021604007986 */ /* 0x000fe8000c10113a */
[----:B------:R-:W-:Y:S01]  /*19520*/  STG.E.U8 desc[UR58][R4.64+0x3], R17 ;  /* 0x0000031104007986 */ /* 0x000fe2000c10113a */
[----:B------:R-:W-:Y:S05]  /*19530*/  EXIT ;  /* 0x000000000000794d */ /* 0x000fea0003800000 */
.L_x_6567:
        /* <DEDUP_REMOVED lines=53> */
.L_x_6575:
        /* <DEDUP_REMOVED lines=24> */
.L_x_6576:
        /* <DEDUP_REMOVED lines=24> */
.L_x_6577:
        /* <DEDUP_REMOVED lines=24> */
.L_x_6578:
[----:B------:R-:W-:Y:S01]  /*19d10*/  ULDC.64 UR4, c[0x0][0x5e8] ;  /* 0x00017a0000047ab9 */ /* 0x000fe20000000a00 */
[----:B------:R-:W-:Y:S02]  /*19d20*/  LOP3.LUT P0, RZ, R17, 0xff, RZ, 0xc0, !PT ;  /* 0x000000ff11ff7812 */ /* 0x000fe4000780c0ff */
[----:B------:R-:W-:Y:S02]  /*19d30*/  IADD3 R18, P1, R18, UR4, RZ ;  /* 0x0000000412127c10 */ /* 0x000fe4000ff3e0ff */
[----:B-1----:R-:W-:-:S03]  /*19d40*/  SEL R3, RZ, 0x1, !P0 ;  /* 0x00000001ff037807 */ /* 0x002fc60004000000 */
[----:B------:R-:W-:-:S05]  /*19d50*/  IMAD.X R19, RZ, RZ, UR5, P1 ;  /* 0x00000005ff137e24 */ /* 0x000fca00088e06ff */
[----:B------:R-:W-:Y:S01]  /*19d60*/  STG.E.U8 desc[UR58][R18.64], R3 ;  /* 0x0000000312007986 */ /* 0x000fe2000c10113a */
[----:B------:R-:W-:Y:S05]  /*19d70*/  EXIT ;  /* 0x000000000000794d */ /* 0x000fea0003800000 */
.L_x_6574:
        /* <DEDUP_REMOVED lines=13> */
.L_x_6540:
        /* <DEDUP_REMOVED lines=35> */
.L_x_6580:
        /* <DEDUP_REMOVED lines=21> */
.L_x_6582:
        /* <DEDUP_REMOVED lines=24> */
.L_x_6583:
        /* <DEDUP_REMOVED lines=24> */
.L_x_6584:
        /* <DEDUP_REMOVED lines=24> */
.L_x_6585:
[----:B------:R-:W-:Y:S01]  /*1a650*/  ULDC.64 UR4, c[0x0][0x5e8] ;  /* 0x00017a0000047ab9 */ /* 0x000fe20000000a00 */
[----:B------:R-:W-:Y:S02]  /*1a660*/  LOP3.LUT P0, RZ, R17, 0xff, RZ, 0xc0, !PT ;  /* 0x000000ff11ff7812 */ /* 0x000fe4000780c0ff */
[----:B------:R-:W-:Y:S02]  /*1a670*/  IADD3 R2, P1, R23, UR4, RZ ;  /* 0x0000000417027c10 */ /* 0x000fe4000ff3e0ff */
[----:B------:R-:W-:-:S03]  /*1a680*/  SEL R5, RZ, 0x1, !P0 ;  /* 0x00000001ff057807 */ /* 0x000fc60004000000 */
[----:B-1----:R-:W-:-:S05]  /*1a690*/  IMAD.X R3, RZ, RZ, UR5, P1 ;  /* 0x00000005ff037e24 */ /* 0x002fca00088e06ff */
[----:B------:R-:W-:Y:S01]  /*1a6a0*/  STG.E.U8 desc[UR58][R2.64], R5 ;  /* 0x0000000502007986 */ /* 0x000fe2000c10113a */
[----:B------:R-:W-:Y:S05]  /*1a6b0*/  EXIT ;  /* 0x000000000000794d */ /* 0x000fea0003800000 */
.L_x_6581:
[----:B------:R-:W-:Y:S04]  /*1a6c0*/  STG.E.U8 desc[UR58][R4.64], R26 ;  /* 0x0000001a04007986 */ /* 0x000fe8000c10113a */
[----:B------:R-:W-:Y:S04]  /*1a6d0*/  STG.E.U8 desc[UR58][R4.64+0x1], R25 ;  /* 0x0000011904007986 */ /* 0x000fe8000c10113a */
[----:B------:R-:W-:Y:S04]  /*1a6e0*/  STG.E.U8 desc[UR58][R4.64+0x2], R22 ;  /* 0x0000021604007986 */ /* 0x000fe8000c10113a */
[----:B------:R-:W-:Y:S01]  /*1a6f0*/  STG.E.U8 desc[UR58][R4.64+0x3], R17 ;  /* 0x0000031104007986 */ /* 0x000fe2000c10113a */
[----:B------:R-:W-:Y:S05]  /*1a700*/  EXIT ;  /* 0x000000000000794d */ /* 0x000fea0003800000 */
.L_x_6579:
        /* <DEDUP_REMOVED lines=53> */
.L_x_6587:
        /* <DEDUP_REMOVED lines=24> */
.L_x_6588:
        /* <DEDUP_REMOVED lines=24> */
.L_x_6589:
        /* <DEDUP_REMOVED lines=24> */
.L_x_6590:
[----:B------:R-:W-:Y:S01]  /*1aee0*/  ULDC.64 UR4, c[0x0][0x5e8] ;  /* 0x00017a0000047ab9 */ /* 0x000fe20000000a00 */
[----:B------:R-:W-:Y:S02]  /*1aef0*/  LOP3.LUT P0, RZ, R17, 0xff, RZ, 0xc0, !PT ;  /* 0x000000ff11ff7812 */ /* 0x000fe4000780c0ff */
[----:B------:R-:W-:Y:S02]  /*1af00*/  IADD3 R2, P1, R23, UR4, RZ ;  /* 0x0000000417027c10 */ /* 0x000fe4000ff3e0ff */
[----:B------:R-:W-:-:S03]  /*1af10*/  SEL R5, RZ, 0x1, !P0 ;  /* 0x00000001ff057807 */ /* 0x000fc60004000000 */
[----:B-1----:R-:W-:-:S05]  /*1af20*/  IMAD.X R3, RZ, RZ, UR5, P1 ;  /* 0x00000005ff037e24 */ /* 0x002fca00088e06ff */
[----:B------:R-:W-:Y:S01]  /*1af30*/  STG.E.U8 desc[UR58][R2.64], R5 ;  /* 0x0000000502007986 */ /* 0x000fe2000c10113a */
[----:B------:R-:W-:Y:S05]  /*1af40*/  EXIT ;  /* 0x000000000000794d */ /* 0x000fea0003800000 */
.L_x_6586:
        /* <DEDUP_REMOVED lines=13> */
.L_x_6591:
        /* <DEDUP_REMOVED lines=14> */
.L_x_7598:


//--------------------- .text._ZN2at6native13reduce_kernelILi512ELi1ENS0_8ReduceOpIiNS0_14func_wrapper_tIbZZZNS0_15and_kernel_cudaERNS_14TensorIteratorEENKUlvE_clEvENKUlvE1_clEvEUlbiE_EEjbLi4ELi4EEEEEvT1_ --------------------------
	.section	.text._ZN2at6native13reduce_kernelILi512ELi1ENS0_8ReduceOpIiNS0_14func_wrapper_tIbZZZNS0_15and_kernel_cudaERNS_14TensorIteratorEENKUlvE_clEvENKUlvE1_clEvEUlbiE_EEjbLi4ELi4EEEEEvT1_,"ax",@progbits
	.align	128
        .global         _ZN2at6native13reduce_kernelILi512ELi1ENS0_8ReduceOpIiNS0_14func_wrapper_tIbZZZNS0_15and_kernel_cudaERNS_14TensorIteratorEENKUlvE_clEvENKUlvE1_clEvEUlbiE_EEjbLi4ELi4EEEEEvT1_
        .type           _ZN2at6native13reduce_kernelILi512ELi1ENS0_8ReduceOpIiNS0_14func_wrapper_tIbZZZNS0_15and_kernel_cudaERNS_14TensorIteratorEENKUlvE_clEvENKUlvE1_clEvEUlbiE_EEjbLi4ELi4EEEEEvT1_,@function
        .size           _ZN2at6native13reduce_kernelILi512ELi1ENS0_8ReduceOpIiNS0_14func_wrapper_tIbZZZNS0_15and_kernel_cudaERNS_14TensorIteratorEENKUlvE_clEvENKUlvE1_clEvEUlbiE_EEjbLi4ELi4EEEEEvT1_,(.L_x_7599 - _ZN2at6native13reduce_kernelILi512ELi1ENS0_8ReduceOpIiNS0_14func_wrapper_tIbZZZNS0_15and_kernel_cudaERNS_14TensorIteratorEENKUlvE_clEvENKUlvE1_clEvEUlbiE_EEjbLi4ELi4EEEEEvT1_)
        .other          _ZN2at6native13reduce_kernelILi512ELi1ENS0_8ReduceOpIiNS0_14func_wrapper_tIbZZZNS0_15and_kernel_cudaERNS_14TensorIteratorEENKUlvE_clEvENKUlvE1_clEvEUlbiE_EEjbLi4ELi4EEEEEvT1_,@"STO_CUDA_ENTRY STV_DEFAULT"
_ZN2at6native13reduce_kernelILi512ELi1ENS0_8ReduceOpIiNS0_14func_wrapper_tIbZZZNS0_15and_kernel_cudaERNS_14TensorIteratorEENKUlvE_clEvENKUlvE1_clEvEUlbiE_EEjbLi4ELi4EEEEEvT1_:
.text._ZN2at6native13reduce_kernelILi512ELi1ENS0_8ReduceOpIiNS0_14func_wrapper_tIbZZZNS0_15and_kernel_cudaERNS_14TensorIteratorEENKUlvE_clEvENKUlvE1_clEvEUlbiE_EEjbLi4ELi4EEEEEvT1_:
        /* <DEDUP_REMOVED lines=286> */
.L_x_6592:
        /* <DEDUP_REMOVED lines=49> */
.L_x_6601:
[----:B------:R-:W-:Y:S05]  /*14f0*/  BSYNC B3 ;  /* 0x0000000000037941 */ /* 0x000fea0003800000 */
.L_x_6600:
        /* <DEDUP_REMOVED lines=10> */
[----:B------:R-:W-:-:S04]  /*15a0*/  ISETP.NE.AND P0, PT, R4, RZ, P0 ;  /* 0x000000ff0400720c */ /* 0x000fc80000705270 */
[----:B------:R-:W-:-:S09]  /*15b0*/  SEL R9, RZ, 0x1, !P0 ;  /* 0x00000001ff097807 */ /* 0x000fd20004000000 */
.L_x_6599:
[----:B------:R-:W-:Y:S05]  /*15c0*/  BSYNC B2 ;  /* 0x0000000000027941 */ /* 0x000fea0003800000 */
.L_x_6598:
[C---:B------:R-:W-:Y:S02]  /*15d0*/  IADD3 R7, P0, -R17.reuse, 0x4, RZ ;  /* 0x0000000411077810 */ /* 0x040fe40007f1e1ff */
[----:B------:R-:W-:Y:S02]  /*15e0*/  IADD3 R10, R17, -0x4, R2 ;  /* 0xfffffffc110a7810 */ /* 0x000fe40007ffe002 */
[----:B------:R-:W-:Y:S02]  /*15f0*/  LEA R12, P1, R7, R12, 0x2 ;  /* 0x0000000c070c7211 */ /* 0x000fe400078210ff */
[----:B------:R-:W-:-:S04]  /*1600*/  IADD3.X R4, RZ, -0x1, RZ, P0, !PT ;  /* 0xffffffffff047810 */ /* 0x000fc800007fe4ff */
[----:B------:R-:W-:-:S07]  /*1610*/  LEA.HI.X R13, R7, R13, R4, 0x2, P1 ;  /* 0x0000000d070d7211 */ /* 0x000fce00008f1404 */
.L_x_6597:
[----:B------:R-:W-:Y:S05]  /*1620*/  BSYNC B1 ;  /* 0x0000000000017941 */ /* 0x000fea0003800000 */
.L_x_6596:
        /* <DEDUP_REMOVED lines=11> */
.L_x_6604:
        /* <DEDUP_REMOVED lines=10> */
[----:B--2---:R-:W-:Y:S02]  /*1780*/  ISETP.NE.AND P2, PT, R4, RZ, P2 ;  /* 0x000000ff0400720c */ /* 0x004fe40001745270 */
[----:B------:R-:W-:Y:S02]  /*1790*/  ISETP.NE.AND P3, PT, R5, RZ, P3 ;  /* 0x000000ff0500720c */ /* 0x000fe40001f65270 */
[----:B------:R-:W-:Y:S02]  /*17a0*/  ISETP.NE.AND P0, PT, R6, RZ, P0 ;  /* 0x000000ff0600720c */ /* 0x000fe40000705270 */
[----:B------:R-:W-:Y:S02]  /*17b0*/  ISETP.NE.AND P1, PT, R7, RZ, P1 ;  /* 0x000000ff0700720c */ /* 0x000fe40000f25270 */
[----:B------:R-:W-:-:S02]  /*17c0*/  SEL R9, RZ, 0x1, !P2 ;  /* 0x00000001ff097807 */ /* 0x000fc40005000000 */
[----:B------:R-:W-:Y:S02]  /*17d0*/  SEL R11, RZ, 0x1, !P3 ;  /* 0x00000001ff0b7807 */ /* 0x000fe40005800000 */
[----:B------:R-:W-:Y:S02]  /*17e0*/  SEL R2, RZ, 0x1, !P0 ;  /* 0x00000001ff027807 */ /* 0x000fe40004000000 */
[----:B------:R-:W-:Y:S01]  /*17f0*/  SEL R16, RZ, 0x1, !P1 ;  /* 0x00000001ff107807 */ /* 0x000fe20004800000 */
[----:B------:R-:W-:Y:S06]  /*1800*/  @!P6 BRA `(.L_x_6604) ;  /* 0xfffffffc00b4e947 */ /* 0x000fec000383ffff */
.L_x_6603:
[----:B------:R-:W-:Y:S05]  /*1810*/  BSYNC B1 ;  /* 0x0000000000017941 */ /* 0x000fea0003800000 */
.L_x_6602:
        /* <DEDUP_REMOVED lines=8> */
.L_x_6606:
[----:B------:R-:W-:Y:S05]  /*18a0*/  BSYNC B1 ;  /* 0x0000000000017941 */ /* 0x000fea0003800000 */
.L_x_6605:
        /* <DEDUP_REMOVED lines=11> */
[----:B--2---:R-:W-:-:S04]  /*1960*/  ISETP.NE.AND P0, PT, R12, RZ, P0 ;  /* 0x000000ff0c00720c */ /* 0x004fc80000705270 */
[----:B------:R-:W-:-:S09]  /*1970*/  SEL R9, RZ, 0x1, !P0 ;  /* 0x00000001ff097807 */ /* 0x000fd20004000000 */
.L_x_6608:
[----:B------:R-:W-:Y:S05]  /*1980*/  BSYNC B1 ;  /* 0x0000000000017941 */ /* 0x000fea0003800000 */
.L_x_6607:
        /* <DEDUP_REMOVED lines=8> */
.L_x_6595:
        /* <DEDUP_REMOVED lines=25> */
.L_x_6617:
        /* <DEDUP_REMOVED lines=293> */
.L_x_6613:
        /* <DEDUP_REMOVED lines=251> */
.L_x_6614:
        /* <DEDUP_REMOVED lines=251> */
.L_x_6615:
        /* <DEDUP_REMOVED lines=249> */
.L_x_6616:
        /* <DEDUP_REMOVED lines=13> */
[----:B-----5:R-:W-:Y:S02]  /*5db0*/  ISETP.NE.AND P2, PT, R21, RZ, P2 ;  /* 0x000000ff1500720c */ /* 0x020fe40001745270 */
[----:B------:R-:W-:Y:S02]  /*5dc0*/  ISETP.NE.AND P3, PT, R11, RZ, P3 ;  /* 0x000000ff0b00720c */ /* 0x000fe40001f65270 */
[----:B------:R-:W-:Y:S02]  /*5dd0*/  ISETP.NE.AND P0, PT, R10, RZ, P0 ;  /* 0x000000ff0a00720c */ /* 0x000fe40000705270 */
[----:B------:R-:W-:Y:S02]  /*5de0*/  SEL R9, RZ, 0x1, !P2 ;  /* 0x00000001ff097807 */ /* 0x000fe40005000000 */
[----:B------:R-:W-:Y:S02]  /*5df0*/  SEL R8, RZ, 0x1, !P3 ;  /* 0x00000001ff087807 */ /* 0x000fe40005800000 */
[----:B------:R-:W-:-:S02]  /*5e00*/  SEL R7, RZ, 0x1, !P0 ;  /* 0x00000001ff077807 */ /* 0x000fc40004000000 */
[----:B--2---:R-:W-:-:S04]  /*5e10*/  ISETP.NE.AND P1, PT, R22, RZ, P1 ;  /* 0x000000ff1600720c */ /* 0x004fc80000f25270 */
[----:B------:R-:W-:Y:S01]  /*5e20*/  SEL R6, RZ, 0x1, !P1 ;  /* 0x00000001ff067807 */ /* 0x000fe20004800000 */
[----:B------:R-:W-:Y:S08]  /*5e30*/  @!P5 BRA `(.L_x_6617) ;  /* 0xffffffbc0058d947 */ /* 0x000ff0000383ffff */
[----:B------:R-:W-:Y:S05]  /*5e40*/  BSYNC B2 ;  /* 0x0000000000027941 */ /* 0x000fea0003800000 */
.L_x_6612:
[----:B------:R-:W-:Y:S05]  /*5e50*/  BSYNC B1 ;  /* 0x0000000000017941 */ /* 0x000fea0003800000 */
.L_x_6611:
        /* <DEDUP_REMOVED lines=280> */
.L_x_6620:
        /* <DEDUP_REMOVED lines=281> */
.L_x_6621:
        /* <DEDUP_REMOVED lines=281> */
.L_x_6622:
        /* <DEDUP_REMOVED lines=281> */
.L_x_6623:
[----:B------:R-:W-:-:S04]  /*a490*/  LOP3.LUT R23, R22, 0xfffffffc, RZ, 0xc0, !PT ;  /* 0xfffffffc16177812 */ /* 0x000fc800078ec0ff */
[----:B------:R-:W-:-:S05]  /*a4a0*/  IADD3 R22, P1, R12, R23, RZ ;  /* 0x000000170c167210 */ /* 0x000fca0007f3e0ff */
[----:B------:R-:W-:-:S05]  /*a4b0*/  IMAD.X R23, RZ, RZ, R13, P1 ;  /* 0x000000ffff177224 */ /* 0x000fca00008e060d */
[----:B------:R1:W5:Y:S03]  /*a4c0*/  LDG.E R22, desc[UR36][R22.64] ;  /* 0x0000002416167981 */ /* 0x000366000c1e1900 */
.L_x_6619:
[----:B------:R-:W-:Y:S05]  /*a4d0*/  BSYNC B1 ;  /* 0x0000000000017941 */ /* 0x000fea0003800000 */
.L_x_6618:
[----:B------:R-:W-:Y:S04]  /*a4e0*/  BSSY B1, `(.L_x_6624) ;  /* 0x0000017000017945 */ /* 0x000fe80003800000 */
[----:B------:R-:W-:Y:S05]  /*a4f0*/  @P0 BRA `(.L_x_6625) ;  /* 0x0000000000540947 */ /* 0x000fea0003800000 */
[----:B------:R-:W-:Y:S02]  /*a500*/  IADD3 R5, R5, R4, RZ ;  /* 0x0000000405057210 */ /* 0x000fe40007ffe0ff */
[----:B------:R-:W-:Y:S02]  /*a510*/  LOP3.LUT P0, RZ, R9, 0xff, RZ, 0xc0, !PT ;  /* 0x000000ff09ff7812 */ /* 0x000fe4000780c0ff */
[----:B------:R-:W-:Y:S02]  /*a520*/  ISETP.GE.U32.AND P1, PT, R5, R2, PT ;  /* 0x000000020500720c */ /* 0x000fe40003f26070 */
[----:B-----5:R-:W-:-:S04]  /*a530*/  ISETP.NE.AND P0, PT, R21, RZ, P0 ;  /* 0x000000ff1500720c */ /* 0x020fc80000705270 */
[----:B------:R-:W-:-:S07]  /*a540*/  SEL R9, RZ, 0x1, !P0 ;  /* 0x00000001ff097807 */ /* 0x000fce0004000000 */
[----:B------:R-:W-:Y:S05]  /*a550*/  @P1 BRA `(.L_x_6625) ;  /* 0x00000000003c1947 */ /* 0x000fea0003800000 */
        /* <DEDUP_REMOVED lines=9> */
[----:B------:R-:W-:-:S04]  /*a5f0*/  ISETP.NE.AND P0, PT, R10, RZ, P0 ;  /* 0x000000ff0a00720c */ /* 0x000fc80000705270 */
[----:B------:R-:W-:-:S07]  /*a600*/  SEL R7, RZ, 0x1, !P0 ;  /* 0x00000001ff077807 */ /* 0x000fce0004000000 */
[----:B------:R-:W-:-:S04]  /*a610*/  @!P2 LOP3.LUT P1, RZ, R6, 0xff, RZ, 0xc0, !PT ;  /* 0x000000ff06ffa812 */ /* 0x000fc8000782c0ff */
[----:B------:R-:W-:-:S04]  /*a620*/  @!P2 ISETP.NE.AND P1, PT, R22, RZ, P1 ;  /* 0x000000ff1600a20c */ /* 0x000fc80000f25270 */
[----:B------:R-:W-:-:S04]  /*a630*/  @!P2 SEL R2, RZ, 0x1, !P1 ;  /* 0x00000001ff02a807 */ /* 0x000fc80004800000 */
[----:B------:R-:W-:-:S07]  /*a640*/  @!P2 PRMT R6, R2, 0x7610, R6 ;  /* 0x000076100206a816 */ /* 0x000fce0000000006 */
.L_x_6625:
[----:B------:R-:W-:Y:S05]  /*a650*/  BSYNC B1 ;  /* 0x0000000000017941 */ /* 0x000fea0003800000 */
.L_x_6624:
        /* <DEDUP_REMOVED lines=8> */
.L_x_6610:
        /* <DEDUP_REMOVED lines=10> */
.L_x_6628:
        /* <DEDUP_REMOVED lines=23> */
[----:B------:R-:W-:Y:S02]  /*a8f0*/  ISETP.NE.AND P2, PT, R20, RZ, PT ;  /* 0x000000ff1400720c */ /* 0x000fe40003f45270 */
[----:B------:R-:W-:Y:S02]  /*a900*/  SEL R17, RZ, 0x1, !P0 ;  /* 0x00000001ff117807 */ /* 0x000fe40004000000 */
[----:B---3--:R-:W-:Y:S02]  /*a910*/  ISETP.NE.AND P3, PT, R8, RZ, P3 ;  /* 0x000000ff0800720c */ /* 0x008fe40001f65270 */
[----:B----4-:R-:W-:Y:S02]  /*a920*/  ISETP.NE.AND P4, PT, R10, RZ, P4 ;  /* 0x000000ff0a00720c */ /* 0x010fe40002785270 */
[----:B-----5:R-:W-:Y:S02]  /*a930*/  ISETP.NE.AND P5, PT, R22, RZ, P5 ;  /* 0x000000ff1600720c */ /* 0x020fe40002fa5270 */
        /* <DEDUP_REMOVED lines=8> */
.L_x_6627:
[----:B------:R-:W-:Y:S05]  /*a9c0*/  BSYNC B1 ;  /* 0x0000000000017941 */ /* 0x000fea0003800000 */
.L_x_6626:
        /* <DEDUP_REMOVED lines=27> */
.L_x_6630:
[----:B------:R-:W-:Y:S05]  /*ab80*/  BSYNC B1 ;  /* 0x0000000000017941 */ /* 0x000fea0003800000 */
.L_x_6629:
        /* <DEDUP_REMOVED lines=23> */
.L_x_6632:
[----:B------:R-:W-:Y:S05]  /*ad00*/  BSYNC B1 ;  /* 0x0000000000017941 */ /* 0x000fea0003800000 */
.L_x_6631:
        /* <DEDUP_REMOVED lines=8> */
.L_x_6609:
        /* <DEDUP_REMOVED lines=15> */
.L_x_6635:
        /* <DEDUP_REMOVED lines=32> */
.L_x_6634:
[----:B------:R-:W-:Y:S05]  /*b080*/  BSYNC B1 ;  /* 0x0000000000017941 */ /* 0x000fea0003800000 */
.L_x_6633:
        /* <DEDUP_REMOVED lines=23> */
.L_x_6637:
[----:B------:R-:W-:Y:S05]  /*b200*/  BSYNC B1 ;  /* 0x0000000000017941 */ /* 0x000fea0003800000 */
.L_x_6636:
        /* <DEDUP_REMOVED lines=23> */
.L_x_6639:
[----:B------:R-:W-:Y:S05]  /*b380*/  BSYNC B1 ;  /* 0x0000000000017941 */ /* 0x000fea0003800000 */
.L_x_6638:
[----:B------:R-:W-:Y:S02]  /*b390*/  LOP3.LUT P0, RZ, R5, 0xff, RZ, 0xc0, !PT ;  /* 0x000000ff05ff7812 */ /* 0x000fe4000780c0ff */
[----:B------:R-:W-:Y:S02]  /*b3a0*/  LOP3.LUT P1, RZ, R8, 0xff, RZ, 0xc0, !PT ;  /* 0x000000ff08ff7812 */ /* 0x000fe4000782c0ff */
[----:B------:R-:W-:Y:S02]  /*b3b0*/  LOP3.LUT P2, RZ, R7, 0xff, RZ, 0xc0, !PT ;  /* 0x000000ff07ff7812 */ /* 0x000fe4000784c0ff */
[----:B------:R-:W-:Y:S02]  /*b3c0*/  LOP3.LUT P3, RZ, R6, 0xff, RZ, 0xc0, !PT ;  /* 0x000000ff06ff7812 */ /* 0x000fe4000786c0ff */
[----:B------:R-:W-:-:S04]  /*b3d0*/  PLOP3.LUT P0, PT, P2, P1, P0, 0x80, 0x0 ;  /* 0x000000000000781c */ /* 0x000fc80001703000 */
[----:B------:R-:W-:-:S04]  /*b3e0*/  PLOP3.LUT P0, PT, P0, P3, PT, 0x80, 0x0 ;  /* 0x000000000000781c */ /* 0x000fc80000707070 */
[----:B------:R-:W-:-:S09]  /*b3f0*/  SEL R17, RZ, 0x1, !P0 ;  /* 0x00000001ff117807 */ /* 0x000fd20004000000 */
.L_x_6594:
[----:B------:R-:W-:Y:S05]  /*b400*/  BSYNC B0 ;  /* 0x0000000000007941 */ /* 0x000fea0003800000 */
.L_x_6593:
        /* <DEDUP_REMOVED lines=15> */
.L_x_6641:
        /* <DEDUP_REMOVED lines=14> */
.L_x_6640:
        /* <DEDUP_REMOVED lines=19> */
.L_x_6644:
[----:B------:R-:W-:Y:S01]  /*b710*/  IMAD.IADD R2, R0, 0x1, R6 ;  /* 0x0000000100027824 */ /* 0x000fe200078e0206 */
[----:B------:R-:W-:Y:S04]  /*b720*/  BAR.SYNC.DEFER_BLOCKING 0x0 ;  /* 0x0000000000007b1d */ /* 0x000fe80000010000 */
[----:B------:R-:W-:-:S04]  /*b730*/  ISETP.GE.U32.AND P0, PT, R2, R9, PT ;  /* 0x000000090200720c */ /* 0x000fc80003f06070 */
[----:B------:R-:W-:-:S13]  /*b740*/  ISETP.GE.U32.OR P0, PT, R0, R6, P0 ;  /* 0x000000060000720c */ /* 0x000fda0000706470 */
[----:B------:R-:W-:Y:S02]  /*b750*/  @!P0 IADD3 R2, R5, R6, RZ ;  /* 0x0000000605028210 */ /* 0x000fe40007ffe0ff */
[----:B------:R-:W-:Y:S02]  /*b760*/  @!P0 LOP3.LUT P1, RZ, R17, 0xff, RZ, 0xc0, !PT ;  /* 0x000000ff11ff8812 */ /* 0x000fe4000782c0ff */
[----:B------:R-:W-:Y:S02]  /*b770*/  SHF.R.S32.HI R6, RZ, 0x1, R6 ;  /* 0x00000001ff067819 */ /* 0x000fe40000011406 */
[----:B------:R-:W3:Y:S02]  /*b780*/  @!P0 LDS.U8 R2, [R2] ;  /* 0x0000000002028984 */ /* 0x000ee40000000000 */
[----:B---3--:R-:W-:-:S04]  /*b790*/  @!P0 ISETP.NE.AND P1, PT, R2, RZ, P1 ;  /* 0x000000ff0200820c */ /* 0x008fc80000f25270 */
[----:B------:R-:W-:Y:S02]  /*b7a0*/  @!P0 SEL R7, RZ, 0x1, !P1 ;  /* 0x00000001ff078807 */ /* 0x000fe40004800000 */
[----:B------:R-:W-:Y:S02]  /*b7b0*/  ISETP.GE.AND P1, PT, R6, 0x20, PT ;  /* 0x000000200600780c */ /* 0x000fe40003f26270 */
[----:B--2---:R-:W-:Y:S01]  /*b7c0*/  @!P0 PRMT R17, R7, 0x7610, R17 ;  /* 0x0000761007118816 */ /* 0x004fe20000000011 */
[----:B------:R3:W-:Y:S10]  /*b7d0*/  @!P0 STS.U8 [R4+UR4], R7 ;  /* 0x0000000704008988 */ /* 0x0007f40008000004 */
[----:B---3--:R-:W-:Y:S05]  /*b7e0*/  @P1 BRA `(.L_x_6644) ;  /* 0xfffffffc00c81947 */ /* 0x008fea000383ffff */
[----:B------:R-:W-:-:S07]  /*b7f0*/  IMAD.MOV.U32 R2, RZ, RZ, 0x20 ;  /* 0x00000020ff027424 */ /* 0x000fce00078e00ff */
.L_x_6643:
[----:B------:R-:W-:Y:S01]  /*b800*/  BAR.SYNC.DEFER_BLOCKING 0x0 ;  /* 0x0000000000007b1d */ /* 0x000fe20000010000 */
[----:B------:R-:W-:-:S13]  /*b810*/  ISETP.GE.AND P0, PT, R2, 0x2, PT ;  /* 0x000000020200780c */ /* 0x000fda0003f06270 */
[----:B------:R-:W-:Y:S05]  /*b820*/  @!P0 BRA `(.L_x_6642) ;  /* 0x0000000000288947 */ /* 0x000fea0003800000 */
[----:B------:R-:W-:-:S11]  /*b830*/  HFMA2.MMA R5, -RZ, RZ, 0, 5.9604644775390625e-08 ;  /* 0x00000001ff057435 */ /* 0x000fd600000001ff */
.L_x_6645:
[C---:B--2---:R-:W-:Y:S02]  /*b840*/  LOP3.LUT R4, R17.reuse, 0xffff, RZ, 0xc0, !PT ;  /* 0x0000ffff11047812 */ /* 0x044fe400078ec0ff */
[----:B------:R-:W-:Y:S02]  /*b850*/  LOP3.LUT P0, RZ, R17, 0xff, RZ, 0xc0, !PT ;  /* 0x000000ff11ff7812 */ /* 0x000fe4000780c0ff */
[----:B------:R-:W-:-:S06]  /*b860*/  PRMT R4, R4, 0x8880, RZ ;  /* 0x0000888004047816 */ /* 0x000fcc00000000ff */
[----:B------:R2:W3:Y:S02]  /*b870*/  SHFL.DOWN PT, R4, R4, R5, 0x1f ;  /* 0x08001f0504047589 */ /* 0x0004e400000e0000 */
[----:B--2---:R-:W-:-:S05]  /*b880*/  IMAD.SHL.U32 R5, R5, 0x2, RZ ;  /* 0x0000000205057824 */ /* 0x004fca00078e00ff */
[----:B------:R-:W-:Y:S02]  /*b890*/  ISETP.GE.AND P1, PT, R5, R2, PT ;  /* 0x000000020500720c */ /* 0x000fe40003f26270 */
[----:B---3--:R-:W-:-:S04]  /*b8a0*/  ISETP.NE.AND P0, PT, R4, RZ, P0 ;  /* 0x000000ff0400720c */ /* 0x008fc80000705270 */
[----:B------:R-:W-:-:S07]  /*b8b0*/  SEL R17, RZ, 0x1, !P0 ;  /* 0x00000001ff117807 */ /* 0x000fce0004000000 */
[----:B------:R-:W-:Y:S05]  /*b8c0*/  @!P1 BRA `(.L_x_6645) ;  /* 0xfffffffc00dc9947 */ /* 0x000fea000383ffff */
.L_x_6642:
        /* <DEDUP_REMOVED lines=277> */
.L_x_6646:
        /* <DEDUP_REMOVED lines=292> */
.L_x_6648:
        /* <DEDUP_REMOVED lines=15> */
.L_x_6650:
[----:B--2---:R-:W-:Y:S05]  /*dd50*/  BSYNC B0 ;  /* 0x0000000000007941 */ /* 0x004fea0003800000 */
.L_x_6649:
        /* <DEDUP_REMOVED lines=15> */
.L_x_6652:
[----:B------:R-:W-:Y:S05]  /*de50*/  BSYNC B0 ;  /* 0x0000000000007941 */ /* 0x000fea0003800000 */
.L_x_6651:
        /* <DEDUP_REMOVED lines=35> */
.L_x_6654:
[----:B------:R-:W-:Y:S05]  /*e090*/  BSYNC B0 ;  /* 0x0000000000007941 */ /* 0x000fea0003800000 */
.L_x_6653:
        /* <DEDUP_REMOVED lines=31> */
.L_x_6659:
        /* <DEDUP_REMOVED lines=11> */
.L_x_6658:
[----:B------:R-:W-:Y:S05]  /*e340*/  BRA `(.L_x_6657) ;  /* 0x0000000000507947 */ /* 0x000fea0003800000 */
.L_x_6656:
        /* <DEDUP_REMOVED lines=9> */
.L_x_6660:
[----:B------:R-:W-:-:S05]  /*e3e0*/  IADD3 R7, R2, R9, RZ ;  /* 0x0000000902077210 */ /* 0x000fca0007ffe0ff */
[----:B--2---:R-:W-:-:S05]  /*e3f0*/  IMAD R7, R7, R8, R0 ;  /* 0x0000000807077224 */ /* 0x004fca00078e0200 */
[----:B------:R-:W-:-:S05]  /*e400*/  IADD3 R6, P0, R7, UR10, RZ ;  /* 0x0000000a07067c10 */ /* 0x000fca000ff1e0ff */
[----:B------:R-:W-:-:S05]  /*e410*/  IMAD.X R7, RZ, RZ, UR11, P0 ;  /* 0x0000000bff077e24 */ /* 0x000fca00080e06ff */
[----:B------:R-:W2:Y:S01]  /*e420*/  LDG.E.U8 R6, desc[UR36][R6.64] ;  /* 0x0000002406067981 */ /* 0x000ea2000c1e1100 */
[----:B------:R-:W-:Y:S02]  /*e430*/  LOP3.LUT P0, RZ, R17, 0xff, RZ, 0xc0, !PT ;  /* 0x000000ff11ff7812 */ /* 0x000fe4000780c0ff */
[----:B---3--:R-:W-:Y:S02]  /*e440*/  IADD3 R9, R10, R9, RZ ;  /* 0x000000090a097210 */ /* 0x008fe40007ffe0ff */
[----:B--2---:R-:W-:-:S04]  /*e450*/  ISETP.NE.AND P0, PT, R6, RZ, P0 ;  /* 0x000000ff0600720c */ /* 0x004fc80000705270 */
[----:B------:R-:W-:Y:S02]  /*e460*/  SEL R17, RZ, 0x1, !P0 ;  /* 0x00000001ff117807 */ /* 0x000fe40004000000 */
[----:B------:R-:W-:-:S13]  /*e470*/  ISETP.GE.U32.AND P0, PT, R9, UR5, PT ;  /* 0x0000000509007c0c */ /* 0x000fda000bf06070 */
[----:B------:R-:W-:Y:S05]  /*e480*/  @!P0 BRA `(.L_x_6660) ;  /* 0xfffffffc00d48947 */ /* 0x000fea000383ffff */
.L_x_6657:
[----:B------:R-:W-:Y:S05]  /*e490*/  BSYNC B0 ;  /* 0x0000000000007941 */ /* 0x000fea0003800000 */
.L_x_6655:
        /* <DEDUP_REMOVED lines=12> */
.L_x_6662:
[----:B------:R-:W-:Y:S01]  /*e560*/  IADD3 R7, R3, R6, RZ ;  /* 0x0000000603077210 */ /* 0x000fe20007ffe0ff */
[----:B------:R-:W-:Y:S03]  /*e570*/  BAR.SYNC.DEFER_BLOCKING 0x0 ;  /* 0x0000000000007b1d */ /* 0x000fe60000010000 */
[----:B------:R-:W-:-:S04]  /*e580*/  ISETP.GE.U32.AND P0, PT, R7, UR5, PT ;  /* 0x0000000507007c0c */ /* 0x000fc8000bf06070 */
[----:B------:R-:W-:-:S13]  /*e590*/  ISETP.GE.U32.OR P0, PT, R3, R6, P0 ;  /* 0x000000060300720c */ /* 0x000fda0000706470 */
[----:B------:R-:W-:Y:S01]  /*e5a0*/  @!P0 IMAD R7, R7, R11, R0 ;  /* 0x0000000b07078224 */ /* 0x000fe200078e0200 */
[----:B------:R-:W-:-:S05]  /*e5b0*/  @!P0 LOP3.LUT P1, RZ, R17, 0xff, RZ, 0xc0, !PT ;  /* 0x000000ff11ff8812 */ /* 0x000fca000782c0ff */
[----:B------:R-:W3:Y:S02]  /*e5c0*/  @!P0 LDS.U8 R7, [R7+UR7] ;  /* 0x0000000707078984 */ /* 0x000ee40008000000 */
[----:B---3--:R-:W-:-:S04]  /*e5d0*/  @!P0 ISETP.NE.AND P1, PT, R7, RZ, P1 ;  /* 0x000000ff0700820c */ /* 0x008fc80000f25270 */
[----:B------:R-:W-:Y:S02]  /*e5e0*/  @!P0 SEL R9, RZ, 0x1, !P1 ;  /* 0x00000001ff098807 */ /* 0x000fe40004800000 */
[----:B------:R-:W-:Y:S02]  /*e5f0*/  ISETP.GT.AND P1, PT, R6, 0x1, PT ;  /* 0x000000010600780c */ /* 0x000fe40003f24270 */
[----:B------:R-:W-:Y:S01]  /*e600*/  SHF.R.S32.HI R6, RZ, 0x1, R6 ;  /* 0x00000001ff067819 */ /* 0x000fe20000011406 */
[----:B------:R3:W-:Y:S01]  /*e610*/  @!P0 STS.U8 [R2+UR7], R9 ;  /* 0x0000000902008988 */ /* 0x0007e20008000007 */
[----:B--2---:R-:W-:-:S09]  /*e620*/  @!P0 PRMT R17, R9, 0x7610, R17 ;  /* 0x0000761009118816 */ /* 0x004fd20000000011 */
[----:B---3--:R-:W-:Y:S05]  /*e630*/  @P1 BRA `(.L_x_6662) ;  /* 0xfffffffc00c81947 */ /* 0x008fea000383ffff */
.L_x_6661:
        /* <DEDUP_REMOVED lines=11> */
.L_x_6665:
[----:B------:R-:W-:Y:S01]  /*e6f0*/  IADD3 R6, R0, R7, RZ ;  /* 0x0000000700067210 */ /* 0x000fe20007ffe0ff */
[----:B------:R-:W-:Y:S03]  /*e700*/  BAR.SYNC.DEFER_BLOCKING 0x0 ;  /* 0x0000000000007b1d */ /* 0x000fe60000010000 */
[----:B------:R-:W-:-:S04]  /*e710*/  ISETP.GE.U32.AND P0, PT, R6, R11, PT ;  /* 0x0000000b0600720c */ /* 0x000fc80003f06070 */
[----:B------:R-:W-:-:S13]  /*e720*/  ISETP.GE.U32.OR P0, PT, R0, R7, P0 ;  /* 0x000000070000720c */ /* 0x000fda0000706470 */
[--C-:B------:R-:W-:Y:S01]  /*e730*/  @!P0 IMAD.IADD R6, R3, 0x1, R7.reuse ;  /* 0x0000000103068824 */ /* 0x100fe200078e0207 */
[----:B------:R-:W-:Y:S02]  /*e740*/  @!P0 LOP3.LUT P1, RZ, R17, 0xff, RZ, 0xc0, !PT ;  /* 0x000000ff11ff8812 */ /* 0x000fe4000782c0ff */
[----:B------:R-:W-:-:S03]  /*e750*/  SHF.R.S32.HI R7, RZ, 0x1, R7 ;  /* 0x00000001ff077819 */ /* 0x000fc60000011407 */
[----:B------:R-:W3:Y:S02]  /*e760*/  @!P0 LDS.U8 R6, [R6] ;  /* 0x0000000006068984 */ /* 0x000ee40000000000 */
[----:B---3--:R-:W-:-:S04]  /*e770*/  @!P0 ISETP.NE.AND P1, PT, R6, RZ, P1 ;  /* 0x000000ff0600820c */ /* 0x008fc80000f25270 */
[----:B------:R-:W-:Y:S02]  /*e780*/  @!P0 SEL R9, RZ, 0x1, !P1 ;  /* 0x00000001ff098807 */ /* 0x000fe40004800000 */
[----:B------:R-:W-:Y:S02]  /*e790*/  ISETP.GE.AND P1, PT, R7, 0x20, PT ;  /* 0x000000200700780c */ /* 0x000fe40003f26270 */
[----:B--2---:R-:W-:Y:S01]  /*e7a0*/  @!P0 PRMT R17, R9, 0x7610, R17 ;  /* 0x0000761009118816 */ /* 0x004fe20000000011 */
[----:B------:R3:W-:Y:S10]  /*e7b0*/  @!P0 STS.U8 [R2+UR7], R9 ;  /* 0x0000000902008988 */ /* 0x0007f40008000007 */
[----:B---3--:R-:W-:Y:S05]  /*e7c0*/  @P1 BRA `(.L_x_6665) ;  /* 0xfffffffc00c81947 */ /* 0x008fea000383ffff */
[----:B------:R-:W-:-:S11]  /*e7d0*/  HFMA2.MMA R6, -RZ, RZ, 0, 1.9073486328125e-06 ;  /* 0x00000020ff067435 */ /* 0x000fd600000001ff */
.L_x_6664:
[----:B------:R-:W-:Y:S01]  /*e7e0*/  BAR.SYNC.DEFER_BLOCKING 0x0 ;  /* 0x0000000000007b1d */ /* 0x000fe20000010000 */
[----:B------:R-:W-:-:S13]  /*e7f0*/  ISETP.GE.AND P0, PT, R6, 0x2, PT ;  /* 0x000000020600780c */ /* 0x000fda0003f06270 */
[----:B------:R-:W-:Y:S05]  /*e800*/  @!P0 BRA `(.L_x_6663) ;  /* 0x0000000000288947 */ /* 0x000fea0003800000 */
[----:B------:R-:W-:-:S07]  /*e810*/  IMAD.MOV.U32 R3, RZ, RZ, 0x1 ;  /* 0x00000001ff037424 */ /* 0x000fce00078e00ff */
.L_x_6666:
[C---:B------:R-:W-:Y:S02]  /*e820*/  LOP3.LUT R0, R17.reuse, 0xffff, RZ, 0xc0, !PT ;  /* 0x0000ffff11007812 */ /* 0x040fe400078ec0ff */
[----:B------:R-:W-:Y:S02]  /*e830*/  LOP3.LUT P0, RZ, R17, 0xff, RZ, 0xc0, !PT ;  /* 0x000000ff11ff7812 */ /* 0x000fe4000780c0ff */
[----:B------:R-:W-:-:S06]  /*e840*/  PRMT R0, R0, 0x8880, RZ ;  /* 0x0000888000007816 */ /* 0x000fcc00000000ff */
[----:B------:R3:W4:Y:S02]  /*e850*/  SHFL.DOWN PT, R0, R0, R3, 0x1f ;  /* 0x08001f0300007589 */ /* 0x00072400000e0000 */
[----:B---3--:R-:W-:-:S04]  /*e860*/  SHF.L.U32 R3, R3, 0x1, RZ ;  /* 0x0000000103037819 */ /* 0x008fc800000006ff */
[----:B------:R-:W-:Y:S02]  /*e870*/  ISETP.GE.AND P1, PT, R3, R6, PT ;  /* 0x000000060300720c */ /* 0x000fe40003f26270 */
[----:B----4-:R-:W-:-:S04]  /*e880*/  ISETP.NE.AND P0, PT, R0, RZ, P0 ;  /* 0x000000ff0000720c */ /* 0x010fc80000705270 */
[----:B--2---:R-:W-:-:S07]  /*e890*/  SEL R17, RZ, 0x1, !P0 ;  /* 0x00000001ff117807 */ /* 0x004fce0004000000 */
[----:B------:R-:W-:Y:S05]  /*e8a0*/  @!P1 BRA `(.L_x_6666) ;  /* 0xfffffffc00dc9947 */ /* 0x000fea000383ffff */
.L_x_6663:
        /* <DEDUP_REMOVED lines=9> */
[----:B------:R-:W3:Y:S01]  /*e940*/  LDG.E.U8 R0, desc[UR36][R4.64] ;  /* 0x0000002404007981 */ /* 0x000ee2000c1e1100 */
[----:B------:R-:W-:-:S04]  /*e950*/  LOP3.LUT P0, RZ, R17, 0xff, RZ, 0xc0, !PT ;  /* 0x000000ff11ff7812 */ /* 0x000fc8000780c0ff */
[----:B---3--:R-:W-:-:S04]  /*e960*/  ISETP.NE.AND P0, PT, R0, RZ, P0 ;  /* 0x000000ff0000720c */ /* 0x008fc80000705270 */
[----:B--2---:R-:W-:-:S09]  /*e970*/  SEL R17, RZ, 0x1, !P0 ;  /* 0x00000001ff117807 */ /* 0x004fd20004000000 */
.L_x_6668:
        /* <DEDUP_REMOVED lines=20> */
.L_x_6670:
[----:B------:R-:W-:Y:S01]  /*eac0*/  ULDC.64 UR4, c[0x0][0x5e8] ;  /* 0x00017a0000047ab9 */ /* 0x000fe20000000a00 */
[----:B------:R-:W-:Y:S02]  /*ead0*/  LOP3.LUT P0, RZ, R17, 0xff, RZ, 0xc0, !PT ;  /* 0x000000ff11ff7812 */ /* 0x000fe4000780c0ff */
[----:B------:R-:W-:Y:S02]  /*eae0*/  IADD3 R16, P1, R16, UR4, RZ ;  /* 0x0000000410107c10 */ /* 0x000fe4000ff3e0ff */
[----:B------:R-:W-:Y:S02]  /*eaf0*/  SEL R3, RZ, 0x1, !P0 ;  /* 0x00000001ff037807 */ /* 0x000fe40004000000 */
[----:B--2---:R-:W-:-:S05]  /*eb00*/  IADD3.X R17, RZ, UR5, RZ, P1, !PT ;  /* 0x00000005ff117c10 */ /* 0x004fca0008ffe4ff */
[----:B------:R-:W-:Y:S01]  /*eb10*/  STG.E.U8 desc[UR36][R16.64], R3 ;  /* 0x0000000310007986 */ /* 0x000fe2000c101124 */
[----:B------:R-:W-:Y:S05]  /*eb20*/  EXIT ;  /* 0x000000000000794d */ /* 0x000fea0003800000 */
.L_x_6669:
[----:B------:R-:W-:Y:S01]  /*eb30*/  STG.E.U8 desc[UR36][R4.64], R17 ;  /* 0x0000001104007986 */ /* 0x000fe2000c101124 */
[----:B------:R-:W-:Y:S05]  /*eb40*/  EXIT ;  /* 0x000000000000794d */ /* 0x000fea0003800000 */
.L_x_6667:
[----:B------:R-:W-:Y:S01]  /*eb50*/  ISETP.NE.AND P1, PT, RZ, UR38, PT ;  /* 0x00000026ff007c0c */ /* 0x000fe2000bf25270 */
[----:B------:R-:W-:Y:S01]  /*eb60*/  ULDC.64 UR4, c[0x0][0x5e8] ;  /* 0x00017a0000047ab9 */ /* 0x000fe20000000a00 */
[----:B------:R-:W-:Y:S01]  /*eb70*/  ULDC.U8 UR6, c[0x0][0x619] ;  /* 0x0001864000067ab9 */ /* 0x000fe20000000000 */
[----:B--2---:R-:W-:Y:S02]  /*eb80*/  IADD3 R2, P0, R16, UR4, RZ ;  /* 0x0000000410027c10 */ /* 0x004fe4000ff1e0ff */
[----:B------:R-:W-:-:S03]  /*eb90*/  ISETP.NE.AND P2, PT, RZ, UR6, PT ;  /* 0x00000006ff007c0c */ /* 0x000fc6000bf45270 */
[----:B------:R-:W-:-:S05]  /*eba0*/  IMAD.X R3, RZ, RZ, UR5, P0 ;  /* 0x00000005ff037e24 */ /* 0x000fca00080e06ff */
[----:B------:R-:W-:Y:S05]  /*ebb0*/  @!P1 BRA `(.L_x_6671) ;  /* 0x0000000000109947 */ /* 0x000fea0003800000 */
[----:B------:R-:W2:Y:S01]  /*ebc0*/  LDG.E.U8 R0, desc[UR36][R2.64] ;  /* 0x0000002402007981 */ /* 0x000ea2000c1e1100 */
[----:B------:R-:W-:-:S04]  /*ebd0*/  LOP3.LUT P0, RZ, R17, 0xff, RZ, 0xc0, !PT ;  /* 0x000000ff11ff7812 */ /* 0x000fc8000780c0ff */
[----:B--2---:R-:W-:-:S04]  /*ebe0*/  ISETP.NE.AND P0, PT, R0, RZ, P0 ;  /* 0x000000ff0000720c */ /* 0x004fc80000705270 */
[----:B------:R-:W-:-:S09]  /*ebf0*/  SEL R17, RZ, 0x1, !P0 ;  /* 0x00000001ff117807 */ /* 0x000fd20004000000 */
.L_x_6671:
        /* <DEDUP_REMOVED lines=20> */
.L_x_6673:
[----:B------:R-:W-:Y:S01]  /*ed40*/  ULDC.64 UR4, c[0x0][0x5e8] ;  /* 0x00017a0000047ab9 */ /* 0x000fe20000000a00 */
[----:B------:R-:W-:Y:S02]  /*ed50*/  LOP3.LUT P0, RZ, R17, 0xff, RZ, 0xc0, !PT ;  /* 0x000000ff11ff7812 */ /* 0x000fe4000780c0ff */
[----:B------:R-:W-:Y:S02]  /*ed60*/  IADD3 R16, P1, R16, UR4, RZ ;  /* 0x0000000410107c10 */ /* 0x000fe4000ff3e0ff */
[----:B------:R-:W-:-:S03]  /*ed70*/  SEL R3, RZ, 0x1, !P0 ;  /* 0x00000001ff037807 */ /* 0x000fc60004000000 */
[----:B------:R-:W-:-:S05]  /*ed80*/  IMAD.X R17, RZ, RZ, UR5, P1 ;  /* 0x00000005ff117e24 */ /* 0x000fca00088e06ff */
[----:B------:R-:W-:Y:S01]  /*ed90*/  STG.E.U8 desc[UR36][R16.64], R3 ;  /* 0x0000000310007986 */ /* 0x000fe2000c101124 */
[----:B------:R-:W-:Y:S05]  /*eda0*/  EXIT ;  /* 0x000000000000794d */ /* 0x000fea0003800000 */
.L_x_6672:
[----:B------:R-:W-:-:S04]  /*edb0*/  LOP3.LUT P0, RZ, R17, 0xff, RZ, 0xc0, !PT ;  /* 0x000000ff11ff7812 */ /* 0x000fc8000780c0ff */
[----:B------:R-:W-:-:S05]  /*edc0*/  SEL R5, RZ, 0x1, !P0 ;  /* 0x00000001ff057807 */ /* 0x000fca0004000000 */
[----:B------:R-:W-:Y:S01]  /*edd0*/  STG.E.U8 desc[UR36][R2.64], R5 ;  /* 0x0000000502007986 */ /* 0x000fe2000c101124 */
[----:B------:R-:W-:Y:S05]  /*ede0*/  EXIT ;  /* 0x000000000000794d */ /* 0x000fea0003800000 */
.L_x_6647:
        /* <DEDUP_REMOVED lines=23> */
.L_x_6675:
        /* <DEDUP_REMOVED lines=20> */
.L_x_6677:
[----:B------:R-:W-:Y:S01]  /*f0a0*/  ULDC.64 UR4, c[0x0][0x5e8] ;  /* 0x00017a0000047ab9 */ /* 0x000fe20000000a00 */
[----:B------:R-:W-:Y:S02]  /*f0b0*/  LOP3.LUT P0, RZ, R17, 0xff, RZ, 0xc0, !PT ;  /* 0x000000ff11ff7812 */ /* 0x000fe4000780c0ff */
[----:B------:R-:W-:Y:S02]  /*f0c0*/  IADD3 R16, P1, R16, UR4, RZ ;  /* 0x0000000410107c10 */ /* 0x000fe4000ff3e0ff */
[----:B------:R-:W-:-:S03]  /*f0d0*/  SEL R3, RZ, 0x1, !P0 ;  /* 0x00000001ff037807 */ /* 0x000fc60004000000 */
[----:B------:R-:W-:-:S05]  /*f0e0*/  IMAD.X R17, RZ, RZ, UR5, P1 ;  /* 0x00000005ff117e24 */ /* 0x000fca00088e06ff */
[----:B------:R-:W-:Y:S01]  /*f0f0*/  STG.E.U8 desc[UR36][R16.64], R3 ;  /* 0x0000000310007986 */ /* 0x000fe2000c101124 */
[----:B------:R-:W-:Y:S05]  /*f100*/  EXIT ;  /* 0x000000000000794d */ /* 0x000fea0003800000 */
.L_x_6676:
[----:B------:R-:W-:Y:S01]  /*f110*/  STG.E.U8 desc[UR36][R4.64], R17 ;  /* 0x0000001104007986 */ /* 0x000fe2000c101124 */
[----:B------:R-:W-:Y:S05]  /*f120*/  EXIT ;  /* 0x000000000000794d */ /* 0x000fea0003800000 */
.L_x_6674:
        /* <DEDUP_REMOVED lines=11> */
.L_x_6678:
        /* <DEDUP_REMOVED lines=22> */
.L_x_6680:
[----:B------:R-:W-:Y:S02]  /*f340*/  ULDC.64 UR4, c[0x0][0x5e8] ;  /* 0x00017a0000047ab9 */ /* 0x000fe40000000a00 */
[----:B------:R-:W-:-:S04]  /*f350*/  IADD3 R16, P0, R16, UR4, RZ ;  /* 0x0000000410107c10 */ /* 0x000fc8000ff1e0ff */
[----:B------:R-:W-:-:S05]  /*f360*/  IADD3.X R17, RZ, UR5, RZ, P0, !PT ;  /* 0x00000005ff117c10 */ /* 0x000fca00087fe4ff */
[----:B------:R-:W-:Y:S01]  /*f370*/  STG.E.U8 desc[UR36][R16.64], R19 ;  /* 0x0000001310007986 */ /* 0x000fe2000c101124 */
[----:B------:R-:W-:Y:S05]  /*f380*/  EXIT ;  /* 0x000000000000794d */ /* 0x000fea0003800000 */
.L_x_6679:
[----:B------:R-:W-:Y:S01]  /*f390*/  STG.E.U8 desc[UR36][R2.64], R19 ;  /* 0x0000001302007986 */ /* 0x000fe2000c101124 */
[----:B------:R-:W-:Y:S05]  /*f3a0*/  EXIT ;  /* 0x000000000000794d */ /* 0x000fea0003800000 */
.L_x_6681:
        /* <DEDUP_REMOVED lines=13> */
.L_x_7599:


//--------------------- .text._ZN2at6native13reduce_kernelILi256ELi2ENS0_8ReduceOpIiNS0_14func_wrapper_tIbZZZNS0_15and_kernel_cudaERNS_14TensorIteratorEENKUlvE_clEvENKUlvE1_clEvEUlbiE_EEjbLi4ELi4EEEEEvT1_ --------------------------
	.section	.text._ZN2at6native13reduce_kernelILi256ELi2ENS0_8ReduceOpIiNS0_14func_wrapper_tIbZZZNS0_15and_kernel_cudaERNS_14TensorIteratorEENKUlvE_clEvENKUlvE1_clEvEUlbiE_EEjbLi4ELi4EEEEEvT1_,"ax",@progbits
	.align	128
        .global         _ZN2at6native13reduce_kernelILi256ELi2ENS0_8ReduceOpIiNS0_14func_wrapper_tIbZZZNS0_15and_kernel_cudaERNS_14TensorIteratorEENKUlvE_clEvENKUlvE1_clEvEUlbiE_EEjbLi4ELi4EEEEEvT1_
        .type           _ZN2at6native13reduce_kernelILi256ELi2ENS0_8ReduceOpIiNS0_14func_wrapper_tIbZZZNS0_15and_kernel_cudaERNS_14TensorIteratorEENKUlvE_clEvENKUlvE1_clEvEUlbiE_EEjbLi4ELi4EEEEEvT1_,@function
        .size           _ZN2at6native13reduce_kernelILi256ELi2ENS0_8ReduceOpIiNS0_14func_wrapper_tIbZZZNS0_15and_kernel_cudaERNS_14TensorIteratorEENKUlvE_clEvENKUlvE1_clEvEUlbiE_EEjbLi4ELi4EEEEEvT1_,(.L_x_7600 - _ZN2at6native13reduce_kernelILi256ELi2ENS0_8ReduceOpIiNS0_14func_wrapper_tIbZZZNS0_15and_kernel_cudaERNS_14TensorIteratorEENKUlvE_clEvENKUlvE1_clEvEUlbiE_EEjbLi4ELi4EEEEEvT1_)
        .other          _ZN2at6native13reduce_kernelILi256ELi2ENS0_8ReduceOpIiNS0_14func_wrapper_tIbZZZNS0_15and_kernel_cudaERNS_14TensorIteratorEENKUlvE_clEvENKUlvE1_clEvEUlbiE_EEjbLi4ELi4EEEEEvT1_,@"STO_CUDA_ENTRY STV_DEFAULT"
_ZN2at6native13reduce_kernelILi256ELi2ENS0_8ReduceOpIiNS0_14func_wrapper_tIbZZZNS0_15and_kernel_cudaERNS_14TensorIteratorEENKUlvE_clEvENKUlvE1_clEvEUlbiE_EEjbLi4ELi4EEEEEvT1_:
.text._ZN2at6native13reduce_kernelILi256ELi2ENS0_8ReduceOpIiNS0_14func_wrapper_tIbZZZNS0_15and_kernel_cudaERNS_14TensorIteratorEENKUlvE_clEvENKUlvE1_clEvEUlbiE_EEjbLi4ELi4EEEEEvT1_:
        /* <DEDUP_REMOVED lines=287> */
.L_x_6682:
        /* <DEDUP_REMOVED lines=43> */
.L_x_6686:
        /* <DEDUP_REMOVED lines=25> */
.L_x_6692:
[----:B------:R-:W-:Y:S05]  /*1630*/  BSYNC B2 ;  /* 0x0000000000027941 */ /* 0x000fea0003800000 */
.L_x_6691:
        /* <DEDUP_REMOVED lines=12> */
.L_x_6690:
[----:B------:R-:W-:Y:S05]  /*1700*/  BSYNC B1 ;  /* 0x0000000000017941 */ /* 0x000fea0003800000 */
.L_x_6689:
[----:B------:R-:W0:Y:S01]  /*1710*/  LDC R8, c[0x0][0x218] ;  /* 0x00008600ff087b82 */ /* 0x000e220000000800 */
[----:B------:R-:W-:-:S04]  /*1720*/  IADD3 R5, P0, -R9, 0x4, RZ ;  /* 0x0000000409057810 */ /* 0x000fc80007f1e1ff */
[----:B------:R-:W-:Y:S01]  /*1730*/  LEA R18, P1, R5, R18, 0x2 ;  /* 0x0000001205127211 */ /* 0x000fe200078210ff */
[----:B------:R-:W-:-:S05]  /*1740*/  IMAD.X R6, RZ, RZ, -0x1, P0 ;  /* 0xffffffffff067424 */ /* 0x000fca00000e06ff */
[----:B------:R-:W-:Y:S02]  /*1750*/  LEA.HI.X R19, R5, R19, R6, 0x2, P1 ;  /* 0x0000001305137211 */ /* 0x000fe400008f1406 */
[----:B0-----:R-:W-:-:S07]  /*1760*/  IADD3 R3, R9, -0x4, R8 ;  /* 0xfffffffc09037810 */ /* 0x001fce0007ffe008 */
.L_x_6688:
[----:B------:R-:W-:Y:S05]  /*1770*/  BSYNC B0 ;  /* 0x0000000000007941 */ /* 0x000fea0003800000 */
.L_x_6687:
        /* <DEDUP_REMOVED lines=16> */
.L_x_6695:
        /* <DEDUP_REMOVED lines=19> */
.L_x_6694:
[----:B------:R-:W-:Y:S05]  /*19b0*/  BSYNC B0 ;  /* 0x0000000000007941 */ /* 0x000fea0003800000 */
.L_x_6693:
        /* <DEDUP_REMOVED lines=8> */
.L_x_6697:
[----:B------:R-:W-:Y:S05]  /*1a40*/  BSYNC B0 ;  /* 0x0000000000007941 */ /* 0x000fea0003800000 */
.L_x_6696:
        /* <DEDUP_REMOVED lines=13> */
.L_x_6699:
[----:B------:R-:W-:Y:S05]  /*1b20*/  BSYNC B0 ;  /* 0x0000000000007941 */ /* 0x000fea0003800000 */
.L_x_6698:
        /* <DEDUP_REMOVED lines=9> */
.L_x_6685:
        /* <DEDUP_REMOVED lines=34> */
.L_x_6708:
        /* <DEDUP_REMOVED lines=294> */
.L_x_6704:
        /* <DEDUP_REMOVED lines=251> */
.L_x_6705:
        /* <DEDUP_REMOVED lines=251> */
.L_x_6706:
        /* <DEDUP_REMOVED lines=249> */
.L_x_6707:
        /* <DEDUP_REMOVED lines=10> */
[----:B-----5:R-:W-:Y:S02]  /*5fd0*/  ISETP.NE.AND P5, PT, R14, RZ, P5 ;  /* 0x000000ff0e00720c */ /* 0x020fe40002fa5270 */
[----:B------:R-:W-:Y:S02]  /*5fe0*/  LOP3.LUT P2, RZ, R0, 0xff, RZ, 0xc0, !PT ;  /* 0x000000ff00ff7812 */ /* 0x000fe4000784c0ff */
[----:B------:R-:W-:-:S02]  /*5ff0*/  LOP3.LUT P1, RZ, R3, 0xff, RZ, 0xc0, !PT ;  /* 0x000000ff03ff7812 */ /* 0x000fc4000782c0ff */
[----:B------:R-:W-:Y:S02]  /*6000*/  SEL R4, RZ, 0x1, !P5 ;  /* 0x00000001ff047807 */ /* 0x000fe40006800000 */
[----:B------:R-:W-:Y:S02]  /*6010*/  ISETP.GE.U32.AND P5, PT, R5, R22, PT ;  /* 0x000000160500720c */ /* 0x000fe40003fa6070 */
[----:B------:R-:W-:Y:S02]  /*6020*/  ISETP.NE.AND P2, PT, R12, RZ, P2 ;  /* 0x000000ff0c00720c */ /* 0x000fe40001745270 */
[----:B------:R-:W-:Y:S02]  /*6030*/  ISETP.NE.AND P1, PT, R13, RZ, P1 ;  /* 0x000000ff0d00720c */ /* 0x000fe40000f25270 */
[----:B------:R-:W-:Y:S02]  /*6040*/  SEL R0, RZ, 0x1, !P2 ;  /* 0x00000001ff007807 */ /* 0x000fe40005000000 */
[----:B------:R-:W-:-:S02]  /*6050*/  SEL R3, RZ, 0x1, !P1 ;  /* 0x00000001ff037807 */ /* 0x000fc40004800000 */
[----:B------:R-:W-:Y:S02]  /*6060*/  LOP3.LUT P0, RZ, R6, 0xff, RZ, 0xc0, !PT ;  /* 0x000000ff06ff7812 */ /* 0x000fe4000780c0ff */
[----:B------:R-:W-:Y:S02]  /*6070*/  LOP3.LUT P3, RZ, R7, 0xff, RZ, 0xc0, !PT ;  /* 0x000000ff07ff7812 */ /* 0x000fe4000786c0ff */
[----:B------:R-:W-:Y:S02]  /*6080*/  LOP3.LUT P2, RZ, R8, 0xff, RZ, 0xc0, !PT ;  /* 0x000000ff08ff7812 */ /* 0x000fe4000784c0ff */
[----:B------:R-:W-:Y:S02]  /*6090*/  LOP3.LUT P1, RZ, R9, 0xff, RZ, 0xc0, !PT ;  /* 0x000000ff09ff7812 */ /* 0x000fe4000782c0ff */
[----:B------:R-:W-:Y:S02]  /*60a0*/  ISETP.NE.AND P4, PT, R15, RZ, P4 ;  /* 0x000000ff0f00720c */ /* 0x000fe40002785270 */
[----:B------:R-:W-:-:S02]  /*60b0*/  ISETP.NE.AND P0, PT, R20, RZ, P0 ;  /* 0x000000ff1400720c */ /* 0x000fc40000705270 */
[----:B------:R-:W-:Y:S02]  /*60c0*/  ISETP.NE.AND P3, PT, R21, RZ, P3 ;  /* 0x000000ff1500720c */ /* 0x000fe40001f65270 */
[----:B------:R-:W-:Y:S02]  /*60d0*/  SEL R5, RZ, 0x1, !P4 ;  /* 0x00000001ff057807 */ /* 0x000fe40006000000 */
[----:B------:R-:W-:Y:S02]  /*60e0*/  SEL R6, RZ, 0x1, !P0 ;  /* 0x00000001ff067807 */ /* 0x000fe40004000000 */
[----:B------:R-:W-:Y:S02]  /*60f0*/  SEL R7, RZ, 0x1, !P3 ;  /* 0x00000001ff077807 */ /* 0x000fe40005800000 */
[----:B--2---:R-:W-:Y:S02]  /*6100*/  ISETP.NE.AND P2, PT, R24, RZ, P2 ;  /* 0x000000ff1800720c */ /* 0x004fe40001745270 */
[----:B------:R-:W-:-:S02]  /*6110*/  ISETP.NE.AND P1, PT, R25, RZ, P1 ;  /* 0x000000ff1900720c */ /* 0x000fc40000f25270 */
[----:B------:R-:W-:Y:S02]  /*6120*/  SEL R8, RZ, 0x1, !P2 ;  /* 0x00000001ff087807 */ /* 0x000fe40005000000 */
[----:B------:R-:W-:Y:S01]  /*6130*/  SEL R9, RZ, 0x1, !P1 ;  /* 0x00000001ff097807 */ /* 0x000fe20004800000 */
[----:B------:R-:W-:Y:S08]  /*6140*/  @!P5 BRA `(.L_x_6708) ;  /* 0xffffffbc0024d947 */ /* 0x000ff0000383ffff */
[----:B------:R-:W-:Y:S05]  /*6150*/  BSYNC B1 ;  /* 0x0000000000017941 */ /* 0x000fea0003800000 */
.L_x_6703:
[----:B------:R-:W-:Y:S05]  /*6160*/  BSYNC B0 ;  /* 0x0000000000007941 */ /* 0x000fea0003800000 */
.L_x_6702:
        /* <DEDUP_REMOVED lines=280> */
.L_x_6711:
        /* <DEDUP_REMOVED lines=281> */
.L_x_6712:
        /* <DEDUP_REMOVED lines=281> */
.L_x_6713:
        /* <DEDUP_REMOVED lines=281> */
.L_x_6714:
[----:B------:R-:W-:-:S04]  /*a7a0*/  LOP3.LUT R25, R29, 0xfffffff8, RZ, 0xc0, !PT ;  /* 0xfffffff81d197812 */ /* 0x000fc800078ec0ff */
[----:B------:R-:W-:-:S04]  /*a7b0*/  IADD3 R24, P1, R18, R25, RZ ;  /* 0x0000001912187210 */ /* 0x000fc80007f3e0ff */
[----:B------:R-:W-:-:S06]  /*a7c0*/  IADD3.X R25, RZ, R19, RZ, P1, !PT ;  /* 0x00000013ff197210 */ /* 0x000fcc0000ffe4ff */
[----:B------:R-:W5:Y:S03]  /*a7d0*/  LDG.E.64 R24, desc[UR58][R24.64] ;  /* 0x0000003a18187981 */ /* 0x000f66000c1e1b00 */
.L_x_6710:
[----:B------:R-:W-:Y:S05]  /*a7e0*/  BSYNC B0 ;  /* 0x0000000000007941 */ /* 0x000fea0003800000 */
.L_x_6709:
[----:B------:R-:W-:Y:S04]  /*a7f0*/  BSSY B0, `(.L_x_6715) ;  /* 0x0000024000007945 */ /* 0x000fe80003800000 */
[----:B------:R-:W-:Y:S05]  /*a800*/  @P0 BRA `(.L_x_6716) ;  /* 0x0000000000880947 */ /* 0x000fea0003800000 */
[----:B------:R-:W-:Y:S01]  /*a810*/  IMAD.IADD R11, R11, 0x1, R10 ;  /* 0x000000010b0b7824 */ /* 0x000fe200078e020a */
[----:B------:R-:W-:Y:S02]  /*a820*/  LOP3.LUT P0, RZ, R0, 0xff, RZ, 0xc0, !PT ;  /* 0x000000ff00ff7812 */ /* 0x000fe4000780c0ff */
[----:B------:R-:W-:Y:S02]  /*a830*/  LOP3.LUT P1, RZ, R3, 0xff, RZ, 0xc0, !PT ;  /* 0x000000ff03ff7812 */ /* 0x000fe4000782c0ff */
[----:B------:R-:W-:Y:S02]  /*a840*/  ISETP.GE.U32.AND P2, PT, R11, R22, PT ;  /* 0x000000160b00720c */ /* 0x000fe40003f46070 */
[----:B-----5:R-:W-:Y:S02]  /*a850*/  ISETP.NE.AND P0, PT, R12, RZ, P0 ;  /* 0x000000ff0c00720c */ /* 0x020fe40000705270 */
[----:B------:R-:W-:Y:S02]  /*a860*/  ISETP.NE.AND P1, PT, R13, RZ, P1 ;  /* 0x000000ff0d00720c */ /* 0x000fe40000f25270 */
[----:B------:R-:W-:-:S02]  /*a870*/  SEL R0, RZ, 0x1, !P0 ;  /* 0x00000001ff007807 */ /* 0x000fc40004000000 */
[----:B------:R-:W-:-:S05]  /*a880*/  SEL R3, RZ, 0x1, !P1 ;  /* 0x00000001ff037807 */ /* 0x000fca0004800000 */
[----:B------:R-:W-:Y:S05]  /*a890*/  @P2 BRA `(.L_x_6716) ;  /* 0x0000000000642947 */ /* 0x000fea0003800000 */
[----:B------:R-:W-:Y:S01]  /*a8a0*/  IMAD.IADD R11, R11, 0x1, R10 ;  /* 0x000000010b0b7824 */ /* 0x000fe200078e020a */
[----:B------:R-:W-:Y:S02]  /*a8b0*/  LOP3.LUT P0, RZ, R4, 0xff, RZ, 0xc0, !PT ;  /* 0x000000ff04ff7812 */ /* 0x000fe4000780c0ff */
[----:B------:R-:W-:Y:S02]  /*a8c0*/  LOP3.LUT P1, RZ, R5, 0xff, RZ, 0xc0, !PT ;  /* 0x000000ff05ff7812 */ /* 0x000fe4000782c0ff */
[----:B------:R-:W-:Y:S02]  /*a8d0*/  ISETP.GE.U32.AND P2, PT, R11, R22, PT ;  /* 0x000000160b00720c */ /* 0x000fe40003f46070 */
[----:B------:R-:W-:Y:S02]  /*a8e0*/  ISETP.NE.AND P0, PT, R14, RZ, P0 ;  /* 0x000000ff0e00720c */ /* 0x000fe40000705270 */
[----:B------:R-:W-:Y:S02]  /*a8f0*/  ISETP.NE.AND P1, PT, R15, RZ, P1 ;  /* 0x000000ff0f00720c */ /* 0x000fe40000f25270 */
[----:B------:R-:W-:-:S02]  /*a900*/  SEL R4, RZ, 0x1, !P0 ;  /* 0x00000001ff047807 */ /* 0x000fc40004000000 */
[----:B------:R-:W-:-:S05]  /*a910*/  SEL R5, RZ, 0x1, !P1 ;  /* 0x00000001ff057807 */ /* 0x000fca0004800000 */
[----:B------:R-:W-:Y:S05]  /*a920*/  @P2 BRA `(.L_x_6716) ;  /* 0x0000000000402947 */ /* 0x000fea0003800000 */
[----:B------:R-:W-:Y:S02]  /*a930*/  IADD3 R11, R11, R10, RZ ;  /* 0x0000000a0b0b7210 */ /* 0x000fe40007ffe0ff */
[----:B------:R-:W-:Y:S02]  /*a940*/  LOP3.LUT P2, RZ, R6, 0xff, RZ, 0xc0, !PT ;  /* 0x000000ff06ff7812 */ /* 0x000fe4000784c0ff */
[----:B------:R-:W-:Y:S02]  /*a950*/  ISETP.GE.U32.AND P3, PT, R11, R22, PT ;  /* 0x000000160b00720c */ /* 0x000fe40003f66070 */
[----:B------:R-:W-:Y:S02]  /*a960*/  LOP3.LUT P1, RZ, R7, 0xff, RZ, 0xc0, !PT ;  /* 0x000000ff07ff7812 */ /* 0x000fe4000782c0ff */
[----:B------:R-:W-:Y:S02]  /*a970*/  ISETP.NE.AND P2, PT, R20, RZ, P2 ;  /* 0x000000ff1400720c */ /* 0x000fe40001745270 */
[----:B------:R-:W-:-:S02]  /*a980*/  ISETP.NE.AND P1, PT, R21, RZ, P1 ;  /* 0x000000ff1500720c */ /* 0x000fc40000f25270 */
[----:B------:R-:W-:Y:S02]  /*a990*/  SEL R6, RZ, 0x1, !P2 ;  /* 0x00000001ff067807 */ /* 0x000fe40005000000 */
[----:B------:R-:W-:-:S03]  /*a9a0*/  SEL R7, RZ, 0x1, !P1 ;  /* 0x00000001ff077807 */ /* 0x000fc60004800000 */
[----:B------:R-:W-:Y:S02]  /*a9b0*/  @!P3 LOP3.LUT P0, RZ, R8, 0xff, RZ, 0xc0, !PT ;  /* 0x000000ff08ffb812 */ /* 0x000fe4000780c0ff */
[----:B------:R-:W-:Y:S02]  /*a9c0*/  @!P3 LOP3.LUT P4, RZ, R9, 0xff, RZ, 0xc0, !PT ;  /* 0x000000ff09ffb812 */ /* 0x000fe4000788c0ff */
[----:B------:R-:W-:Y:S02]  /*a9d0*/  @!P3 ISETP.NE.AND P0, PT, R24, RZ, P0 ;  /* 0x000000ff1800b20c */ /* 0x000fe40000705270 */
[----:B------:R-:W-:Y:S02]  /*a9e0*/  @!P3 ISETP.NE.AND P4, PT, R25, RZ, P4 ;  /* 0x000000ff1900b20c */ /* 0x000fe40002785270 */
[----:B------:R-:W-:Y:S02]  /*a9f0*/  @!P3 SEL R10, RZ, 0x1, !P0 ;  /* 0x00000001ff0ab807 */ /* 0x000fe40004000000 */
[----:B------:R-:W-:-:S02]  /*aa00*/  @!P3 SEL R11, RZ, 0x1, !P4 ;  /* 0x00000001ff0bb807 */ /* 0x000fc40006000000 */
[----:B------:R-:W-:Y:S02]  /*aa10*/  @!P3 PRMT R8, R10, 0x7610, R8 ;  /* 0x000076100a08b816 */ /* 0x000fe40000000008 */
[----:B------:R-:W-:-:S07]  /*aa20*/  @!P3 PRMT R9, R11, 0x7610, R9 ;  /* 0x000076100b09b816 */ /* 0x000fce0000000009 */
.L_x_6716:
[----:B------:R-:W-:Y:S05]  /*aa30*/  BSYNC B0 ;  /* 0x0000000000007941 */ /* 0x000fea0003800000 */
.L_x_6715:
        /* <DEDUP_REMOVED lines=15> */
.L_x_6701:
        /* <DEDUP_REMOVED lines=18> */
.L_x_6720:
        /* <DEDUP_REMOVED lines=29> */
[----:B--2---:R-:W-:-:S02]  /*ae20*/  ISETP.NE.AND P6, PT, R5, RZ, P6 ;  /* 0x000000ff0500720c */ /* 0x004fc400037c5270 */
[----:B------:R-:W-:Y:S02]  /*ae30*/  ISETP.NE.AND P3, PT, R4, RZ, P3 ;  /* 0x000000ff0400720c */ /* 0x000fe40001f65270 */
[----:B------:R-:W-:Y:S02]  /*ae40*/  SEL R26, RZ, 0x1, !P6 ;  /* 0x00000001ff1a7807 */ /* 0x000fe40007000000 */
[----:B---3--:R-:W-:Y:S02]  /*ae50*/  ISETP.NE.AND P5, PT, R6, RZ, P5 ;  /* 0x000000ff0600720c */ /* 0x008fe40002fa5270 */
[----:B------:R-:W-:Y:S02]  /*ae60*/  ISETP.NE.AND P4, PT, R7, RZ, P4 ;  /* 0x000000ff0700720c */ /* 0x000fe40002785270 */
[----:B------:R-:W-:Y:S02]  /*ae70*/  SEL R25, RZ, 0x1, !P5 ;  /* 0x00000001ff197807 */ /* 0x000fe40006800000 */
[----:B------:R-:W-:-:S02]  /*ae80*/  ISETP.NE.AND P5, PT, R4, RZ, PT ;  /* 0x000000ff0400720c */ /* 0x000fc40003fa5270 */
[----:B------:R-:W-:Y:S02]  /*ae90*/  ISETP.GE.U32.AND P6, PT, R3, R22, PT ;  /* 0x000000160300720c */ /* 0x000fe40003fc6070 */
[----:B------:R-:W-:Y:S02]  /*aea0*/  SEL R24, RZ, 0x1, !P4 ;  /* 0x00000001ff187807 */ /* 0x000fe40006000000 */
[----:B------:R-:W-:Y:S02]  /*aeb0*/  ISETP.NE.AND P4, PT, R5, RZ, PT ;  /* 0x000000ff0500720c */ /* 0x000fe40003f85270 */
[----:B------:R-:W-:Y:S02]  /*aec0*/  SEL R27, RZ, 0x1, !P3 ;  /* 0x00000001ff1b7807 */ /* 0x000fe40005800000 */
[----:B------:R-:W-:Y:S02]  /*aed0*/  LOP3.LUT P3, RZ, R9, 0xff, RZ, 0xc0, !PT ;  /* 0x000000ff09ff7812 */ /* 0x000fe4000786c0ff */
[----:B----4-:R-:W-:-:S02]  /*aee0*/  ISETP.NE.AND P0, PT, R12, RZ, P0 ;  /* 0x000000ff0c00720c */ /* 0x010fc40000705270 */
[----:B------:R-:W-:Y:S02]  /*aef0*/  @P5 LOP3.LUT R20, R20, 0x2, RZ, 0xfc, !PT ;  /* 0x0000000214145812 */ /* 0x000fe400078efcff */
[----:B------:R-:W-:Y:S02]  /*af00*/  ISETP.NE.AND P1, PT, R13, RZ, P1 ;  /* 0x000000ff0d00720c */ /* 0x000fe40000f25270 */
[----:B------:R-:W-:Y:S02]  /*af10*/  LOP3.LUT R20, R20, 0xfffffffe, RZ, 0xc0, !PT ;  /* 0xfffffffe14147812 */ /* 0x000fe400078ec0ff */
[----:B-----5:R-:W-:Y:S02]  /*af20*/  ISETP.NE.AND P2, PT, R14, RZ, P2 ;  /* 0x000000ff0e00720c */ /* 0x020fe40001745270 */
[----:B------:R-:W-:Y:S02]  /*af30*/  ISETP.NE.AND P3, PT, R15, RZ, P3 ;  /* 0x000000ff0f00720c */ /* 0x000fe40001f65270 */
        /* <DEDUP_REMOVED lines=13> */
.L_x_6719:
        /* <DEDUP_REMOVED lines=8> */
.L_x_6718:
[----:B------:R-:W-:Y:S05]  /*b090*/  BSYNC B0 ;  /* 0x0000000000007941 */ /* 0x000fea0003800000 */
.L_x_6717:
        /* <DEDUP_REMOVED lines=45> */
.L_x_6722:
[----:B------:R-:W-:Y:S05]  /*b370*/  BSYNC B0 ;  /* 0x0000000000007941 */ /* 0x000fea0003800000 */
.L_x_6721:
        /* <DEDUP_REMOVED lines=39> */
.L_x_6724:
[----:B------:R-:W-:Y:S05]  /*b5f0*/  BSYNC B0 ;  /* 0x0000000000007941 */ /* 0x000fea0003800000 */
.L_x_6723:
        /* <DEDUP_REMOVED lines=15> */
.L_x_6700:
        /* <DEDUP_REMOVED lines=23> */
.L_x_6728:
        /* <DEDUP_REMOVED lines=56> */
.L_x_6727:
        /* <DEDUP_REMOVED lines=8> */
.L_x_6726:
[----:B------:R-:W-:Y:S05]  /*bc60*/  BSYNC B0 ;  /* 0x0000000000007941 */ /* 0x000fea0003800000 */
.L_x_6725:
        /* <DEDUP_REMOVED lines=41> */
.L_x_6730:
[----:B------:R-:W-:Y:S05]  /*bf00*/  BSYNC B0 ;  /* 0x0000000000007941 */ /* 0x000fea0003800000 */
.L_x_6729:
        /* <DEDUP_REMOVED lines=39> */
.L_x_6732:
[----:B------:R-:W-:Y:S05]  /*c180*/  BSYNC B0 ;  /* 0x0000000000007941 */ /* 0x000fea0003800000 */
.L_x_6731:
        /* <DEDUP_REMOVED lines=14> */
.L_x_6684:
[----:B------:R-:W-:Y:S05]  /*c270*/  BSYNC B6 ;  /* 0x0000000000067941 */ /* 0x000fea0003800000 */
.L_x_6683:
        /* <DEDUP_REMOVED lines=16> */
.L_x_6736:
        /* <DEDUP_REMOVED lines=22> */
.L_x_6735:
[----:B------:R-:W-:Y:S05]  /*c4e0*/  BSYNC B0 ;  /* 0x0000000000007941 */ /* 0x000fea0003800000 */
.L_x_6734:
[----:B------:R-:W-:Y:S01]  /*c4f0*/  MOV R4, R7 ;  /* 0x0000000700047202 */ /* 0x000fe20000000f00 */
[----:B------:R-:W-:Y:S06]  /*c500*/  @P2 BRA `(.L_x_6736) ;  /* 0xfffffffc009c2947 */ /* 0x000fec000383ffff */
.L_x_6733:
        /* <DEDUP_REMOVED lines=20> */
.L_x_6741:
        /* <DEDUP_REMOVED lines=19> */
.L_x_6740:
[----:B------:R-:W-:Y:S05]  /*c780*/  BSYNC B0 ;  /* 0x0000000000007941 */ /* 0x000fea0003800000 */
.L_x_6739:
[----:B------:R-:W-:-:S04]  /*c790*/  SHF.R.S32.HI R4, RZ, 0x1, R4 ;  /* 0x00000001ff047819 */ /* 0x000fc80000011404 */
[----:B------:R-:W-:-:S13]  /*c7a0*/  ISETP.GE.AND P0, PT, R4, 0x20, PT ;  /* 0x000000200400780c */ /* 0x000fda0003f06270 */
[----:B------:R-:W-:Y:S05]  /*c7b0*/  @P0 BRA `(.L_x_6741) ;  /* 0xfffffffc00a40947 */ /* 0x000fea000383ffff */
[----:B------:R-:W-:-:S07]  /*c7c0*/  IMAD.MOV.U32 R0, RZ, RZ, 0x20 ;  /* 0x00000020ff007424 */ /* 0x000fce00078e00ff */
.L_x_6738:
[----:B------:R-:W-:Y:S01]  /*c7d0*/  ISETP.GE.AND P0, PT, R0, 0x2, PT ;  /* 0x000000020000780c */ /* 0x000fe20003f06270 */
[----:B------:R-:W-:Y:S05]  /*c7e0*/  WARPSYNC.ALL ;  /* 0x0000000000007948 */ /* 0x000fea0003800000 */
[----:B------:R-:W-:Y:S07]  /*c7f0*/  BAR.SYNC.DEFER_BLOCKING 0x0 ;  /* 0x0000000000007b1d */ /* 0x000fee0000010000 */
[----:B------:R-:W-:Y:S05]  /*c800*/  @!P0 BRA `(.L_x_6737) ;  /* 0x0000000000408947 */ /* 0x000fea0003800000 */
[----:B-1----:R-:W-:-:S11]  /*c810*/  HFMA2.MMA R3, -RZ, RZ, 0, 5.9604644775390625e-08 ;  /* 0x00000001ff037435 */ /* 0x002fd600000001ff */
.L_x_6742:
        /* <DEDUP_REMOVED lines=15> */
.L_x_6737:
        /* <DEDUP_REMOVED lines=278> */
.L_x_6743:
        /* <DEDUP_REMOVED lines=275> */
.L_x_6744:
        /* <DEDUP_REMOVED lines=294> */
.L_x_6746:
        /* <DEDUP_REMOVED lines=275> */
.L_x_6747:
        /* <DEDUP_REMOVED lines=14> */
.L_x_6749:
[----:B------:R-:W-:Y:S05]  /*11010*/  BSYNC B0 ;  /* 0x0000000000007941 */ /* 0x000fea0003800000 */
.L_x_6748:
        /* <DEDUP_REMOVED lines=15> */
.L_x_6751:
[----:B------:R-:W-:Y:S05]  /*11110*/  BSYNC B0 ;  /* 0x0000000000007941 */ /* 0x000fea0003800000 */
.L_x_6750:
        /* <DEDUP_REMOVED lines=35> */
.L_x_6753:
[----:B------:R-:W-:Y:S05]  /*11350*/  BSYNC B0 ;  /* 0x0000000000007941 */ /* 0x000fea0003800000 */
.L_x_6752:
        /* <DEDUP_REMOVED lines=35> */
.L_x_6758:
        /* <DEDUP_REMOVED lines=14> */
.L_x_6757:
[----:B------:R-:W-:Y:S05]  /*11670*/  BRA `(.L_x_6756) ;  /* 0x0000000000647947 */ /* 0x000fea0003800000 */
.L_x_6755:
        /* <DEDUP_REMOVED lines=11> */
.L_x_6759:
[----:B------:R-:W-:-:S05]  /*11730*/  IADD3 R9, R0, R11, RZ ;  /* 0x0000000b00097210 */ /* 0x000fca0007ffe0ff */
[----:B-1----:R-:W-:-:S04]  /*11740*/  IMAD R9, R9, R12, R2 ;  /* 0x0000000c09097224 */ /* 0x002fc800078e0202 */
[----:B--2---:R-:W-:-:S05]  /*11750*/  IMAD.WIDE.U32 R8, R9, 0x2, R6 ;  /* 0x0000000209087825 */ /* 0x004fca00078e0006 */
[----:B------:R-:W2:Y:S04]  /*11760*/  LDG.E.U8 R13, desc[UR58][R8.64] ;  /* 0x0000003a080d7981 */ /* 0x000ea8000c1e1100 */
[----:B------:R-:W4:Y:S01]  /*11770*/  LDG.E.U8 R10, desc[UR58][R8.64+0x1] ;  /* 0x0000013a080a7981 */ /* 0x000f22000c1e1100 */
[----:B---3--:R-:W-:Y:S01]  /*11780*/  IMAD.IADD R11, R14, 0x1, R11 ;  /* 0x000000010e0b7824 */ /* 0x008fe200078e020b */
[----:B------:R-:W-:Y:S02]  /*11790*/  LOP3.LUT P0, RZ, R18, 0xff, RZ, 0xc0, !PT ;  /* 0x000000ff12ff7812 */ /* 0x000fe4000780c0ff */
[----:B------:R-:W-:Y:S02]  /*117a0*/  LOP3.LUT P1, RZ, R17, 0xff, RZ, 0xc0, !PT ;  /* 0x000000ff11ff7812 */ /* 0x000fe4000782c0ff */
[----:B------:R-:W-:-:S02]  /*117b0*/  ISETP.GE.U32.AND P3, PT, R11, UR7, PT ;  /* 0x000000070b007c0c */ /* 0x000fc4000bf66070 */
[----:B--2---:R-:W-:Y:S02]  /*117c0*/  ISETP.NE.AND P0, PT, R13, RZ, P0 ;  /* 0x000000ff0d00720c */ /* 0x004fe40000705270 */
[----:B----4-:R-:W-:Y:S02]  /*117d0*/  ISETP.NE.AND P1, PT, R10, RZ, P1 ;  /* 0x000000ff0a00720c */ /* 0x010fe40000f25270 */
[----:B------:R-:W-:Y:S02]  /*117e0*/  SEL R18, RZ, 0x1, !P0 ;  /* 0x00000001ff127807 */ /* 0x000fe40004000000 */
[----:B------:R-:W-:-:S05]  /*117f0*/  SEL R17, RZ, 0x1, !P1 ;  /* 0x00000001ff117807 */ /* 0x000fca0004800000 */
[----:B------:R-:W-:Y:S05]  /*11800*/  @!P3 BRA `(.L_x_6759) ;  /* 0xfffffffc00c8b947 */ /* 0x000fea000383ffff */
.L_x_6756:
[----:B------:R-:W-:Y:S05]  /*11810*/  BSYNC B0 ;  /* 0x0000000000007941 */ /* 0x000fea0003800000 */
.L_x_6754:
        /* <DEDUP_REMOVED lines=12> */
.L_x_6763:
        /* <DEDUP_REMOVED lines=21> */
.L_x_6762:
[----:B------:R-:W-:Y:S05]  /*11a30*/  BSYNC B0 ;  /* 0x0000000000007941 */ /* 0x000fea0003800000 */
.L_x_6761:
[----:B------:R-:W-:Y:S01]  /*11a40*/  IMAD.MOV.U32 R6, RZ, RZ, R10 ;  /* 0x000000ffff067224 */ /* 0x000fe200078e000a */
[----:B------:R-:W-:Y:S06]  /*11a50*/  @P3 BRA `(.L_x_6763) ;  /* 0xfffffffc00a03947 */ /* 0x000fec000383ffff */
.L_x_6760:
        /* <DEDUP_REMOVED lines=10> */
[----:B------:R-:W-:-:S03]  /*11b00*/  HFMA2.MMA R6, -RZ, RZ, 0, 1.9073486328125e-06 ;  /* 0x00000020ff067435 */ /* 0x000fc600000001ff */
[----:B------:R-:W-:-:S13]  /*11b10*/  ISETP.GE.AND P0, PT, R8, 0x20, PT ;  /* 0x000000200800780c */ /* 0x000fda0003f06270 */
[----:B---3--:R-:W-:Y:S05]  /*11b20*/  @!P0 BRA `(.L_x_6765) ;  /* 0x00000000005c8947 */ /* 0x008fea0003800000 */
.L_x_6768:
        /* <DEDUP_REMOVED lines=18> */
.L_x_6767:
[----:B------:R-:W-:Y:S05]  /*11c50*/  BSYNC B0 ;  /* 0x0000000000007941 */ /* 0x000fea0003800000 */
.L_x_6766:
[----:B------:R-:W-:-:S04]  /*11c60*/  SHF.R.S32.HI R8, RZ, 0x1, R8 ;  /* 0x00000001ff087819 */ /* 0x000fc80000011408 */
[----:B------:R-:W-:-:S13]  /*11c70*/  ISETP.GE.AND P0, PT, R8, 0x20, PT ;  /* 0x000000200800780c */ /* 0x000fda0003f06270 */
[----:B------:R-:W-:Y:S05]  /*11c80*/  @P0 BRA `(.L_x_6768) ;  /* 0xfffffffc00a80947 */ /* 0x000fea000383ffff */
[----:B------:R-:W-:-:S07]  /*11c90*/  MOV R6, 0x20 ;  /* 0x0000002000067802 */ /* 0x000fce0000000f00 */
.L_x_6765:
[----:B------:R-:W-:Y:S01]  /*11ca0*/  BAR.SYNC.DEFER_BLOCKING 0x0 ;  /* 0x0000000000007b1d */ /* 0x000fe20000010000 */
[----:B------:R-:W-:-:S13]  /*11cb0*/  ISETP.GE.AND P0, PT, R6, 0x2, PT ;  /* 0x000000020600780c */ /* 0x000fda0003f06270 */
[----:B------:R-:W-:Y:S05]  /*11cc0*/  @!P0 BRA `(.L_x_6764) ;  /* 0x0000000000408947 */ /* 0x000fea0003800000 */
[----:B------:R-:W-:-:S07]  /*11cd0*/  IMAD.MOV.U32 R7, RZ, RZ, 0x1 ;  /* 0x00000001ff077424 */ /* 0x000fce00078e00ff */
.L_x_6769:
        /* <DEDUP_REMOVED lines=15> */
.L_x_6764:
        /* <DEDUP_REMOVED lines=17> */
.L_x_6771:
        /* <DEDUP_REMOVED lines=21> */
.L_x_6773:
        /* <DEDUP_REMOVED lines=24> */
.L_x_6774:
[----:B------:R-:W-:Y:S01]  /*121b0*/  ULDC.64 UR4, c[0x0][0x5e8] ;  /* 0x00017a0000047ab9 */ /* 0x000fe20000000a00 */
[----:B------:R-:W-:Y:S02]  /*121c0*/  LOP3.LUT P0, RZ, R17, 0xff, RZ, 0xc0, !PT ;  /* 0x000000ff11ff7812 */ /* 0x000fe4000780c0ff */
[----:B------:R-:W-:Y:S02]  /*121d0*/  IADD3 R16, P1, R16, UR4, RZ ;  /* 0x0000000410107c10 */ /* 0x000fe4000ff3e0ff */
[----:B-1----:R-:W-:-:S03]  /*121e0*/  SEL R3, RZ, 0x1, !P0 ;  /* 0x00000001ff037807 */ /* 0x002fc60004000000 */
[----:B------:R-:W-:-:S05]  /*121f0*/  IMAD.X R17, RZ, RZ, UR5, P1 ;  /* 0x00000005ff117e24 */ /* 0x000fca00088e06ff */
[----:B------:R-:W-:Y:S01]  /*12200*/  STG.E.U8 desc[UR58][R16.64], R3 ;  /* 0x0000000310007986 */ /* 0x000fe2000c10113a */
[----:B------:R-:W-:Y:S05]  /*12210*/  EXIT ;  /* 0x000000000000794d */ /* 0x000fea0003800000 */
.L_x_6772:
[----:B------:R-:W-:Y:S04]  /*12220*/  STG.E.U8 desc[UR58][R4.64], R18 ;  /* 0x0000001204007986 */ /* 0x000fe8000c10113a */
[----:B------:R-:W-:Y:S01]  /*12230*/  STG.E.U8 desc[UR58][R4.64+0x1], R17 ;  /* 0x0000011104007986 */ /* 0x000fe2000c10113a */
[----:B------:R-:W-:Y:S05]  /*12240*/  EXIT ;  /* 0x000000000000794d */ /* 0x000fea0003800000 */
.L_x_6770:
        /* <DEDUP_REMOVED lines=30> */
[----:B------:R-:W-:Y:S01]  /*12430*/  HFMA2.MMA R12, -RZ, RZ, 0, 5.9604644775390625e-08 ;  /* 0x00000001ff0c7435 */ /* 0x000fe200000001ff */
[----:B------:R-:W-:Y:S01]  /*12440*/  MOV R6, UR4 ;  /* 0x0000000400067c02 */ /* 0x000fe20008000f00 */
[----:B------:R-:W-:Y:S01]  /*12450*/  IMAD.U32 R7, RZ, RZ, UR5 ;  /* 0x00000005ff077e24 */ /* 0x000fe2000f8e00ff */
[----:B------:R-:W-:Y:S01]  /*12460*/  MOV R11, UR7 ;  /* 0x00000007000b7c02 */ /* 0x000fe20008000f00 */
[----:B------:R-:W-:-:S02]  /*12470*/  IMAD.U32 R10, RZ, RZ, UR6 ;  /* 0x00000006ff0a7e24 */ /* 0x000fc4000f8e00ff */
[----:B------:R-:W-:Y:S02]  /*12480*/  IMAD.MOV.U32 R8, RZ, RZ, 0x2ef ;  /* 0x000002efff087424 */ /* 0x000fe400078e00ff */
[----:B-1----:R-:W-:-:S07]  /*12490*/  IMAD.MOV.U32 R13, RZ, RZ, RZ ;  /* 0x000000ffff0d7224 */ /* 0x002fce00078e00ff */
[----:B------:R-:W-:-:S07]  /*124a0*/  LEPC R20, `(.L_x_6776) ;  /* 0x000000001014794e */ /* 0x000fce0000000000 */
[----:B0-2---:R-:W-:Y:S05]  /*124b0*/  CALL.ABS.NOINC R2 ;  /* 0x0000000002007343 */ /* 0x005fea0003c00000 */
.L_x_6776:
        /* <DEDUP_REMOVED lines=24> */
.L_x_6777:
[----:B------:R-:W-:Y:S01]  /*12640*/  ULDC.64 UR4, c[0x0][0x5e8] ;  /* 0x00017a0000047ab9 */ /* 0x000fe20000000a00 */
[----:B------:R-:W-:Y:S02]  /*12650*/  LOP3.LUT P0, RZ, R17, 0xff, RZ, 0xc0, !PT ;  /* 0x000000ff11ff7812 */ /* 0x000fe4000780c0ff */
[----:B------:R-:W-:Y:S02]  /*12660*/  IADD3 R16, P1, R16, UR4, RZ ;  /* 0x0000000410107c10 */ /* 0x000fe4000ff3e0ff */
[----:B-1----:R-:W-:Y:S02]  /*12670*/  SEL R3, RZ, 0x1, !P0 ;  /* 0x00000001ff037807 */ /* 0x002fe40004000000 */
[----:B------:R-:W-:-:S05]  /*12680*/  IADD3.X R17, RZ, UR5, RZ, P1, !PT ;  /* 0x00000005ff117c10 */ /* 0x000fca0008ffe4ff */
[----:B------:R-:W-:Y:S01]  /*12690*/  STG.E.U8 desc[UR58][R16.64], R3 ;  /* 0x0000000310007986 */ /* 0x000fe2000c10113a */
[----:B------:R-:W-:Y:S05]  /*126a0*/  EXIT ;  /* 0x000000000000794d */ /* 0x000fea0003800000 */
.L_x_6775:
[----:B------:R-:W-:Y:S02]  /*126b0*/  LOP3.LUT P0, RZ, R18, 0xff, RZ, 0xc0, !PT ;  /* 0x000000ff12ff7812 */ /* 0x000fe4000780c0ff */
[----:B------:R-:W-:Y:S02]  /*126c0*/  LOP3.LUT P1, RZ, R17, 0xff, RZ, 0xc0, !PT ;  /* 0x000000ff11ff7812 */ /* 0x000fe4000782c0ff */
[----:B------:R-:W-:Y:S02]  /*126d0*/  SEL R7, RZ, 0x1, !P0 ;  /* 0x00000001ff077807 */ /* 0x000fe40004000000 */
[----:B------:R-:W-:-:S03]  /*126e0*/  SEL R9, RZ, 0x1, !P1 ;  /* 0x00000001ff097807 */ /* 0x000fc60004800000 */
[----:B------:R-:W-:Y:S04]  /*126f0*/  STG.E.U8 desc[UR58][R2.64], R7 ;  /* 0x0000000702007986 */ /* 0x000fe8000c10113a */
[----:B------:R-:W-:Y:S01]  /*12700*/  STG.E.U8 desc[UR58][R4.64], R9 ;  /* 0x0000000904007986 */ /* 0x000fe2000c10113a */
[----:B------:R-:W-:Y:S05]  /*12710*/  EXIT ;  /* 0x000000000000794d */ /* 0x000fea0003800000 */
.L_x_6745:
        /* <DEDUP_REMOVED lines=27> */
.L_x_6779:
        /* <DEDUP_REMOVED lines=21> */
.L_x_6781:
        /* <DEDUP_REMOVED lines=24> */
.L_x_6782:
[----:B------:R-:W-:Y:S01]  /*12ba0*/  ULDC.64 UR4, c[0x0][0x5e8] ;  /* 0x00017a0000047ab9 */ /* 0x000fe20000000a00 */
[----:B------:R-:W-:Y:S02]  /*12bb0*/  LOP3.LUT P0, RZ, R18, 0xff, RZ, 0xc0, !PT ;  /* 0x000000ff12ff7812 */ /* 0x000fe4000780c0ff */
[----:B------:R-:W-:Y:S02]  /*12bc0*/  IADD3 R2, P1, R19, UR4, RZ ;  /* 0x0000000413027c10 */ /* 0x000fe4000ff3e0ff */
[----:B------:R-:W-:Y:S02]  /*12bd0*/  SEL R5, RZ, 0x1, !P0 ;  /* 0x00000001ff057807 */ /* 0x000fe40004000000 */
[----:B-1----:R-:W-:-:S05]  /*12be0*/  IADD3.X R3, RZ, UR5, RZ, P1, !PT ;  /* 0x00000005ff037c10 */ /* 0x002fca0008ffe4ff */
[----:B------:R-:W-:Y:S01]  /*12bf0*/  STG.E.U8 desc[UR58][R2.64], R5 ;  /* 0x0000000502007986 */ /* 0x000fe2000c10113a */
[----:B------:R-:W-:Y:S05]  /*12c00*/  EXIT ;  /* 0x000000000000794d */ /* 0x000fea0003800000 */
.L_x_6780:
[----:B------:R-:W-:Y:S04]  /*12c10*/  STG.E.U8 desc[UR58][R4.64], R25 ;  /* 0x0000001904007986 */ /* 0x000fe8000c10113a */
[----:B------:R-:W-:Y:S01]  /*12c20*/  STG.E.U8 desc[UR58][R4.64+0x1], R18 ;  /* 0x0000011204007986 */ /* 0x000fe2000c10113a */
[----:B------:R-:W-:Y:S05]  /*12c30*/  EXIT ;  /* 0x000000000000794d */ /* 0x000fea0003800000 */
.L_x_6778:
        /* <DEDUP_REMOVED lines=39> */
.L_x_6784:
        /* <DEDUP_REMOVED lines=24> */
.L_x_6785:
[----:B------:R-:W-:Y:S01]  /*13030*/  ULDC.64 UR4, c[0x0][0x5e8] ;  /* 0x00017a0000047ab9 */ /* 0x000fe20000000a00 */
[----:B------:R-:W-:Y:S02]  /*13040*/  LOP3.LUT P0, RZ, R18, 0xff, RZ, 0xc0, !PT ;  /* 0x000000ff12ff7812 */ /* 0x000fe4000780c0ff */
[----:B------:R-:W-:Y:S02]  /*13050*/  IADD3 R2, P1, R19, UR4, RZ ;  /* 0x0000000413027c10 */ /* 0x000fe4000ff3e0ff */
[----:B------:R-:W-:Y:S02]  /*13060*/  SEL R5, RZ, 0x1, !P0 ;  /* 0x00000001ff057807 */ /* 0x000fe40004000000 */
[----:B-1----:R-:W-:-:S05]  /*13070*/  IADD3.X R3, RZ, UR5, RZ, P1, !PT ;  /* 0x00000005ff037c10 */ /* 0x002fca0008ffe4ff */
[----:B------:R-:W-:Y:S01]  /*13080*/  STG.E.U8 desc[UR58][R2.64], R5 ;  /* 0x0000000502007986 */ /* 0x000fe2000c10113a */
[----:B------:R-:W-:Y:S05]  /*13090*/  EXIT ;  /* 0x000000000000794d */ /* 0x000fea0003800000 */
.L_x_6783:
[----:B------:R-:W-:Y:S02]  /*130a0*/  LOP3.LUT P0, RZ, R25, 0xff, RZ, 0xc0, !PT ;  /* 0x000000ff19ff7812 */ /* 0x000fe4000780c0ff */
[----:B------:R-:W-:Y:S02]  /*130b0*/  LOP3.LUT P1, RZ, R18, 0xff, RZ, 0xc0, !PT ;  /* 0x000000ff12ff7812 */ /* 0x000fe4000782c0ff */
[----:B------:R-:W-:Y:S02]  /*130c0*/  SEL R7, RZ, 0x1, !P0 ;  /* 0x00000001ff077807 */ /* 0x000fe40004000000 */
[----:B------:R-:W-:-:S03]  /*130d0*/  SEL R9, RZ, 0x1, !P1 ;  /* 0x00000001ff097807 */ /* 0x000fc60004800000 */
[----:B------:R-:W-:Y:S04]  /*130e0*/  STG.E.U8 desc[UR58][R2.64], R7 ;  /* 0x0000000702007986 */ /* 0x000fe8000c10113a */
[----:B------:R-:W-:Y:S01]  /*130f0*/  STG.E.U8 desc[UR58][R4.64], R9 ;  /* 0x0000000904007986 */ /* 0x000fe2000c10113a */
[----:B------:R-:W-:Y:S05]  /*13100*/  EXIT ;  /* 0x000000000000794d */ /* 0x000fea0003800000 */
.L_x_6786:
        /* <DEDUP_REMOVED lines=15> */
.L_x_7600:


//--------------------- .text._ZN2at6native13reduce_kernelILi128ELi4ENS0_8ReduceOpIiNS0_14func_wrapper_tIbZZZNS0_15and_kernel_cudaERNS_14TensorIteratorEENKUlvE_clEvENKUlvE1_clEvEUlbiE_EEjbLi4ELi4EEEEEvT1_ --------------------------
	.section	.text._ZN2at6native13reduce_kernelILi128ELi4ENS0_8ReduceOpIiNS0_14func_wrapper_tIbZZZNS0_15and_kernel_cudaERNS_14TensorIteratorEENKUlvE_clEvENKUlvE1_clEvEUlbiE_EEjbLi4ELi4EEEEEvT1_,"ax",@progbits
	.align	128
        .global         _ZN2at6native13reduce_kernelILi128ELi4ENS0_8ReduceOpIiNS0_14func_wrapper_tIbZZZNS0_15and_kernel_cudaERNS_14TensorIteratorEENKUlvE_clEvENKUlvE1_clEvEUlbiE_EEjbLi4ELi4EEEEEvT1_
        .type           _ZN2at6native13reduce_kernelILi128ELi4ENS0_8ReduceOpIiNS0_14func_wrapper_tIbZZZNS0_15and_kernel_cudaERNS_14TensorIteratorEENKUlvE_clEvENKUlvE1_clEvEUlbiE_EEjbLi4ELi4EEEEEvT1_,@function
        .size           _ZN2at6native13reduce_kernelILi128ELi4ENS0_8ReduceOpIiNS0_14func_wrapper_tIbZZZNS0_15and_kernel_cudaERNS_14TensorIteratorEENKUlvE_clEvENKUlvE1_clEvEUlbiE_EEjbLi4ELi4EEEEEvT1_,(.L_x_7601 - _ZN2at6native13reduce_kernelILi128ELi4ENS0_8ReduceOpIiNS0_14func_wrapper_tIbZZZNS0_15and_kernel_cudaERNS_14TensorIteratorEENKUlvE_clEvENKUlvE1_clEvEUlbiE_EEjbLi4ELi4EEEEEvT1_)
        .other          _ZN2at6native13reduce_kernelILi128ELi4ENS0_8ReduceOpIiNS0_14func_wrapper_tIbZZZNS0_15and_kernel_cudaERNS_14TensorIteratorEENKUlvE_clEvENKUlvE1_clEvEUlbiE_EEjbLi4ELi4EEEEEvT1_,@"STO_CUDA_ENTRY STV_DEFAULT"
_ZN2at6native13reduce_kernelILi128ELi4ENS0_8ReduceOpIiNS0_14func_wrapper_tIbZZZNS0_15and_kernel_cudaERNS_14TensorIteratorEENKUlvE_clEvENKUlvE1_clEvEUlbiE_EEjbLi4ELi4EEEEEvT1_:
.text._ZN2at6native13reduce_kernelILi128ELi4ENS0_8ReduceOpIiNS0_14func_wrapper_tIbZZZNS0_15and_kernel_cudaERNS_14TensorIteratorEENKUlvE_clEvENKUlvE1_clEvEUlbiE_EEjbLi4ELi4EEEEEvT1_:
        /* <DEDUP_REMOVED lines=293> */
.L_x_6787:
        /* <DEDUP_REMOVED lines=29> */
.L_x_6791:
        /* <DEDUP_REMOVED lines=25> */
.L_x_6797:
[----:B------:R-:W-:Y:S05]  /*15b0*/  BSYNC B2 ;  /* 0x0000000000027941 */ /* 0x000fea0003800000 */
.L_x_6796:
[----:B------:R-:W-:-:S04]  /*15c0*/  PRMT R3, R3, 0x9910, RZ ;  /* 0x0000991003037816 */ /* 0x000fc800000000ff */
[----:B------:R-:W-:-:S13]  /*15d0*/  ISETP.NE.AND P0, PT, R3, RZ, PT ;  /* 0x000000ff0300720c */ /* 0x000fda0003f05270 */
[----:B------:R-:W-:Y:S05]  /*15e0*/  @!P0 BRA `(.L_x_6795) ;  /* 0x0000000000248947 */ /* 0x000fea0003800000 */
[----:B------:R-:W-:-:S04]  /*15f0*/  IADD3 R3, P0, R2, -R7, RZ ;  /* 0x8000000702037210 */ /* 0x000fc80007f1e0ff */
[----:B------:R-:W-:Y:S02]  /*1600*/  IADD3.X R5, RZ, -0x1, RZ, P0, !PT ;  /* 0xffffffffff057810 */ /* 0x000fe400007fe4ff */
[----:B------:R-:W-:-:S04]  /*1610*/  LEA R4, P0, R3, R42, 0x2 ;  /* 0x0000002a03047211 */ /* 0x000fc800078010ff */
[----:B------:R-:W-:-:S05]  /*1620*/  LEA.HI.X R5, R3, R43, R5, 0x2, P0 ;  /* 0x0000002b03057211 */ /* 0x000fca00000f1405 */
[----:B------:R-:W2:Y:S01]  /*1630*/  LDG.E R4, desc[UR58][R4.64] ;  /* 0x0000003a04047981 */ /* 0x000ea2000c1e1900 */
[----:B------:R-:W-:Y:S02]  /*1640*/  PRMT R0, R0, 0x9910, RZ ;  /* 0x0000991000007816 */ /* 0x000fe400000000ff */
[----:B--2---:R-:W-:-:S04]  /*1650*/  ISETP.NE.AND P0, PT, R4, RZ, PT ;  /* 0x000000ff0400720c */ /* 0x004fc80003f05270 */
[----:B------:R-:W-:-:S04]  /*1660*/  ISETP.NE.AND P0, PT, R0, RZ, P0 ;  /* 0x000000ff0000720c */ /* 0x000fc80000705270 */
[----:B------:R-:W-:-:S09]  /*1670*/  SEL R0, RZ, 0x1, !P0 ;  /* 0x00000001ff007807 */ /* 0x000fd20004000000 */
.L_x_6795:
[----:B------:R-:W-:Y:S05]  /*1680*/  BSYNC B1 ;  /* 0x0000000000017941 */ /* 0x000fea0003800000 */
.L_x_6794:
[----:B------:R-:W0:Y:S01]  /*1690*/  LDC R6, c[0x0][0x218] ;  /* 0x00008600ff067b82 */ /* 0x000e220000000800 */
[----:B------:R-:W-:-:S04]  /*16a0*/  IADD3 R5, P0, -R7, 0x4, RZ ;  /* 0x0000000407057810 */ /* 0x000fc80007f1e1ff */
[----:B------:R-:W-:Y:S01]  /*16b0*/  LEA R42, P1, R5, R42, 0x2 ;  /* 0x0000002a052a7211 */ /* 0x000fe200078210ff */
[----:B------:R-:W-:-:S05]  /*16c0*/  IMAD.X R4, RZ, RZ, -0x1, P0 ;  /* 0xffffffffff047424 */ /* 0x000fca00000e06ff */
[----:B------:R-:W-:Y:S02]  /*16d0*/  LEA.HI.X R43, R5, R43, R4, 0x2, P1 ;  /* 0x0000002b052b7211 */ /* 0x000fe400008f1404 */
[----:B0-----:R-:W-:-:S07]  /*16e0*/  IADD3 R3, R7, -0x4, R6 ;  /* 0xfffffffc07037810 */ /* 0x001fce0007ffe006 */
.L_x_6793:
[----:B------:R-:W-:Y:S05]  /*16f0*/  BSYNC B0 ;  /* 0x0000000000007941 */ /* 0x000fea0003800000 */
.L_x_6792:
        /* <DEDUP_REMOVED lines=15> */
.L_x_6800:
        /* <DEDUP_REMOVED lines=19> */
.L_x_6799:
[----:B------:R-:W-:Y:S05]  /*1920*/  BSYNC B0 ;  /* 0x0000000000007941 */ /* 0x000fea0003800000 */
.L_x_6798:
        /* <DEDUP_REMOVED lines=8> */
.L_x_6802:
[----:B------:R-:W-:Y:S05]  /*19b0*/  BSYNC B0 ;  /* 0x0000000000007941 */ /* 0x000fea0003800000 */
.L_x_6801:
        /* <DEDUP_REMOVED lines=13> */
.L_x_6804:
[----:B------:R-:W-:Y:S05]  /*1a90*/  BSYNC B0 ;  /* 0x0000000000007941 */ /* 0x000fea0003800000 */
.L_x_6803:
        /* <DEDUP_REMOVED lines=11> */
.L_x_6790:
        /* <DEDUP_REMOVED lines=49> */
.L_x_6813:
        /* <DEDUP_REMOVED lines=295> */
.L_x_6809:
        /* <DEDUP_REMOVED lines=241> */
.L_x_6810:
        /* <DEDUP_REMOVED lines=251> */
.L_x_6811:
[----:B------:R-:W-:-:S04]  /*4f90*/  LOP3.LUT R5, R20, 0xfffffff0, RZ, 0xc0, !PT ;  /* 0xfffffff014057812 */ /* 0x000fc800078ec0ff */
[----:B------:R-:W-:-:S05]  /*4fa0*/  IADD3 R4, P0, R42, R5, RZ ;  /* 0x000000052a047210 */ /* 0x000fca0007f1e0ff */
[----:B------:R-:W-:-:S06]  /*4fb0*/  IMAD.X R5, RZ, RZ, R43, P0 ;  /* 0x000000ffff057224 */ /* 0x000fcc00000e062b */
        /* <DEDUP_REMOVED lines=236> */
.L_x_6812:
        /* <DEDUP_REMOVED lines=10> */
[----:B-----5:R-:W-:Y:S01]  /*5f20*/  ISETP.NE.AND P5, PT, R12, RZ, P5 ;  /* 0x000000ff0c00720c */ /* 0x020fe20002fa5270 */
[----:B------:R-:W-:Y:S01]  /*5f30*/  IMAD.U32 R3, RZ, RZ, UR4 ;  /* 0x00000004ff037e24 */ /* 0x000fe2000f8e00ff */
[----:B------:R-:W-:Y:S02]  /*5f40*/  ISETP.NE.AND P4, PT, R8, RZ, P4 ;  /* 0x000000ff0800720c */ /* 0x000fe40002785270 */
[----:B------:R-:W-:Y:S02]  /*5f50*/  SEL R35, RZ, 0x1, !P5 ;  /* 0x00000001ff237807 */ /* 0x000fe40006800000 */
[----:B------:R-:W-:Y:S02]  /*5f60*/  LOP3.LUT P5, RZ, R29, 0xff, RZ, 0xc0, !PT ;  /* 0x000000ff1dff7812 */ /* 0x000fe400078ac0ff */
[----:B------:R-:W-:Y:S02]  /*5f70*/  LOP3.LUT P0, RZ, R34, 0xff, RZ, 0xc0, !PT ;  /* 0x000000ff22ff7812 */ /* 0x000fe4000780c0ff */
[----:B------:R-:W-:-:S02]  /*5f80*/  ISETP.NE.AND P5, PT, R10, RZ, P5 ;  /* 0x000000ff0a00720c */ /* 0x000fc40002fa5270 */
[----:B------:R-:W-:Y:S02]  /*5f90*/  SEL R31, RZ, 0x1, !P4 ;  /* 0x00000001ff1f7807 */ /* 0x000fe40006000000 */
[----:B------:R-:W-:Y:S02]  /*5fa0*/  LOP3.LUT P4, RZ, R25, 0xff, RZ, 0xc0, !PT ;  /* 0x000000ff19ff7812 */ /* 0x000fe4000788c0ff */
[----:B------:R-:W-:Y:S02]  /*5fb0*/  ISETP.NE.AND P0, PT, R13, RZ, P0 ;  /* 0x000000ff0d00720c */ /* 0x000fe40000705270 */
[----:B------:R-:W-:Y:S02]  /*5fc0*/  ISETP.NE.AND P1, PT, R14, RZ, P1 ;  /* 0x000000ff0e00720c */ /* 0x000fe40000f25270 */
[----:B------:R-:W-:Y:S02]  /*5fd0*/  ISETP.NE.AND P2, PT, R15, RZ, P2 ;  /* 0x000000ff0f00720c */ /* 0x000fe40001745270 */
[----:B------:R-:W-:-:S02]  /*5fe0*/  SEL R29, RZ, 0x1, !P5 ;  /* 0x00000001ff1d7807 */ /* 0x000fc40006800000 */
[----:B------:R-:W-:Y:S01]  /*5ff0*/  LOP3.LUT P5, RZ, R16, 0xff, RZ, 0xc0, !PT ;  /* 0x000000ff10ff7812 */ /* 0x000fe200078ac0ff */
[----:B------:R-:W-:Y:S01]  /*6000*/  IMAD R16, R0, 0x3, R39 ;  /* 0x0000000300107824 */ /* 0x000fe200078e0227 */
[----:B------:R-:W-:Y:S02]  /*6010*/  ISETP.NE.AND P4, PT, R6, RZ, P4 ;  /* 0x000000ff0600720c */ /* 0x000fe40002785270 */
        /* <DEDUP_REMOVED lines=9> */
[----:B------:R-:W-:-:S02]  /*60b0*/  ISETP.NE.AND P3, PT, R9, RZ, P3 ;  /* 0x000000ff0900720c */ /* 0x000fc40001f65270 */
[----:B------:R-:W-:Y:S02]  /*60c0*/  ISETP.NE.AND P0, PT, R11, RZ, P0 ;  /* 0x000000ff0b00720c */ /* 0x000fe40000705270 */
[----:B------:R-:W-:Y:S02]  /*60d0*/  ISETP.NE.AND P1, PT, R4, RZ, P1 ;  /* 0x000000ff0400720c */ /* 0x000fe40000f25270 */
[----:B------:R-:W-:Y:S02]  /*60e0*/  ISETP.NE.AND P2, PT, R5, RZ, P2 ;  /* 0x000000ff0500720c */ /* 0x000fe40001745270 */
        /* <DEDUP_REMOVED lines=8> */
[----:B------:R-:W-:-:S04]  /*6170*/  ISETP.NE.AND P3, PT, R7, RZ, P3 ;  /* 0x000000ff0700720c */ /* 0x000fc80001f65270 */
[----:B------:R-:W-:Y:S02]  /*6180*/  SEL R24, RZ, 0x1, !P3 ;  /* 0x00000001ff187807 */ /* 0x000fe40005800000 */
        /* <DEDUP_REMOVED lines=9> */
[----:B------:R-:W-:Y:S05]  /*6220*/  BSYNC B1 ;  /* 0x0000000000017941 */ /* 0x000fea0003800000 */
.L_x_6808:
[----:B------:R-:W-:Y:S05]  /*6230*/  BSYNC B0 ;  /* 0x0000000000007941 */ /* 0x000fea0003800000 */
.L_x_6807:
        /* <DEDUP_REMOVED lines=280> */
.L_x_6816:
        /* <DEDUP_REMOVED lines=281> */
.L_x_6817:
        /* <DEDUP_REMOVED lines=281> */
.L_x_6818:
        /* <DEDUP_REMOVED lines=281> */
.L_x_6819:
[----:B------:R-:W-:-:S04]  /*a870*/  LOP3.LUT R21, R45, 0xfffffff0, RZ, 0xc0, !PT ;  /* 0xfffffff02d157812 */ /* 0x000fc800078ec0ff */
[----:B------:R-:W-:-:S05]  /*a880*/  IADD3 R20, P1, R42, R21, RZ ;  /* 0x000000152a147210 */ /* 0x000fca0007f3e0ff */
[----:B------:R-:W-:-:S06]  /*a890*/  IMAD.X R21, RZ, RZ, R43, P1 ;  /* 0x000000ffff157224 */ /* 0x000fcc00008e062b */
[----:B------:R-:W5:Y:S02]  /*a8a0*/  LDG.E.128 R20, desc[UR58][R20.64] ;  /* 0x0000003a14147981 */ /* 0x000f64000c1e1d00 */
.L_x_6815:
[----:B------:R-:W-:Y:S05]  /*a8b0*/  BSYNC B0 ;  /* 0x0000000000007941 */ /* 0x000fea0003800000 */
.L_x_6814:
[----:B------:R-:W-:Y:S04]  /*a8c0*/  BSSY B0, `(.L_x_6820) ;  /* 0x000003b000007945 */ /* 0x000fe80003800000 */
[----:B------:R-:W-:Y:S05]  /*a8d0*/  @P0 BRA `(.L_x_6821) ;  /* 0x0000000000e40947 */ /* 0x000fea0003800000 */
[----:B------:R-:W-:Y:S02]  /*a8e0*/  IADD3 R39, R39, R0, RZ ;  /* 0x0000000027277210 */ /* 0x000fe40007ffe0ff */
[----:B------:R-:W-:Y:S02]  /*a8f0*/  LOP3.LUT P0, RZ, R35, 0xff, RZ, 0xc0, !PT ;  /* 0x000000ff23ff7812 */ /* 0x000fe4000780c0ff */
[----:B------:R-:W-:Y:S02]  /*a900*/  ISETP.GE.U32.AND P4, PT, R39, R3, PT ;  /* 0x000000032700720c */ /* 0x000fe40003f86070 */
[----:B------:R-:W-:Y:S02]  /*a910*/  LOP3.LUT P1, RZ, R34, 0xff, RZ, 0xc0, !PT ;  /* 0x000000ff22ff7812 */ /* 0x000fe4000782c0ff */
[----:B------:R-:W-:Y:S02]  /*a920*/  LOP3.LUT P2, RZ, R33, 0xff, RZ, 0xc0, !PT ;  /* 0x000000ff21ff7812 */ /* 0x000fe4000784c0ff */
[----:B------:R-:W-:-:S02]  /*a930*/  LOP3.LUT P3, RZ, R32, 0xff, RZ, 0xc0, !PT ;  /* 0x000000ff20ff7812 */ /* 0x000fc4000786c0ff */
[----:B-----5:R-:W-:Y:S02]  /*a940*/  ISETP.NE.AND P0, PT, R12, RZ, P0 ;  /* 0x000000ff0c00720c */ /* 0x020fe40000705270 */
[----:B------:R-:W-:Y:S02]  /*a950*/  ISETP.NE.AND P1, PT, R13, RZ, P1 ;  /* 0x000000ff0d00720c */ /* 0x000fe40000f25270 */
[----:B------:R-:W-:Y:S02]  /*a960*/  ISETP.NE.AND P2, PT, R14, RZ, P2 ;  /* 0x000000ff0e00720c */ /* 0x000fe40001745270 */
[----:B------:R-:W-:Y:S02]  /*a970*/  ISETP.NE.AND P3, PT, R15, RZ, P3 ;  /* 0x000000ff0f00720c */ /* 0x000fe40001f65270 */
[----:B------:R-:W-:Y:S02]  /*a980*/  SEL R35, RZ, 0x1, !P0 ;  /* 0x00000001ff237807 */ /* 0x000fe40004000000 */
[----:B------:R-:W-:-:S02]  /*a990*/  SEL R34, RZ, 0x1, !P1 ;  /* 0x00000001ff227807 */ /* 0x000fc40004800000 */
[----:B------:R-:W-:Y:S02]  /*a9a0*/  SEL R33, RZ, 0x1, !P2 ;  /* 0x00000001ff217807 */ /* 0x000fe40005000000 */
[----:B------:R-:W-:Y:S01]  /*a9b0*/  SEL R32, RZ, 0x1, !P3 ;  /* 0x00000001ff207807 */ /* 0x000fe20005800000 */
[----:B------:R-:W-:Y:S06]  /*a9c0*/  @P4 BRA `(.L_x_6821) ;  /* 0x0000000000a84947 */ /* 0x000fec0003800000 */
[----:B------:R-:W-:Y:S02]  /*a9d0*/  LOP3.LUT P0, RZ, R31, 0xff, RZ, 0xc0, !PT ;  /* 0x000000ff1fff7812 */ /* 0x000fe4000780c0ff */
[----:B------:R-:W-:Y:S02]  /*a9e0*/  LOP3.LUT P1, RZ, R30, 0xff, RZ, 0xc0, !PT ;  /* 0x000000ff1eff7812 */ /* 0x000fe4000782c0ff */
[----:B------:R-:W-:Y:S01]  /*a9f0*/  ISETP.NE.AND P0, PT, R8, RZ, P0 ;  /* 0x000000ff0800720c */ /* 0x000fe20000705270 */
[----:B------:R-:W-:Y:S01]  /*aa00*/  IMAD.IADD R8, R39, 0x1, R0 ;  /* 0x0000000127087824 */ /* 0x000fe200078e0200 */
[----:B------:R-:W-:Y:S02]  /*aa10*/  LOP3.LUT P2, RZ, R29, 0xff, RZ, 0xc0, !PT ;  /* 0x000000ff1dff7812 */ /* 0x000fe4000784c0ff */
[----:B------:R-:W-:Y:S02]  /*aa20*/  LOP3.LUT P3, RZ, R28, 0xff, RZ, 0xc0, !PT ;  /* 0x000000ff1cff7812 */ /* 0x000fe4000786c0ff */
[----:B------:R-:W-:-:S02]  /*aa30*/  ISETP.GE.U32.AND P4, PT, R8, R3, PT ;  /* 0x000000030800720c */ /* 0x000fc40003f86070 */
[----:B------:R-:W-:Y:S02]  /*aa40*/  ISETP.NE.AND P1, PT, R9, RZ, P1 ;  /* 0x000000ff0900720c */ /* 0x000fe40000f25270 */
[----:B------:R-:W-:Y:S02]  /*aa50*/  ISETP.NE.AND P2, PT, R10, RZ, P2 ;  /* 0x000000ff0a00720c */ /* 0x000fe40001745270 */
[----:B------:R-:W-:Y:S02]  /*aa60*/  ISETP.NE.AND P3, PT, R11, RZ, P3 ;  /* 0x000000ff0b00720c */ /* 0x000fe40001f65270 */
        /* <DEDUP_REMOVED lines=24> */
[----:B------:R-:W-:Y:S02]  /*abf0*/  ISETP.NE.AND P0, PT, R20, RZ, P0 ;  /* 0x000000ff1400720c */ /* 0x000fe40000705270 */
[----:B------:R-:W-:-:S02]  /*ac00*/  ISETP.NE.AND P1, PT, R21, RZ, P1 ;  /* 0x000000ff1500720c */ /* 0x000fc40000f25270 */
[----:B------:R-:W-:Y:S02]  /*ac10*/  ISETP.NE.AND P2, PT, R22, RZ, P2 ;  /* 0x000000ff1600720c */ /* 0x000fe40001745270 */
[----:B------:R-:W-:Y:S02]  /*ac20*/  ISETP.NE.AND P3, PT, R23, RZ, P3 ;  /* 0x000000ff1700720c */ /* 0x000fe40001f65270 */
[----:B------:R-:W-:Y:S02]  /*ac30*/  SEL R16, RZ, 0x1, !P0 ;  /* 0x00000001ff107807 */ /* 0x000fe40004000000 */
[----:B------:R-:W-:Y:S02]  /*ac40*/  SEL R36, RZ, 0x1, !P1 ;  /* 0x00000001ff247807 */ /* 0x000fe40004800000 */
[----:B------:R-:W-:Y:S02]  /*ac50*/  SEL R37, RZ, 0x1, !P2 ;  /* 0x00000001ff257807 */ /* 0x000fe40005000000 */
[----:B------:R-:W-:-:S07]  /*ac60*/  SEL R38, RZ, 0x1, !P3 ;  /* 0x00000001ff267807 */ /* 0x000fce0005800000 */
.L_x_6821:
[----:B------:R-:W-:Y:S05]  /*ac70*/  BSYNC B0 ;  /* 0x0000000000007941 */ /* 0x000fea0003800000 */
.L_x_6820:
        /* <DEDUP_REMOVED lines=29> */
.L_x_6806:
        /* <DEDUP_REMOVED lines=34> */
.L_x_6825:
[----:B------:R-:W-:Y:S02]  /*b070*/  IMAD R8, R44, R39, RZ ;  /* 0x000000272c087224 */ /* 0x000fe400078e02ff */
[----:B------:R-:W-:-:S03]  /*b080*/  IMAD.IADD R39, R0, 0x1, R39 ;  /* 0x0000000100277824 */ /* 0x000fc600078e0227 */
[----:B------:R-:W-:Y:S01]  /*b090*/  SHF.R.U32.HI R9, RZ, 0x2, R8 ;  /* 0x00000002ff097819 */ /* 0x000fe20000011608 */
[----:B------:R-:W-:Y:S02]  /*b0a0*/  IMAD R12, R44, R39, RZ ;  /* 0x000000272c0c7224 */ /* 0x000fe400078e02ff */
[----:B------:R-:W-:Y:S02]  /*b0b0*/  IMAD.IADD R39, R39, 0x1, R0 ;  /* 0x0000000127277824 */ /* 0x000fe400078e0200 */
[----:B------:R-:W-:-:S04]  /*b0c0*/  IMAD.WIDE.U32 R8, R9, 0x10, R42 ;  /* 0x0000001009087825 */ /* 0x000fc800078e002a */
[----:B------:R-:W-:Y:S01]  /*b0d0*/  IMAD R20, R44, R39, RZ ;  /* 0x000000272c147224 */ /* 0x000fe200078e02ff */
[----:B------:R-:W-:Y:S01]  /*b0e0*/  SHF.R.U32.HI R13, RZ, 0x2, R12 ;  /* 0x00000002ff0d7819 */ /* 0x000fe2000001160c */
[----:B------:R-:W2:Y:S03]  /*b0f0*/  LDG.E.128 R8, desc[UR58][R8.64] ;  /* 0x0000003a08087981 */ /* 0x000ea6000c1e1d00 */
[----:B------:R-:W-:Y:S01]  /*b100*/  SHF.R.U32.HI R21, RZ, 0x2, R20 ;  /* 0x00000002ff157819 */ /* 0x000fe20000011614 */
[----:B------:R-:W-:Y:S01]  /*b110*/  IMAD.WIDE.U32 R12, R13, 0x10, R42 ;  /* 0x000000100d0c7825 */ /* 0x000fe200078e002a */
[----:B------:R-:W-:-:S03]  /*b120*/  IADD3 R39, R39, R0, RZ ;  /* 0x0000000027277210 */ /* 0x000fc60007ffe0ff */
[----:B------:R-:W-:Y:S02]  /*b130*/  IMAD.WIDE.U32 R20, R21, 0x10, R42 ;  /* 0x0000001015147825 */ /* 0x000fe400078e002a */
[----:B------:R-:W3:Y:S02]  /*b140*/  LDG.E.128 R12, desc[UR58][R12.64] ;  /* 0x0000003a0c0c7981 */ /* 0x000ee4000c1e1d00 */
        /* <DEDUP_REMOVED lines=11> */
[----:B------:R-:W-:-:S02]  /*b200*/  LOP3.LUT R40, R40, 0xfffffdff, RZ, 0xc0, !PT ;  /* 0xfffffdff28287812 */ /* 0x000fc400078ec0ff */
[----:B------:R-:W-:Y:S02]  /*b210*/  LOP3.LUT P6, RZ, R35, 0xff, RZ, 0xc0, !PT ;  /* 0x000000ff23ff7812 */ /* 0x000fe400078cc0ff */
[----:B------:R-:W-:Y:S02]  /*b220*/  LOP3.LUT P0, RZ, R36, 0xff, RZ, 0xc0, !PT ;  /* 0x000000ff24ff7812 */ /* 0x000fe4000780c0ff */
[----:B--2---:R-:W-:Y:S02]  /*b230*/  ISETP.NE.AND P5, PT, R11, RZ, P5 ;  /* 0x000000ff0b00720c */ /* 0x004fe40002fa5270 */
[----:B------:R-:W-:Y:S02]  /*b240*/  ISETP.NE.AND P1, PT, R8, RZ, P1 ;  /* 0x000000ff0800720c */ /* 0x000fe40000f25270 */
[----:B------:R-:W-:Y:S02]  /*b250*/  SEL R34, RZ, 0x1, !P5 ;  /* 0x00000001ff227807 */ /* 0x000fe40006800000 */
[----:B------:R-:W-:-:S02]  /*b260*/  LOP3.LUT P5, RZ, R16, 0xff, RZ, 0xc0, !PT ;  /* 0x000000ff10ff7812 */ /* 0x000fc400078ac0ff */
[----:B------:R-:W-:Y:S02]  /*b270*/  SEL R37, RZ, 0x1, !P1 ;  /* 0x00000001ff257807 */ /* 0x000fe40004800000 */
[----:B---3--:R-:W-:Y:S02]  /*b280*/  ISETP.NE.AND P4, PT, R12, RZ, P4 ;  /* 0x000000ff0c00720c */ /* 0x008fe40002785270 */
[----:B------:R-:W-:Y:S02]  /*b290*/  ISETP.NE.AND P3, PT, R13, RZ, P3 ;  /* 0x000000ff0d00720c */ /* 0x000fe40001f65270 */
[----:B----4-:R-:W-:Y:S02]  /*b2a0*/  ISETP.NE.AND P5, PT, R22, RZ, P5 ;  /* 0x000000ff1600720c */ /* 0x010fe40002fa5270 */
[----:B------:R-:W-:Y:S02]  /*b2b0*/  SEL R33, RZ, 0x1, !P4 ;  /* 0x00000001ff217807 */ /* 0x000fe40006000000 */
[----:B------:R-:W-:-:S02]  /*b2c0*/  LOP3.LUT P4, RZ, R7, 0xff, RZ, 0xc0, !PT ;  /* 0x000000ff07ff7812 */ /* 0x000fc4000788c0ff */
[----:B------:R-:W-:Y:S02]  /*b2d0*/  SEL R16, RZ, 0x1, !P5 ;  /* 0x00000001ff107807 */ /* 0x000fe40006800000 */
[----:B------:R-:W-:Y:S02]  /*b2e0*/  ISETP.NE.AND P5, PT, R8, RZ, PT ;  /* 0x000000ff0800720c */ /* 0x000fe40003fa5270 */
[----:B------:R-:W-:Y:S02]  /*b2f0*/  ISETP.NE.AND P4, PT, R23, RZ, P4 ;  /* 0x000000ff1700720c */ /* 0x000fe40002785270 */
[----:B------:R-:W-:Y:S02]  /*b300*/  SEL R32, RZ, 0x1, !P3 ;  /* 0x00000001ff207807 */ /* 0x000fe40005800000 */
[----:B------:R-:W-:Y:S02]  /*b310*/  LOP3.LUT P3, RZ, R6, 0xff, RZ, 0xc0, !PT ;  /* 0x000000ff06ff7812 */ /* 0x000fe4000786c0ff */
[----:B------:R-:W-:-:S02]  /*b320*/  SEL R7, RZ, 0x1, !P4 ;  /* 0x00000001ff077807 */ /* 0x000fc40006000000 */
[----:B------:R-:W-:Y:S02]  /*b330*/  ISETP.NE.AND P4, PT, R9, RZ, PT ;  /* 0x000000ff0900720c */ /* 0x000fe40003f85270 */
[----:B------:R-:W-:Y:S02]  /*b340*/  ISETP.NE.AND P2, PT, R14, RZ, P2 ;  /* 0x000000ff0e00720c */ /* 0x000fe40001745270 */
[----:B-----5:R-:W-:Y:S02]  /*b350*/  ISETP.NE.AND P3, PT, R24, RZ, P3 ;  /* 0x000000ff1800720c */ /* 0x020fe40001f65270 */
[----:B------:R-:W-:Y:S02]  /*b360*/  @P5 LOP3.LUT R40, R40, 0x200, RZ, 0xfc, !PT ;  /* 0x0000020028285812 */ /* 0x000fe400078efcff */
[----:B------:R-:W-:Y:S02]  /*b370*/  LOP3.LUT P1, RZ, R30, 0xff, RZ, 0xc0, !PT ;  /* 0x000000ff1eff7812 */ /* 0x000fe4000782c0ff */
[----:B------:R-:W-:-:S02]  /*b380*/  SEL R31, RZ, 0x1, !P2 ;  /* 0x00000001ff1f7807 */ /* 0x000fc40005000000 */
[----:B------:R-:W-:Y:S02]  /*b390*/  LOP3.LUT P2, RZ, R5, 0xff, RZ, 0xc0, !PT ;  /* 0x000000ff05ff7812 */ /* 0x000fe4000784c0ff */
[----:B------:R-:W-:Y:S02]  /*b3a0*/  SEL R6, RZ, 0x1, !P3 ;  /* 0x00000001ff067807 */ /* 0x000fe40005800000 */
[C---:B------:R-:W-:Y:S02]  /*b3b0*/  ISETP.NE.AND P6, PT, R10.reuse, RZ, P6 ;  /* 0x000000ff0a00720c */ /* 0x040fe400037c5270 */
[----:B------:R-:W-:Y:S02]  /*b3c0*/  ISETP.NE.AND P3, PT, R10, RZ, PT ;  /* 0x000000ff0a00720c */ /* 0x000fe40003f65270 */
[----:B------:R-:W-:Y:S02]  /*b3d0*/  ISETP.NE.AND P0, PT, R9, RZ, P0 ;  /* 0x000000ff0900720c */ /* 0x000fe40000705270 */
[----:B------:R-:W-:-:S02]  /*b3e0*/  LOP3.LUT R40, R40, 0xfffffeff, RZ, 0xc0, !PT ;  /* 0xfffffeff28287812 */ /* 0x000fc400078ec0ff */
[----:B------:R-:W-:Y:S02]  /*b3f0*/  ISETP.NE.AND P1, PT, R15, RZ, P1 ;  /* 0x000000ff0f00720c */ /* 0x000fe40000f25270 */
[----:B------:R-:W-:Y:S02]  /*b400*/  ISETP.NE.AND P2, PT, R25, RZ, P2 ;  /* 0x000000ff1900720c */ /* 0x000fe40001745270 */
[----:B------:R-:W-:Y:S02]  /*b410*/  SEL R35, RZ, 0x1, !P6 ;  /* 0x00000001ff237807 */ /* 0x000fe40007000000 */
[----:B------:R-:W-:Y:S02]  /*b420*/  SEL R36, RZ, 0x1, !P0 ;  /* 0x00000001ff247807 */ /* 0x000fe40004000000 */
[----:B------:R-:W-:Y:S02]  /*b430*/  LOP3.LUT P6, RZ, R28, 0xff, RZ, 0xc0, !PT ;  /* 0x000000ff1cff7812 */ /* 0x000fe400078cc0ff */
[----:B------:R-:W-:-:S02]  /*b440*/  @P4 LOP3.LUT R40, R40, 0x100, RZ, 0xfc, !PT ;  /* 0x0000010028284812 */ /* 0x000fc400078efcff */
[----:B------:R-:W-:Y:S02]  /*b450*/  LOP3.LUT P0, RZ, R29, 0xff, RZ, 0xc0, !PT ;  /* 0x000000ff1dff7812 */ /* 0x000fe4000780c0ff */
[----:B------:R-:W-:Y:S02]  /*b460*/  SEL R30, RZ, 0x1, !P1 ;  /* 0x00000001ff1e7807 */ /* 0x000fe40004800000 */
[----:B------:R-:W-:Y:S01]  /*b470*/  LOP3.LUT P1, RZ, R4, 0xff, RZ, 0xc0, !PT ;  /* 0x000000ff04ff7812 */ /* 0x000fe2000782c0ff */
[----:B------:R-:W-:Y:S01]  /*b480*/  IMAD R4, R0, 0x3, R39 ;  /* 0x0000000300047824 */ /* 0x000fe200078e0227 */
        /* <DEDUP_REMOVED lines=8> */
[----:B------:R-:W-:-:S02]  /*b510*/  SEL R29, RZ, 0x1, !P0 ;  /* 0x00000001ff1d7807 */ /* 0x000fc40004000000 */
[----:B------:R-:W-:Y:S02]  /*b520*/  ISETP.GE.U32.AND P6, PT, R4, R3, PT ;  /* 0x000000030400720c */ /* 0x000fe40003fc6070 */
[----:B------:R-:W-:Y:S02]  /*b530*/  LOP3.LUT P0, RZ, R38, 0xff, RZ, 0xc0, !PT ;  /* 0x000000ff26ff7812 */ /* 0x000fe4000780c0ff */
[----:B------:R-:W-:Y:S02]  /*b540*/  SEL R4, RZ, 0x1, !P1 ;  /* 0x00000001ff047807 */ /* 0x000fe40004800000 */
[----:B------:R-:W-:Y:S02]  /*b550*/  ISETP.NE.AND P1, PT, R12, RZ, PT ;  /* 0x000000ff0c00720c */ /* 0x000fe40003f25270 */
[----:B------:R-:W-:Y:S02]  /*b560*/  LOP3.LUT R40, R40, 0xffffffbf, RZ, 0xc0, !PT ;  /* 0xffffffbf28287812 */ /* 0x000fe400078ec0ff */
[----:B------:R-:W-:-:S02]  /*b570*/  ISETP.NE.AND P0, PT, R27, RZ, P0 ;  /* 0x000000ff1b00720c */ /* 0x000fc40000705270 */
[----:B------:R-:W-:Y:S02]  /*b580*/  @P2 LOP3.LUT R40, R40, 0x40, RZ, 0xfc, !PT ;  /* 0x0000004028282812 */ /* 0x000fe400078efcff */
[----:B------:R-:W-:Y:S02]  /*b590*/  SEL R38, RZ, 0x1, !P0 ;  /* 0x00000001ff267807 */ /* 0x000fe40004000000 */
        /* <DEDUP_REMOVED lines=25> */
.L_x_6824:
        /* <DEDUP_REMOVED lines=36> */
.L_x_6823:
[----:B------:R-:W-:Y:S05]  /*b970*/  BSYNC B0 ;  /* 0x0000000000007941 */ /* 0x000fea0003800000 */
.L_x_6822:
        /* <DEDUP_REMOVED lines=71> */
.L_x_6827:
[----:B------:R-:W-:Y:S05]  /*bdf0*/  BSYNC B0 ;  /* 0x0000000000007941 */ /* 0x000fea0003800000 */
.L_x_6826:
        /* <DEDUP_REMOVED lines=71> */
.L_x_6829:
[----:B------:R-:W-:Y:S05]  /*c270*/  BSYNC B0 ;  /* 0x0000000000007941 */ /* 0x000fea0003800000 */
.L_x_6828:
        /* <DEDUP_REMOVED lines=29> */
.L_x_6805:
        /* <DEDUP_REMOVED lines=38> */
.L_x_6833:
[----:B------:R-:W-:Y:S01]  /*c6b0*/  SHF.R.U32.HI R9, RZ, 0x2, R39 ;  /* 0x00000002ff097819 */ /* 0x000fe20000011627 */
[----:B------:R-:W-:-:S04]  /*c6c0*/  IMAD.IADD R39, R39, 0x1, R0 ;  /* 0x0000000127277824 */ /* 0x000fc800078e0200 */
[----:B------:R-:W-:Y:S01]  /*c6d0*/  IMAD.WIDE.U32 R8, R9, 0x10, R42 ;  /* 0x0000001009087825 */ /* 0x000fe200078e002a */
[----:B------:R-:W-:Y:S02]  /*c6e0*/  SHF.R.U32.HI R13, RZ, 0x2, R39 ;  /* 0x00000002ff0d7819 */ /* 0x000fe40000011627 */
[----:B------:R-:W-:-:S03]  /*c6f0*/  IADD3 R39, R39, R0, RZ ;  /* 0x0000000027277210 */ /* 0x000fc60007ffe0ff */
[----:B------:R-:W2:Y:S01]  /*c700*/  LDG.E.128 R8, desc[UR58][R8.64] ;  /* 0x0000003a08087981 */ /* 0x000ea2000c1e1d00 */
[----:B------:R-:W-:Y:S01]  /*c710*/  SHF.R.U32.HI R21, RZ, 0x2, R39 ;  /* 0x00000002ff157819 */ /* 0x000fe20000011627 */
[----:B------:R-:W-:-:S04]  /*c720*/  IMAD.WIDE.U32 R12, R13, 0x10, R42 ;  /* 0x000000100d0c7825 */ /* 0x000fc800078e002a */
[----:B------:R-:W-:Y:S02]  /*c730*/  IMAD.WIDE.U32 R20, R21, 0x10, R42 ;  /* 0x0000001015147825 */ /* 0x000fe400078e002a */
[----:B------:R-:W3:Y:S02]  /*c740*/  LDG.E.128 R12, desc[UR58][R12.64] ;  /* 0x0000003a0c0c7981 */ /* 0x000ee4000c1e1d00 */
        /* <DEDUP_REMOVED lines=14> */
[----:B--2---:R-:W-:Y:S02]  /*c830*/  ISETP.NE.AND P5, PT, R11, RZ, P5 ;  /* 0x000000ff0b00720c */ /* 0x004fe40002fa5270 */
[----:B------:R-:W-:Y:S02]  /*c840*/  ISETP.NE.AND P6, PT, R10, RZ, P6 ;  /* 0x000000ff0a00720c */ /* 0x000fe400037c5270 */
[----:B------:R-:W-:Y:S02]  /*c850*/  SEL R31, RZ, 0x1, !P5 ;  /* 0x00000001ff1f7807 */ /* 0x000fe40006800000 */
[----:B------:R-:W-:-:S02]  /*c860*/  LOP3.LUT P5, RZ, R5, 0xff, RZ, 0xc0, !PT ;  /* 0x000000ff05ff7812 */ /* 0x000fc400078ac0ff */
[----:B---3--:R-:W-:Y:S02]  /*c870*/  ISETP.NE.AND P4, PT, R12, RZ, P4 ;  /* 0x000000ff0c00720c */ /* 0x008fe40002785270 */
[----:B------:R-:W-:Y:S02]  /*c880*/  SEL R32, RZ, 0x1, !P6 ;  /* 0x00000001ff207807 */ /* 0x000fe40007000000 */
[----:B----4-:R-:W-:Y:S02]  /*c890*/  ISETP.NE.AND P5, PT, R22, RZ, P5 ;  /* 0x000000ff1600720c */ /* 0x010fe40002fa5270 */
[----:B------:R-:W-:Y:S02]  /*c8a0*/  LOP3.LUT P6, RZ, R6, 0xff, RZ, 0xc0, !PT ;  /* 0x000000ff06ff7812 */ /* 0x000fe400078cc0ff */
[----:B------:R-:W-:Y:S02]  /*c8b0*/  SEL R30, RZ, 0x1, !P4 ;  /* 0x00000001ff1e7807 */ /* 0x000fe40006000000 */
[----:B------:R-:W-:Y:S01]  /*c8c0*/  LOP3.LUT P4, RZ, R4, 0xff, RZ, 0xc0, !PT ;  /* 0x000000ff04ff7812 */ /* 0x000fe2000788c0ff */
[----:B------:R-:W-:Y:S01]  /*c8d0*/  IMAD R4, R0, 0x3, R39 ;  /* 0x0000000300047824 */ /* 0x000fe200078e0227 */
[----:B------:R-:W-:-:S02]  /*c8e0*/  SEL R5, RZ, 0x1, !P5 ;  /* 0x00000001ff057807 */ /* 0x000fc40006800000 */
[----:B------:R-:W-:Y:S02]  /*c8f0*/  ISETP.NE.AND P5, PT, R8, RZ, PT ;  /* 0x000000ff0800720c */ /* 0x000fe40003fa5270 */
[----:B------:R-:W-:Y:S02]  /*c900*/  ISETP.NE.AND P6, PT, R21, RZ, P6 ;  /* 0x000000ff1500720c */ /* 0x000fe400037c5270 */
[----:B------:R-:W-:Y:S02]  /*c910*/  ISETP.NE.AND P3, PT, R13, RZ, P3 ;  /* 0x000000ff0d00720c */ /* 0x000fe40001f65270 */
[----:B------:R-:W-:Y:S02]  /*c920*/  ISETP.NE.AND P4, PT, R23, RZ, P4 ;  /* 0x000000ff1700720c */ /* 0x000fe40002785270 */
[----:B------:R-:W-:Y:S02]  /*c930*/  SEL R6, RZ, 0x1, !P6 ;  /* 0x00000001ff067807 */ /* 0x000fe40007000000 */
[----:B------:R-:W-:-:S02]  /*c940*/  SEL R29, RZ, 0x1, !P3 ;  /* 0x00000001ff1d7807 */ /* 0x000fc40005800000 */
[----:B------:R-:W-:Y:S02]  /*c950*/  ISETP.GE.U32.AND P6, PT, R4, R3, PT ;  /* 0x000000030400720c */ /* 0x000fe40003fc6070 */
[----:B------:R-:W-:Y:S02]  /*c960*/  LOP3.LUT P3, RZ, R35, 0xff, RZ, 0xc0, !PT ;  /* 0x000000ff23ff7812 */ /* 0x000fe4000786c0ff */
[----:B------:R-:W-:Y:S02]  /*c970*/  SEL R4, RZ, 0x1, !P4 ;  /* 0x00000001ff047807 */ /* 0x000fe40006000000 */
[----:B------:R-:W-:Y:S02]  /*c980*/  ISETP.NE.AND P4, PT, R9, RZ, PT ;  /* 0x000000ff0900720c */ /* 0x000fe40003f85270 */
[----:B------:R-:W-:Y:S02]  /*c990*/  ISETP.NE.AND P1, PT, R8, RZ, P1 ;  /* 0x000000ff0800720c */ /* 0x000fe40000f25270 */
[----:B------:R-:W-:-:S02]  /*c9a0*/  ISETP.NE.AND P2, PT, R14, RZ, P2 ;  /* 0x000000ff0e00720c */ /* 0x000fc40001745270 */
[----:B-----5:R-:W-:Y:S02]  /*c9b0*/  ISETP.NE.AND P3, PT, R24, RZ, P3 ;  /* 0x000000ff1800720c */ /* 0x020fe40001f65270 */
[----:B------:R-:W-:Y:S02]  /*c9c0*/  SEL R34, RZ, 0x1, !P1 ;  /* 0x00000001ff227807 */ /* 0x000fe40004800000 */
[----:B------:R-:W-:Y:S02]  /*c9d0*/  @P5 LOP3.LUT R40, R40, 0x200, RZ, 0xfc, !PT ;  /* 0x0000020028285812 */ /* 0x000fe400078efcff */
[----:B------:R-:W-:Y:S02]  /*c9e0*/  LOP3.LUT P1, RZ, R16, 0xff, RZ, 0xc0, !PT ;  /* 0x000000ff10ff7812 */ /* 0x000fe4000782c0ff */
[----:B------:R-:W-:Y:S02]  /*c9f0*/  SEL R28, RZ, 0x1, !P2 ;  /* 0x00000001ff1c7807 */ /* 0x000fe40005000000 */
[----:B------:R-:W-:-:S02]  /*ca00*/  LOP3.LUT P2, RZ, R36, 0xff, RZ, 0xc0, !PT ;  /* 0x000000ff24ff7812 */ /* 0x000fc4000784c0ff */
[----:B------:R-:W-:Y:S02]  /*ca10*/  SEL R35, RZ, 0x1, !P3 ;  /* 0x00000001ff237807 */ /* 0x000fe40005800000 */
[----:B------:R-:W-:Y:S02]  /*ca20*/  ISETP.NE.AND P3, PT, R10, RZ, PT ;  /* 0x000000ff0a00720c */ /* 0x000fe40003f65270 */
[----:B------:R-:W-:Y:S02]  /*ca30*/  ISETP.NE.AND P0, PT, R9, RZ, P0 ;  /* 0x000000ff0900720c */ /* 0x000fe40000705270 */
[----:B------:R-:W-:Y:S02]  /*ca40*/  LOP3.LUT R40, R40, 0xfffffeff, RZ, 0xc0, !PT ;  /* 0xfffffeff28287812 */ /* 0x000fe400078ec0ff */
[----:B------:R-:W-:Y:S02]  /*ca50*/  ISETP.NE.AND P1, PT, R15, RZ, P1 ;  /* 0x000000ff0f00720c */ /* 0x000fe40000f25270 */
[----:B------:R-:W-:-:S02]  /*ca60*/  ISETP.NE.AND P2, PT, R25, RZ, P2 ;  /* 0x000000ff1900720c */ /* 0x000fc40001745270 */
        /* <DEDUP_REMOVED lines=8> */
[----:B------:R-:W-:Y:S02]  /*caf0*/  ISETP.NE.AND P0, PT, R20, RZ, P0 ;  /* 0x000000ff1400720c */ /* 0x000fe40000705270 */
[----:B------:R-:W-:Y:S02]  /*cb00*/  ISETP.NE.AND P1, PT, R26, RZ, P1 ;  /* 0x000000ff1a00720c */ /* 0x000fe40000f25270 */
[----:B------:R-:W-:Y:S02]  /*cb10*/  @P3 LOP3.LUT R40, R40, 0x80, RZ, 0xfc, !PT ;  /* 0x0000008028283812 */ /* 0x000fe400078efcff */
[----:B------:R-:W-:-:S02]  /*cb20*/  SEL R7, RZ, 0x1, !P0 ;  /* 0x00000001ff077807 */ /* 0x000fc40004000000 */
[----:B------:R-:W-:Y:S02]  /*cb30*/  LOP3.LUT P0, RZ, R38, 0xff, RZ, 0xc0, !PT ;  /* 0x000000ff26ff7812 */ /* 0x000fe4000780c0ff */
[----:B------:R-:W-:Y:S02]  /*cb40*/  SEL R37, RZ, 0x1, !P1 ;  /* 0x00000001ff257807 */ /* 0x000fe40004800000 */
[----:B------:R-:W-:Y:S02]  /*cb50*/  ISETP.NE.AND P1, PT, R12, RZ, PT ;  /* 0x000000ff0c00720c */ /* 0x000fe40003f25270 */
[----:B------:R-:W-:Y:S02]  /*cb60*/  LOP3.LUT R40, R40, 0xffffffbf, RZ, 0xc0, !PT ;  /* 0xffffffbf28287812 */ /* 0x000fe400078ec0ff */
[----:B------:R-:W-:Y:S02]  /*cb70*/  ISETP.NE.AND P0, PT, R27, RZ, P0 ;  /* 0x000000ff1b00720c */ /* 0x000fe40000705270 */
        /* <DEDUP_REMOVED lines=27> */
.L_x_6832:
        /* <DEDUP_REMOVED lines=36> */
.L_x_6831:
[----:B------:R-:W-:Y:S05]  /*cf70*/  BSYNC B0 ;  /* 0x0000000000007941 */ /* 0x000fea0003800000 */
.L_x_6830:
        /* <DEDUP_REMOVED lines=67> */
.L_x_6835:
[----:B------:R-:W-:Y:S05]  /*d3b0*/  BSYNC B0 ;  /* 0x0000000000007941 */ /* 0x000fea0003800000 */
.L_x_6834:
        /* <DEDUP_REMOVED lines=71> */
.L_x_6837:
[----:B------:R-:W-:Y:S05]  /*d830*/  BSYNC B0 ;  /* 0x0000000000007941 */ /* 0x000fea0003800000 */
.L_x_6836:
        /* <DEDUP_REMOVED lines=28> */
.L_x_6789:
[----:B------:R-:W-:Y:S05]  /*da00*/  BSYNC B6 ;  /* 0x0000000000067941 */ /* 0x000fea0003800000 */
.L_x_6788:
        /* <DEDUP_REMOVED lines=13> */
[----:B---3--:R-:W-:Y:S02]  /*dae0*/  SHF.R.U32.HI R4, RZ, 0x1, R10 ;  /* 0x00000001ff047819 */ /* 0x008fe4000001160a */
[----:B------:R-:W-:-:S02]  /*daf0*/  LEA R0, R0, R3, 0x2 ;  /* 0x0000000300007211 */ /* 0x000fc400078e10ff */
[----:B------:R-:W-:-:S03]  /*db00*/  ISETP.NE.AND P0, PT, R4, RZ, PT ;  /* 0x000000ff0400720c */ /* 0x000fc60003f05270 */
[----:B------:R1:W-:Y:S10]  /*db10*/  STS [R0], R5 ;  /* 0x0000000500007388 */ /* 0x0003f40000000800 */
[----:B-1----:R-:W-:Y:S05]  /*db20*/  @!P0 BRA `(.L_x_6838) ;  /* 0x00000000008c8947 */ /* 0x002fea0003800000 */
.L_x_6841:
        /* <DEDUP_REMOVED lines=32> */
.L_x_6840:
[----:B------:R-:W-:Y:S05]  /*dd30*/  BSYNC B0 ;  /* 0x0000000000007941 */ /* 0x000fea0003800000 */
.L_x_6839:
[----:B------:R-:W-:Y:S01]  /*dd40*/  IMAD.MOV.U32 R4, RZ, RZ, R8 ;  /* 0x000000ffff047224 */ /* 0x000fe200078e0008 */
[----:B------:R-:W-:Y:S06]  /*dd50*/  @P3 BRA `(.L_x_6841) ;  /* 0xfffffffc00743947 */ /* 0x000fec000383ffff */
.L_x_6838:
        /* <DEDUP_REMOVED lines=22> */
.L_x_6846:
        /* <DEDUP_REMOVED lines=29> */
.L_x_6845:
[----:B------:R-:W-:Y:S05]  /*e090*/  BSYNC B0 ;  /* 0x0000000000007941 */ /* 0x000fea0003800000 */
.L_x_6844:
[----:B------:R-:W-:-:S04]  /*e0a0*/  SHF.R.S32.HI R4, RZ, 0x1, R4 ;  /* 0x00000001ff047819 */ /* 0x000fc80000011404 */
[----:B------:R-:W-:-:S13]  /*e0b0*/  ISETP.GE.AND P0, PT, R4, 0x20, PT ;  /* 0x000000200400780c */ /* 0x000fda0003f06270 */
[----:B------:R-:W-:Y:S05]  /*e0c0*/  @P0 BRA `(.L_x_6846) ;  /* 0xfffffffc007c0947 */ /* 0x000fea000383ffff */
[----:B-1----:R-:W-:-:S07]  /*e0d0*/  IMAD.MOV.U32 R0, RZ, RZ, 0x20 ;  /* 0x00000020ff007424 */ /* 0x002fce00078e00ff */
.L_x_6843:
[----:B------:R-:W-:Y:S01]  /*e0e0*/  ISETP.GE.AND P0, PT, R0, 0x2, PT ;  /* 0x000000020000780c */ /* 0x000fe20003f06270 */
[----:B------:R-:W-:Y:S05]  /*e0f0*/  WARPSYNC.ALL ;  /* 0x0000000000007948 */ /* 0x000fea0003800000 */
[----:B------:R-:W-:Y:S07]  /*e100*/  BAR.SYNC.DEFER_BLOCKING 0x0 ;  /* 0x0000000000007b1d */ /* 0x000fee0000010000 */
[----:B------:R-:W-:Y:S05]  /*e110*/  @!P0 BRA `(.L_x_6842) ;  /* 0x0000000000748947 */ /* 0x000fea0003800000 */
[----:B------:R-:W-:-:S07]  /*e120*/  IMAD.MOV.U32 R3, RZ, RZ, 0x1 ;  /* 0x00000001ff037424 */ /* 0x000fce00078e00ff */
.L_x_6847:
        /* <DEDUP_REMOVED lines=28> */
.L_x_6842:
        /* <DEDUP_REMOVED lines=278> */
.L_x_6848:
        /* <DEDUP_REMOVED lines=275> */
.L_x_6849:
[----:B------:R-:W-:Y:S01]  /*10580*/  IMAD.MOV.U32 R22, RZ, RZ, RZ ;  /* 0x000000ffff167224 */ /* 0x000fe200078e00ff */
[----:B------:R-:W-:Y:S01]  /*10590*/  MOV R24, RZ ;  /* 0x000000ff00187202 */ /* 0x000fe20000000f00 */
        /* <DEDUP_REMOVED lines=275> */
.L_x_6850:
        /* <DEDUP_REMOVED lines=275> */
.L_x_6851:
        /* <DEDUP_REMOVED lines=294> */
.L_x_6853:
        /* <DEDUP_REMOVED lines=275> */
.L_x_6854:
[----:B------:R-:W-:Y:S01]  /*14b90*/  CS2R R18, SRZ ;  /* 0x0000000000127805 */ /* 0x000fe2000001ff00 */
[----:B------:R-:W-:Y:S06]  /*14ba0*/  @!P1 BRA `(.L_x_6855) ;  /* 0x0000001000489947 */ /* 0x000fec0003800000 */
        /* <DEDUP_REMOVED lines=274> */
.L_x_6855:
        /* <DEDUP_REMOVED lines=275> */
.L_x_6856:
        /* <DEDUP_REMOVED lines=14> */
.L_x_6858:
[----:B------:R-:W-:Y:S05]  /*16ee0*/  BSYNC B0 ;  /* 0x0000000000007941 */ /* 0x000fea0003800000 */
.L_x_6857:
        /* <DEDUP_REMOVED lines=17> */
.L_x_6860:
[----:B------:R-:W-:Y:S05]  /*17000*/  BSYNC B0 ;  /* 0x0000000000007941 */ /* 0x000fea0003800000 */
.L_x_6859:
        /* <DEDUP_REMOVED lines=35> */
.L_x_6862:
[----:B------:R-:W-:Y:S05]  /*17240*/  BSYNC B0 ;  /* 0x0000000000007941 */ /* 0x000fea0003800000 */
.L_x_6861:
        /* <DEDUP_REMOVED lines=38> */
.L_x_6867:
        /* <DEDUP_REMOVED lines=22> */
.L_x_6866:
[----:B------:R-:W-:Y:S05]  /*17610*/  BRA `(.L_x_6865) ;  /* 0x0000000000947947 */ /* 0x000fea0003800000 */
.L_x_6864:
        /* <DEDUP_REMOVED lines=15> */
.L_x_6868:
        /* <DEDUP_REMOVED lines=22> */
.L_x_6865:
[----:B------:R-:W-:Y:S05]  /*17870*/  BSYNC B0 ;  /* 0x0000000000007941 */ /* 0x000fea0003800000 */
.L_x_6863:
        /* <DEDUP_REMOVED lines=14> */
.L_x_6872:
        /* <DEDUP_REMOVED lines=31> */
.L_x_6871:
[----:B------:R-:W-:Y:S05]  /*17b50*/  BSYNC B0 ;  /* 0x0000000000007941 */ /* 0x000fea0003800000 */
.L_x_6870:
[----:B------:R-:W-:Y:S01]  /*17b60*/  IMAD.MOV.U32 R6, RZ, RZ, R10 ;  /* 0x000000ffff067224 */ /* 0x000fe200078e000a */
[----:B------:R-:W-:Y:S06]  /*17b70*/  @P4 BRA `(.L_x_6872) ;  /* 0xfffffffc00784947 */ /* 0x000fec000383ffff */
.L_x_6869:
        /* <DEDUP_REMOVED lines=15> */
.L_x_6877:
        /* <DEDUP_REMOVED lines=28> */
.L_x_6876:
[----:B------:R-:W-:Y:S05]  /*17e30*/  BSYNC B0 ;  /* 0x0000000000007941 */ /* 0x000fea0003800000 */
.L_x_6875:
[----:B------:R-:W-:-:S04]  /*17e40*/  SHF.R.S32.HI R7, RZ, 0x1, R7 ;  /* 0x00000001ff077819 */ /* 0x000fc80000011407 */
[----:B------:R-:W-:-:S13]  /*17e50*/  ISETP.GE.AND P0, PT, R7, 0x20, PT ;  /* 0x000000200700780c */ /* 0x000fda0003f06270 */
[----:B------:R-:W-:Y:S05]  /*17e60*/  @P0 BRA `(.L_x_6877) ;  /* 0xfffffffc00800947 */ /* 0x000fea000383ffff */
[----:B------:R-:W-:-:S07]  /*17e70*/  IMAD.MOV.U32 R6, RZ, RZ, 0x20 ;  /* 0x00000020ff067424 */ /* 0x000fce00078e00ff */
.L_x_6874:
[----:B------:R-:W-:Y:S01]  /*17e80*/  BAR.SYNC.DEFER_BLOCKING 0x0 ;  /* 0x0000000000007b1d */ /* 0x000fe20000010000 */
[----:B------:R-:W-:-:S13]  /*17e90*/  ISETP.GE.AND P0, PT, R6, 0x2, PT ;  /* 0x000000020600780c */ /* 0x000fda0003f06270 */
[----:B------:R-:W-:Y:S05]  /*17ea0*/  @!P0 BRA `(.L_x_6873) ;  /* 0x0000000000748947 */ /* 0x000fea0003800000 */
[----:B------:R-:W-:-:S07]  /*17eb0*/  IMAD.MOV.U32 R3, RZ, RZ, 0x1 ;  /* 0x00000001ff037424 */ /* 0x000fce00078e00ff */
.L_x_6878:
        /* <DEDUP_REMOVED lines=18> */
[----:B-1----:R-:W-:Y:S02]  /*17fe0*/  ISETP.NE.AND P0, PT, R10, RZ, P0 ;  /* 0x000000ff0a00720c */ /* 0x002fe40000705270 */
[----:B------:R-:W-:Y:S02]  /*17ff0*/  ISETP.GE.AND P5, PT, R3, R6, PT ;  /* 0x000000060300720c */ /* 0x000fe40003fa6270 */
[----:B--2---:R-:W-:Y:S02]  /*18000*/  ISETP.NE.AND P1, PT, R0, RZ, P1 ;  /* 0x000000ff0000720c */ /* 0x004fe40000f25270 */
[----:B------:R-:W-:Y:S02]  /*18010*/  SEL R16, RZ, 0x1, !P0 ;  /* 0x00000001ff107807 */ /* 0x000fe40004000000 */
[----:B---3--:R-:W-:Y:S02]  /*18020*/  ISETP.NE.AND P2, PT, R2, RZ, P2 ;  /* 0x000000ff0200720c */ /* 0x008fe40001745270 */
[----:B------:R-:W-:-:S02]  /*18030*/  SEL R28, RZ, 0x1, !P1 ;  /* 0x00000001ff1c7807 */ /* 0x000fc40004800000 */
[----:B-----5:R-:W-:Y:S02]  /*18040*/  ISETP.NE.AND P4, PT, R8, RZ, P4 ;  /* 0x000000ff0800720c */ /* 0x020fe40002785270 */
[----:B------:R-:W-:Y:S02]  /*18050*/  SEL R23, RZ, 0x1, !P2 ;  /* 0x00000001ff177807 */ /* 0x000fe40005000000 */
[----:B------:R-:W-:Y:S01]  /*18060*/  SEL R22, RZ, 0x1, !P4 ;  /* 0x00000001ff167807 */ /* 0x000fe20006000000 */
[----:B------:R-:W-:Y:S08]  /*18070*/  @!P5 BRA `(.L_x_6878) ;  /* 0xfffffffc0090d947 */ /* 0x000ff0000383ffff */
.L_x_6873:
        /* <DEDUP_REMOVED lines=25> */
.L_x_6880:
        /* <DEDUP_REMOVED lines=21> */
.L_x_6882:
        /* <DEDUP_REMOVED lines=24> */
.L_x_6883:
        /* <DEDUP_REMOVED lines=24> */
.L_x_6884:
        /* <DEDUP_REMOVED lines=24> */
.L_x_6885:
[----:B------:R-:W-:Y:S01]  /*187e0*/  ULDC.64 UR4, c[0x0][0x5e8] ;  /* 0x00017a0000047ab9 */ /* 0x000fe20000000a00 */
[----:B------:R-:W-:Y:S02]  /*187f0*/  LOP3.LUT P0, RZ, R16, 0xff, RZ, 0xc0, !PT ;  /* 0x000000ff10ff7812 */ /* 0x000fe4000780c0ff */
[----:B------:R-:W-:Y:S02]  /*18800*/  IADD3 R18, P1, R18, UR4, RZ ;  /* 0x0000000412127c10 */ /* 0x000fe4000ff3e0ff */
[----:B-1----:R-:W-:Y:S02]  /*18810*/  SEL R3, RZ, 0x1, !P0 ;  /* 0x00000001ff037807 */ /* 0x002fe40004000000 */
[----:B------:R-:W-:-:S05]  /*18820*/  IADD3.X R19, RZ, UR5, RZ, P1, !PT ;  /* 0x00000005ff137c10 */ /* 0x000fca0008ffe4ff */
[----:B------:R-:W-:Y:S01]  /*18830*/  STG.E.U8 desc[UR58][R18.64], R3 ;  /* 0x0000000312007986 */ /* 0x000fe2000c10113a */
[----:B------:R-:W-:Y:S05]  /*18840*/  EXIT ;  /* 0x000000000000794d */ /* 0x000fea0003800000 */
.L_x_6881:
[----:B------:R-:W-:Y:S04]  /*18850*/  STG.E.U8 desc[UR58][R4.64], R28 ;  /* 0x0000001c04007986 */ /* 0x000fe8000c10113a */
[----:B------:R-:W-:Y:S04]  /*18860*/  STG.E.U8 desc[UR58][R4.64+0x1], R23 ;  /* 0x0000011704007986 */ /* 0x000fe8000c10113a */
[----:B------:R-:W-:Y:S04]  /*18870*/  STG.E.U8 desc[UR58][R4.64+0x2], R22 ;  /* 0x0000021604007986 */ /* 0x000fe8000c10113a */
[----:B------:R-:W-:Y:S01]  /*18880*/  STG.E.U8 desc[UR58][R4.64+0x3], R16 ;  /* 0x0000031004007986 */ /* 0x000fe2000c10113a */
[----:B------:R-:W-:Y:S05]  /*18890*/  EXIT ;  /* 0x000000000000794d */ /* 0x000fea0003800000 */
.L_x_6879:
        /* <DEDUP_REMOVED lines=8> */
[----:B-1----:R-:W-:Y:S01]  /*18920*/  IMAD.X R7, RZ, RZ, UR5, P2 ;  /* 0x00000005ff077e24 */ /* 0x002fe200090e06ff */
        /* <DEDUP_REMOVED lines=44> */
.L_x_6887:
        /* <DEDUP_REMOVED lines=24> */
.L_x_6888:
        /* <DEDUP_REMOVED lines=24> */
.L_x_6889:
        /* <DEDUP_REMOVED lines=24> */
.L_x_6890:
[----:B------:R-:W-:Y:S01]  /*19070*/  ULDC.64 UR4, c[0x0][0x5e8] ;  /* 0x00017a0000047ab9 */ /* 0x000fe20000000a00 */
[----:B------:R-:W-:Y:S02]  /*19080*/  LOP3.LUT P0, RZ, R16, 0xff, RZ, 0xc0, !PT ;  /* 0x000000ff10ff7812 */ /* 0x000fe4000780c0ff */
[----:B------:R-:W-:Y:S02]  /*19090*/  IADD3 R18, P1, R18, UR4, RZ ;  /* 0x0000000412127c10 */ /* 0x000fe4000ff3e0ff */
[----:B-1----:R-:W-:-:S03]  /*190a0*/  SEL R3, RZ, 0x1, !P0 ;  /* 0x00000001ff037807 */ /* 0x002fc60004000000 */
[----:B------:R-:W-:-:S05]  /*190b0*/  IMAD.X R19, RZ, RZ, UR5, P1 ;  /* 0x00000005ff137e24 */ /* 0x000fca00088e06ff */
[----:B------:R-:W-:Y:S01]  /*190c0*/  STG.E.U8 desc[UR58][R18.64], R3 ;  /* 0x0000000312007986 */ /* 0x000fe2000c10113a */
[----:B------:R-:W-:Y:S05]  /*190d0*/  EXIT ;  /* 0x000000000000794d */ /* 0x000fea0003800000 */
.L_x_6886:
        /* <DEDUP_REMOVED lines=13> */
.L_x_6852:
        /* <DEDUP_REMOVED lines=35> */
.L_x_6892:
        /* <DEDUP_REMOVED lines=21> */
.L_x_6894:
        /* <DEDUP_REMOVED lines=24> */
.L_x_6895:
        /* <DEDUP_REMOVED lines=24> */
.L_x_6896:
        /* <DEDUP_REMOVED lines=24> */
.L_x_6897:
[----:B------:R-:W-:Y:S01]  /*199b0*/  ULDC.64 UR4, c[0x0][0x5e8] ;  /* 0x00017a0000047ab9 */ /* 0x000fe20000000a00 */
[----:B------:R-:W-:Y:S02]  /*199c0*/  LOP3.LUT P0, RZ, R16, 0xff, RZ, 0xc0, !PT ;  /* 0x000000ff10ff7812 */ /* 0x000fe4000780c0ff */
[----:B------:R-:W-:Y:S02]  /*199d0*/  IADD3 R22, P1, R22, UR4, RZ ;  /* 0x0000000416167c10 */ /* 0x000fe4000ff3e0ff */
[----:B-1----:R-:W-:-:S03]  /*199e0*/  SEL R3, RZ, 0x1, !P0 ;  /* 0x00000001ff037807 */ /* 0x002fc60004000000 */
[----:B------:R-:W-:-:S05]  /*199f0*/  IMAD.X R23, RZ, RZ, UR5, P1 ;  /* 0x00000005ff177e24 */ /* 0x000fca00088e06ff */
[----:B------:R-:W-:Y:S01]  /*19a00*/  STG.E.U8 desc[UR58][R22.64], R3 ;  /* 0x0000000316007986 */ /* 0x000fe2000c10113a */
[----:B------:R-:W-:Y:S05]  /*19a10*/  EXIT ;  /* 0x000000000000794d */ /* 0x000fea0003800000 */
.L_x_6893:
[----:B------:R-:W-:Y:S04]  /*19a20*/  STG.E.U8 desc[UR58][R4.64], R28 ;  /* 0x0000001c04007986 */ /* 0x000fe8000c10113a */
[----:B------:R-:W-:Y:S04]  /*19a30*/  STG.E.U8 desc[UR58][R4.64+0x1], R25 ;  /* 0x0000011904007986 */ /* 0x000fe8000c10113a */
[----:B------:R-:W-:Y:S04]  /*19a40*/  STG.E.U8 desc[UR58][R4.64+0x2], R23 ;  /* 0x0000021704007986 */ /* 0x000fe8000c10113a */
[----:B------:R-:W-:Y:S01]  /*19a50*/  STG.E.U8 desc[UR58][R4.64+0x3], R16 ;  /* 0x0000031004007986 */ /* 0x000fe2000c10113a */
[----:B------:R-:W-:Y:S05]  /*19a60*/  EXIT ;  /* 0x000000000000794d */ /* 0x000fea0003800000 */
.L_x_6891:
        /* <DEDUP_REMOVED lines=53> */
.L_x_6899:
        /* <DEDUP_REMOVED lines=24> */
.L_x_6900:
        /* <DEDUP_REMOVED lines=24> */
.L_x_6901:
        /* <DEDUP_REMOVED lines=24> */
.L_x_6902:
[----:B------:R-:W-:Y:S01]  /*1a240*/  ULDC.64 UR4, c[0x0][0x5e8] ;  /* 0x00017a0000047ab9 */ /* 0x000fe20000000a00 */
[----:B------:R-:W-:Y:S02]  /*1a250*/  LOP3.LUT P0, RZ, R16, 0xff, RZ, 0xc0, !PT ;  /* 0x000000ff10ff7812 */ /* 0x000fe4000780c0ff */
[----:B------:R-:W-:Y:S02]  /*1a260*/  IADD3 R22, P1, R22, UR4, RZ ;  /* 0x0000000416167c10 */ /* 0x000fe4000ff3e0ff */
[----:B-1----:R-:W-:-:S03]  /*1a270*/  SEL R3, RZ, 0x1, !P0 ;  /* 0x00000001ff037807 */ /* 0x002fc60004000000 */
[----:B------:R-:W-:-:S05]  /*1a280*/  IMAD.X R23, RZ, RZ, UR5, P1 ;  /* 0x00000005ff177e24 */ /* 0x000fca00088e06ff */
[----:B------:R-:W-:Y:S01]  /*1a290*/  STG.E.U8 desc[UR58][R22.64], R3 ;  /* 0x0000000316007986 */ /* 0x000fe2000c10113a */
[----:B------:R-:W-:Y:S05]  /*1a2a0*/  EXIT ;  /* 0x000000000000794d */ /* 0x000fea0003800000 */
.L_x_6898:
        /* <DEDUP_REMOVED lines=13> */
.L_x_6903:
        /* <DEDUP_REMOVED lines=16> */
.L_x_7601:


//--------------------- .text._ZN2at6native13reduce_kernelILi512ELi1ENS0_8ReduceOpIaNS0_14func_wrapper_tIbZZZNS0_15and_kernel_cudaERNS_14TensorIteratorEENKUlvE_clEvENKUlvE0_clEvEUlbaE_EEjbLi4ELi4EEEEEvT1_ --------------------------
	.section	.text._ZN2at6native13reduce_kernelILi512ELi1ENS0_8ReduceOpIaNS0_14func_wrapper_tIbZZZNS0_15and_kernel_cudaERNS_14TensorIteratorEENKUlvE_clEvENKUlvE0_clEvEUlbaE_EEjbLi4ELi4EEEEEvT1_,"ax",@progbits
	.align	128
        .global         _ZN2at6native13reduce_kernelILi512ELi1ENS0_8ReduceOpIaNS0_14func_wrapper_tIbZZZNS0_15and_kernel_cudaERNS_14TensorIteratorEENKUlvE_clEvENKUlvE0_clEvEUlbaE_EEjbLi4ELi4EEEEEvT1_
        .type           _ZN2at6native13reduce_kernelILi512ELi1ENS0_8ReduceOpIaNS0_14func_wrapper_tIbZZZNS0_15and_kernel_cudaERNS_14TensorIteratorEENKUlvE_clEvENKUlvE0_clEvEUlbaE_EEjbLi4ELi4EEEEEvT1_,@function
        .size           _ZN2at6native13reduce_kernelILi512ELi1ENS0_8ReduceOpIaNS0_14func_wrapper_tIbZZZNS0_15and_kernel_cudaERNS_14TensorIteratorEENKUlvE_clEvENKUlvE0_clEvEUlbaE_EEjbLi4ELi4EEEEEvT1_,(.L_x_7602 - _ZN2at6native13reduce_kernelILi512ELi1ENS0_8ReduceOpIaNS0_14func_wrapper_tIbZZZNS0_15and_kernel_cudaERNS_14TensorIteratorEENKUlvE_clEvENKUlvE0_clEvEUlbaE_EEjbLi4ELi4EEEEEvT1_)
        .other          _ZN2at6native13reduce_kernelILi512ELi1ENS0_8ReduceOpIaNS0_14func_wrapper_tIbZZZNS0_15and_kernel_cudaERNS_14TensorIteratorEENKUlvE_clEvENKUlvE0_clEvEUlbaE_EEjbLi4ELi4EEEEEvT1_,@"STO_CUDA_ENTRY STV_DEFAULT"
_ZN2at6native13reduce_kernelILi512ELi1ENS0_8ReduceOpIaNS0_14func_wrapper_tIbZZZNS0_15and_kernel_cudaERNS_14TensorIteratorEENKUlvE_clEvENKUlvE0_clEvEUlbaE_EEjbLi4ELi4EEEEEvT1_:
.text._ZN2at6native13reduce_kernelILi512ELi1ENS0_8ReduceOpIaNS0_14func_wrapper_tIbZZZNS0_15and_kernel_cudaERNS_14TensorIteratorEENKUlvE_clEvENKUlvE0_clEvEUlbaE_EEjbLi4ELi4EEEEEvT1_:
        /* <DEDUP_REMOVED lines=286> */
.L_x_6904:
        /* <DEDUP_REMOVED lines=49> */
.L_x_6913:
[----:B------:R-:W-:Y:S05]  /*14f0*/  BSYNC B3 ;  /* 0x0000000000037941 */ /* 0x000fea0003800000 */
.L_x_6912:
        /* <DEDUP_REMOVED lines=13> */
.L_x_6911:
[----:B------:R-:W-:Y:S05]  /*15d0*/  BSYNC B2 ;  /* 0x0000000000027941 */ /* 0x000fea0003800000 */
.L_x_6910:
[----:B------:R-:W-:Y:S02]  /*15e0*/  IADD3 R7, P0, P1, R7, 0x4, R6 ;  /* 0x0000000407077810 */ /* 0x000fe4000791e006 */
[----:B------:R-:W-:Y:S02]  /*15f0*/  IADD3 R5, R11, -0x4, R10 ;  /* 0xfffffffc0b057810 */ /* 0x000fe40007ffe00a */
[----:B------:R-:W-:-:S09]  /*1600*/  IADD3.X R8, R8, RZ, R17, P0, P1 ;  /* 0x000000ff08087210 */ /* 0x000fd200007e2411 */
.L_x_6909:
[----:B------:R-:W-:Y:S05]  /*1610*/  BSYNC B1 ;  /* 0x0000000000017941 */ /* 0x000fea0003800000 */
.L_x_6908:
        /* <DEDUP_REMOVED lines=14> */
.L_x_6916:
        /* <DEDUP_REMOVED lines=23> */
.L_x_6915:
[----:B------:R-:W-:Y:S05]  /*1870*/  BSYNC B1 ;  /* 0x0000000000017941 */ /* 0x000fea0003800000 */
.L_x_6914:
        /* <DEDUP_REMOVED lines=8> */
.L_x_6918:
[----:B------:R-:W-:Y:S05]  /*1900*/  BSYNC B1 ;  /* 0x0000000000017941 */ /* 0x000fea0003800000 */
.L_x_6917:
        /* <DEDUP_REMOVED lines=14> */
.L_x_6920:
[----:B------:R-:W-:Y:S05]  /*19f0*/  BSYNC B1 ;  /* 0x0000000000017941 */ /* 0x000fea0003800000 */
.L_x_6919:
        /* <DEDUP_REMOVED lines=8> */
.L_x_6907:
        /* <DEDUP_REMOVED lines=24> */
.L_x_6929:
        /* <DEDUP_REMOVED lines=295> */
.L_x_6925:
        /* <DEDUP_REMOVED lines=251> */
.L_x_6926:
[----:B------:R-:W-:-:S04]  /*3e20*/  IADD3 R10, P0, P1, R18, UR38, R7 ;  /* 0x00000026120a7c10 */ /* 0x000fc8000f91e007 */
[----:B------:R-:W-:-:S05]  /*3e30*/  IADD3.X R11, RZ, UR39, R8, P0, P1 ;  /* 0x00000027ff0b7c10 */ /* 0x000fca00087e2408 */
[----:B-1----:R1:W5:Y:S01]  /*3e40*/  LDG.E.U8 R22, desc[UR36][R10.64] ;  /* 0x000000240a167981 */ /* 0x002362000c1e1100 */
        /* <DEDUP_REMOVED lines=248> */
.L_x_6927:
        /* <DEDUP_REMOVED lines=249> */
.L_x_6928:
[----:B------:R-:W-:Y:S01]  /*5d60*/  IADD3 R18, P0, P1, R18, UR38, R7 ;  /* 0x0000002612127c10 */ /* 0x000fe2000f91e007 */
[----:B------:R-:W-:Y:S01]  /*5d70*/  IMAD.IADD R5, R5, 0x1, R6 ;  /* 0x0000000105057824 */ /* 0x000fe200078e0206 */
[----:B------:R-:W-:Y:S01]  /*5d80*/  LOP3.LUT P3, RZ, R3, 0xff, RZ, 0xc0, !PT ;  /* 0x000000ff03ff7812 */ /* 0x000fe2000786c0ff */
[----:B------:R-:W-:Y:S01]  /*5d90*/  ULDC UR4, c[0x0][0x218] ;  /* 0x0000860000047ab9 */ /* 0x000fe20000000800 */
[----:B------:R-:W-:-:S05]  /*5da0*/  IADD3.X R19, RZ, UR39, R8, P0, P1 ;  /* 0x00000027ff137c10 */ /* 0x000fca00087e2408 */
[----:B------:R-:W3:Y:S01]  /*5db0*/  LDG.E.U8 R18, desc[UR36][R18.64] ;  /* 0x0000002412127981 */ /* 0x000ee2000c1e1100 */
[----:B------:R-:W-:Y:S01]  /*5dc0*/  IMAD R3, R6, 0x3, R5 ;  /* 0x0000000306037824 */ /* 0x000fe200078e0205 */
[----:B-1----:R-:W-:Y:S02]  /*5dd0*/  MOV R10, UR4 ;  /* 0x00000004000a7c02 */ /* 0x002fe40008000f00 */
        /* <DEDUP_REMOVED lines=13> */
[----:B---3--:R-:W-:-:S04]  /*5eb0*/  ISETP.NE.AND P0, PT, R18, RZ, P0 ;  /* 0x000000ff1200720c */ /* 0x008fc80000705270 */
[----:B------:R-:W-:Y:S01]  /*5ec0*/  SEL R4, RZ, 0x1, !P0 ;  /* 0x00000001ff047807 */ /* 0x000fe20004000000 */
[----:B------:R-:W-:Y:S08]  /*5ed0*/  @!P5 BRA `(.L_x_6929) ;  /* 0xffffffbc0048d947 */ /* 0x000ff0000383ffff */
[----:B------:R-:W-:Y:S05]  /*5ee0*/  BSYNC B2 ;  /* 0x0000000000027941 */ /* 0x000fea0003800000 */
.L_x_6924:
[----:B------:R-:W-:Y:S05]  /*5ef0*/  BSYNC B1 ;  /* 0x0000000000017941 */ /* 0x000fea0003800000 */
.L_x_6923:
        /* <DEDUP_REMOVED lines=254> */
[----:B--2---:R-:W-:-:S05]  /*6ee0*/  IMAD.HI.U32 R24, R13, UR7, R12 ;  /* 0x000000070d187c27 */ /* 0x004fca000f8e000c */
        /* <DEDUP_REMOVED lines=25> */
.L_x_6932:
[----:B0-----:R-:W0:Y:S02]  /*7080*/  LDC.64 R16, c[0x0][0x5e0] ;  /* 0x00017800ff107b82 */ /* 0x001e240000000a00 */
[----:B0-----:R-:W-:-:S04]  /*7090*/  IADD3 R12, P2, P3, R19, R16, R7 ;  /* 0x00000010130c7210 */ /* 0x001fc80007b5e007 */
[----:B------:R-:W-:-:S05]  /*70a0*/  IADD3.X R13, RZ, R17, R8, P2, P3 ;  /* 0x00000011ff0d7210 */ /* 0x000fca00017e6408 */
[----:B------:R1:W5:Y:S01]  /*70b0*/  LDG.E.U8 R23, desc[UR36][R12.64] ;  /* 0x000000240c177981 */ /* 0x000362000c1e1100 */
[----:B--2---:R-:W-:-:S05]  /*70c0*/  IMAD.IADD R25, R5, 0x1, R6 ;  /* 0x0000000105197824 */ /* 0x004fca00078e0206 */
        /* <DEDUP_REMOVED lines=276> */
.L_x_6933:
        /* <DEDUP_REMOVED lines=280> */
.L_x_6934:
        /* <DEDUP_REMOVED lines=280> */
.L_x_6935:
[----:B------:R-:W-:-:S04]  /*a510*/  IADD3 R16, P1, P2, R24, R16, R7 ;  /* 0x0000001018107210 */ /* 0x000fc80007a3e007 */
[----:B------:R-:W-:-:S05]  /*a520*/  IADD3.X R17, RZ, R17, R8, P1, P2 ;  /* 0x00000011ff117210 */ /* 0x000fca0000fe4408 */
[----:B------:R1:W5:Y:S04]  /*a530*/  LDG.E.U8 R18, desc[UR36][R16.64] ;  /* 0x0000002410127981 */ /* 0x000368000c1e1100 */
.L_x_6931:
[----:B------:R-:W-:Y:S05]  /*a540*/  BSYNC B1 ;  /* 0x0000000000017941 */ /* 0x000fea0003800000 */
.L_x_6930:
[----:B------:R-:W-:Y:S04]  /*a550*/  BSSY B1, `(.L_x_6936) ;  /* 0x000001b000017945 */ /* 0x000fe80003800000 */
[----:B------:R-:W-:Y:S05]  /*a560*/  @P0 BRA `(.L_x_6937) ;  /* 0x0000000000640947 */ /* 0x000fea0003800000 */
[----:B------:R-:W-:Y:S01]  /*a570*/  LOP3.LUT P0, RZ, R0, 0xff, RZ, 0xc0, !PT ;  /* 0x000000ff00ff7812 */ /* 0x000fe2000780c0ff */
[----:B------:R-:W-:Y:S01]  /*a580*/  IMAD.IADD R5, R5, 0x1, R6 ;  /* 0x0000000105057824 */ /* 0x000fe200078e0206 */
[----:B-----5:R-:W-:-:S04]  /*a590*/  LOP3.LUT P1, RZ, R23, 0xff, RZ, 0xc0, !PT ;  /* 0x000000ff17ff7812 */ /* 0x020fc8000782c0ff */
        /* <DEDUP_REMOVED lines=22> */
.L_x_6937:
[----:B------:R-:W-:Y:S05]  /*a700*/  BSYNC B1 ;  /* 0x0000000000017941 */ /* 0x000fea0003800000 */
.L_x_6936:
[----:B------:R-:W-:Y:S02]  /*a710*/  LOP3.LUT P0, RZ, R2, 0xff, RZ, 0xc0, !PT ;  /* 0x000000ff02ff7812 */ /* 0x000fe4000780c0ff */
[----:B------:R-:W-:Y:S02]  /*a720*/  LOP3.LUT P1, RZ, R0, 0xff, RZ, 0xc0, !PT ;  /* 0x000000ff00ff7812 */ /* 0x000fe4000782c0ff */
[----:B------:R-:W-:Y:S02]  /*a730*/  LOP3.LUT P2, RZ, R3, 0xff, RZ, 0xc0, !PT ;  /* 0x000000ff03ff7812 */ /* 0x000fe4000784c0ff */
[----:B------:R-:W-:Y:S02]  /*a740*/  LOP3.LUT P3, RZ, R4, 0xff, RZ, 0xc0, !PT ;  /* 0x000000ff04ff7812 */ /* 0x000fe4000786c0ff */
[----:B------:R-:W-:-:S04]  /*a750*/  PLOP3.LUT P0, PT, P2, P1, P0, 0x80, 0x0 ;  /* 0x000000000000781c */ /* 0x000fc80001703000 */
[----:B------:R-:W-:-:S04]  /*a760*/  PLOP3.LUT P0, PT, P0, P3, PT, 0x80, 0x0 ;  /* 0x000000000000781c */ /* 0x000fc80000707070 */
[----:B-1----:R-:W-:Y:S01]  /*a770*/  SEL R17, RZ, 0x1, !P0 ;  /* 0x00000001ff117807 */ /* 0x002fe20004000000 */
[----:B------:R-:W-:Y:S08]  /*a780*/  BRA `(.L_x_6906) ;  /* 0x0000000c00907947 */ /* 0x000ff00003800000 */
.L_x_6922:
        /* <DEDUP_REMOVED lines=10> */
.L_x_6941:
        /* <DEDUP_REMOVED lines=8> */
[--C-:B------:R-:W-:Y:S02]  /*a8b0*/  IADD3 R12, P2, P3, R12, UR4, R7.reuse ;  /* 0x000000040c0c7c10 */ /* 0x100fe4000fb5e007 */
[----:B------:R-:W-:Y:S01]  /*a8c0*/  IADD3.X R3, RZ, UR5, R8, P0, P1 ;  /* 0x00000005ff037c10 */ /* 0x000fe200087e2408 */
[----:B------:R-:W-:Y:S01]  /*a8d0*/  IMAD R18, R5, R22, RZ ;  /* 0x0000001605127224 */ /* 0x000fe200078e02ff */
[----:B------:R-:W-:-:S02]  /*a8e0*/  IADD3 R16, P0, P1, R16, UR4, R7 ;  /* 0x0000000410107c10 */ /* 0x000fc4000f91e007 */
[--C-:B------:R-:W-:Y:S01]  /*a8f0*/  IADD3.X R13, RZ, UR5, R8.reuse, P2, P3 ;  /* 0x00000005ff0d7c10 */ /* 0x100fe200097e6408 */
[----:B------:R-:W2:Y:S01]  /*a900*/  LDG.E.U8 R2, desc[UR36][R2.64] ;  /* 0x0000002402027981 */ /* 0x000ea2000c1e1100 */
[----:B------:R-:W-:Y:S02]  /*a910*/  IADD3 R18, P2, P3, R18, UR4, R7 ;  /* 0x0000000412127c10 */ /* 0x000fe4000fb5e007 */
[--C-:B------:R-:W-:Y:S01]  /*a920*/  IADD3.X R17, RZ, UR5, R8.reuse, P0, P1 ;  /* 0x00000005ff117c10 */ /* 0x100fe200087e2408 */
[----:B------:R-:W3:Y:S01]  /*a930*/  LDG.E.U8 R12, desc[UR36][R12.64] ;  /* 0x000000240c0c7981 */ /* 0x000ee2000c1e1100 */
[----:B------:R-:W-:-:S04]  /*a940*/  IADD3.X R19, RZ, UR5, R8, P2, P3 ;  /* 0x00000005ff137c10 */ /* 0x000fc800097e6408 */
        /* <DEDUP_REMOVED lines=19> */
.L_x_6940:
[----:B------:R-:W-:Y:S02]  /*aa80*/  PRMT R19, R17, 0x7610, R19 ;  /* 0x0000761011137816 */ /* 0x000fe40000000013 */
[----:B------:R-:W-:Y:S02]  /*aa90*/  PRMT R16, R2, 0x7610, R16 ;  /* 0x0000761002107816 */ /* 0x000fe40000000010 */
[----:B------:R-:W-:Y:S02]  /*aaa0*/  PRMT R18, R12, 0x7610, R18 ;  /* 0x000076100c127816 */ /* 0x000fe40000000012 */
[----:B------:R-:W-:-:S07]  /*aab0*/  PRMT R17, R23, 0x7610, R17 ;  /* 0x0000761017117816 */ /* 0x000fce0000000011 */
.L_x_6939:
[----:B------:R-:W-:Y:S05]  /*aac0*/  BSYNC B1 ;  /* 0x0000000000017941 */ /* 0x000fea0003800000 */
.L_x_6938:
        /* <DEDUP_REMOVED lines=28> */
.L_x_6943:
[----:B------:R-:W-:Y:S05]  /*ac90*/  BSYNC B1 ;  /* 0x0000000000017941 */ /* 0x000fea0003800000 */
.L_x_6942:
[----:B------:R-:W-:Y:S04]  /*aca0*/  BSSY B1, `(.L_x_6944) ;  /* 0x000001b000017945 */ /* 0x000fe80003800000 */
[----:B------:R-:W-:Y:S05]  /*acb0*/  @P0 BRA `(.L_x_6945) ;  /* 0x0000000000640947 */ /* 0x000fea0003800000 */
[----:B------:R-:W-:Y:S01]  /*acc0*/  LOP3.LUT P0, RZ, R21, 0xff, RZ, 0xc0, !PT ;  /* 0x000000ff15ff7812 */ /* 0x000fe2000780c0ff */
[----:B0-----:R-:W-:Y:S01]  /*acd0*/  IMAD.IADD R3, R5, 0x1, R6 ;  /* 0x0000000105037824 */ /* 0x001fe200078e0206 */
        /* <DEDUP_REMOVED lines=23> */
.L_x_6945:
[----:B------:R-:W-:Y:S05]  /*ae50*/  BSYNC B1 ;  /* 0x0000000000017941 */ /* 0x000fea0003800000 */
.L_x_6944:
        /* <DEDUP_REMOVED lines=8> */
.L_x_6921:
        /* <DEDUP_REMOVED lines=14> */
.L_x_6949:
[CC--:B------:R-:W-:Y:S01]  /*afc0*/  IADD3 R4, R21.reuse, R0.reuse, RZ ;  /* 0x0000000015047210 */ /* 0x0c0fe20007ffe0ff */
[----:B------:R-:W-:Y:S02]  /*afd0*/  ULDC.64 UR4, c[0x0][0x5e0] ;  /* 0x0001780000047ab9 */ /* 0x000fe40000000a00 */
[--C-:B------:R-:W-:Y:S02]  /*afe0*/  IADD3 R2, P0, P1, R21, UR4, R7.reuse ;  /* 0x0000000415027c10 */ /* 0x100fe4000f91e007 */
[C---:B------:R-:W-:Y:S01]  /*aff0*/  IMAD.IADD R12, R4.reuse, 0x1, R0 ;  /* 0x00000001040c7824 */ /* 0x040fe200078e0200 */
[----:B------:R-:W-:Y:S02]  /*b000*/  IADD3 R4, P2, P3, R4, UR4, R7 ;  /* 0x0000000404047c10 */ /* 0x000fe4000fb5e007 */
[----:B------:R-:W-:Y:S02]  /*b010*/  IADD3.X R3, RZ, UR5, R8, P0, P1 ;  /* 0x00000005ff037c10 */ /* 0x000fe400087e2408 */
[----:B------:R-:W-:-:S02]  /*b020*/  IADD3 R21, R12, R0, RZ ;  /* 0x000000000c157210 */ /* 0x000fc40007ffe0ff */
[--C-:B------:R-:W-:Y:S01]  /*b030*/  IADD3 R12, P0, P1, R12, UR4, R7.reuse ;  /* 0x000000040c0c7c10 */ /* 0x100fe2000f91e007 */
[----:B------:R-:W2:Y:S01]  /*b040*/  LDG.E.U8 R2, desc[UR36][R2.64] ;  /* 0x0000002402027981 */ /* 0x000ea2000c1e1100 */
[--C-:B------:R-:W-:Y:S02]  /*b050*/  IADD3.X R5, RZ, UR5, R8.reuse, P2, P3 ;  /* 0x00000005ff057c10 */ /* 0x100fe400097e6408 */
        /* <DEDUP_REMOVED lines=23> */
.L_x_6948:
[----:B------:R-:W-:Y:S02]  /*b1d0*/  PRMT R17, R2, 0x7610, R17 ;  /* 0x0000761002117816 */ /* 0x000fe40000000011 */
[----:B------:R-:W-:Y:S02]  /*b1e0*/  PRMT R16, R4, 0x7610, R16 ;  /* 0x0000761004107816 */ /* 0x000fe40000000010 */
[----:B------:R-:W-:-:S07]  /*b1f0*/  PRMT R12, R22, 0x7610, R12 ;  /* 0x00007610160c7816 */ /* 0x000fce000000000c */
.L_x_6947:
[----:B------:R-:W-:Y:S05]  /*b200*/  BSYNC B1 ;  /* 0x0000000000017941 */ /* 0x000fea0003800000 */
.L_x_6946:
        /* <DEDUP_REMOVED lines=24> */
.L_x_6951:
[----:B------:R-:W-:Y:S05]  /*b390*/  BSYNC B1 ;  /* 0x0000000000017941 */ /* 0x000fea0003800000 */
.L_x_6950:
        /* <DEDUP_REMOVED lines=27> */
.L_x_6953:
[----:B------:R-:W-:Y:S05]  /*b550*/  BSYNC B1 ;  /* 0x0000000000017941 */ /* 0x000fea0003800000 */
.L_x_6952:
[----:B------:R-:W-:Y:S02]  /*b560*/  LOP3.LUT P0, RZ, R18, 0xff, RZ, 0xc0, !PT ;  /* 0x000000ff12ff7812 */ /* 0x000fe4000780c0ff */
[----:B------:R-:W-:Y:S02]  /*b570*/  LOP3.LUT P1, RZ, R19, 0xff, RZ, 0xc0, !PT ;  /* 0x000000ff13ff7812 */ /* 0x000fe4000782c0ff */
[----:B------:R-:W-:Y:S02]  /*b580*/  LOP3.LUT P2, RZ, R11, 0xff, RZ, 0xc0, !PT ;  /* 0x000000ff0bff7812 */ /* 0x000fe4000784c0ff */
[----:B------:R-:W-:Y:S02]  /*b590*/  LOP3.LUT P3, RZ, R6, 0xff, RZ, 0xc0, !PT ;  /* 0x000000ff06ff7812 */ /* 0x000fe4000786c0ff */
[----:B------:R-:W-:-:S04]  /*b5a0*/  PLOP3.LUT P0, PT, P2, P1, P0, 0x80, 0x0 ;  /* 0x000000000000781c */ /* 0x000fc80001703000 */
[----:B------:R-:W-:-:S04]  /*b5b0*/  PLOP3.LUT P0, PT, P0, P3, PT, 0x80, 0x0 ;  /* 0x000000000000781c */ /* 0x000fc80000707070 */
[----:B-----5:R-:W-:-:S09]  /*b5c0*/  SEL R17, RZ, 0x1, !P0 ;  /* 0x00000001ff117807 */ /* 0x020fd20004000000 */
.L_x_6906:
[----:B------:R-:W-:Y:S05]  /*b5d0*/  BSYNC B0 ;  /* 0x0000000000007941 */ /* 0x000fea0003800000 */
.L_x_6905:
        /* <DEDUP_REMOVED lines=14> */
[----:B0-----:R-:W-:-:S07]  /*b6c0*/  MOV R2, UR5 ;  /* 0x0000000500027c02 */ /* 0x001fce0008000f00 */
.L_x_6955:
        /* <DEDUP_REMOVED lines=13> */
[----:B-1----:R-:W-:Y:S05]  /*b7a0*/  @P1 BRA `(.L_x_6955) ;  /* 0xfffffffc00c81947 */ /* 0x002fea000383ffff */
.L_x_6954:
        /* <DEDUP_REMOVED lines=10> */
[----:B0-----:R-:W-:Y:S01]  /*b850*/  IMAD R2, R9, R7, R20 ;  /* 0x0000000709027224 */ /* 0x001fe200078e0214 */
        /* <DEDUP_REMOVED lines=8> */
.L_x_6958:
        /* <DEDUP_REMOVED lines=11> */
[----:B-1----:R-:W-:Y:S01]  /*b990*/  @!P0 PRMT R17, R5, 0x7610, R17 ;  /* 0x0000761005118816 */ /* 0x002fe20000000011 */
[----:B------:R0:W-:Y:S10]  /*b9a0*/  @!P0 STS.U8 [R2+UR4], R5 ;  /* 0x0000000502008988 */ /* 0x0001f40008000004 */
[----:B0-----:R-:W-:Y:S05]  /*b9b0*/  @P1 BRA `(.L_x_6958) ;  /* 0xfffffffc00c81947 */ /* 0x001fea000383ffff */
[----:B------:R-:W-:-:S07]  /*b9c0*/  IMAD.MOV.U32 R0, RZ, RZ, 0x20 ;  /* 0x00000020ff007424 */ /* 0x000fce00078e00ff */
.L_x_6957:
[----:B------:R-:W-:Y:S01]  /*b9d0*/  BAR.SYNC.DEFER_BLOCKING 0x0 ;  /* 0x0000000000007b1d */ /* 0x000fe20000010000 */
[----:B------:R-:W-:-:S13]  /*b9e0*/  ISETP.GE.AND P0, PT, R0, 0x2, PT ;  /* 0x000000020000780c */ /* 0x000fda0003f06270 */
[----:B------:R-:W-:Y:S05]  /*b9f0*/  @!P0 BRA `(.L_x_6956) ;  /* 0x0000000000288947 */ /* 0x000fea0003800000 */
[----:B0-----:R-:W-:-:S11]  /*ba00*/  HFMA2.MMA R3, -RZ, RZ, 0, 5.9604644775390625e-08 ;  /* 0x00000001ff037435 */ /* 0x001fd600000001ff */
.L_x_6959:
[C---:B-1----:R-:W-:Y:S02]  /*ba10*/  LOP3.LUT R2, R17.reuse, 0xffff, RZ, 0xc0, !PT ;  /* 0x0000ffff11027812 */ /* 0x042fe400078ec0ff */
        /* <DEDUP_REMOVED lines=8> */
.L_x_6956:
[----:B0-----:R-:W0:Y:S01]  /*baa0*/  LDC R12, c[0x0][0x3e8] ;  /* 0x0000fa00ff0c7b82 */ /* 0x001e220000000800 */
[----:B------:R-:W-:Y:S02]  /*bab0*/  MOV R16, RZ ;  /* 0x000000ff00107202 */ /* 0x000fe40000000f00 */
[----:B0-----:R-:W-:-:S13]  /*bac0*/  ISETP.NE.AND P1, PT, R12, RZ, PT ;  /* 0x000000ff0c00720c */ /* 0x001fda0003f25270 */
        /* <DEDUP_REMOVED lines=274> */
.L_x_6960:
        /* <DEDUP_REMOVED lines=292> */
.L_x_6962:
        /* <DEDUP_REMOVED lines=15> */
.L_x_6964:
[----:B0-----:R-:W-:Y:S05]  /*df20*/  BSYNC B0 ;  /* 0x0000000000007941 */ /* 0x001fea0003800000 */
.L_x_6963:
        /* <DEDUP_REMOVED lines=15> */
.L_x_6966:
[----:B------:R-:W-:Y:S05]  /*e020*/  BSYNC B0 ;  /* 0x0000000000007941 */ /* 0x000fea0003800000 */
.L_x_6965:
        /* <DEDUP_REMOVED lines=18> */
[----:B------:R-:W3:Y:S01]  /*e150*/  POPC R7, UR4 ;  /* 0x0000000400077d09 */ /* 0x000ee20008000000 */
[----:B0-----:R-:W-:Y:S01]  /*e160*/  IMAD.WIDE.U32 R4, R0, 0x4, R4 ;  /* 0x0000000400047825 */ /* 0x001fe200078e0004 */
[----:B-1----:R-:W-:-:S13]  /*e170*/  ISETP.EQ.U32.AND P0, PT, R10, R11, PT ;  /* 0x0000000b0a00720c */ /* 0x002fda0003f02070 */
[----:B---3--:R-:W3:Y:S01]  /*e180*/  @P0 ATOMG.E.ADD.STRONG.GPU PT, R5, desc[UR36][R4.64], R7 ;  /* 0x00000007040509a8 */ /* 0x008ee200081ee1e4 */
        /* <DEDUP_REMOVED lines=8> */
[----:B---3--:R-:W0:Y:S02]  /*e210*/  SHFL.IDX PT, R6, R5, R10, 0x1f ;  /* 0x00001f0a05067589 */ /* 0x008e2400000e0000 */
[----:B0-----:R-:W-:-:S05]  /*e220*/  IMAD.IADD R6, R6, 0x1, R11 ;  /* 0x0000000106067824 */ /* 0x001fca00078e020b */
[----:B------:R-:W-:-:S04]  /*e230*/  ISETP.NE.AND P0, PT, R6, UR4, PT ;  /* 0x0000000406007c0c */ /* 0x000fc8000bf05270 */
[----:B------:R-:W-:-:S05]  /*e240*/  SEL R4, RZ, 0x1, P0 ;  /* 0x00000001ff047807 */ /* 0x000fca0000000000 */
[----:B------:R1:W-:Y:S04]  /*e250*/  STS.U8 [UR5], R4 ;  /* 0x00000004ff007988 */ /* 0x0003e80008000005 */
.L_x_6968:
[----:B------:R-:W-:Y:S05]  /*e260*/  BSYNC B0 ;  /* 0x0000000000007941 */ /* 0x000fea0003800000 */
.L_x_6967:
        /* <DEDUP_REMOVED lines=31> */
.L_x_6973:
[----:B------:R-:W-:-:S04]  /*e460*/  IADD3 R4, R7, R6, RZ ;  /* 0x0000000607047210 */ /* 0x000fc80007ffe0ff */
[----:B------:R-:W-:-:S05]  /*e470*/  IADD3 R4, P0, R4, UR10, RZ ;  /* 0x0000000a04047c10 */ /* 0x000fca000ff1e0ff */
[----:B------:R-:W-:-:S05]  /*e480*/  IMAD.X R5, RZ, RZ, UR11, P0 ;  /* 0x0000000bff057e24 */ /* 0x000fca00080e06ff */
[----:B------:R-:W3:Y:S01]  /*e490*/  LDG.E.U8 R4, desc[UR36][R4.64] ;  /* 0x0000002404047981 */ /* 0x000ee2000c1e1100 */
[----:B------:R-:W-:Y:S02]  /*e4a0*/  IADD3 R6, R11, R6, RZ ;  /* 0x000000060b067210 */ /* 0x000fe40007ffe0ff */
[----:B------:R-:W-:Y:S02]  /*e4b0*/  LOP3.LUT P0, RZ, R17, 0xff, RZ, 0xc0, !PT ;  /* 0x000000ff11ff7812 */ /* 0x000fe4000780c0ff */
[----:B------:R-:W-:Y:S02]  /*e4c0*/  ISETP.GE.U32.AND P1, PT, R6, UR6, PT ;  /* 0x0000000606007c0c */ /* 0x000fe4000bf26070 */
[----:B---3--:R-:W-:-:S04]  /*e4d0*/  ISETP.NE.AND P0, PT, R4, RZ, P0 ;  /* 0x000000ff0400720c */ /* 0x008fc80000705270 */
[----:B------:R-:W-:-:S07]  /*e4e0*/  SEL R17, RZ, 0x1, !P0 ;  /* 0x00000001ff117807 */ /* 0x000fce0004000000 */
[----:B------:R-:W-:Y:S05]  /*e4f0*/  @!P1 BRA `(.L_x_6973) ;  /* 0xfffffffc00d89947 */ /* 0x000fea000383ffff */
[----:B------:R-:W-:Y:S05]  /*e500*/  BSYNC B1 ;  /* 0x0000000000017941 */ /* 0x000fea0003800000 */
.L_x_6972:
[----:B------:R-:W-:Y:S05]  /*e510*/  BRA `(.L_x_6971) ;  /* 0x0000000000507947 */ /* 0x000fea0003800000 */
.L_x_6970:
        /* <DEDUP_REMOVED lines=9> */
.L_x_6974:
[----:B------:R-:W-:-:S05]  /*e5b0*/  IADD3 R5, R0, R7, RZ ;  /* 0x0000000700057210 */ /* 0x000fca0007ffe0ff */
[----:B0-----:R-:W-:-:S05]  /*e5c0*/  IMAD R5, R5, R6, R20 ;  /* 0x0000000605057224 */ /* 0x001fca00078e0214 */
[----:B------:R-:W-:-:S05]  /*e5d0*/  IADD3 R4, P0, R5, UR10, RZ ;  /* 0x0000000a05047c10 */ /* 0x000fca000ff1e0ff */
[----:B------:R-:W-:-:S05]  /*e5e0*/  IMAD.X R5, RZ, RZ, UR11, P0 ;  /* 0x0000000bff057e24 */ /* 0x000fca00080e06ff */
[----:B------:R-:W3:Y:S01]  /*e5f0*/  LDG.E.U8 R4, desc[UR36][R4.64] ;  /* 0x0000002404047981 */ /* 0x000ee2000c1e1100 */
[----:B------:R-:W-:Y:S02]  /*e600*/  LOP3.LUT P0, RZ, R17, 0xff, RZ, 0xc0, !PT ;  /* 0x000000ff11ff7812 */ /* 0x000fe4000780c0ff */
[----:B-1----:R-:W-:Y:S02]  /*e610*/  IADD3 R7, R10, R7, RZ ;  /* 0x000000070a077210 */ /* 0x002fe40007ffe0ff */
[----:B---3--:R-:W-:-:S04]  /*e620*/  ISETP.NE.AND P0, PT, R4, RZ, P0 ;  /* 0x000000ff0400720c */ /* 0x008fc80000705270 */
[----:B------:R-:W-:Y:S02]  /*e630*/  SEL R17, RZ, 0x1, !P0 ;  /* 0x00000001ff117807 */ /* 0x000fe40004000000 */
[----:B------:R-:W-:-:S13]  /*e640*/  ISETP.GE.U32.AND P0, PT, R7, UR5, PT ;  /* 0x0000000507007c0c */ /* 0x000fda000bf06070 */
[----:B------:R-:W-:Y:S05]  /*e650*/  @!P0 BRA `(.L_x_6974) ;  /* 0xfffffffc00d48947 */ /* 0x000fea000383ffff */
.L_x_6971:
[----:B------:R-:W-:Y:S05]  /*e660*/  BSYNC B0 ;  /* 0x0000000000007941 */ /* 0x000fea0003800000 */
.L_x_6969:
        /* <DEDUP_REMOVED lines=12> */
.L_x_6976:
        /* <DEDUP_REMOVED lines=14> */
.L_x_6975:
        /* <DEDUP_REMOVED lines=11> */
.L_x_6979:
        /* <DEDUP_REMOVED lines=15> */
.L_x_6978:
[----:B------:R-:W-:Y:S01]  /*e9b0*/  BAR.SYNC.DEFER_BLOCKING 0x0 ;  /* 0x0000000000007b1d */ /* 0x000fe20000010000 */
[----:B------:R-:W-:-:S13]  /*e9c0*/  ISETP.GE.AND P0, PT, R5, 0x2, PT ;  /* 0x000000020500780c */ /* 0x000fda0003f06270 */
[----:B------:R-:W-:Y:S05]  /*e9d0*/  @!P0 BRA `(.L_x_6977) ;  /* 0x0000000000288947 */ /* 0x000fea0003800000 */
[----:B0-----:R-:W-:-:S07]  /*e9e0*/  IMAD.MOV.U32 R0, RZ, RZ, 0x1 ;  /* 0x00000001ff007424 */ /* 0x001fce00078e00ff */
.L_x_6980:
        /* <DEDUP_REMOVED lines=9> */
.L_x_6977:
        /* <DEDUP_REMOVED lines=9> */
[----:B0-----:R-:W3:Y:S01]  /*eb10*/  LDG.E.U8 R0, desc[UR36][R2.64] ;  /* 0x0000002402007981 */ /* 0x001ee2000c1e1100 */
[----:B------:R-:W-:-:S04]  /*eb20*/  LOP3.LUT P0, RZ, R17, 0xff, RZ, 0xc0, !PT ;  /* 0x000000ff11ff7812 */ /* 0x000fc8000780c0ff */
[----:B---3--:R-:W-:-:S04]  /*eb30*/  ISETP.NE.AND P0, PT, R0, RZ, P0 ;  /* 0x000000ff0000720c */ /* 0x008fc80000705270 */
[----:B------:R-:W-:-:S09]  /*eb40*/  SEL R17, RZ, 0x1, !P0 ;  /* 0x00000001ff117807 */ /* 0x000fd20004000000 */
.L_x_6982:
        /* <DEDUP_REMOVED lines=19> */
[----:B0-2---:R-:W-:Y:S05]  /*ec80*/  CALL.ABS.NOINC R2 ;  /* 0x0000000002007343 */ /* 0x005fea0003c00000 */
.L_x_6984:
[----:B------:R-:W-:Y:S01]  /*ec90*/  ULDC.64 UR4, c[0x0][0x5e8] ;  /* 0x00017a0000047ab9 */ /* 0x000fe20000000a00 */
[----:B------:R-:W-:Y:S02]  /*eca0*/  LOP3.LUT P0, RZ, R17, 0xff, RZ, 0xc0, !PT ;  /* 0x000000ff11ff7812 */ /* 0x000fe4000780c0ff */
[----:B------:R-:W-:Y:S02]  /*ecb0*/  IADD3 R16, P1, R16, UR4, RZ ;  /* 0x0000000410107c10 */ /* 0x000fe4000ff3e0ff */
[----:B------:R-:W-:Y:S02]  /*ecc0*/  SEL R3, RZ, 0x1, !P0 ;  /* 0x00000001ff037807 */ /* 0x000fe40004000000 */
[----:B------:R-:W-:-:S05]  /*ecd0*/  IADD3.X R17, RZ, UR5, RZ, P1, !PT ;  /* 0x00000005ff117c10 */ /* 0x000fca0008ffe4ff */
[----:B------:R-:W-:Y:S01]  /*ece0*/  STG.E.U8 desc[UR36][R16.64], R3 ;  /* 0x0000000310007986 */ /* 0x000fe2000c101124 */
[----:B------:R-:W-:Y:S05]  /*ecf0*/  EXIT ;  /* 0x000000000000794d */ /* 0x000fea0003800000 */
.L_x_6983:
[----:B------:R-:W-:Y:S01]  /*ed00*/  STG.E.U8 desc[UR36][R2.64], R17 ;  /* 0x0000001102007986 */ /* 0x000fe2000c101124 */
[----:B------:R-:W-:Y:S05]  /*ed10*/  EXIT ;  /* 0x000000000000794d */ /* 0x000fea0003800000 */
.L_x_6981:
[----:B------:R-:W-:Y:S01]  /*ed20*/  ISETP.NE.AND P1, PT, RZ, UR38, PT ;  /* 0x00000026ff007c0c */ /* 0x000fe2000bf25270 */
[----:B------:R-:W-:Y:S01]  /*ed30*/  ULDC.64 UR4, c[0x0][0x5e8] ;  /* 0x00017a0000047ab9 */ /* 0x000fe20000000a00 */
[----:B------:R-:W-:Y:S01]  /*ed40*/  ULDC.U8 UR6, c[0x0][0x619] ;  /* 0x0001864000067ab9 */ /* 0x000fe20000000000 */
[----:B------:R-:W-:Y:S02]  /*ed50*/  IADD3 R2, P0, R16, UR4, RZ ;  /* 0x0000000410027c10 */ /* 0x000fe4000ff1e0ff */
[----:B------:R-:W-:-:S03]  /*ed60*/  ISETP.NE.AND P2, PT, RZ, UR6, PT ;  /* 0x00000006ff007c0c */ /* 0x000fc6000bf45270 */
[----:B------:R-:W-:-:S05]  /*ed70*/  IMAD.X R3, RZ, RZ, UR5, P0 ;  /* 0x00000005ff037e24 */ /* 0x000fca00080e06ff */
[----:B------:R-:W-:Y:S05]  /*ed80*/  @!P1 BRA `(.L_x_6985) ;  /* 0x0000000000109947 */ /* 0x000fea0003800000 */
[----:B0-----:R-:W3:Y:S01]  /*ed90*/  LDG.E.U8 R0, desc[UR36][R2.64] ;  /* 0x0000002402007981 */ /* 0x001ee2000c1e1100 */
[----:B------:R-:W-:-:S04]  /*eda0*/  LOP3.LUT P0, RZ, R17, 0xff, RZ, 0xc0, !PT ;  /* 0x000000ff11ff7812 */ /* 0x000fc8000780c0ff */
[----:B---3--:R-:W-:-:S04]  /*edb0*/  ISETP.NE.AND P0, PT, R0, RZ, P0 ;  /* 0x000000ff0000720c */ /* 0x008fc80000705270 */
[----:B------:R-:W-:-:S09]  /*edc0*/  SEL R17, RZ, 0x1, !P0 ;  /* 0x00000001ff117807 */ /* 0x000fd20004000000 */
.L_x_6985:
        /* <DEDUP_REMOVED lines=19> */
[----:B0-2---:R-:W-:Y:S05]  /*ef00*/  CALL.ABS.NOINC R2 ;  /* 0x0000000002007343 */ /* 0x005fea0003c00000 */
.L_x_6987:
[----:B------:R-:W-:Y:S01]  /*ef10*/  ULDC.64 UR4, c[0x0][0x5e8] ;  /* 0x00017a0000047ab9 */ /* 0x000fe20000000a00 */
[----:B------:R-:W-:Y:S02]  /*ef20*/  LOP3.LUT P0, RZ, R17, 0xff, RZ, 0xc0, !PT ;  /* 0x000000ff11ff7812 */ /* 0x000fe4000780c0ff */
[----:B------:R-:W-:Y:S02]  /*ef30*/  IADD3 R16, P1, R16, UR4, RZ ;  /* 0x0000000410107c10 */ /* 0x000fe4000ff3e0ff */
[----:B------:R-:W-:-:S03]  /*ef40*/  SEL R3, RZ, 0x1, !P0 ;  /* 0x00000001ff037807 */ /* 0x000fc60004000000 */
[----:B------:R-:W-:-:S05]  /*ef50*/  IMAD.X R17, RZ, RZ, UR5, P1 ;  /* 0x00000005ff117e24 */ /* 0x000fca00088e06ff */
[----:B------:R-:W-:Y:S01]  /*ef60*/  STG.E.U8 desc[UR36][R16.64], R3 ;  /* 0x0000000310007986 */ /* 0x000fe2000c101124 */
[----:B------:R-:W-:Y:S05]  /*ef70*/  EXIT ;  /* 0x000000000000794d */ /* 0x000fea0003800000 */
.L_x_6986:
[----:B------:R-:W-:-:S04]  /*ef80*/  LOP3.LUT P0, RZ, R17, 0xff, RZ, 0xc0, !PT ;  /* 0x000000ff11ff7812 */ /* 0x000fc8000780c0ff */
[----:B------:R-:W-:-:S05]  /*ef90*/  SEL R5, RZ, 0x1, !P0 ;  /* 0x00000001ff057807 */ /* 0x000fca0004000000 */
[----:B------:R-:W-:Y:S01]  /*efa0*/  STG.E.U8 desc[UR36][R2.64], R5 ;  /* 0x0000000502007986 */ /* 0x000fe2000c101124 */
[----:B------:R-:W-:Y:S05]  /*efb0*/  EXIT ;  /* 0x000000000000794d */ /* 0x000fea0003800000 */
.L_x_6961:
        /* <DEDUP_REMOVED lines=22> */
[----:B------:R-:W-:-:S09]  /*f120*/  SEL R17, RZ, 0x1, !P0 ;  /* 0x00000001ff117807 */ /* 0x000fd20004000000 */
.L_x_6989:
        /* <DEDUP_REMOVED lines=20> */
.L_x_6991:
[----:B------:R-:W-:Y:S01]  /*f270*/  ULDC.64 UR4, c[0x0][0x5e8] ;  /* 0x00017a0000047ab9 */ /* 0x000fe20000000a00 */
[----:B------:R-:W-:Y:S02]  /*f280*/  LOP3.LUT P0, RZ, R17, 0xff, RZ, 0xc0, !PT ;  /* 0x000000ff11ff7812 */ /* 0x000fe4000780c0ff */
[----:B------:R-:W-:Y:S02]  /*f290*/  IADD3 R16, P1, R16, UR4, RZ ;  /* 0x0000000410107c10 */ /* 0x000fe4000ff3e0ff */
[----:B------:R-:W-:-:S03]  /*f2a0*/  SEL R3, RZ, 0x1, !P0 ;  /* 0x00000001ff037807 */ /* 0x000fc60004000000 */
[----:B------:R-:W-:-:S05]  /*f2b0*/  IMAD.X R17, RZ, RZ, UR5, P1 ;  /* 0x00000005ff117e24 */ /* 0x000fca00088e06ff */
[----:B------:R-:W-:Y:S01]  /*f2c0*/  STG.E.U8 desc[UR36][R16.64], R3 ;  /* 0x0000000310007986 */ /* 0x000fe2000c101124 */
[----:B------:R-:W-:Y:S05]  /*f2d0*/  EXIT ;  /* 0x000000000000794d */ /* 0x000fea0003800000 */
.L_x_6990:
[----:B------:R-:W-:Y:S01]  /*f2e0*/  STG.E.U8 desc[UR36][R2.64], R17 ;  /* 0x0000001102007986 */ /* 0x000fe2000c101124 */
[----:B------:R-:W-:Y:S05]  /*f2f0*/  EXIT ;  /* 0x000000000000794d */ /* 0x000fea0003800000 */
.L_x_6988:
[----:B------:R-:W-:Y:S01]  /*f300*/  ISETP.NE.AND P1, PT, RZ, UR38, PT ;  /* 0x00000026ff007c0c */ /* 0x000fe2000bf25270 */
[----:B------:R-:W-:Y:S01]  /*f310*/  ULDC.64 UR4, c[0x0][0x5e8] ;  /* 0x00017a0000047ab9 */ /* 0x000fe20000000a00 */
[----:B------:R-:W-:Y:S01]  /*f320*/  ULDC.U8 UR6, c[0x0][0x619] ;  /* 0x0001864000067ab9 */ /* 0x000fe20000000000 */
[----:B------:R-:W-:Y:S02]  /*f330*/  IADD3 R2, P0, R16, UR4, RZ ;  /* 0x0000000410027c10 */ /* 0x000fe4000ff1e0ff */
[----:B------:R-:W-:Y:S02]  /*f340*/  ISETP.NE.AND P2, PT, RZ, UR6, PT ;  /* 0x00000006ff007c0c */ /* 0x000fe4000bf45270 */
[----:B------:R-:W-:-:S06]  /*f350*/  IADD3.X R3, RZ, UR5, RZ, P0, !PT ;  /* 0x00000005ff037c10 */ /* 0x000fcc00087fe4ff */
[----:B------:R-:W-:Y:S05]  /*f360*/  @!P1 BRA `(.L_x_6992) ;  /* 0x0000000000109947 */ /* 0x000fea0003800000 */
[----:B------:R-:W3:Y:S01]  /*f370*/  LDG.E.U8 R0, desc[UR36][R2.64] ;  /* 0x0000002402007981 */ /* 0x000ee2000c1e1100 */
[----:B------:R-:W-:-:S04]  /*f380*/  LOP3.LUT P0, RZ, R17, 0xff, RZ, 0xc0, !PT ;  /* 0x000000ff11ff7812 */ /* 0x000fc8000780c0ff */
[----:B---3--:R-:W-:-:S04]  /*f390*/  ISETP.NE.AND P0, PT, R0, RZ, P0 ;  /* 0x000000ff0000720c */ /* 0x008fc80000705270 */
[----:B------:R-:W-:-:S09]  /*f3a0*/  SEL R17, RZ, 0x1, !P0 ;  /* 0x00000001ff117807 */ /* 0x000fd20004000000 */
.L_x_6992:
        /* <DEDUP_REMOVED lines=22> */
.L_x_6994:
[----:B------:R-:W-:Y:S02]  /*f510*/  ULDC.64 UR4, c[0x0][0x5e8] ;  /* 0x00017a0000047ab9 */ /* 0x000fe40000000a00 */
[----:B------:R-:W-:-:S04]  /*f520*/  IADD3 R16, P0, R16, UR4, RZ ;  /* 0x0000000410107c10 */ /* 0x000fc8000ff1e0ff */
[----:B------:R-:W-:-:S05]  /*f530*/  IADD3.X R17, RZ, UR5, RZ, P0, !PT ;  /* 0x00000005ff117c10 */ /* 0x000fca00087fe4ff */
[----:B------:R-:W-:Y:S01]  /*f540*/  STG.E.U8 desc[UR36][R16.64], R19 ;  /* 0x0000001310007986 */ /* 0x000fe2000c101124 */
[----:B------:R-:W-:Y:S05]  /*f550*/  EXIT ;  /* 0x000000000000794d */ /* 0x000fea0003800000 */
.L_x_6993:
[----:B------:R-:W-:Y:S01]  /*f560*/  STG.E.U8 desc[UR36][R2.64], R19 ;  /* 0x0000001302007986 */ /* 0x000fe2000c101124 */
[----:B------:R-:W-:Y:S05]  /*f570*/  EXIT ;  /* 0x000000000000794d */ /* 0x000fea0003800000 */
.L_x_6995:
        /* <DEDUP_REMOVED lines=16> */
.L_x_7602:


//--------------------- .text._ZN2at6native13reduce_kernelILi256ELi2ENS0_8ReduceOpIaNS0_14func_wrapper_tIbZZZNS0_15and_kernel_cudaERNS_14TensorIteratorEENKUlvE_clEvENKUlvE0_clEvEUlbaE_EEjbLi4ELi4EEEEEvT1_ --------------------------
	.section	.text._ZN2at6native13reduce_kernelILi256ELi2ENS0_8ReduceOpIaNS0_14func_wrapper_tIbZZZNS0_15and_kernel_cudaERNS_14TensorIteratorEENKUlvE_clEvENKUlvE0_clEvEUlbaE_EEjbLi4ELi4EEEEEvT1_,"ax",@progbits
	.align	128
        .global         _ZN2at6native13reduce_kernelILi256ELi2ENS0_8ReduceOpIaNS0_14func_wrapper_tIbZZZNS0_15and_kernel_cudaERNS_14TensorIteratorEENKUlvE_clEvENKUlvE0_clEvEUlbaE_EEjbLi4ELi4EEEEEvT1_
        .type           _ZN2at6native13reduce_kernelILi256ELi2ENS0_8ReduceOpIaNS0_14func_wrapper_tIbZZZNS0_15and_kernel_cudaERNS_14TensorIteratorEENKUlvE_clEvENKUlvE0_clEvEUlbaE_EEjbLi4ELi4EEEEEvT1_,@function
        .size           _ZN2at6native13reduce_kernelILi256ELi2ENS0_8ReduceOpIaNS0_14func_wrapper_tIbZZZNS0_15and_kernel_cudaERNS_14TensorIteratorEENKUlvE_clEvENKUlvE0_clEvEUlbaE_EEjbLi4ELi4EEEEEvT1_,(.L_x_7603 - _ZN2at6native13reduce_kernelILi256ELi2ENS0_8ReduceOpIaNS0_14func_wrapper_tIbZZZNS0_15and_kernel_cudaERNS_14TensorIteratorEENKUlvE_clEvENKUlvE0_clEvEUlbaE_EEjbLi4ELi4EEEEEvT1_)
        .other          _ZN2at6native13reduce_kernelILi256ELi2ENS0_8ReduceOpIaNS0_14func_wrapper_tIbZZZNS0_15and_kernel_cudaERNS_14TensorIteratorEENKUlvE_clEvENKUlvE0_clEvEUlbaE_EEjbLi4ELi4EEEEEvT1_,@"STO_CUDA_ENTRY STV_DEFAULT"
_ZN2at6native13reduce_kernelILi256ELi2ENS0_8ReduceOpIaNS0_14func_wrapper_tIbZZZNS0_15and_kernel_cudaERNS_14TensorIteratorEENKUlvE_clEvENKUlvE0_clEvEUlbaE_EEjbLi4ELi4EEEEEvT1_:
.text._ZN2at6native13reduce_kernelILi256ELi2ENS0_8ReduceOpIaNS0_14func_wrapper_tIbZZZNS0_15and_kernel_cudaERNS_14TensorIteratorEENKUlvE_clEvENKUlvE0_clEvEUlbaE_EEjbLi4ELi4EEEEEvT1_:
        /* <DEDUP_REMOVED lines=287> */
.L_x_6996:
        /* <DEDUP_REMOVED lines=43> */
.L_x_7000:
        /* <DEDUP_REMOVED lines=27> */
.L_x_7006:
[----:B------:R-:W-:Y:S05]  /*1650*/  BSYNC B2 ;  /* 0x0000000000027941 */ /* 0x000fea0003800000 */
.L_x_7005:
        /* <DEDUP_REMOVED lines=13> */
.L_x_7004:
[----:B------:R-:W-:Y:S05]  /*1730*/  BSYNC B1 ;  /* 0x0000000000017941 */ /* 0x000fea0003800000 */
.L_x_7003:
[----:B------:R-:W0:Y:S01]  /*1740*/  LDC R4, c[0x0][0x218] ;  /* 0x00008600ff047b82 */ /* 0x000e220000000800 */
[----:B------:R-:W-:Y:S01]  /*1750*/  IADD3 R18, P0, P1, R25, R8, R18 ;  /* 0x0000000819127210 */ /* 0x000fe2000791e012 */
[----:B------:R-:W-:-:S03]  /*1760*/  ULDC UR4, c[0x0][0x5e4] ;  /* 0x0001790000047ab9 */ /* 0x000fc60000000800 */
[----:B------:R-:W-:Y:S02]  /*1770*/  IADD3 R18, P2, R18, 0x4, RZ ;  /* 0x0000000412127810 */ /* 0x000fe40007f5e0ff */
[----:B------:R-:W-:-:S05]  /*1780*/  IADD3.X R19, RZ, UR4, R19, P0, P1 ;  /* 0x00000004ff137c10 */ /* 0x000fca00087e2413 */
[----:B------:R-:W-:Y:S01]  /*1790*/  IMAD.X R19, RZ, RZ, R19, P2 ;  /* 0x000000ffff137224 */ /* 0x000fe200010e0613 */
[----:B0-----:R-:W-:-:S07]  /*17a0*/  IADD3 R3, R7, -0x4, R4 ;  /* 0xfffffffc07037810 */ /* 0x001fce0007ffe004 */
.L_x_7002:
[----:B------:R-:W-:Y:S05]  /*17b0*/  BSYNC B0 ;  /* 0x0000000000007941 */ /* 0x000fea0003800000 */
.L_x_7001:
        /* <DEDUP_REMOVED lines=16> */
.L_x_7009:
        /* <DEDUP_REMOVED lines=23> */
.L_x_7008:
[----:B------:R-:W-:Y:S05]  /*1a30*/  BSYNC B0 ;  /* 0x0000000000007941 */ /* 0x000fea0003800000 */
.L_x_7007:
        /* <DEDUP_REMOVED lines=8> */
.L_x_7011:
[----:B------:R-:W-:Y:S05]  /*1ac0*/  BSYNC B0 ;  /* 0x0000000000007941 */ /* 0x000fea0003800000 */
.L_x_7010:
        /* <DEDUP_REMOVED lines=14> */
.L_x_7013:
[----:B------:R-:W-:Y:S05]  /*1bb0*/  BSYNC B0 ;  /* 0x0000000000007941 */ /* 0x000fea0003800000 */
.L_x_7012:
        /* <DEDUP_REMOVED lines=9> */
.L_x_6999:
        /* <DEDUP_REMOVED lines=32> */
.L_x_7023:
        /* <DEDUP_REMOVED lines=284> */
.L_x_7019:
[----:B------:R-:W-:Y:S01]  /*3010*/  LOP3.LUT R15, R0, 0xfffffffe, RZ, 0xc0, !PT ;  /* 0xfffffffe000f7812 */ /* 0x000fe200078ec0ff */
[----:B------:R-:W-:-:S03]  /*3020*/  ULDC UR36, c[0x0][0x220] ;  /* 0x0000880000247ab9 */ /* 0x000fc60000000800 */
[----:B------:R-:W-:-:S04]  /*3030*/  IADD3 R14, P0, R15, R18, RZ ;  /* 0x000000120f0e7210 */ /* 0x000fc80007f1e0ff */
[----:B------:R-:W-:-:S05]  /*3040*/  IADD3.X R15, RZ, R19, RZ, P0, !PT ;  /* 0x00000013ff0f7210 */ /* 0x000fca00007fe4ff */
[----:B------:R-:W2:Y:S01]  /*3050*/  LDG.E.U16 R14, desc[UR58][R14.64] ;  /* 0x0000003a0e0e7981 */ /* 0x000ea2000c1e1500 */
[----:B------:R-:W-:-:S04]  /*3060*/  IMAD.U32 R0, RZ, RZ, UR36 ;  /* 0x00000024ff007e24 */ /* 0x000fc8000f8e00ff */
        /* <DEDUP_REMOVED lines=236> */
.L_x_7020:
        /* <DEDUP_REMOVED lines=253> */
.L_x_7021:
        /* <DEDUP_REMOVED lines=250> */
.L_x_7022:
        /* <DEDUP_REMOVED lines=8> */
[----:B------:R-:W-:-:S05]  /*5f20*/  IMAD.X R15, RZ, RZ, R19, P0 ;  /* 0x000000ffff0f7224 */ /* 0x000fca00000e0613 */
[----:B------:R-:W2:Y:S01]  /*5f30*/  LDG.E.U16 R14, desc[UR58][R14.64] ;  /* 0x0000003a0e0e7981 */ /* 0x000ea2000c1e1500 */
[----:B------:R-:W-:Y:S01]  /*5f40*/  PRMT R10, R11, 0x9910, RZ ;  /* 0x000099100b0a7816 */ /* 0x000fe200000000ff */
[----:B------:R-:W-:Y:S01]  /*5f50*/  IMAD.U32 R26, RZ, RZ, UR4 ;  /* 0x00000004ff1a7e24 */ /* 0x000fe2000f8e00ff */
[----:B------:R-:W-:Y:S02]  /*5f60*/  PRMT R9, R12, 0x9910, RZ ;  /* 0x000099100c097816 */ /* 0x000fe400000000ff */
[----:B------:R-:W-:Y:S02]  /*5f70*/  MOV R8, R10 ;  /* 0x0000000a00087202 */ /* 0x000fe40000000f00 */
[----:B------:R-:W-:Y:S01]  /*5f80*/  LOP3.LUT P0, RZ, R6, 0xff, RZ, 0xc0, !PT ;  /* 0x000000ff06ff7812 */ /* 0x000fe2000780c0ff */
[----:B------:R-:W-:Y:S01]  /*5f90*/  IMAD.MOV.U32 R6, RZ, RZ, R9 ;  /* 0x000000ffff067224 */ /* 0x000fe200078e0009 */
[----:B------:R-:W-:Y:S02]  /*5fa0*/  ISETP.NE.AND P2, PT, R8, RZ, P2 ;  /* 0x000000ff0800720c */ /* 0x000fe40001745270 */
[----:B------:R-:W-:-:S02]  /*5fb0*/  PRMT R5, R13, 0x9910, RZ ;  /* 0x000099100d057816 */ /* 0x000fc400000000ff */
[----:B------:R-:W-:Y:S02]  /*5fc0*/  SEL R10, RZ, 0x1, !P2 ;  /* 0x00000001ff0a7807 */ /* 0x000fe40005000000 */
[----:B------:R-:W-:Y:S02]  /*5fd0*/  ISETP.NE.AND P1, PT, R6, RZ, P1 ;  /* 0x000000ff0600720c */ /* 0x000fe40000f25270 */
[----:B------:R-:W-:Y:S01]  /*5fe0*/  LOP3.LUT P2, RZ, R4, 0xff, RZ, 0xc0, !PT ;  /* 0x000000ff04ff7812 */ /* 0x000fe2000784c0ff */
[----:B------:R-:W-:Y:S01]  /*5ff0*/  IMAD.MOV.U32 R4, RZ, RZ, R5 ;  /* 0x000000ffff047224 */ /* 0x000fe200078e0005 */
[----:B------:R-:W-:Y:S02]  /*6000*/  PRMT R5, R22, 0x9910, RZ ;  /* 0x0000991016057816 */ /* 0x000fe400000000ff */
[----:B------:R-:W-:Y:S02]  /*6010*/  SEL R9, RZ, 0x1, !P1 ;  /* 0x00000001ff097807 */ /* 0x000fe40004800000 */
[----:B------:R-:W-:-:S02]  /*6020*/  LOP3.LUT P1, RZ, R3, 0xff, RZ, 0xc0, !PT ;  /* 0x000000ff03ff7812 */ /* 0x000fc4000782c0ff */
[----:B------:R-:W-:Y:S02]  /*6030*/  LOP3.LUT P4, RZ, R7, 0xff, RZ, 0xc0, !PT ;  /* 0x000000ff07ff7812 */ /* 0x000fe4000788c0ff */
[----:B------:R-:W-:Y:S02]  /*6040*/  MOV R3, R5 ;  /* 0x0000000500037202 */ /* 0x000fe40000000f00 */
[----:B------:R-:W-:Y:S02]  /*6050*/  ISETP.NE.AND P5, PT, R4, RZ, P5 ;  /* 0x000000ff0400720c */ /* 0x000fe40002fa5270 */
[----:B------:R-:W-:Y:S01]  /*6060*/  ISETP.NE.AND P4, PT, R3, RZ, P4 ;  /* 0x000000ff0300720c */ /* 0x000fe20002785270 */
[----:B------:R-:W-:Y:S01]  /*6070*/  IMAD R3, R0, 0x3, R27 ;  /* 0x0000000300037824 */ /* 0x000fe200078e021b */
[----:B------:R-:W-:Y:S02]  /*6080*/  SEL R8, RZ, 0x1, !P5 ;  /* 0x00000001ff087807 */ /* 0x000fe40006800000 */
[----:B------:R-:W-:-:S02]  /*6090*/  PRMT R4, R25, 0x9910, RZ ;  /* 0x0000991019047816 */ /* 0x000fc400000000ff */
[----:B------:R-:W-:Y:S02]  /*60a0*/  ISETP.GE.U32.AND P5, PT, R3, R26, PT ;  /* 0x0000001a0300720c */ /* 0x000fe40003fa6070 */
[----:B------:R-:W-:Y:S02]  /*60b0*/  PRMT R5, R24, 0x9910, RZ ;  /* 0x0000991018057816 */ /* 0x000fe400000000ff */
[----:B------:R-:W-:Y:S02]  /*60c0*/  ISETP.NE.AND P0, PT, R4, RZ, P0 ;  /* 0x000000ff0400720c */ /* 0x000fe40000705270 */
[----:B------:R-:W-:Y:S02]  /*60d0*/  ISETP.NE.AND P3, PT, R5, RZ, P3 ;  /* 0x000000ff0500720c */ /* 0x000fe40001f65270 */
[----:B------:R-:W-:Y:S02]  /*60e0*/  SEL R7, RZ, 0x1, !P4 ;  /* 0x00000001ff077807 */ /* 0x000fe40006000000 */
[----:B------:R-:W-:-:S02]  /*60f0*/  SEL R6, RZ, 0x1, !P0 ;  /* 0x00000001ff067807 */ /* 0x000fc40004000000 */
[----:B------:R-:W-:Y:S02]  /*6100*/  SEL R5, RZ, 0x1, !P3 ;  /* 0x00000001ff057807 */ /* 0x000fe40005800000 */
[C---:B--2---:R-:W-:Y:S02]  /*6110*/  PRMT R29, R14.reuse, 0x7770, RZ ;  /* 0x000077700e1d7816 */ /* 0x044fe400000000ff */
[----:B------:R-:W-:Y:S02]  /*6120*/  PRMT R14, R14, 0x7771, RZ ;  /* 0x000077710e0e7816 */ /* 0x000fe400000000ff */
[----:B------:R-:W-:Y:S02]  /*6130*/  ISETP.NE.AND P2, PT, R29, RZ, P2 ;  /* 0x000000ff1d00720c */ /* 0x000fe40001745270 */
[----:B------:R-:W-:Y:S02]  /*6140*/  ISETP.NE.AND P1, PT, R14, RZ, P1 ;  /* 0x000000ff0e00720c */ /* 0x000fe40000f25270 */
[----:B------:R-:W-:-:S02]  /*6150*/  SEL R4, RZ, 0x1, !P2 ;  /* 0x00000001ff047807 */ /* 0x000fc40005000000 */
[----:B------:R-:W-:Y:S01]  /*6160*/  SEL R3, RZ, 0x1, !P1 ;  /* 0x00000001ff037807 */ /* 0x000fe20004800000 */
[----:B------:R-:W-:Y:S08]  /*6170*/  @!P5 BRA `(.L_x_7023) ;  /* 0xffffffbc0034d947 */ /* 0x000ff0000383ffff */
[----:B------:R-:W-:Y:S05]  /*6180*/  BSYNC B1 ;  /* 0x0000000000017941 */ /* 0x000fea0003800000 */
.L_x_7018:
[----:B------:R-:W-:-:S07]  /*6190*/  PRMT R30, R14, 0x7610, R30 ;  /* 0x000076100e1e7816 */ /* 0x000fce000000001e */
.L_x_7017:
[----:B------:R-:W-:Y:S05]  /*61a0*/  BSYNC B0 ;  /* 0x0000000000007941 */ /* 0x000fea0003800000 */
.L_x_7016:
        /* <DEDUP_REMOVED lines=280> */
.L_x_7026:
        /* <DEDUP_REMOVED lines=283> */
.L_x_7027:
        /* <DEDUP_REMOVED lines=283> */
.L_x_7028:
        /* <DEDUP_REMOVED lines=283> */
.L_x_7029:
[----:B------:R-:W-:-:S04]  /*a840*/  LOP3.LUT R29, R29, 0xfffffffe, RZ, 0xc0, !PT ;  /* 0xfffffffe1d1d7812 */ /* 0x000fc800078ec0ff */
[----:B------:R-:W-:-:S05]  /*a850*/  IADD3 R18, P1, R29, R18, RZ ;  /* 0x000000121d127210 */ /* 0x000fca0007f3e0ff */
[----:B------:R-:W-:-:S05]  /*a860*/  IMAD.X R19, RZ, RZ, R19, P1 ;  /* 0x000000ffff137224 */ /* 0x000fca00008e0613 */
[----:B------:R-:W2:Y:S02]  /*a870*/  LDG.E.U16 R18, desc[UR58][R18.64] ;  /* 0x0000003a12127981 */ /* 0x000ea4000c1e1500 */
[C---:B--2---:R-:W-:Y:S02]  /*a880*/  PRMT R29, R18.reuse, 0x7770, RZ ;  /* 0x00007770121d7816 */ /* 0x044fe400000000ff */
[----:B------:R-:W-:-:S07]  /*a890*/  PRMT R30, R18, 0x7771, RZ ;  /* 0x00007771121e7816 */ /* 0x000fce00000000ff */
.L_x_7025:
[----:B------:R-:W-:Y:S05]  /*a8a0*/  BSYNC B0 ;  /* 0x0000000000007941 */ /* 0x000fea0003800000 */
.L_x_7024:
        /* <DEDUP_REMOVED lines=44> */
.L_x_7031:
[----:B------:R-:W-:Y:S05]  /*ab70*/  BSYNC B0 ;  /* 0x0000000000007941 */ /* 0x000fea0003800000 */
.L_x_7030:
        /* <DEDUP_REMOVED lines=15> */
.L_x_7015:
        /* <DEDUP_REMOVED lines=18> */
.L_x_7035:
        /* <DEDUP_REMOVED lines=13> */
[----:B------:R-:W-:Y:S01]  /*ae60*/  IADD3.X R5, RZ, R19, RZ, P0, !PT ;  /* 0x00000013ff057210 */ /* 0x000fe200007fe4ff */
[----:B------:R-:W2:Y:S01]  /*ae70*/  LDG.E.U16 R24, desc[UR58][R24.64] ;  /* 0x0000003a18187981 */ /* 0x000ea2000c1e1500 */
[-C--:B------:R-:W-:Y:S02]  /*ae80*/  IADD3 R6, P0, R7, R18.reuse, RZ ;  /* 0x0000001207067210 */ /* 0x080fe40007f1e0ff */
[----:B------:R-:W-:Y:S01]  /*ae90*/  LOP3.LUT R15, R15, 0xfffffffe, RZ, 0xc0, !PT ;  /* 0xfffffffe0f0f7812 */ /* 0x000fe200078ec0ff */
[----:B------:R0:W3:Y:S02]  /*aea0*/  LDG.E.U16 R4, desc[UR58][R4.64] ;  /* 0x0000003a04047981 */ /* 0x0000e4000c1e1500 */
[----:B------:R-:W-:Y:S01]  /*aeb0*/  IMAD.X R7, RZ, RZ, R19, P0 ;  /* 0x000000ffff077224 */ /* 0x000fe200000e0613 */
[----:B------:R-:W-:-:S04]  /*aec0*/  IADD3 R28, P0, R15, R18, RZ ;  /* 0x000000120f1c7210 */ /* 0x000fc80007f1e0ff */
[----:B------:R2:W4:Y:S01]  /*aed0*/  LDG.E.U16 R6, desc[UR58][R6.64] ;  /* 0x0000003a06067981 */ /* 0x000522000c1e1500 */
[----:B------:R-:W-:-:S05]  /*aee0*/  IMAD.X R29, RZ, RZ, R19, P0 ;  /* 0x000000ffff1d7224 */ /* 0x000fca00000e0613 */
[----:B------:R-:W5:Y:S01]  /*aef0*/  LDG.E.U16 R28, desc[UR58][R28.64] ;  /* 0x0000003a1c1c7981 */ /* 0x000f62000c1e1500 */
[----:B------:R-:W-:Y:S02]  /*af00*/  IADD3 R27, R27, R0, RZ ;  /* 0x000000001b1b7210 */ /* 0x000fe40007ffe0ff */
[----:B------:R-:W-:Y:S02]  /*af10*/  LOP3.LUT P5, RZ, R13, 0xff, RZ, 0xc0, !PT ;  /* 0x000000ff0dff7812 */ /* 0x000fe400078ac0ff */
[----:B------:R-:W-:Y:S01]  /*af20*/  LOP3.LUT P6, RZ, R14, 0xff, RZ, 0xc0, !PT ;  /* 0x000000ff0eff7812 */ /* 0x000fe200078cc0ff */
[----:B0-----:R-:W-:Y:S01]  /*af30*/  IMAD R5, R0, 0x3, R27 ;  /* 0x0000000300057824 */ /* 0x001fe200078e021b */
[----:B------:R-:W-:Y:S02]  /*af40*/  LOP3.LUT P0, RZ, R12, 0xff, RZ, 0xc0, !PT ;  /* 0x000000ff0cff7812 */ /* 0x000fe4000780c0ff */
[----:B------:R-:W-:Y:S02]  /*af50*/  LOP3.LUT P4, RZ, R11, 0xff, RZ, 0xc0, !PT ;  /* 0x000000ff0bff7812 */ /* 0x000fe4000788c0ff */
[----:B------:R-:W-:-:S02]  /*af60*/  LOP3.LUT P3, RZ, R10, 0xff, RZ, 0xc0, !PT ;  /* 0x000000ff0aff7812 */ /* 0x000fc4000786c0ff */
[----:B------:R-:W-:Y:S02]  /*af70*/  LOP3.LUT P1, RZ, R9, 0xff, RZ, 0xc0, !PT ;  /* 0x000000ff09ff7812 */ /* 0x000fe4000782c0ff */
[----:B------:R-:W-:Y:S02]  /*af80*/  LOP3.LUT P2, RZ, R8, 0xff, RZ, 0xc0, !PT ;  /* 0x000000ff08ff7812 */ /* 0x000fe4000784c0ff */
[C---:B--2---:R-:W-:Y:S02]  /*af90*/  PRMT R7, R24.reuse, 0x7771, RZ ;  /* 0x0000777118077816 */ /* 0x044fe400000000ff */
[----:B------:R-:W-:Y:S02]  /*afa0*/  PRMT R25, R24, 0x7770, RZ ;  /* 0x0000777018197816 */ /* 0x000fe400000000ff */
[----:B------:R-:W-:Y:S02]  /*afb0*/  ISETP.NE.AND P5, PT, R7, RZ, P5 ;  /* 0x000000ff0700720c */ /* 0x000fe40002fa5270 */
[----:B------:R-:W-:-:S02]  /*afc0*/  ISETP.NE.AND P6, PT, R25, RZ, P6 ;  /* 0x000000ff1900720c */ /* 0x000fc400037c5270 */
[----:B------:R-:W-:Y:S02]  /*afd0*/  SEL R13, RZ, 0x1, !P5 ;  /* 0x00000001ff0d7807 */ /* 0x000fe40006800000 */
[----:B------:R-:W-:Y:S02]  /*afe0*/  ISETP.GE.U32.AND P5, PT, R5, R26, PT ;  /* 0x0000001a0500720c */ /* 0x000fe40003fa6070 */
[----:B------:R-:W-:Y:S02]  /*aff0*/  SEL R14, RZ, 0x1, !P6 ;  /* 0x00000001ff0e7807 */ /* 0x000fe40007000000 */
[C---:B---3--:R-:W-:Y:S02]  /*b000*/  PRMT R24, R4.reuse, 0x7770, RZ ;  /* 0x0000777004187816 */ /* 0x048fe400000000ff */
[----:B------:R-:W-:Y:S02]  /*b010*/  PRMT R22, R4, 0x7771, RZ ;  /* 0x0000777104167816 */ /* 0x000fe400000000ff */
[----:B------:R-:W-:-:S02]  /*b020*/  LOP3.LUT P6, RZ, R3, 0xff, RZ, 0xc0, !PT ;  /* 0x000000ff03ff7812 */ /* 0x000fc400078cc0ff */
[C---:B----4-:R-:W-:Y:S02]  /*b030*/  PRMT R15, R6.reuse, 0x7770, RZ ;  /* 0x00007770060f7816 */ /* 0x050fe400000000ff */
[----:B------:R-:W-:Y:S02]  /*b040*/  PRMT R5, R6, 0x7771, RZ ;  /* 0x0000777106057816 */ /* 0x000fe400000000ff */
[C---:B-----5:R-:W-:Y:S02]  /*b050*/  PRMT R21, R28.reuse, 0x7770, RZ ;  /* 0x000077701c157816 */ /* 0x060fe400000000ff */
[----:B------:R-:W-:Y:S02]  /*b060*/  PRMT R4, R28, 0x7771, RZ ;  /* 0x000077711c047816 */ /* 0x000fe400000000ff */
[----:B------:R-:W-:Y:S02]  /*b070*/  ISETP.NE.AND P0, PT, R24, RZ, P0 ;  /* 0x000000ff1800720c */ /* 0x000fe40000705270 */
[----:B------:R-:W-:-:S02]  /*b080*/  ISETP.NE.AND P4, PT, R22, RZ, P4 ;  /* 0x000000ff1600720c */ /* 0x000fc40002785270 */
[----:B------:R-:W-:Y:S02]  /*b090*/  ISETP.NE.AND P3, PT, R15, RZ, P3 ;  /* 0x000000ff0f00720c */ /* 0x000fe40001f65270 */
[----:B------:R-:W-:Y:S02]  /*b0a0*/  ISETP.NE.AND P1, PT, R5, RZ, P1 ;  /* 0x000000ff0500720c */ /* 0x000fe40000f25270 */
[----:B------:R-:W-:Y:S02]  /*b0b0*/  ISETP.NE.AND P2, PT, R21, RZ, P2 ;  /* 0x000000ff1500720c */ /* 0x000fe40001745270 */
[----:B------:R-:W-:Y:S02]  /*b0c0*/  ISETP.NE.AND P6, PT, R4, RZ, P6 ;  /* 0x000000ff0400720c */ /* 0x000fe400037c5270 */
[----:B------:R-:W-:Y:S02]  /*b0d0*/  SEL R12, RZ, 0x1, !P0 ;  /* 0x00000001ff0c7807 */ /* 0x000fe40004000000 */
[----:B------:R-:W-:-:S02]  /*b0e0*/  SEL R11, RZ, 0x1, !P4 ;  /* 0x00000001ff0b7807 */ /* 0x000fc40006000000 */
[----:B------:R-:W-:Y:S02]  /*b0f0*/  SEL R10, RZ, 0x1, !P3 ;  /* 0x00000001ff0a7807 */ /* 0x000fe40005800000 */
[----:B------:R-:W-:Y:S02]  /*b100*/  SEL R9, RZ, 0x1, !P1 ;  /* 0x00000001ff097807 */ /* 0x000fe40004800000 */
[----:B------:R-:W-:Y:S02]  /*b110*/  SEL R8, RZ, 0x1, !P2 ;  /* 0x00000001ff087807 */ /* 0x000fe40005000000 */
[----:B------:R-:W-:Y:S01]  /*b120*/  SEL R3, RZ, 0x1, !P6 ;  /* 0x00000001ff037807 */ /* 0x000fe20007000000 */
[----:B------:R-:W-:Y:S06]  /*b130*/  @!P5 BRA `(.L_x_7035) ;  /* 0xfffffffc0014d947 */ /* 0x000fec000383ffff */
[----:B------:R-:W-:Y:S05]  /*b140*/  BSYNC B1 ;  /* 0x0000000000017941 */ /* 0x000fea0003800000 */
.L_x_7034:
[----:B------:R-:W-:Y:S02]  /*b150*/  PRMT R6, R25, 0x7610, R6 ;  /* 0x0000761019067816 */ /* 0x000fe40000000006 */
[----:B------:R-:W-:Y:S02]  /*b160*/  PRMT R25, R15, 0x7610, R25 ;  /* 0x000076100f197816 */ /* 0x000fe40000000019 */
[----:B------:R-:W-:Y:S02]  /*b170*/  PRMT R28, R5, 0x7610, R28 ;  /* 0x00007610051c7816 */ /* 0x000fe4000000001c */
[----:B------:R-:W-:-:S07]  /*b180*/  PRMT R15, R4, 0x7610, R15 ;  /* 0x00007610040f7816 */ /* 0x000fce000000000f */
.L_x_7033:
[----:B------:R-:W-:Y:S05]  /*b190*/  BSYNC B0 ;  /* 0x0000000000007941 */ /* 0x000fea0003800000 */
.L_x_7032:
        /* <DEDUP_REMOVED lines=39> */
[----:B------:R-:W-:Y:S02]  /*b410*/  @!P1 PRMT R21, R20, 0x7610, R21 ;  /* 0x0000761014159816 */ /* 0x000fe40000000015 */
[----:B------:R-:W-:-:S07]  /*b420*/  @!P1 PRMT R15, R29, 0x7610, R15 ;  /* 0x000076101d0f9816 */ /* 0x000fce000000000f */
.L_x_7037:
[----:B------:R-:W-:Y:S05]  /*b430*/  BSYNC B0 ;  /* 0x0000000000007941 */ /* 0x000fea0003800000 */
.L_x_7036:
        /* <DEDUP_REMOVED lines=44> */
.L_x_7039:
[----:B------:R-:W-:Y:S05]  /*b700*/  BSYNC B0 ;  /* 0x0000000000007941 */ /* 0x000fea0003800000 */
.L_x_7038:
        /* <DEDUP_REMOVED lines=15> */
.L_x_7014:
        /* <DEDUP_REMOVED lines=22> */
.L_x_7043:
        /* <DEDUP_REMOVED lines=9> */
[----:B------:R-:W2:Y:S01]  /*b9f0*/  LDG.E.U16 R4, desc[UR58][R4.64] ;  /* 0x0000003a04047981 */ /* 0x000ea2000c1e1500 */
[----:B------:R-:W-:Y:S01]  /*ba00*/  IMAD.X R15, RZ, RZ, R19, P0 ;  /* 0x000000ffff0f7224 */ /* 0x000fe200000e0613 */
[----:B------:R-:W-:-:S02]  /*ba10*/  IADD3 R20, P0, R21, R18, RZ ;  /* 0x0000001215147210 */ /* 0x000fc40007f1e0ff */
[----:B------:R-:W-:Y:S02]  /*ba20*/  LOP3.LUT R25, R13, 0xfffffffe, RZ, 0xc0, !PT ;  /* 0xfffffffe0d197812 */ /* 0x000fe400078ec0ff */
[----:B------:R-:W-:Y:S01]  /*ba30*/  IADD3.X R21, RZ, R19, RZ, P0, !PT ;  /* 0x00000013ff157210 */ /* 0x000fe200007fe4ff */
[----:B------:R-:W3:Y:S01]  /*ba40*/  LDG.E.U16 R22, desc[UR58][R14.64] ;  /* 0x0000003a0e167981 */ /* 0x000ee2000c1e1500 */
[----:B------:R-:W-:-:S03]  /*ba50*/  IADD3 R24, P0, R25, R18, RZ ;  /* 0x0000001219187210 */ /* 0x000fc60007f1e0ff */
[----:B------:R2:W4:Y:S02]  /*ba60*/  LDG.E.U16 R27, desc[UR58][R20.64] ;  /* 0x0000003a141b7981 */ /* 0x000524000c1e1500 */
[----:B------:R-:W-:-:S05]  /*ba70*/  IMAD.X R25, RZ, RZ, R19, P0 ;  /* 0x000000ffff197224 */ /* 0x000fca00000e0613 */
[----:B------:R4:W5:Y:S01]  /*ba80*/  LDG.E.U16 R24, desc[UR58][R24.64] ;  /* 0x0000003a18187981 */ /* 0x000962000c1e1500 */
[----:B------:R-:W-:Y:S01]  /*ba90*/  LOP3.LUT P5, RZ, R6, 0xff, RZ, 0xc0, !PT ;  /* 0x000000ff06ff7812 */ /* 0x000fe200078ac0ff */
[----:B------:R-:W-:Y:S01]  /*baa0*/  IMAD.IADD R13, R13, 0x1, R8 ;  /* 0x000000010d0d7824 */ /* 0x000fe200078e0208 */
[----:B------:R-:W-:Y:S02]  /*bab0*/  LOP3.LUT P0, RZ, R3, 0xff, RZ, 0xc0, !PT ;  /* 0x000000ff03ff7812 */ /* 0x000fe4000780c0ff */
[----:B------:R-:W-:Y:S01]  /*bac0*/  LOP3.LUT P6, RZ, R7, 0xff, RZ, 0xc0, !PT ;  /* 0x000000ff07ff7812 */ /* 0x000fe200078cc0ff */
[----:B------:R-:W-:Y:S01]  /*bad0*/  IMAD R3, R8, 0x3, R13 ;  /* 0x0000000308037824 */ /* 0x000fe200078e020d */
[----:B------:R-:W-:Y:S02]  /*bae0*/  LOP3.LUT P4, RZ, R0, 0xff, RZ, 0xc0, !PT ;  /* 0x000000ff00ff7812 */ /* 0x000fe4000788c0ff */
[----:B------:R-:W-:Y:S02]  /*baf0*/  LOP3.LUT P3, RZ, R12, 0xff, RZ, 0xc0, !PT ;  /* 0x000000ff0cff7812 */ /* 0x000fe4000786c0ff */
[----:B------:R-:W-:-:S02]  /*bb00*/  LOP3.LUT P1, RZ, R11, 0xff, RZ, 0xc0, !PT ;  /* 0x000000ff0bff7812 */ /* 0x000fc4000782c0ff */
[----:B------:R-:W-:Y:S02]  /*bb10*/  LOP3.LUT P2, RZ, R10, 0xff, RZ, 0xc0, !PT ;  /* 0x000000ff0aff7812 */ /* 0x000fe4000784c0ff */
[C---:B--2---:R-:W-:Y:S02]  /*bb20*/  PRMT R21, R4.reuse, 0x7771, RZ ;  /* 0x0000777104157816 */ /* 0x044fe400000000ff */
[----:B------:R-:W-:Y:S02]  /*bb30*/  PRMT R14, R4, 0x7770, RZ ;  /* 0x00007770040e7816 */ /* 0x000fe400000000ff */
[----:B------:R-:W-:Y:S02]  /*bb40*/  ISETP.NE.AND P5, PT, R21, RZ, P5 ;  /* 0x000000ff1500720c */ /* 0x000fe40002fa5270 */
[----:B------:R-:W-:Y:S02]  /*bb50*/  ISETP.NE.AND P6, PT, R14, RZ, P6 ;  /* 0x000000ff0e00720c */ /* 0x000fe400037c5270 */
[----:B------:R-:W-:-:S02]  /*bb60*/  SEL R6, RZ, 0x1, !P5 ;  /* 0x00000001ff067807 */ /* 0x000fc40006800000 */
[----:B------:R-:W-:Y:S02]  /*bb70*/  ISETP.GE.U32.AND P5, PT, R3, R26, PT ;  /* 0x0000001a0300720c */ /* 0x000fe40003fa6070 */
[----:B------:R-:W-:Y:S02]  /*bb80*/  SEL R7, RZ, 0x1, !P6 ;  /* 0x00000001ff077807 */ /* 0x000fe40007000000 */
[C---:B---3--:R-:W-:Y:S02]  /*bb90*/  PRMT R15, R22.reuse, 0x7770, RZ ;  /* 0x00007770160f7816 */ /* 0x048fe400000000ff */
[----:B------:R-:W-:Y:S02]  /*bba0*/  PRMT R20, R22, 0x7771, RZ ;  /* 0x0000777116147816 */ /* 0x000fe400000000ff */
[----:B------:R-:W-:Y:S02]  /*bbb0*/  LOP3.LUT P6, RZ, R9, 0xff, RZ, 0xc0, !PT ;  /* 0x000000ff09ff7812 */ /* 0x000fe400078cc0ff */
        /* <DEDUP_REMOVED lines=18> */
.L_x_7042:
[----:B------:R-:W-:Y:S02]  /*bce0*/  PRMT R27, R5, 0x7610, R27 ;  /* 0x00007610051b7816 */ /* 0x000fe4000000001b */
[----:B------:R-:W-:-:S07]  /*bcf0*/  PRMT R24, R4, 0x7610, R24 ;  /* 0x0000761004187816 */ /* 0x000fce0000000018 */
.L_x_7041:
[----:B------:R-:W-:Y:S05]  /*bd00*/  BSYNC B0 ;  /* 0x0000000000007941 */ /* 0x000fea0003800000 */
.L_x_7040:
        /* <DEDUP_REMOVED lines=37> */
.L_x_7045:
[----:B------:R-:W-:Y:S05]  /*bf60*/  BSYNC B0 ;  /* 0x0000000000007941 */ /* 0x000fea0003800000 */
.L_x_7044:
        /* <DEDUP_REMOVED lines=27> */
[----:B------:R-:W-:Y:S02]  /*c120*/  LOP3.LUT P3, RZ, R25, 0xff, RZ, 0xc0, !PT ;  /* 0x000000ff19ff7812 */ /* 0x000fe4000786c0ff */
[----:B------:R-:W-:Y:S02]  /*c130*/  LOP3.LUT P1, RZ, R27, 0xff, RZ, 0xc0, !PT ;  /* 0x000000ff1bff7812 */ /* 0x000fe4000782c0ff */
[----:B------:R-:W-:-:S04]  /*c140*/  PLOP3.LUT P0, PT, P0, P3, PT, 0x80, 0x0 ;  /* 0x000000000000781c */ /* 0x000fc80000707070 */
[----:B------:R-:W-:-:S03]  /*c150*/  SEL R12, RZ, 0x1, !P0 ;  /* 0x00000001ff0c7807 */ /* 0x000fc60004000000 */
        /* <DEDUP_REMOVED lines=13> */
.L_x_7047:
[----:B------:R-:W-:Y:S05]  /*c230*/  BSYNC B0 ;  /* 0x0000000000007941 */ /* 0x000fea0003800000 */
.L_x_7046:
        /* <DEDUP_REMOVED lines=14> */
.L_x_6998:
[----:B------:R-:W-:Y:S05]  /*c320*/  BSYNC B6 ;  /* 0x0000000000067941 */ /* 0x000fea0003800000 */
.L_x_6997:
        /* <DEDUP_REMOVED lines=16> */
.L_x_7051:
        /* <DEDUP_REMOVED lines=22> */
.L_x_7050:
[----:B------:R-:W-:Y:S05]  /*c590*/  BSYNC B0 ;  /* 0x0000000000007941 */ /* 0x000fea0003800000 */
.L_x_7049:
[----:B------:R-:W-:Y:S01]  /*c5a0*/  IMAD.MOV.U32 R4, RZ, RZ, R7 ;  /* 0x000000ffff047224 */ /* 0x000fe200078e0007 */
[----:B------:R-:W-:Y:S06]  /*c5b0*/  @P2 BRA `(.L_x_7051) ;  /* 0xfffffffc009c2947 */ /* 0x000fec000383ffff */
.L_x_7048:
        /* <DEDUP_REMOVED lines=20> */
.L_x_7056:
        /* <DEDUP_REMOVED lines=19> */
.L_x_7055:
[----:B------:R-:W-:Y:S05]  /*c830*/  BSYNC B0 ;  /* 0x0000000000007941 */ /* 0x000fea0003800000 */
.L_x_7054:
[----:B------:R-:W-:-:S04]  /*c840*/  SHF.R.S32.HI R4, RZ, 0x1, R4 ;  /* 0x00000001ff047819 */ /* 0x000fc80000011404 */
[----:B------:R-:W-:-:S13]  /*c850*/  ISETP.GE.AND P0, PT, R4, 0x20, PT ;  /* 0x000000200400780c */ /* 0x000fda0003f06270 */
[----:B------:R-:W-:Y:S05]  /*c860*/  @P0 BRA `(.L_x_7056) ;  /* 0xfffffffc00a40947 */ /* 0x000fea000383ffff */
[----:B------:R-:W-:-:S07]  /*c870*/  IMAD.MOV.U32 R0, RZ, RZ, 0x20 ;  /* 0x00000020ff007424 */ /* 0x000fce00078e00ff */
.L_x_7053:
[----:B------:R-:W-:Y:S01]  /*c880*/  ISETP.GE.AND P0, PT, R0, 0x2, PT ;  /* 0x000000020000780c */ /* 0x000fe20003f06270 */
[----:B------:R-:W-:Y:S05]  /*c890*/  WARPSYNC.ALL ;  /* 0x0000000000007948 */ /* 0x000fea0003800000 */
[----:B------:R-:W-:Y:S07]  /*c8a0*/  BAR.SYNC.DEFER_BLOCKING 0x0 ;  /* 0x0000000000007b1d */ /* 0x000fee0000010000 */
[----:B------:R-:W-:Y:S05]  /*c8b0*/  @!P0 BRA `(.L_x_7052) ;  /* 0x0000000000408947 */ /* 0x000fea0003800000 */
[----:B-1----:R-:W-:-:S07]  /*c8c0*/  IMAD.MOV.U32 R3, RZ, RZ, 0x1 ;  /* 0x00000001ff037424 */ /* 0x002fce00078e00ff */
.L_x_7057:
        /* <DEDUP_REMOVED lines=15> */
.L_x_7052:
        /* <DEDUP_REMOVED lines=278> */
.L_x_7058:
        /* <DEDUP_REMOVED lines=275> */
.L_x_7059:
        /* <DEDUP_REMOVED lines=294> */
.L_x_7061:
        /* <DEDUP_REMOVED lines=275> */
.L_x_7062:
        /* <DEDUP_REMOVED lines=14> */
.L_x_7064:
[----:B------:R-:W-:Y:S05]  /*110c0*/  BSYNC B0 ;  /* 0x0000000000007941 */ /* 0x000fea0003800000 */
.L_x_7063:
        /* <DEDUP_REMOVED lines=15> */
.L_x_7066:
[----:B------:R-:W-:Y:S05]  /*111c0*/  BSYNC B0 ;  /* 0x0000000000007941 */ /* 0x000fea0003800000 */
.L_x_7065:
        /* <DEDUP_REMOVED lines=35> */
.L_x_7068:
[----:B------:R-:W-:Y:S05]  /*11400*/  BSYNC B0 ;  /* 0x0000000000007941 */ /* 0x000fea0003800000 */
.L_x_7067:
        /* <DEDUP_REMOVED lines=35> */
.L_x_7073:
        /* <DEDUP_REMOVED lines=14> */
.L_x_7072:
[----:B------:R-:W-:Y:S05]  /*11720*/  BRA `(.L_x_7071) ;  /* 0x0000000000647947 */ /* 0x000fea0003800000 */
.L_x_7070:
        /* <DEDUP_REMOVED lines=11> */
.L_x_7074:
        /* <DEDUP_REMOVED lines=14> */
.L_x_7071:
[----:B------:R-:W-:Y:S05]  /*118c0*/  BSYNC B0 ;  /* 0x0000000000007941 */ /* 0x000fea0003800000 */
.L_x_7069:
        /* <DEDUP_REMOVED lines=12> */
.L_x_7078:
        /* <DEDUP_REMOVED lines=21> */
.L_x_7077:
[----:B------:R-:W-:Y:S05]  /*11ae0*/  BSYNC B0 ;  /* 0x0000000000007941 */ /* 0x000fea0003800000 */
.L_x_7076:
[----:B------:R-:W-:Y:S01]  /*11af0*/  MOV R6, R10 ;  /* 0x0000000a00067202 */ /* 0x000fe20000000f00 */
[----:B------:R-:W-:Y:S06]  /*11b00*/  @P3 BRA `(.L_x_7078) ;  /* 0xfffffffc00a03947 */ /* 0x000fec000383ffff */
.L_x_7075:
        /* <DEDUP_REMOVED lines=13> */
.L_x_7083:
        /* <DEDUP_REMOVED lines=18> */
.L_x_7082:
[----:B------:R-:W-:Y:S05]  /*11d00*/  BSYNC B0 ;  /* 0x0000000000007941 */ /* 0x000fea0003800000 */
.L_x_7081:
[----:B------:R-:W-:-:S04]  /*11d10*/  SHF.R.S32.HI R8, RZ, 0x1, R8 ;  /* 0x00000001ff087819 */ /* 0x000fc80000011408 */
[----:B------:R-:W-:-:S13]  /*11d20*/  ISETP.GE.AND P0, PT, R8, 0x20, PT ;  /* 0x000000200800780c */ /* 0x000fda0003f06270 */
[----:B------:R-:W-:Y:S05]  /*11d30*/  @P0 BRA `(.L_x_7083) ;  /* 0xfffffffc00a80947 */ /* 0x000fea000383ffff */
[----:B------:R-:W-:-:S07]  /*11d40*/  IMAD.MOV.U32 R6, RZ, RZ, 0x20 ;  /* 0x00000020ff067424 */ /* 0x000fce00078e00ff */
.L_x_7080:
[----:B------:R-:W-:Y:S01]  /*11d50*/  BAR.SYNC.DEFER_BLOCKING 0x0 ;  /* 0x0000000000007b1d */ /* 0x000fe20000010000 */
[----:B------:R-:W-:-:S13]  /*11d60*/  ISETP.GE.AND P0, PT, R6, 0x2, PT ;  /* 0x000000020600780c */ /* 0x000fda0003f06270 */
[----:B------:R-:W-:Y:S05]  /*11d70*/  @!P0 BRA `(.L_x_7079) ;  /* 0x0000000000408947 */ /* 0x000fea0003800000 */
[----:B------:R-:W-:-:S11]  /*11d80*/  HFMA2.MMA R7, -RZ, RZ, 0, 5.9604644775390625e-08 ;  /* 0x00000001ff077435 */ /* 0x000fd600000001ff */
.L_x_7084:
        /* <DEDUP_REMOVED lines=15> */
.L_x_7079:
        /* <DEDUP_REMOVED lines=17> */
.L_x_7086:
        /* <DEDUP_REMOVED lines=21> */
.L_x_7088:
        /* <DEDUP_REMOVED lines=24> */
.L_x_7089:
[----:B------:R-:W-:Y:S01]  /*12260*/  ULDC.64 UR4, c[0x0][0x5e8] ;  /* 0x00017a0000047ab9 */ /* 0x000fe20000000a00 */
[----:B------:R-:W-:Y:S02]  /*12270*/  LOP3.LUT P0, RZ, R17, 0xff, RZ, 0xc0, !PT ;  /* 0x000000ff11ff7812 */ /* 0x000fe4000780c0ff */
[----:B------:R-:W-:Y:S02]  /*12280*/  IADD3 R16, P1, R16, UR4, RZ ;  /* 0x0000000410107c10 */ /* 0x000fe4000ff3e0ff */
[----:B-1----:R-:W-:Y:S02]  /*12290*/  SEL R3, RZ, 0x1, !P0 ;  /* 0x00000001ff037807 */ /* 0x002fe40004000000 */
[----:B------:R-:W-:-:S05]  /*122a0*/  IADD3.X R17, RZ, UR5, RZ, P1, !PT ;  /* 0x00000005ff117c10 */ /* 0x000fca0008ffe4ff */
[----:B------:R-:W-:Y:S01]  /*122b0*/  STG.E.U8 desc[UR58][R16.64], R3 ;  /* 0x0000000310007986 */ /* 0x000fe2000c10113a */
[----:B------:R-:W-:Y:S05]  /*122c0*/  EXIT ;  /* 0x000000000000794d */ /* 0x000fea0003800000 */
.L_x_7087:
[----:B------:R-:W-:Y:S04]  /*122d0*/  STG.E.U8 desc[UR58][R4.64], R18 ;  /* 0x0000001204007986 */ /* 0x000fe8000c10113a */
[----:B------:R-:W-:Y:S01]  /*122e0*/  STG.E.U8 desc[UR58][R4.64+0x1], R17 ;  /* 0x0000011104007986 */ /* 0x000fe2000c10113a */
[----:B------:R-:W-:Y:S05]  /*122f0*/  EXIT ;  /* 0x000000000000794d */ /* 0x000fea0003800000 */
.L_x_7085:
        /* <DEDUP_REMOVED lines=39> */
.L_x_7091:
        /* <DEDUP_REMOVED lines=24> */
.L_x_7092:
[----:B------:R-:W-:Y:S01]  /*126f0*/  ULDC.64 UR4, c[0x0][0x5e8] ;  /* 0x00017a0000047ab9 */ /* 0x000fe20000000a00 */
[----:B------:R-:W-:Y:S02]  /*12700*/  LOP3.LUT P0, RZ, R17, 0xff, RZ, 0xc0, !PT ;  /* 0x000000ff11ff7812 */ /* 0x000fe4000780c0ff */
[----:B------:R-:W-:Y:S02]  /*12710*/  IADD3 R16, P1, R16, UR4, RZ ;  /* 0x0000000410107c10 */ /* 0x000fe4000ff3e0ff */
[----:B-1----:R-:W-:-:S03]  /*12720*/  SEL R3, RZ, 0x1, !P0 ;  /* 0x00000001ff037807 */ /* 0x002fc60004000000 */
[----:B------:R-:W-:-:S05]  /*12730*/  IMAD.X R17, RZ, RZ, UR5, P1 ;  /* 0x00000005ff117e24 */ /* 0x000fca00088e06ff */
[----:B------:R-:W-:Y:S01]  /*12740*/  STG.E.U8 desc[UR58][R16.64], R3 ;  /* 0x0000000310007986 */ /* 0x000fe2000c10113a */
[----:B------:R-:W-:Y:S05]  /*12750*/  EXIT ;  /* 0x000000000000794d */ /* 0x000fea0003800000 */
.L_x_7090:
[----:B------:R-:W-:Y:S02]  /*12760*/  LOP3.LUT P0, RZ, R18, 0xff, RZ, 0xc0, !PT ;  /* 0x000000ff12ff7812 */ /* 0x000fe4000780c0ff */
[----:B------:R-:W-:Y:S02]  /*12770*/  LOP3.LUT P1, RZ, R17, 0xff, RZ, 0xc0, !PT ;  /* 0x000000ff11ff7812 */ /* 0x000fe4000782c0ff */
[----:B------:R-:W-:Y:S02]  /*12780*/  SEL R7, RZ, 0x1, !P0 ;  /* 0x00000001ff077807 */ /* 0x000fe40004000000 */
[----:B------:R-:W-:-:S03]  /*12790*/  SEL R9, RZ, 0x1, !P1 ;  /* 0x00000001ff097807 */ /* 0x000fc60004800000 */
[----:B------:R-:W-:Y:S04]  /*127a0*/  STG.E.U8 desc[UR58][R2.64], R7 ;  /* 0x0000000702007986 */ /* 0x000fe8000c10113a */
[----:B------:R-:W-:Y:S01]  /*127b0*/  STG.E.U8 desc[UR58][R4.64], R9 ;  /* 0x0000000904007986 */ /* 0x000fe2000c10113a */
[----:B------:R-:W-:Y:S05]  /*127c0*/  EXIT ;  /* 0x000000000000794d */ /* 0x000fea0003800000 */
.L_x_7060:
        /* <DEDUP_REMOVED lines=27> */
.L_x_7094:
        /* <DEDUP_REMOVED lines=21> */
.L_x_7096:
        /* <DEDUP_REMOVED lines=24> */
.L_x_7097:
[----:B------:R-:W-:Y:S01]  /*12c50*/  ULDC.64 UR4, c[0x0][0x5e8] ;  /* 0x00017a0000047ab9 */ /* 0x000fe20000000a00 */
[----:B------:R-:W-:Y:S02]  /*12c60*/  LOP3.LUT P0, RZ, R18, 0xff, RZ, 0xc0, !PT ;  /* 0x000000ff12ff7812 */ /* 0x000fe4000780c0ff */
[----:B------:R-:W-:Y:S02]  /*12c70*/  IADD3 R2, P1, R19, UR4, RZ ;  /* 0x0000000413027c10 */ /* 0x000fe4000ff3e0ff */
[----:B------:R-:W-:Y:S02]  /*12c80*/  SEL R5, RZ, 0x1, !P0 ;  /* 0x00000001ff057807 */ /* 0x000fe40004000000 */
[----:B-1----:R-:W-:-:S05]  /*12c90*/  IADD3.X R3, RZ, UR5, RZ, P1, !PT ;  /* 0x00000005ff037c10 */ /* 0x002fca0008ffe4ff */
[----:B------:R-:W-:Y:S01]  /*12ca0*/  STG.E.U8 desc[UR58][R2.64], R5 ;  /* 0x0000000502007986 */ /* 0x000fe2000c10113a */
[----:B------:R-:W-:Y:S05]  /*12cb0*/  EXIT ;  /* 0x000000000000794d */ /* 0x000fea0003800000 */
.L_x_7095:
[----:B------:R-:W-:Y:S04]  /*12cc0*/  STG.E.U8 desc[UR58][R4.64], R25 ;  /* 0x0000001904007986 */ /* 0x000fe8000c10113a */
[----:B------:R-:W-:Y:S01]  /*12cd0*/  STG.E.U8 desc[UR58][R4.64+0x1], R18 ;  /* 0x0000011204007986 */ /* 0x000fe2000c10113a */
[----:B------:R-:W-:Y:S05]  /*12ce0*/  EXIT ;  /* 0x000000000000794d */ /* 0x000fea0003800000 */
.L_x_7093:
        /* <DEDUP_REMOVED lines=39> */
.L_x_7099:
        /* <DEDUP_REMOVED lines=24> */
.L_x_7100:
[----:B------:R-:W-:Y:S01]  /*130e0*/  ULDC.64 UR4, c[0x0][0x5e8] ;  /* 0x00017a0000047ab9 */ /* 0x000fe20000000a00 */
[----:B------:R-:W-:Y:S02]  /*130f0*/  LOP3.LUT P0, RZ, R18, 0xff, RZ, 0xc0, !PT ;  /* 0x000000ff12ff7812 */ /* 0x000fe4000780c0ff */
[----:B------:R-:W-:Y:S02]  /*13100*/  IADD3 R2, P1, R19, UR4, RZ ;  /* 0x0000000413027c10 */ /* 0x000fe4000ff3e0ff */
[----:B------:R-:W-:-:S03]  /*13110*/  SEL R5, RZ, 0x1, !P0 ;  /* 0x00000001ff057807 */ /* 0x000fc60004000000 */
[----:B-1----:R-:W-:-:S05]  /*13120*/  IMAD.X R3, RZ, RZ, UR5, P1 ;  /* 0x00000005ff037e24 */ /* 0x002fca00088e06ff */
[----:B------:R-:W-:Y:S01]  /*13130*/  STG.E.U8 desc[UR58][R2.64], R5 ;  /* 0x0000000502007986 */ /* 0x000fe2000c10113a */
[----:B------:R-:W-:Y:S05]  /*13140*/  EXIT ;  /* 0x000000000000794d */ /* 0x000fea0003800000 */
.L_x_7098:
[----:B------:R-:W-:Y:S02]  /*13150*/  LOP3.LUT P0, RZ, R25, 0xff, RZ, 0xc0, !PT ;  /* 0x000000ff19ff7812 */ /* 0x000fe4000780c0ff */
[----:B------:R-:W-:Y:S02]  /*13160*/  LOP3.LUT P1, RZ, R18, 0xff, RZ, 0xc0, !PT ;  /* 0x000000ff12ff7812 */ /* 0x000fe4000782c0ff */
[----:B------:R-:W-:Y:S02]  /*13170*/  SEL R7, RZ, 0x1, !P0 ;  /* 0x00000001ff077807 */ /* 0x000fe40004000000 */
[----:B------:R-:W-:-:S03]  /*13180*/  SEL R9, RZ, 0x1, !P1 ;  /* 0x00000001ff097807 */ /* 0x000fc60004800000 */
[----:B------:R-:W-:Y:S04]  /*13190*/  STG.E.U8 desc[UR58][R2.64], R7 ;  /* 0x0000000702007986 */ /* 0x000fe8000c10113a */
[----:B------:R-:W-:Y:S01]  /*131a0*/  STG.E.U8 desc[UR58][R4.64], R9 ;  /* 0x0000000904007986 */ /* 0x000fe2000c10113a */
[----:B------:R-:W-:Y:S05]  /*131b0*/  EXIT ;  /* 0x000000000000794d */ /* 0x000fea0003800000 */
.L_x_7101:
        /* <DEDUP_REMOVED lines=12> */
.L_x_7603:


//--------------------- .text._ZN2at6native13reduce_kernelILi128ELi4ENS0_8ReduceOpIaNS0_14func_wrapper_tIbZZZNS0_15and_kernel_cudaERNS_14TensorIteratorEENKUlvE_clEvENKUlvE0_clEvEUlbaE_EEjbLi4ELi4EEEEEvT1_ --------------------------
	.section	.text._ZN2at6native13reduce_kernelILi128ELi4ENS0_8ReduceOpIaNS0_14func_wrapper_tIbZZZNS0_15and_kernel_cudaERNS_14TensorIteratorEENKUlvE_clEvENKUlvE0_clEvEUlbaE_EEjbLi4ELi4EEEEEvT1_,"ax",@progbits
	.align	128
        .global         _ZN2at6native13reduce_kernelILi128ELi4ENS0_8ReduceOpIaNS0_14func_wrapper_tIbZZZNS0_15and_kernel_cudaERNS_14TensorIteratorEENKUlvE_clEvENKUlvE0_clEvEUlbaE_EEjbLi4ELi4EEEEEvT1_
        .type           _ZN2at6native13reduce_kernelILi128ELi4ENS0_8ReduceOpIaNS0_14func_wrapper_tIbZZZNS0_15and_kernel_cudaERNS_14TensorIteratorEENKUlvE_clEvENKUlvE0_clEvEUlbaE_EEjbLi4ELi4EEEEEvT1_,@function
        .size           _ZN2at6native13reduce_kernelILi128ELi4ENS0_8ReduceOpIaNS0_14func_wrapper_tIbZZZNS0_15and_kernel_cudaERNS_14TensorIteratorEENKUlvE_clEvENKUlvE0_clEvEUlbaE_EEjbLi4ELi4EEEEEvT1_,(.L_x_7604 - _ZN2at6native13reduce_kernelILi128ELi4ENS0_8ReduceOpIaNS0_14func_wrapper_tIbZZZNS0_15and_kernel_cudaERNS_14TensorIteratorEENKUlvE_clEvENKUlvE0_clEvEUlbaE_EEjbLi4ELi4EEEEEvT1_)
        .other          _ZN2at6native13reduce_kernelILi128ELi4ENS0_8ReduceOpIaNS0_14func_wrapper_tIbZZZNS0_15and_kernel_cudaERNS_14TensorIteratorEENKUlvE_clEvENKUlvE0_clEvEUlbaE_EEjbLi4ELi4EEEEEvT1_,@"STO_CUDA_ENTRY STV_DEFAULT"
_ZN2at6native13reduce_kernelILi128ELi4ENS0_8ReduceOpIaNS0_14func_wrapper_tIbZZZNS0_15and_kernel_cudaERNS_14TensorIteratorEENKUlvE_clEvENKUlvE0_clEvEUlbaE_EEjbLi4ELi4EEEEEvT1_:
.text._ZN2at6native13reduce_kernelILi128ELi4ENS0_8ReduceOpIaNS0_14func_wrapper_tIbZZZNS0_15and_kernel_cudaERNS_14TensorIteratorEENKUlvE_clEvENKUlvE0_clEvEUlbaE_EEjbLi4ELi4EEEEEvT1_:
        /* <DEDUP_REMOVED lines=293> */
.L_x_7102:
        /* <DEDUP_REMOVED lines=29> */
.L_x_7106:
        /* <DEDUP_REMOVED lines=27> */
.L_x_7112:
[----:B------:R-:W-:Y:S05]  /*15d0*/  BSYNC B2 ;  /* 0x0000000000027941 */ /* 0x000fea0003800000 */
.L_x_7111:
        /* <DEDUP_REMOVED lines=13> */
.L_x_7110:
[----:B------:R-:W-:Y:S05]  /*16b0*/  BSYNC B1 ;  /* 0x0000000000017941 */ /* 0x000fea0003800000 */
.L_x_7109:
[----:B------:R-:W0:Y:S01]  /*16c0*/  LDC R4, c[0x0][0x218] ;  /* 0x00008600ff047b82 */ /* 0x000e220000000800 */
[----:B------:R-:W-:Y:S01]  /*16d0*/  IADD3 R16, P0, P1, R25, R6, R16 ;  /* 0x0000000619107210 */ /* 0x000fe2000791e010 */
[----:B------:R-:W-:-:S03]  /*16e0*/  ULDC UR4, c[0x0][0x5e4] ;  /* 0x0001790000047ab9 */ /* 0x000fc60000000800 */
[----:B------:R-:W-:Y:S02]  /*16f0*/  IADD3 R16, P2, R16, 0x4, RZ ;  /* 0x0000000410107810 */ /* 0x000fe40007f5e0ff */
[----:B------:R-:W-:-:S05]  /*1700*/  IADD3.X R19, RZ, UR4, R19, P0, P1 ;  /* 0x00000004ff137c10 */ /* 0x000fca00087e2413 */
[----:B------:R-:W-:Y:S01]  /*1710*/  IMAD.X R19, RZ, RZ, R19, P2 ;  /* 0x000000ffff137224 */ /* 0x000fe200010e0613 */
[----:B0-----:R-:W-:-:S07]  /*1720*/  IADD3 R3, R7, -0x4, R4 ;  /* 0xfffffffc07037810 */ /* 0x001fce0007ffe004 */
.L_x_7108:
[----:B------:R-:W-:Y:S05]  /*1730*/  BSYNC B0 ;  /* 0x0000000000007941 */ /* 0x000fea0003800000 */
.L_x_7107:
        /* <DEDUP_REMOVED lines=15> */
.L_x_7115:
[----:B------:R-:W-:Y:S01]  /*1830*/  MOV R7, R19 ;  /* 0x0000001300077202 */ /* 0x000fe20000000f00 */
[----:B------:R-:W-:Y:S01]  /*1840*/  IMAD.MOV.U32 R6, RZ, RZ, R16 ;  /* 0x000000ffff067224 */ /* 0x000fe200078e0010 */
[----:B------:R-:W-:-:S03]  /*1850*/  ULDC UR4, c[0x0][0x220] ;  /* 0x0000880000047ab9 */ /* 0x000fc60000000800 */
        /* <DEDUP_REMOVED lines=22> */
.L_x_7114:
[----:B------:R-:W-:Y:S05]  /*19c0*/  BSYNC B0 ;  /* 0x0000000000007941 */ /* 0x000fea0003800000 */
.L_x_7113:
        /* <DEDUP_REMOVED lines=8> */
.L_x_7117:
[----:B------:R-:W-:Y:S05]  /*1a50*/  BSYNC B0 ;  /* 0x0000000000007941 */ /* 0x000fea0003800000 */
.L_x_7116:
        /* <DEDUP_REMOVED lines=14> */
.L_x_7119:
[----:B------:R-:W-:Y:S05]  /*1b40*/  BSYNC B0 ;  /* 0x0000000000007941 */ /* 0x000fea0003800000 */
.L_x_7118:
        /* <DEDUP_REMOVED lines=11> */
.L_x_7105:
        /* <DEDUP_REMOVED lines=48> */
.L_x_7129:
        /* <DEDUP_REMOVED lines=294> */
.L_x_7125:
        /* <DEDUP_REMOVED lines=254> */
.L_x_7126:
        /* <DEDUP_REMOVED lines=255> */
.L_x_7127:
        /* <DEDUP_REMOVED lines=252> */
.L_x_7128:
[----:B------:R-:W-:Y:S02]  /*60f0*/  LOP3.LUT R27, R40, 0xfffffffc, RZ, 0xc0, !PT ;  /* 0xfffffffc281b7812 */ /* 0x000fe400078ec0ff */
[----:B------:R-:W-:Y:S02]  /*6100*/  LOP3.LUT P1, RZ, R18, 0xff, RZ, 0xc0, !PT ;  /* 0x000000ff12ff7812 */ /* 0x000fe4000782c0ff */
        /* <DEDUP_REMOVED lines=8> */
[----:B------:R-:W2:Y:S01]  /*6190*/  LDG.E R26, desc[UR58][R26.64] ;  /* 0x0000003a1a1a7981 */ /* 0x000ea2000c1e1900 */
[----:B------:R-:W-:Y:S02]  /*61a0*/  LOP3.LUT P0, RZ, R20, 0xff, RZ, 0xc0, !PT ;  /* 0x000000ff14ff7812 */ /* 0x000fe4000780c0ff */
[----:B------:R-:W-:Y:S02]  /*61b0*/  PRMT R20, R25, 0x9910, RZ ;  /* 0x0000991019147816 */ /* 0x000fe400000000ff */
[----:B------:R-:W-:Y:S02]  /*61c0*/  PRMT R18, R24, 0x9910, RZ ;  /* 0x0000991018127816 */ /* 0x000fe400000000ff */
[----:B------:R-:W-:Y:S01]  /*61d0*/  MOV R40, UR4 ;  /* 0x0000000400287c02 */ /* 0x000fe20008000f00 */
[----:B------:R-:W-:Y:S02]  /*61e0*/  IMAD.MOV.U32 R15, RZ, RZ, R20 ;  /* 0x000000ffff0f7224 */ /* 0x000fe400078e0014 */
[----:B------:R-:W-:Y:S01]  /*61f0*/  IMAD.MOV.U32 R14, RZ, RZ, R18 ;  /* 0x000000ffff0e7224 */ /* 0x000fe200078e0012 */
[----:B------:R-:W-:-:S02]  /*6200*/  PRMT R18, R30, 0x9910, RZ ;  /* 0x000099101e127816 */ /* 0x000fc400000000ff */
[----:B------:R-:W-:Y:S02]  /*6210*/  ISETP.NE.AND P0, PT, R15, RZ, P0 ;  /* 0x000000ff0f00720c */ /* 0x000fe40000705270 */
[----:B------:R-:W-:Y:S02]  /*6220*/  ISETP.NE.AND P5, PT, R14, RZ, P5 ;  /* 0x000000ff0e00720c */ /* 0x000fe40002fa5270 */
[----:B------:R-:W-:Y:S02]  /*6230*/  MOV R13, R18 ;  /* 0x00000012000d7202 */ /* 0x000fe40000000f00 */
[----:B------:R-:W-:Y:S02]  /*6240*/  PRMT R14, R31, 0x9910, RZ ;  /* 0x000099101f0e7816 */ /* 0x000fe400000000ff */
[----:B------:R-:W-:Y:S02]  /*6250*/  SEL R20, RZ, 0x1, !P0 ;  /* 0x00000001ff147807 */ /* 0x000fe40004000000 */
[----:B------:R-:W-:-:S02]  /*6260*/  SEL R21, RZ, 0x1, !P5 ;  /* 0x00000001ff157807 */ /* 0x000fc40006800000 */
[----:B------:R-:W-:Y:S02]  /*6270*/  ISETP.NE.AND P1, PT, R13, RZ, P1 ;  /* 0x000000ff0d00720c */ /* 0x000fe40000f25270 */
[----:B------:R-:W-:Y:S02]  /*6280*/  LOP3.LUT P0, RZ, R11, 0xff, RZ, 0xc0, !PT ;  /* 0x000000ff0bff7812 */ /* 0x000fe4000780c0ff */
[----:B------:R-:W-:Y:S01]  /*6290*/  LOP3.LUT P5, RZ, R12, 0xff, RZ, 0xc0, !PT ;  /* 0x000000ff0cff7812 */ /* 0x000fe200078ac0ff */
[----:B------:R-:W-:Y:S01]  /*62a0*/  IMAD.MOV.U32 R12, RZ, RZ, R14 ;  /* 0x000000ffff0c7224 */ /* 0x000fe200078e000e */
        /* <DEDUP_REMOVED lines=11> */
[----:B------:R-:W-:Y:S02]  /*6360*/  SEL R14, RZ, 0x1, !P3 ;  /* 0x00000001ff0e7807 */ /* 0x000fe40005800000 */
[----:B------:R-:W-:Y:S01]  /*6370*/  LOP3.LUT P3, RZ, R8, 0xff, RZ, 0xc0, !PT ;  /* 0x000000ff08ff7812 */ /* 0x000fe2000786c0ff */
[----:B------:R-:W-:Y:S01]  /*6380*/  IMAD.MOV.U32 R8, RZ, RZ, R12 ;  /* 0x000000ffff087224 */ /* 0x000fe200078e000c */
[----:B------:R-:W-:Y:S01]  /*6390*/  ISETP.NE.AND P4, PT, R9, RZ, P4 ;  /* 0x000000ff0900720c */ /* 0x000fe20002785270 */
[----:B------:R-:W-:Y:S01]  /*63a0*/  IMAD.MOV.U32 R10, RZ, RZ, R11 ;  /* 0x000000ffff0a7224 */ /* 0x000fe200078e000b */
[----:B------:R-:W-:Y:S02]  /*63b0*/  PRMT R9, R39, 0x9910, RZ ;  /* 0x0000991027097816 */ /* 0x000fe400000000ff */
[----:B------:R-:W-:Y:S02]  /*63c0*/  SEL R13, RZ, 0x1, !P4 ;  /* 0x00000001ff0d7807 */ /* 0x000fe40006000000 */
[----:B------:R-:W-:-:S02]  /*63d0*/  LOP3.LUT P4, RZ, R7, 0xff, RZ, 0xc0, !PT ;  /* 0x000000ff07ff7812 */ /* 0x000fc4000788c0ff */
[----:B------:R-:W-:Y:S02]  /*63e0*/  ISETP.NE.AND P0, PT, R8, RZ, P0 ;  /* 0x000000ff0800720c */ /* 0x000fe40000705270 */
[----:B------:R-:W-:Y:S02]  /*63f0*/  ISETP.NE.AND P5, PT, R10, RZ, P5 ;  /* 0x000000ff0a00720c */ /* 0x000fe40002fa5270 */
[----:B------:R-:W-:Y:S02]  /*6400*/  MOV R7, R9 ;  /* 0x0000000900077202 */ /* 0x000fe40000000f00 */
[----:B------:R-:W-:Y:S02]  /*6410*/  SEL R11, RZ, 0x1, !P0 ;  /* 0x00000001ff0b7807 */ /* 0x000fe40004000000 */
[----:B------:R-:W-:Y:S02]  /*6420*/  SEL R12, RZ, 0x1, !P5 ;  /* 0x00000001ff0c7807 */ /* 0x000fe40006800000 */
[----:B------:R-:W-:-:S02]  /*6430*/  LOP3.LUT P0, RZ, R5, 0xff, RZ, 0xc0, !PT ;  /* 0x000000ff05ff7812 */ /* 0x000fc4000780c0ff */
[----:B------:R-:W-:Y:S02]  /*6440*/  ISETP.NE.AND P1, PT, R7, RZ, P1 ;  /* 0x000000ff0700720c */ /* 0x000fe40000f25270 */
[----:B------:R-:W-:Y:S02]  /*6450*/  LOP3.LUT P5, RZ, R6, 0xff, RZ, 0xc0, !PT ;  /* 0x000000ff06ff7812 */ /* 0x000fe400078ac0ff */
[----:B------:R-:W-:Y:S02]  /*6460*/  PRMT R5, R38, 0x9910, RZ ;  /* 0x0000991026057816 */ /* 0x000fe400000000ff */
[----:B------:R-:W-:Y:S02]  /*6470*/  PRMT R6, R37, 0x9910, RZ ;  /* 0x0000991025067816 */ /* 0x000fe400000000ff */
[----:B------:R-:W-:Y:S02]  /*6480*/  SEL R10, RZ, 0x1, !P1 ;  /* 0x00000001ff0a7807 */ /* 0x000fe40004800000 */
[----:B------:R-:W-:Y:S01]  /*6490*/  LOP3.LUT P1, RZ, R4, 0xff, RZ, 0xc0, !PT ;  /* 0x000000ff04ff7812 */ /* 0x000fe2000782c0ff */
[----:B------:R-:W-:Y:S01]  /*64a0*/  IMAD.MOV.U32 R4, RZ, RZ, R5 ;  /* 0x000000ffff047224 */ /* 0x000fe200078e0005 */
[----:B------:R-:W-:Y:S01]  /*64b0*/  PRMT R7, R36, 0x9910, RZ ;  /* 0x0000991024077816 */ /* 0x000fe200000000ff */
[----:B------:R-:W-:-:S03]  /*64c0*/  IMAD.MOV.U32 R5, RZ, RZ, R6 ;  /* 0x000000ffff057224 */ /* 0x000fc600078e0006 */
[----:B------:R-:W-:Y:S01]  /*64d0*/  ISETP.NE.AND P2, PT, R4, RZ, P2 ;  /* 0x000000ff0400720c */ /* 0x000fe20001745270 */
[----:B------:R-:W-:Y:S01]  /*64e0*/  IMAD.MOV.U32 R6, RZ, RZ, R7 ;  /* 0x000000ffff067224 */ /* 0x000fe200078e0007 */
[----:B------:R-:W-:Y:S01]  /*64f0*/  ISETP.NE.AND P3, PT, R5, RZ, P3 ;  /* 0x000000ff0500720c */ /* 0x000fe20001f65270 */
[----:B------:R-:W-:Y:S01]  /*6500*/  IMAD R5, R0, 0x3, R41 ;  /* 0x0000000300057824 */ /* 0x000fe200078e0229 */
[----:B------:R-:W-:Y:S02]  /*6510*/  SEL R9, RZ, 0x1, !P2 ;  /* 0x00000001ff097807 */ /* 0x000fe40005000000 */
[----:B------:R-:W-:Y:S02]  /*6520*/  SEL R8, RZ, 0x1, !P3 ;  /* 0x00000001ff087807 */ /* 0x000fe40005800000 */
[----:B------:R-:W-:Y:S02]  /*6530*/  ISETP.GE.U32.AND P3, PT, R5, R40, PT ;  /* 0x000000280500720c */ /* 0x000fe40003f66070 */
[----:B------:R-:W-:-:S02]  /*6540*/  LOP3.LUT P2, RZ, R3, 0xff, RZ, 0xc0, !PT ;  /* 0x000000ff03ff7812 */ /* 0x000fc4000784c0ff */
[----:B------:R-:W-:-:S04]  /*6550*/  ISETP.NE.AND P4, PT, R6, RZ, P4 ;  /* 0x000000ff0600720c */ /* 0x000fc80002785270 */
[----:B------:R-:W-:Y:S02]  /*6560*/  SEL R7, RZ, 0x1, !P4 ;  /* 0x00000001ff077807 */ /* 0x000fe40006000000 */
        /* <DEDUP_REMOVED lines=14> */
.L_x_7124:
[----:B0-----:R-:W-:-:S07]  /*6650*/  PRMT R42, R26, 0x7610, R42 ;  /* 0x000076101a2a7816 */ /* 0x001fce000000002a */
.L_x_7123:
[----:B------:R-:W-:Y:S05]  /*6660*/  BSYNC B0 ;  /* 0x0000000000007941 */ /* 0x000fea0003800000 */
.L_x_7122:
        /* <DEDUP_REMOVED lines=280> */
.L_x_7132:
        /* <DEDUP_REMOVED lines=285> */
.L_x_7133:
        /* <DEDUP_REMOVED lines=285> */
.L_x_7134:
        /* <DEDUP_REMOVED lines=285> */
.L_x_7135:
        /* <DEDUP_REMOVED lines=8> */
.L_x_7131:
[----:B------:R-:W-:Y:S05]  /*ade0*/  BSYNC B0 ;  /* 0x0000000000007941 */ /* 0x000fea0003800000 */
.L_x_7130:
        /* <DEDUP_REMOVED lines=47> */
[----:B------:R-:W-:Y:S02]  /*b0e0*/  LOP3.LUT P0, RZ, R37, 0xff, RZ, 0xc0, !PT ;  /* 0x000000ff25ff7812 */ /* 0x000fe4000780c0ff */
[----:B------:R-:W-:Y:S02]  /*b0f0*/  PLOP3.LUT P1, PT, P1, P3, PT, 0x80, 0x0 ;  /* 0x000000000000781c */ /* 0x000fe40000f27070 */
        /* <DEDUP_REMOVED lines=26> */
.L_x_7137:
[----:B------:R-:W-:Y:S05]  /*b2a0*/  BSYNC B0 ;  /* 0x0000000000007941 */ /* 0x000fea0003800000 */
.L_x_7136:
        /* <DEDUP_REMOVED lines=29> */
.L_x_7121:
        /* <DEDUP_REMOVED lines=34> */
.L_x_7141:
[----:B------:R-:W-:Y:S02]  /*b6a0*/  IMAD R4, R6, R41, RZ ;  /* 0x0000002906047224 */ /* 0x000fe400078e02ff */
[----:B------:R-:W-:-:S03]  /*b6b0*/  IMAD.IADD R41, R0, 0x1, R41 ;  /* 0x0000000100297824 */ /* 0x000fc600078e0229 */
[----:B------:R-:W-:Y:S01]  /*b6c0*/  LOP3.LUT R5, R4, 0xfffffffc, RZ, 0xc0, !PT ;  /* 0xfffffffc04057812 */ /* 0x000fe200078ec0ff */
[----:B------:R-:W-:-:S03]  /*b6d0*/  IMAD R7, R41, R6, RZ ;  /* 0x0000000629077224 */ /* 0x000fc600078e02ff */
[----:B------:R-:W-:Y:S01]  /*b6e0*/  IADD3 R4, P0, R5, R16, RZ ;  /* 0x0000001005047210 */ /* 0x000fe20007f1e0ff */
[----:B------:R-:W-:Y:S01]  /*b6f0*/  IMAD.IADD R41, R41, 0x1, R0 ;  /* 0x0000000129297824 */ /* 0x000fe200078e0200 */
[----:B------:R-:W-:-:S03]  /*b700*/  LOP3.LUT R7, R7, 0xfffffffc, RZ, 0xc0, !PT ;  /* 0xfffffffc07077812 */ /* 0x000fc600078ec0ff */
[----:B------:R-:W-:Y:S01]  /*b710*/  IMAD.X R5, RZ, RZ, R19, P0 ;  /* 0x000000ffff057224 */ /* 0x000fe200000e0613 */
[----:B------:R-:W-:Y:S01]  /*b720*/  IADD3 R28, P0, R7, R16, RZ ;  /* 0x00000010071c7210 */ /* 0x000fe20007f1e0ff */
[----:B------:R-:W-:-:S03]  /*b730*/  IMAD R7, R41, R6, RZ ;  /* 0x0000000629077224 */ /* 0x000fc600078e02ff */
[----:B------:R0:W2:Y:S01]  /*b740*/  LDG.E R32, desc[UR58][R4.64] ;  /* 0x0000003a04207981 */ /* 0x0000a2000c1e1900 */
[----:B------:R-:W-:Y:S01]  /*b750*/  IMAD.X R29, RZ, RZ, R19, P0 ;  /* 0x000000ffff1d7224 */ /* 0x000fe200000e0613 */
[----:B------:R-:W-:Y:S01]  /*b760*/  LOP3.LUT R7, R7, 0xfffffffc, RZ, 0xc0, !PT ;  /* 0xfffffffc07077812 */ /* 0x000fe200078ec0ff */
[----:B------:R-:W-:-:S03]  /*b770*/  IMAD.IADD R41, R41, 0x1, R0 ;  /* 0x0000000129297824 */ /* 0x000fc600078e0200 */
[----:B------:R-:W-:Y:S01]  /*b780*/  IADD3 R30, P0, R7, R16, RZ ;  /* 0x00000010071e7210 */ /* 0x000fe20007f1e0ff */
[----:B------:R-:W3:Y:S03]  /*b790*/  LDG.E R38, desc[UR58][R28.64] ;  /* 0x0000003a1c267981 */ /* 0x000ee6000c1e1900 */
[----:B------:R-:W-:Y:S01]  /*b7a0*/  IADD3.X R31, RZ, R19, RZ, P0, !PT ;  /* 0x00000013ff1f7210 */ /* 0x000fe200007fe4ff */
[----:B0-----:R-:W-:-:S04]  /*b7b0*/  IMAD R4, R41, R6, RZ ;  /* 0x0000000629047224 */ /* 0x001fc800078e02ff */
[----:B------:R-:W4:Y:S01]  /*b7c0*/  LDG.E R37, desc[UR58][R30.64] ;  /* 0x0000003a1e257981 */ /* 0x000f22000c1e1900 */
        /* <DEDUP_REMOVED lines=9> */
[----:B------:R-:W-:Y:S01]  /*b860*/  LOP3.LUT P6, RZ, R14, 0xff, RZ, 0xc0, !PT ;  /* 0x000000ff0eff7812 */ /* 0x000fe200078cc0ff */
[----:B0-----:R-:W-:Y:S01]  /*b870*/  IMAD R5, R0, 0x3, R41 ;  /* 0x0000000300057824 */ /* 0x001fe200078e0229 */
[----:B------:R-:W-:-:S02]  /*b880*/  LOP3.LUT P3, RZ, R25, 0xff, RZ, 0xc0, !PT ;  /* 0x000000ff19ff7812 */ /* 0x000fc4000786c0ff */
[----:B------:R-:W-:Y:S02]  /*b890*/  LOP3.LUT P5, RZ, R13, 0xff, RZ, 0xc0, !PT ;  /* 0x000000ff0dff7812 */ /* 0x000fe400078ac0ff */
[C---:B--2---:R-:W-:Y:S02]  /*b8a0*/  PRMT R30, R32.reuse, 0x7772, RZ ;  /* 0x00007772201e7816 */ /* 0x044fe400000000ff */
[----:B------:R-:W-:Y:S02]  /*b8b0*/  PRMT R28, R32, 0x7770, RZ ;  /* 0x00007770201c7816 */ /* 0x000fe400000000ff */
[----:B------:R-:W-:Y:S02]  /*b8c0*/  ISETP.NE.AND P4, PT, R30, RZ, P4 ;  /* 0x000000ff1e00720c */ /* 0x000fe40002785270 */
[----:B------:R-:W-:Y:S02]  /*b8d0*/  PRMT R29, R32, 0x7771, RZ ;  /* 0x00007771201d7816 */ /* 0x000fe400000000ff */
[----:B------:R-:W-:-:S02]  /*b8e0*/  SEL R27, RZ, 0x1, !P4 ;  /* 0x00000001ff1b7807 */ /* 0x000fc40006000000 */
[----:B------:R-:W-:Y:S02]  /*b8f0*/  LOP3.LUT P4, RZ, R24, 0xff, RZ, 0xc0, !PT ;  /* 0x000000ff18ff7812 */ /* 0x000fe4000788c0ff */
[----:B------:R-:W-:Y:S02]  /*b900*/  ISETP.NE.AND P1, PT, R28, RZ, P1 ;  /* 0x000000ff1c00720c */ /* 0x000fe40000f25270 */
[----:B------:R-:W-:Y:S02]  /*b910*/  ISETP.NE.AND P2, PT, R29, RZ, P2 ;  /* 0x000000ff1d00720c */ /* 0x000fe40001745270 */
[----:B----4-:R-:W-:Y:S02]  /*b920*/  PRMT R39, R37, 0x7771, RZ ;  /* 0x0000777125277816 */ /* 0x010fe400000000ff */
[----:B------:R-:W-:Y:S02]  /*b930*/  PRMT R31, R32, 0x7773, RZ ;  /* 0x00007773201f7816 */ /* 0x000fe400000000ff */
[----:B------:R-:W-:-:S02]  /*b940*/  ISETP.NE.AND P4, PT, R39, RZ, P4 ;  /* 0x000000ff2700720c */ /* 0x000fc40002785270 */
[----:B------:R-:W-:Y:S02]  /*b950*/  SEL R9, RZ, 0x1, !P1 ;  /* 0x00000001ff097807 */ /* 0x000fe40004800000 */
[----:B------:R-:W-:Y:S02]  /*b960*/  SEL R12, RZ, 0x1, !P2 ;  /* 0x00000001ff0c7807 */ /* 0x000fe40005000000 */
[C---:B---3--:R-:W-:Y:S02]  /*b970*/  PRMT R32, R38.reuse, 0x7770, RZ ;  /* 0x0000777026207816 */ /* 0x048fe400000000ff */
[C---:B------:R-:W-:Y:S02]  /*b980*/  PRMT R33, R38.reuse, 0x7771, RZ ;  /* 0x0000777126217816 */ /* 0x040fe400000000ff */
[----:B------:R-:W-:Y:S02]  /*b990*/  PRMT R35, R38, 0x7772, RZ ;  /* 0x0000777226237816 */ /* 0x000fe400000000ff */
[----:B------:R-:W-:-:S02]  /*b9a0*/  LOP3.LUT P1, RZ, R11, 0xff, RZ, 0xc0, !PT ;  /* 0x000000ff0bff7812 */ /* 0x000fc4000782c0ff */
[----:B------:R-:W-:Y:S02]  /*b9b0*/  LOP3.LUT P2, RZ, R10, 0xff, RZ, 0xc0, !PT ;  /* 0x000000ff0aff7812 */ /* 0x000fe4000784c0ff */
[----:B------:R-:W-:Y:S02]  /*b9c0*/  PRMT R38, R38, 0x7773, RZ ;  /* 0x0000777326267816 */ /* 0x000fe400000000ff */
[----:B------:R-:W-:Y:S02]  /*b9d0*/  PRMT R42, R37, 0x7770, RZ ;  /* 0x00007770252a7816 */ /* 0x000fe400000000ff */
[----:B------:R-:W-:Y:S02]  /*b9e0*/  SEL R24, RZ, 0x1, !P4 ;  /* 0x00000001ff187807 */ /* 0x000fe40006000000 */
[----:B------:R-:W-:Y:S02]  /*b9f0*/  ISETP.GE.U32.AND P4, PT, R5, R40, PT ;  /* 0x000000280500720c */ /* 0x000fe40003f86070 */
[----:B------:R-:W-:-:S02]  /*ba00*/  ISETP.NE.AND P0, PT, R31, RZ, P0 ;  /* 0x000000ff1f00720c */ /* 0x000fc40000705270 */
[----:B------:R-:W-:Y:S02]  /*ba10*/  ISETP.NE.AND P6, PT, R32, RZ, P6 ;  /* 0x000000ff2000720c */ /* 0x000fe400037c5270 */
        /* <DEDUP_REMOVED lines=9> */
[----:B------:R-:W-:Y:S02]  /*bab0*/  SEL R10, RZ, 0x1, !P2 ;  /* 0x00000001ff0a7807 */ /* 0x000fe40005000000 */
[----:B------:R-:W-:-:S02]  /*bac0*/  PRMT R34, R37, 0x7772, RZ ;  /* 0x0000777225227816 */ /* 0x000fc400000000ff */
[C---:B-----5:R-:W-:Y:S02]  /*bad0*/  PRMT R36, R7.reuse, 0x7770, RZ ;  /* 0x0000777007247816 */ /* 0x060fe400000000ff */
[C---:B------:R-:W-:Y:S02]  /*bae0*/  PRMT R5, R7.reuse, 0x7771, RZ ;  /* 0x0000777107057816 */ /* 0x040fe400000000ff */
[----:B------:R-:W-:Y:S02]  /*baf0*/  PRMT R4, R7, 0x7772, RZ ;  /* 0x0000777207047816 */ /* 0x000fe400000000ff */
[----:B------:R-:W-:Y:S02]  /*bb00*/  LOP3.LUT P0, RZ, R21, 0xff, RZ, 0xc0, !PT ;  /* 0x000000ff15ff7812 */ /* 0x000fe4000780c0ff */
[----:B------:R-:W-:Y:S02]  /*bb10*/  LOP3.LUT P6, RZ, R8, 0xff, RZ, 0xc0, !PT ;  /* 0x000000ff08ff7812 */ /* 0x000fe400078cc0ff */
[----:B------:R-:W-:-:S02]  /*bb20*/  LOP3.LUT P3, RZ, R20, 0xff, RZ, 0xc0, !PT ;  /* 0x000000ff14ff7812 */ /* 0x000fc4000786c0ff */
[----:B------:R-:W-:Y:S02]  /*bb30*/  LOP3.LUT P5, RZ, R18, 0xff, RZ, 0xc0, !PT ;  /* 0x000000ff12ff7812 */ /* 0x000fe400078ac0ff */
[----:B------:R-:W-:Y:S02]  /*bb40*/  LOP3.LUT P1, RZ, R15, 0xff, RZ, 0xc0, !PT ;  /* 0x000000ff0fff7812 */ /* 0x000fe4000782c0ff */
[----:B------:R-:W-:Y:S02]  /*bb50*/  LOP3.LUT P2, RZ, R3, 0xff, RZ, 0xc0, !PT ;  /* 0x000000ff03ff7812 */ /* 0x000fe4000784c0ff */
[----:B------:R-:W-:Y:S02]  /*bb60*/  PRMT R37, R37, 0x7773, RZ ;  /* 0x0000777325257816 */ /* 0x000fe400000000ff */
[----:B------:R-:W-:Y:S02]  /*bb70*/  PRMT R7, R7, 0x7773, RZ ;  /* 0x0000777307077816 */ /* 0x000fe400000000ff */
        /* <DEDUP_REMOVED lines=14> */
.L_x_7140:
[----:B------:R-:W-:Y:S02]  /*bc60*/  PRMT R43, R34, 0x7610, R43 ;  /* 0x00007610222b7816 */ /* 0x000fe4000000002b */
[----:B------:R-:W-:Y:S02]  /*bc70*/  PRMT R44, R37, 0x7610, R44 ;  /* 0x00007610252c7816 */ /* 0x000fe4000000002c */
[----:B------:R-:W-:Y:S02]  /*bc80*/  PRMT R34, R5, 0x7610, R34 ;  /* 0x0000761005227816 */ /* 0x000fe40000000022 */
[----:B------:R-:W-:Y:S02]  /*bc90*/  PRMT R37, R4, 0x7610, R37 ;  /* 0x0000761004257816 */ /* 0x000fe40000000025 */
[----:B------:R-:W-:-:S07]  /*bca0*/  PRMT R45, R7, 0x7610, R45 ;  /* 0x00007610072d7816 */ /* 0x000fce000000002d */
.L_x_7139:
[----:B------:R-:W-:Y:S05]  /*bcb0*/  BSYNC B0 ;  /* 0x0000000000007941 */ /* 0x000fea0003800000 */
.L_x_7138:
        /* <DEDUP_REMOVED lines=51> */
.L_x_7143:
[----:B------:R-:W-:Y:S05]  /*bff0*/  BSYNC B0 ;  /* 0x0000000000007941 */ /* 0x000fea0003800000 */
.L_x_7142:
        /* <DEDUP_REMOVED lines=75> */
.L_x_7145:
[----:B------:R-:W-:Y:S05]  /*c4b0*/  BSYNC B0 ;  /* 0x0000000000007941 */ /* 0x000fea0003800000 */
.L_x_7144:
        /* <DEDUP_REMOVED lines=29> */
.L_x_7120:
        /* <DEDUP_REMOVED lines=38> */
.L_x_7149:
[C---:B------:R-:W-:Y:S01]  /*c8f0*/  LOP3.LUT R7, R29.reuse, 0xfffffffc, RZ, 0xc0, !PT ;  /* 0xfffffffc1d077812 */ /* 0x040fe200078ec0ff */
[----:B------:R-:W-:-:S03]  /*c900*/  IMAD.IADD R29, R29, 0x1, R0 ;  /* 0x000000011d1d7824 */ /* 0x000fc600078e0200 */
[-C--:B------:R-:W-:Y:S02]  /*c910*/  IADD3 R6, P0, R7, R16.reuse, RZ ;  /* 0x0000001007067210 */ /* 0x080fe40007f1e0ff */
[C---:B------:R-:W-:Y:S01]  /*c920*/  LOP3.LUT R5, R29.reuse, 0xfffffffc, RZ, 0xc0, !PT ;  /* 0xfffffffc1d057812 */ /* 0x040fe200078ec0ff */
[----:B------:R-:W-:Y:S01]  /*c930*/  IMAD.IADD R29, R29, 0x1, R0 ;  /* 0x000000011d1d7824 */ /* 0x000fe200078e0200 */
[----:B------:R-:W-:Y:S02]  /*c940*/  IADD3.X R7, RZ, R19, RZ, P0, !PT ;  /* 0x00000013ff077210 */ /* 0x000fe400007fe4ff */
[-C--:B------:R-:W-:Y:S02]  /*c950*/  IADD3 R4, P0, R5, R16.reuse, RZ ;  /* 0x0000001005047210 */ /* 0x080fe40007f1e0ff */
[----:B------:R-:W-:Y:S01]  /*c960*/  LOP3.LUT R31, R29, 0xfffffffc, RZ, 0xc0, !PT ;  /* 0xfffffffc1d1f7812 */ /* 0x000fe200078ec0ff */
[----:B------:R0:W2:Y:S02]  /*c970*/  LDG.E R32, desc[UR58][R6.64] ;  /* 0x0000003a06207981 */ /* 0x0000a4000c1e1900 */
[----:B------:R-:W-:Y:S01]  /*c980*/  IMAD.X R5, RZ, RZ, R19, P0 ;  /* 0x000000ffff057224 */ /* 0x000fe200000e0613 */
[----:B------:R-:W-:-:S02]  /*c990*/  IADD3 R30, P0, R31, R16, RZ ;  /* 0x000000101f1e7210 */ /* 0x000fc40007f1e0ff */
[----:B------:R-:W-:Y:S02]  /*c9a0*/  IADD3 R29, R29, R0, RZ ;  /* 0x000000001d1d7210 */ /* 0x000fe40007ffe0ff */
[----:B------:R1:W3:Y:S01]  /*c9b0*/  LDG.E R4, desc[UR58][R4.64] ;  /* 0x0000003a04047981 */ /* 0x0002e2000c1e1900 */
[----:B------:R-:W-:Y:S01]  /*c9c0*/  IMAD.X R31, RZ, RZ, R19, P0 ;  /* 0x000000ffff1f7224 */ /* 0x000fe200000e0613 */
[----:B0-----:R-:W-:-:S04]  /*c9d0*/  LOP3.LUT R7, R29, 0xfffffffc, RZ, 0xc0, !PT ;  /* 0xfffffffc1d077812 */ /* 0x001fc800078ec0ff */
[----:B------:R2:W4:Y:S01]  /*c9e0*/  LDG.E R37, desc[UR58][R30.64] ;  /* 0x0000003a1e257981 */ /* 0x000522000c1e1900 */
[----:B------:R-:W-:-:S05]  /*c9f0*/  IADD3 R6, P0, R7, R16, RZ ;  /* 0x0000001007067210 */ /* 0x000fca0007f1e0ff */
[----:B------:R-:W-:-:S05]  /*ca00*/  IMAD.X R7, RZ, RZ, R19, P0 ;  /* 0x000000ffff077224 */ /* 0x000fca00000e0613 */
[----:B------:R-:W5:Y:S01]  /*ca10*/  LDG.E R6, desc[UR58][R6.64] ;  /* 0x0000003a06067981 */ /* 0x000f62000c1e1900 */
[----:B------:R-:W-:Y:S01]  /*ca20*/  LOP3.LUT P4, RZ, R12, 0xff, RZ, 0xc0, !PT ;  /* 0x000000ff0cff7812 */ /* 0x000fe2000788c0ff */
[----:B------:R-:W-:Y:S01]  /*ca30*/  IMAD.IADD R29, R29, 0x1, R0 ;  /* 0x000000011d1d7824 */ /* 0x000fe200078e0200 */
[----:B------:R-:W-:Y:S02]  /*ca40*/  LOP3.LUT P1, RZ, R14, 0xff, RZ, 0xc0, !PT ;  /* 0x000000ff0eff7812 */ /* 0x000fe4000782c0ff */
[----:B------:R-:W-:Y:S01]  /*ca50*/  LOP3.LUT P2, RZ, R13, 0xff, RZ, 0xc0, !PT ;  /* 0x000000ff0dff7812 */ /* 0x000fe2000784c0ff */
[----:B-1----:R-:W-:Y:S01]  /*ca60*/  IMAD R5, R0, 0x3, R29 ;  /* 0x0000000300057824 */ /* 0x002fe200078e021d */
[----:B------:R-:W-:Y:S02]  /*ca70*/  LOP3.LUT P0, RZ, R11, 0xff, RZ, 0xc0, !PT ;  /* 0x000000ff0bff7812 */ /* 0x000fe4000780c0ff */
[----:B------:R-:W-:Y:S02]  /*ca80*/  LOP3.LUT P6, RZ, R10, 0xff, RZ, 0xc0, !PT ;  /* 0x000000ff0aff7812 */ /* 0x000fe400078cc0ff */
[----:B------:R-:W-:-:S02]  /*ca90*/  LOP3.LUT P3, RZ, R9, 0xff, RZ, 0xc0, !PT ;  /* 0x000000ff09ff7812 */ /* 0x000fc4000786c0ff */
[----:B------:R-:W-:Y:S02]  /*caa0*/  LOP3.LUT P5, RZ, R8, 0xff, RZ, 0xc0, !PT ;  /* 0x000000ff08ff7812 */ /* 0x000fe400078ac0ff */
[C---:B--2---:R-:W-:Y:S02]  /*cab0*/  PRMT R31, R32.reuse, 0x7772, RZ ;  /* 0x00007772201f7816 */ /* 0x044fe400000000ff */
[C---:B------:R-:W-:Y:S02]  /*cac0*/  PRMT R28, R32.reuse, 0x7770, RZ ;  /* 0x00007770201c7816 */ /* 0x040fe400000000ff */
[----:B------:R-:W-:Y:S02]  /*cad0*/  ISETP.NE.AND P4, PT, R31, RZ, P4 ;  /* 0x000000ff1f00720c */ /* 0x000fe40002785270 */
[----:B------:R-:W-:Y:S02]  /*cae0*/  PRMT R30, R32, 0x7771, RZ ;  /* 0x00007771201e7816 */ /* 0x000fe400000000ff */
[----:B------:R-:W-:-:S02]  /*caf0*/  SEL R12, RZ, 0x1, !P4 ;  /* 0x00000001ff0c7807 */ /* 0x000fc40006000000 */
[----:B------:R-:W-:Y:S02]  /*cb00*/  LOP3.LUT P4, RZ, R18, 0xff, RZ, 0xc0, !PT ;  /* 0x000000ff12ff7812 */ /* 0x000fe4000788c0ff */
[----:B------:R-:W-:Y:S02]  /*cb10*/  ISETP.NE.AND P1, PT, R28, RZ, P1 ;  /* 0x000000ff1c00720c */ /* 0x000fe40000f25270 */
[----:B----4-:R-:W-:Y:S02]  /*cb20*/  PRMT R39, R37, 0x7771, RZ ;  /* 0x0000777125277816 */ /* 0x010fe400000000ff */
[----:B------:R-:W-:Y:S02]  /*cb30*/  ISETP.NE.AND P2, PT, R30, RZ, P2 ;  /* 0x000000ff1e00720c */ /* 0x000fe40001745270 */
[----:B------:R-:W-:Y:S02]  /*cb40*/  ISETP.NE.AND P4, PT, R39, RZ, P4 ;  /* 0x000000ff2700720c */ /* 0x000fe40002785270 */
[----:B------:R-:W-:-:S02]  /*cb50*/  SEL R14, RZ, 0x1, !P1 ;  /* 0x00000001ff0e7807 */ /* 0x000fc40004800000 */
[----:B------:R-:W-:Y:S02]  /*cb60*/  SEL R13, RZ, 0x1, !P2 ;  /* 0x00000001ff0d7807 */ /* 0x000fe40005000000 */
[----:B------:R-:W-:Y:S02]  /*cb70*/  LOP3.LUT P1, RZ, R3, 0xff, RZ, 0xc0, !PT ;  /* 0x000000ff03ff7812 */ /* 0x000fe4000782c0ff */
[----:B------:R-:W-:Y:S02]  /*cb80*/  PRMT R32, R32, 0x7773, RZ ;  /* 0x0000777320207816 */ /* 0x000fe400000000ff */
[----:B------:R-:W-:Y:S02]  /*cb90*/  LOP3.LUT P2, RZ, R15, 0xff, RZ, 0xc0, !PT ;  /* 0x000000ff0fff7812 */ /* 0x000fe4000784c0ff */
[C---:B---3--:R-:W-:Y:S02]  /*cba0*/  PRMT R33, R4.reuse, 0x7770, RZ ;  /* 0x0000777004217816 */ /* 0x048fe400000000ff */
[----:B------:R-:W-:-:S02]  /*cbb0*/  PRMT R34, R4, 0x7771, RZ ;  /* 0x0000777104227816 */ /* 0x000fc400000000ff */
[C---:B------:R-:W-:Y:S02]  /*cbc0*/  PRMT R35, R4.reuse, 0x7772, RZ ;  /* 0x0000777204237816 */ /* 0x040fe400000000ff */
        /* <DEDUP_REMOVED lines=42> */
.L_x_7148:
[----:B------:R-:W-:Y:S02]  /*ce70*/  PRMT R42, R38, 0x7610, R42 ;  /* 0x00007610262a7816 */ /* 0x000fe4000000002a */
[----:B------:R-:W-:Y:S02]  /*ce80*/  PRMT R44, R37, 0x7610, R44 ;  /* 0x00007610252c7816 */ /* 0x000fe4000000002c */
[----:B------:R-:W-:Y:S02]  /*ce90*/  PRMT R37, R7, 0x7610, R37 ;  /* 0x0000761007257816 */ /* 0x000fe40000000025 */
[----:B------:R-:W-:Y:S02]  /*cea0*/  PRMT R38, R5, 0x7610, R38 ;  /* 0x0000761005267816 */ /* 0x000fe40000000026 */
[----:B------:R-:W-:Y:S02]  /*ceb0*/  PRMT R43, R4, 0x7610, R43 ;  /* 0x00007610042b7816 */ /* 0x000fe4000000002b */
[----:B------:R-:W-:-:S07]  /*cec0*/  PRMT R45, R6, 0x7610, R45 ;  /* 0x00007610062d7816 */ /* 0x000fce000000002d */
.L_x_7147:
[----:B------:R-:W-:Y:S05]  /*ced0*/  BSYNC B0 ;  /* 0x0000000000007941 */ /* 0x000fea0003800000 */
.L_x_7146:
        /* <DEDUP_REMOVED lines=33> */
[----:B------:R-:W-:-:S05]  /*d0f0*/  IMAD.X R7, RZ, RZ, R19, P2 ;  /* 0x000000ffff077224 */ /* 0x000fca00010e0613 */
        /* <DEDUP_REMOVED lines=13> */
.L_x_7151:
[----:B------:R-:W-:Y:S05]  /*d1d0*/  BSYNC B0 ;  /* 0x0000000000007941 */ /* 0x000fea0003800000 */
.L_x_7150:
[----:B------:R-:W-:Y:S04]  /*d1e0*/  BSSY B0, `(.L_x_7152) ;  /* 0x000004b000007945 */ /* 0x000fe80003800000 */
[----:B------:R-:W-:Y:S05]  /*d1f0*/  @P0 BRA `(.L_x_7153) ;  /* 0x0000000400240947 */ /* 0x000fea0003800000 */
        /* <DEDUP_REMOVED lines=73> */
.L_x_7153:
[----:B------:R-:W-:Y:S05]  /*d690*/  BSYNC B0 ;  /* 0x0000000000007941 */ /* 0x000fea0003800000 */
.L_x_7152:
        /* <DEDUP_REMOVED lines=28> */
.L_x_7104:
[----:B------:R-:W-:Y:S05]  /*d860*/  BSYNC B6 ;  /* 0x0000000000067941 */ /* 0x000fea0003800000 */
.L_x_7103:
        /* <DEDUP_REMOVED lines=18> */
.L_x_7157:
        /* <DEDUP_REMOVED lines=32> */
.L_x_7156:
[----:B------:R-:W-:Y:S05]  /*db90*/  BSYNC B0 ;  /* 0x0000000000007941 */ /* 0x000fea0003800000 */
.L_x_7155:
[----:B------:R-:W-:Y:S01]  /*dba0*/  IMAD.MOV.U32 R4, RZ, RZ, R8 ;  /* 0x000000ffff047224 */ /* 0x000fe200078e0008 */
[----:B------:R-:W-:Y:S06]  /*dbb0*/  @P3 BRA `(.L_x_7157) ;  /* 0xfffffffc00743947 */ /* 0x000fec000383ffff */
.L_x_7154:
        /* <DEDUP_REMOVED lines=22> */
.L_x_7162:
        /* <DEDUP_REMOVED lines=29> */
.L_x_7161:
[----:B------:R-:W-:Y:S05]  /*def0*/  BSYNC B0 ;  /* 0x0000000000007941 */ /* 0x000fea0003800000 */
.L_x_7160:
[----:B------:R-:W-:-:S04]  /*df00*/  SHF.R.S32.HI R4, RZ, 0x1, R4 ;  /* 0x00000001ff047819 */ /* 0x000fc80000011404 */
[----:B------:R-:W-:-:S13]  /*df10*/  ISETP.GE.AND P0, PT, R4, 0x20, PT ;  /* 0x000000200400780c */ /* 0x000fda0003f06270 */
[----:B------:R-:W-:Y:S05]  /*df20*/  @P0 BRA `(.L_x_7162) ;  /* 0xfffffffc007c0947 */ /* 0x000fea000383ffff */
[----:B0-----:R-:W-:-:S07]  /*df30*/  IMAD.MOV.U32 R0, RZ, RZ, 0x20 ;  /* 0x00000020ff007424 */ /* 0x001fce00078e00ff */
.L_x_7159:
[----:B------:R-:W-:Y:S01]  /*df40*/  ISETP.GE.AND P0, PT, R0, 0x2, PT ;  /* 0x000000020000780c */ /* 0x000fe20003f06270 */
[----:B------:R-:W-:Y:S05]  /*df50*/  WARPSYNC.ALL ;  /* 0x0000000000007948 */ /* 0x000fea0003800000 */
[----:B------:R-:W-:Y:S07]  /*df60*/  BAR.SYNC.DEFER_BLOCKING 0x0 ;  /* 0x0000000000007b1d */ /* 0x000fee0000010000 */
[----:B------:R-:W-:Y:S05]  /*df70*/  @!P0 BRA `(.L_x_7158) ;  /* 0x0000000000748947 */ /* 0x000fea0003800000 */
[----:B------:R-:W-:-:S07]  /*df80*/  IMAD.MOV.U32 R3, RZ, RZ, 0x1 ;  /* 0x00000001ff037424 */ /* 0x000fce00078e00ff */
.L_x_7163:
        /* <DEDUP_REMOVED lines=28> */
.L_x_7158:
        /* <DEDUP_REMOVED lines=279> */
.L_x_7164:
        /* <DEDUP_REMOVED lines=275> */
.L_x_7165:
[----:B------:R-:W-:Y:S01]  /*103f0*/  MOV R18, RZ ;  /* 0x000000ff00127202 */ /* 0x000fe20000000f00 */
        /* <DEDUP_REMOVED lines=276> */
.L_x_7166:
        /* <DEDUP_REMOVED lines=275> */
.L_x_7167:
        /* <DEDUP_REMOVED lines=294> */
.L_x_7169:
        /* <DEDUP_REMOVED lines=275> */
.L_x_7170:
        /* <DEDUP_REMOVED lines=277> */
.L_x_7171:
        /* <DEDUP_REMOVED lines=275> */
.L_x_7172:
        /* <DEDUP_REMOVED lines=14> */
.L_x_7174:
[----:B------:R-:W-:Y:S05]  /*16d60*/  BSYNC B0 ;  /* 0x0000000000007941 */ /* 0x000fea0003800000 */
.L_x_7173:
        /* <DEDUP_REMOVED lines=17> */
.L_x_7176:
[----:B------:R-:W-:Y:S05]  /*16e80*/  BSYNC B0 ;  /* 0x0000000000007941 */ /* 0x000fea0003800000 */
.L_x_7175:
        /* <DEDUP_REMOVED lines=35> */
.L_x_7178:
[----:B------:R-:W-:Y:S05]  /*170c0*/  BSYNC B0 ;  /* 0x0000000000007941 */ /* 0x000fea0003800000 */
.L_x_7177:
        /* <DEDUP_REMOVED lines=38> */
.L_x_7183:
        /* <DEDUP_REMOVED lines=22> */
.L_x_7182:
[----:B------:R-:W-:Y:S05]  /*17490*/  BRA `(.L_x_7181) ;  /* 0x0000000000947947 */ /* 0x000fea0003800000 */
.L_x_7180:
        /* <DEDUP_REMOVED lines=15> */
.L_x_7184:
        /* <DEDUP_REMOVED lines=22> */
.L_x_7181:
[----:B------:R-:W-:Y:S05]  /*176f0*/  BSYNC B0 ;  /* 0x0000000000007941 */ /* 0x000fea0003800000 */
.L_x_7179:
        /* <DEDUP_REMOVED lines=14> */
.L_x_7188:
        /* <DEDUP_REMOVED lines=31> */
.L_x_7187:
[----:B------:R-:W-:Y:S05]  /*179d0*/  BSYNC B0 ;  /* 0x0000000000007941 */ /* 0x000fea0003800000 */
.L_x_7186:
[----:B------:R-:W-:Y:S01]  /*179e0*/  IMAD.MOV.U32 R6, RZ, RZ, R10 ;  /* 0x000000ffff067224 */ /* 0x000fe200078e000a */
[----:B------:R-:W-:Y:S06]  /*179f0*/  @P4 BRA `(.L_x_7188) ;  /* 0xfffffffc00784947 */ /* 0x000fec000383ffff */
.L_x_7185:
        /* <DEDUP_REMOVED lines=15> */
.L_x_7193:
        /* <DEDUP_REMOVED lines=28> */
.L_x_7192:
[----:B------:R-:W-:Y:S05]  /*17cb0*/  BSYNC B0 ;  /* 0x0000000000007941 */ /* 0x000fea0003800000 */
.L_x_7191:
[----:B------:R-:W-:-:S04]  /*17cc0*/  SHF.R.S32.HI R7, RZ, 0x1, R7 ;  /* 0x00000001ff077819 */ /* 0x000fc80000011407 */
[----:B------:R-:W-:-:S13]  /*17cd0*/  ISETP.GE.AND P0, PT, R7, 0x20, PT ;  /* 0x000000200700780c */ /* 0x000fda0003f06270 */
[----:B------:R-:W-:Y:S05]  /*17ce0*/  @P0 BRA `(.L_x_7193) ;  /* 0xfffffffc00800947 */ /* 0x000fea000383ffff */
[----:B------:R-:W-:-:S07]  /*17cf0*/  IMAD.MOV.U32 R6, RZ, RZ, 0x20 ;  /* 0x00000020ff067424 */ /* 0x000fce00078e00ff */
.L_x_7190:
[----:B------:R-:W-:Y:S01]  /*17d00*/  BAR.SYNC.DEFER_BLOCKING 0x0 ;  /* 0x0000000000007b1d */ /* 0x000fe20000010000 */
[----:B------:R-:W-:-:S13]  /*17d10*/  ISETP.GE.AND P0, PT, R6, 0x2, PT ;  /* 0x000000020600780c */ /* 0x000fda0003f06270 */
[----:B------:R-:W-:Y:S05]  /*17d20*/  @!P0 BRA `(.L_x_7189) ;  /* 0x0000000000748947 */ /* 0x000fea0003800000 */
[----:B------:R-:W-:-:S07]  /*17d30*/  MOV R3, 0x1 ;  /* 0x0000000100037802 */ /* 0x000fce0000000f00 */
.L_x_7194:
        /* <DEDUP_REMOVED lines=28> */
.L_x_7189:
        /* <DEDUP_REMOVED lines=25> */
.L_x_7196:
        /* <DEDUP_REMOVED lines=21> */
.L_x_7198:
        /* <DEDUP_REMOVED lines=24> */
.L_x_7199:
        /* <DEDUP_REMOVED lines=24> */
.L_x_7200:
        /* <DEDUP_REMOVED lines=24> */
.L_x_7201:
[----:B------:R-:W-:Y:S01]  /*18660*/  ULDC.64 UR4, c[0x0][0x5e8] ;  /* 0x00017a0000047ab9 */ /* 0x000fe20000000a00 */
[----:B------:R-:W-:Y:S02]  /*18670*/  LOP3.LUT P0, RZ, R16, 0xff, RZ, 0xc0, !PT ;  /* 0x000000ff10ff7812 */ /* 0x000fe4000780c0ff */
[----:B------:R-:W-:Y:S02]  /*18680*/  IADD3 R18, P1, R18, UR4, RZ ;  /* 0x0000000412127c10 */ /* 0x000fe4000ff3e0ff */
[----:B0-----:R-:W-:-:S03]  /*18690*/  SEL R3, RZ, 0x1, !P0 ;  /* 0x00000001ff037807 */ /* 0x001fc60004000000 */
[----:B------:R-:W-:-:S05]  /*186a0*/  IMAD.X R19, RZ, RZ, UR5, P1 ;  /* 0x00000005ff137e24 */ /* 0x000fca00088e06ff */
[----:B------:R-:W-:Y:S01]  /*186b0*/  STG.E.U8 desc[UR58][R18.64], R3 ;  /* 0x0000000312007986 */ /* 0x000fe2000c10113a */
[----:B------:R-:W-:Y:S05]  /*186c0*/  EXIT ;  /* 0x000000000000794d */ /* 0x000fea0003800000 */
.L_x_7197:
[----:B------:R-:W-:Y:S04]  /*186d0*/  STG.E.U8 desc[UR58][R4.64], R26 ;  /* 0x0000001a04007986 */ /* 0x000fe8000c10113a */
[----:B------:R-:W-:Y:S04]  /*186e0*/  STG.E.U8 desc[UR58][R4.64+0x1], R25 ;  /* 0x0000011904007986 */ /* 0x000fe8000c10113a */
[----:B------:R-:W-:Y:S04]  /*186f0*/  STG.E.U8 desc[UR58][R4.64+0x2], R19 ;  /* 0x0000021304007986 */ /* 0x000fe8000c10113a */
[----:B------:R-:W-:Y:S01]  /*18700*/  STG.E.U8 desc[UR58][R4.64+0x3], R16 ;  /* 0x0000031004007986 */ /* 0x000fe2000c10113a */
[----:B------:R-:W-:Y:S05]  /*18710*/  EXIT ;  /* 0x000000000000794d */ /* 0x000fea0003800000 */
.L_x_7195:
        /* <DEDUP_REMOVED lines=53> */
.L_x_7203:
        /* <DEDUP_REMOVED lines=24> */
.L_x_7204:
        /* <DEDUP_REMOVED lines=24> */
.L_x_7205:
        /* <DEDUP_REMOVED lines=24> */
.L_x_7206:
[----:B------:R-:W-:Y:S01]  /*18ef0*/  ULDC.64 UR4, c[0x0][0x5e8] ;  /* 0x00017a0000047ab9 */ /* 0x000fe20000000a00 */
[----:B------:R-:W-:Y:S02]  /*18f00*/  LOP3.LUT P0, RZ, R16, 0xff, RZ, 0xc0, !PT ;  /* 0x000000ff10ff7812 */ /* 0x000fe4000780c0ff */
[----:B------:R-:W-:Y:S02]  /*18f10*/  IADD3 R18, P1, R18, UR4, RZ ;  /* 0x0000000412127c10 */ /* 0x000fe4000ff3e0ff */
[----:B0-----:R-:W-:-:S03]  /*18f20*/  SEL R3, RZ, 0x1, !P0 ;  /* 0x00000001ff037807 */ /* 0x001fc60004000000 */
[----:B------:R-:W-:-:S05]  /*18f30*/  IMAD.X R19, RZ, RZ, UR5, P1 ;  /* 0x00000005ff137e24 */ /* 0x000fca00088e06ff */
[----:B------:R-:W-:Y:S01]  /*18f40*/  STG.E.U8 desc[UR58][R18.64], R3 ;  /* 0x0000000312007986 */ /* 0x000fe2000c10113a */
[----:B------:R-:W-:Y:S05]  /*18f50*/  EXIT ;  /* 0x000000000000794d */ /* 0x000fea0003800000 */
.L_x_7202:
        /* <DEDUP_REMOVED lines=13> */
.L_x_7168:
        /* <DEDUP_REMOVED lines=35> */
.L_x_7208:
        /* <DEDUP_REMOVED lines=21> */
.L_x_7210:
        /* <DEDUP_REMOVED lines=24> */
.L_x_7211:
        /* <DEDUP_REMOVED lines=24> */
.L_x_7212:
        /* <DEDUP_REMOVED lines=24> */
.L_x_7213:
[----:B------:R-:W-:Y:S01]  /*19830*/  ULDC.64 UR4, c[0x0][0x5e8] ;  /* 0x00017a0000047ab9 */ /* 0x000fe20000000a00 */
[----:B------:R-:W-:Y:S02]  /*19840*/  LOP3.LUT P0, RZ, R16, 0xff, RZ, 0xc0, !PT ;  /* 0x000000ff10ff7812 */ /* 0x000fe4000780c0ff */
[----:B------:R-:W-:Y:S02]  /*19850*/  IADD3 R18, P1, R18, UR4, RZ ;  /* 0x0000000412127c10 */ /* 0x000fe4000ff3e0ff */
[----:B0-----:R-:W-:-:S03]  /*19860*/  SEL R3, RZ, 0x1, !P0 ;  /* 0x00000001ff037807 */ /* 0x001fc60004000000 */
[----:B------:R-:W-:-:S05]  /*19870*/  IMAD.X R19, RZ, RZ, UR5, P1 ;  /* 0x00000005ff137e24 */ /* 0x000fca00088e06ff */
[----:B------:R-:W-:Y:S01]  /*19880*/  STG.E.U8 desc[UR58][R18.64], R3 ;  /* 0x0000000312007986 */ /* 0x000fe2000c10113a */
[----:B------:R-:W-:Y:S05]  /*19890*/  EXIT ;  /* 0x000000000000794d */ /* 0x000fea0003800000 */
.L_x_7209:
[----:B------:R-:W-:Y:S04]  /*198a0*/  STG.E.U8 desc[UR58][R4.64], R26 ;  /* 0x0000001a04007986 */ /* 0x000fe8000c10113a */
[----:B------:R-:W-:Y:S04]  /*198b0*/  STG.E.U8 desc[UR58][R4.64+0x1], R25 ;  /* 0x0000011904007986 */ /* 0x000fe8000c10113a */
[----:B------:R-:W-:Y:S04]  /*198c0*/  STG.E.U8 desc[UR58][R4.64+0x2], R19 ;  /* 0x0000021304007986 */ /* 0x000fe8000c10113a */
[----:B------:R-:W-:Y:S01]  /*198d0*/  STG.E.U8 desc[UR58][R4.64+0x3], R16 ;  /* 0x0000031004007986 */ /* 0x000fe2000c10113a */
[----:B------:R-:W-:Y:S05]  /*198e0*/  EXIT ;  /* 0x000000000000794d */ /* 0x000fea0003800000 */
.L_x_7207:
        /* <DEDUP_REMOVED lines=53> */
.L_x_7215:
        /* <DEDUP_REMOVED lines=24> */
.L_x_7216:
        /* <DEDUP_REMOVED lines=24> */
.L_x_7217:
        /* <DEDUP_REMOVED lines=24> */
.L_x_7218:
[----:B------:R-:W-:Y:S01]  /*1a0c0*/  ULDC.64 UR4, c[0x0][0x5e8] ;  /* 0x00017a0000047ab9 */ /* 0x000fe20000000a00 */
[----:B------:R-:W-:Y:S02]  /*1a0d0*/  LOP3.LUT P0, RZ, R16, 0xff, RZ, 0xc0, !PT ;  /* 0x000000ff10ff7812 */ /* 0x000fe4000780c0ff */
[----:B------:R-:W-:Y:S02]  /*1a0e0*/  IADD3 R18, P1, R18, UR4, RZ ;  /* 0x0000000412127c10 */ /* 0x000fe4000ff3e0ff */
[----:B0-----:R-:W-:-:S03]  /*1a0f0*/  SEL R3, RZ, 0x1, !P0 ;  /* 0x00000001ff037807 */ /* 0x001fc60004000000 */
[----:B------:R-:W-:-:S05]  /*1a100*/  IMAD.X R19, RZ, RZ, UR5, P1 ;  /* 0x00000005ff137e24 */ /* 0x000fca00088e06ff */
[----:B------:R-:W-:Y:S01]  /*1a110*/  STG.E.U8 desc[UR58][R18.64], R3 ;  /* 0x0000000312007986 */ /* 0x000fe2000c10113a */
[----:B------:R-:W-:Y:S05]  /*1a120*/  EXIT ;  /* 0x000000000000794d */ /* 0x000fea0003800000 */
.L_x_7214:
        /* <DEDUP_REMOVED lines=13> */
.L_x_7219:
        /* <DEDUP_REMOVED lines=16> */
.L_x_7604:


//--------------------- .text._ZN2at6native13reduce_kernelILi512ELi1ENS0_8ReduceOpIhNS0_14func_wrapper_tIbZZZNS0_15and_kernel_cudaERNS_14TensorIteratorEENKUlvE_clEvENKUlvE_clEvEUlbhE_EEjbLi4ELi4EEEEEvT1_ --------------------------
	.section	.text._ZN2at6native13reduce_kernelILi512ELi1ENS0_8ReduceOpIhNS0_14func_wrapper_tIbZZZNS0_15and_kernel_cudaERNS_14TensorIteratorEENKUlvE_clEvENKUlvE_clEvEUlbhE_EEjbLi4ELi4EEEEEvT1_,"ax",@progbits
	.align	128
        .global         _ZN2at6native13reduce_kernelILi512ELi1ENS0_8ReduceOpIhNS0_14func_wrapper_tIbZZZNS0_15and_kernel_cudaERNS_14TensorIteratorEENKUlvE_clEvENKUlvE_clEvEUlbhE_EEjbLi4ELi4EEEEEvT1_
        .type           _ZN2at6native13reduce_kernelILi512ELi1ENS0_8ReduceOpIhNS0_14func_wrapper_tIbZZZNS0_15and_kernel_cudaERNS_14TensorIteratorEENKUlvE_clEvENKUlvE_clEvEUlbhE_EEjbLi4ELi4EEEEEvT1_,@function
        .size           _ZN2at6native13reduce_kernelILi512ELi1ENS0_8ReduceOpIhNS0_14func_wrapper_tIbZZZNS0_15and_kernel_cudaERNS_14TensorIteratorEENKUlvE_clEvENKUlvE_clEvEUlbhE_EEjbLi4ELi4EEEEEvT1_,(.L_x_7605 - _ZN2at6native13reduce_kernelILi512ELi1ENS0_8ReduceOpIhNS0_14func_wrapper_tIbZZZNS0_15and_kernel_cudaERNS_14TensorIteratorEENKUlvE_clEvENKUlvE_clEvEUlbhE_EEjbLi4ELi4EEEEEvT1_)
        .other          _ZN2at6native13reduce_kernelILi512ELi1ENS0_8ReduceOpIhNS0_14func_wrapper_tIbZZZNS0_15and_kernel_cudaERNS_14TensorIteratorEENKUlvE_clEvENKUlvE_clEvEUlbhE_EEjbLi4ELi4EEEEEvT1_,@"STO_CUDA_ENTRY STV_DEFAULT"
_ZN2at6native13reduce_kernelILi512ELi1ENS0_8ReduceOpIhNS0_14func_wrapper_tIbZZZNS0_15and_kernel_cudaERNS_14TensorIteratorEENKUlvE_clEvENKUlvE_clEvEUlbhE_EEjbLi4ELi4EEEEEvT1_:
.text._ZN2at6native13reduce_kernelILi512ELi1ENS0_8ReduceOpIhNS0_14func_wrapper_tIbZZZNS0_15and_kernel_cudaERNS_14TensorIteratorEENKUlvE_clEvENKUlvE_clEvEUlbhE_EEjbLi4ELi4EEEEEvT1_:
        /* <DEDUP_REMOVED lines=286> */
.L_x_7220:
        /* <DEDUP_REMOVED lines=49> */
.L_x_7229:
[----:B------:R-:W-:Y:S05]  /*14f0*/  BSYNC B3 ;  /* 0x0000000000037941 */ /* 0x000fea0003800000 */
.L_x_7228:
        /* <DEDUP_REMOVED lines=13> */
.L_x_7227:
[----:B------:R-:W-:Y:S05]  /*15d0*/  BSYNC B2 ;  /* 0x0000000000027941 */ /* 0x000fea0003800000 */
.L_x_7226:
[----:B------:R-:W-:Y:S02]  /*15e0*/  IADD3 R7, P0, P1, R7, 0x4, R6 ;  /* 0x0000000407077810 */ /* 0x000fe4000791e006 */
[----:B------:R-:W-:Y:S02]  /*15f0*/  IADD3 R5, R11, -0x4, R10 ;  /* 0xfffffffc0b057810 */ /* 0x000fe40007ffe00a */
[----:B------:R-:W-:-:S09]  /*1600*/  IADD3.X R8, R8, RZ, R17, P0, P1 ;  /* 0x000000ff08087210 */ /* 0x000fd200007e2411 */
.L_x_7225:
[----:B------:R-:W-:Y:S05]  /*1610*/  BSYNC B1 ;  /* 0x0000000000017941 */ /* 0x000fea0003800000 */
.L_x_7224:
        /* <DEDUP_REMOVED lines=14> */
.L_x_7232:
        /* <DEDUP_REMOVED lines=23> */
.L_x_7231:
[----:B------:R-:W-:Y:S05]  /*1870*/  BSYNC B1 ;  /* 0x0000000000017941 */ /* 0x000fea0003800000 */
.L_x_7230:
        /* <DEDUP_REMOVED lines=8> */
.L_x_7234:
[----:B------:R-:W-:Y:S05]  /*1900*/  BSYNC B1 ;  /* 0x0000000000017941 */ /* 0x000fea0003800000 */
.L_x_7233:
        /* <DEDUP_REMOVED lines=14> */
.L_x_7236:
[----:B------:R-:W-:Y:S05]  /*19f0*/  BSYNC B1 ;  /* 0x0000000000017941 */ /* 0x000fea0003800000 */
.L_x_7235:
        /* <DEDUP_REMOVED lines=8> */
.L_x_7223:
        /* <DEDUP_REMOVED lines=24> */
.L_x_7245:
        /* <DEDUP_REMOVED lines=295> */
.L_x_7241:
        /* <DEDUP_REMOVED lines=251> */
.L_x_7242:
        /* <DEDUP_REMOVED lines=251> */
.L_x_7243:
        /* <DEDUP_REMOVED lines=249> */
.L_x_7244:
        /* <DEDUP_REMOVED lines=25> */
.L_x_7240:
[----:B------:R-:W-:Y:S05]  /*5ef0*/  BSYNC B1 ;  /* 0x0000000000017941 */ /* 0x000fea0003800000 */
.L_x_7239:
        /* <DEDUP_REMOVED lines=280> */
.L_x_7248:
        /* <DEDUP_REMOVED lines=281> */
.L_x_7249:
        /* <DEDUP_REMOVED lines=280> */
.L_x_7250:
        /* <DEDUP_REMOVED lines=280> */
.L_x_7251:
[----:B------:R-:W-:-:S04]  /*a510*/  IADD3 R16, P1, P2, R24, R16, R7 ;  /* 0x0000001018107210 */ /* 0x000fc80007a3e007 */
[----:B------:R-:W-:-:S05]  /*a520*/  IADD3.X R17, RZ, R17, R8, P1, P2 ;  /* 0x00000011ff117210 */ /* 0x000fca0000fe4408 */
[----:B------:R1:W5:Y:S04]  /*a530*/  LDG.E.U8 R18, desc[UR36][R16.64] ;  /* 0x0000002410127981 */ /* 0x000368000c1e1100 */
.L_x_7247:
[----:B------:R-:W-:Y:S05]  /*a540*/  BSYNC B1 ;  /* 0x0000000000017941 */ /* 0x000fea0003800000 */
.L_x_7246:
        /* <DEDUP_REMOVED lines=27> */
.L_x_7253:
[----:B------:R-:W-:Y:S05]  /*a700*/  BSYNC B1 ;  /* 0x0000000000017941 */ /* 0x000fea0003800000 */
.L_x_7252:
        /* <DEDUP_REMOVED lines=8> */
.L_x_7238:
        /* <DEDUP_REMOVED lines=10> */
.L_x_7257:
        /* <DEDUP_REMOVED lines=37> */
.L_x_7256:
[----:B------:R-:W-:Y:S02]  /*aa80*/  PRMT R19, R17, 0x7610, R19 ;  /* 0x0000761011137816 */ /* 0x000fe40000000013 */
[----:B------:R-:W-:Y:S02]  /*aa90*/  PRMT R16, R2, 0x7610, R16 ;  /* 0x0000761002107816 */ /* 0x000fe40000000010 */
[----:B------:R-:W-:Y:S02]  /*aaa0*/  PRMT R18, R12, 0x7610, R18 ;  /* 0x000076100c127816 */ /* 0x000fe40000000012 */
[----:B------:R-:W-:-:S07]  /*aab0*/  PRMT R17, R23, 0x7610, R17 ;  /* 0x0000761017117816 */ /* 0x000fce0000000011 */
.L_x_7255:
[----:B------:R-:W-:Y:S05]  /*aac0*/  BSYNC B1 ;  /* 0x0000000000017941 */ /* 0x000fea0003800000 */
.L_x_7254:
        /* <DEDUP_REMOVED lines=28> */
.L_x_7259:
[----:B------:R-:W-:Y:S05]  /*ac90*/  BSYNC B1 ;  /* 0x0000000000017941 */ /* 0x000fea0003800000 */
.L_x_7258:
        /* <DEDUP_REMOVED lines=27> */
.L_x_7261:
[----:B------:R-:W-:Y:S05]  /*ae50*/  BSYNC B1 ;  /* 0x0000000000017941 */ /* 0x000fea0003800000 */
.L_x_7260:
        /* <DEDUP_REMOVED lines=8> */
.L_x_7237:
        /* <DEDUP_REMOVED lines=14> */
.L_x_7265:
        /* <DEDUP_REMOVED lines=33> */
.L_x_7264:
[----:B------:R-:W-:Y:S02]  /*b1d0*/  PRMT R17, R2, 0x7610, R17 ;  /* 0x0000761002117816 */ /* 0x000fe40000000011 */
[----:B------:R-:W-:Y:S02]  /*b1e0*/  PRMT R16, R4, 0x7610, R16 ;  /* 0x0000761004107816 */ /* 0x000fe40000000010 */
[----:B------:R-:W-:-:S07]  /*b1f0*/  PRMT R12, R22, 0x7610, R12 ;  /* 0x00007610160c7816 */ /* 0x000fce000000000c */
.L_x_7263:
[----:B------:R-:W-:Y:S05]  /*b200*/  BSYNC B1 ;  /* 0x0000000000017941 */ /* 0x000fea0003800000 */
.L_x_7262:
        /* <DEDUP_REMOVED lines=24> */
.L_x_7267:
[----:B------:R-:W-:Y:S05]  /*b390*/  BSYNC B1 ;  /* 0x0000000000017941 */ /* 0x000fea0003800000 */
.L_x_7266:
        /* <DEDUP_REMOVED lines=27> */
.L_x_7269:
[----:B------:R-:W-:Y:S05]  /*b550*/  BSYNC B1 ;  /* 0x0000000000017941 */ /* 0x000fea0003800000 */
.L_x_7268:
[----:B------:R-:W-:Y:S02]  /*b560*/  LOP3.LUT P0, RZ, R18, 0xff, RZ, 0xc0, !PT ;  /* 0x000000ff12ff7812 */ /* 0x000fe4000780c0ff */
[----:B------:R-:W-:Y:S02]  /*b570*/  LOP3.LUT P1, RZ, R19, 0xff, RZ, 0xc0, !PT ;  /* 0x000000ff13ff7812 */ /* 0x000fe4000782c0ff */
[----:B------:R-:W-:Y:S02]  /*b580*/  LOP3.LUT P2, RZ, R11, 0xff, RZ, 0xc0, !PT ;  /* 0x000000ff0bff7812 */ /* 0x000fe4000784c0ff */
[----:B------:R-:W-:Y:S02]  /*b590*/  LOP3.LUT P3, RZ, R6, 0xff, RZ, 0xc0, !PT ;  /* 0x000000ff06ff7812 */ /* 0x000fe4000786c0ff */
[----:B------:R-:W-:-:S04]  /*b5a0*/  PLOP3.LUT P0, PT, P2, P1, P0, 0x80, 0x0 ;  /* 0x000000000000781c */ /* 0x000fc80001703000 */
[----:B------:R-:W-:-:S04]  /*b5b0*/  PLOP3.LUT P0, PT, P0, P3, PT, 0x80, 0x0 ;  /* 0x000000000000781c */ /* 0x000fc80000707070 */
[----:B-----5:R-:W-:-:S09]  /*b5c0*/  SEL R17, RZ, 0x1, !P0 ;  /* 0x00000001ff117807 */ /* 0x020fd20004000000 */
.L_x_7222:
[----:B------:R-:W-:Y:S05]  /*b5d0*/  BSYNC B0 ;  /* 0x0000000000007941 */ /* 0x000fea0003800000 */
.L_x_7221:
        /* <DEDUP_REMOVED lines=15> */
.L_x_7271:
        /* <DEDUP_REMOVED lines=14> */
.L_x_7270:
        /* <DEDUP_REMOVED lines=19> */
.L_x_7274:
        /* <DEDUP_REMOVED lines=15> */
.L_x_7273:
[----:B------:R-:W-:Y:S01]  /*b9d0*/  BAR.SYNC.DEFER_BLOCKING 0x0 ;  /* 0x0000000000007b1d */ /* 0x000fe20000010000 */
[----:B------:R-:W-:-:S13]  /*b9e0*/  ISETP.GE.AND P0, PT, R0, 0x2, PT ;  /* 0x000000020000780c */ /* 0x000fda0003f06270 */
[----:B------:R-:W-:Y:S05]  /*b9f0*/  @!P0 BRA `(.L_x_7272) ;  /* 0x0000000000288947 */ /* 0x000fea0003800000 */
[----:B0-----:R-:W-:-:S11]  /*ba00*/  HFMA2.MMA R3, -RZ, RZ, 0, 5.9604644775390625e-08 ;  /* 0x00000001ff037435 */ /* 0x001fd600000001ff */
.L_x_7275:
        /* <DEDUP_REMOVED lines=9> */
.L_x_7272:
        /* <DEDUP_REMOVED lines=277> */
.L_x_7276:
        /* <DEDUP_REMOVED lines=292> */
.L_x_7278:
        /* <DEDUP_REMOVED lines=15> */
.L_x_7280:
[----:B0-----:R-:W-:Y:S05]  /*df20*/  BSYNC B0 ;  /* 0x0000000000007941 */ /* 0x001fea0003800000 */
.L_x_7279:
        /* <DEDUP_REMOVED lines=15> */
.L_x_7282:
[----:B------:R-:W-:Y:S05]  /*e020*/  BSYNC B0 ;  /* 0x0000000000007941 */ /* 0x000fea0003800000 */
.L_x_7281:
        /* <DEDUP_REMOVED lines=35> */
.L_x_7284:
[----:B------:R-:W-:Y:S05]  /*e260*/  BSYNC B0 ;  /* 0x0000000000007941 */ /* 0x000fea0003800000 */
.L_x_7283:
        /* <DEDUP_REMOVED lines=31> */
.L_x_7289:
        /* <DEDUP_REMOVED lines=11> */
.L_x_7288:
[----:B------:R-:W-:Y:S05]  /*e510*/  BRA `(.L_x_7287) ;  /* 0x0000000000507947 */ /* 0x000fea0003800000 */
.L_x_7286:
        /* <DEDUP_REMOVED lines=9> */
.L_x_7290:
        /* <DEDUP_REMOVED lines=11> */
.L_x_7287:
[----:B------:R-:W-:Y:S05]  /*e660*/  BSYNC B0 ;  /* 0x0000000000007941 */ /* 0x000fea0003800000 */
.L_x_7285:
        /* <DEDUP_REMOVED lines=12> */
.L_x_7292:
        /* <DEDUP_REMOVED lines=14> */
.L_x_7291:
        /* <DEDUP_REMOVED lines=11> */
.L_x_7295:
        /* <DEDUP_REMOVED lines=15> */
.L_x_7294:
[----:B------:R-:W-:Y:S01]  /*e9b0*/  BAR.SYNC.DEFER_BLOCKING 0x0 ;  /* 0x0000000000007b1d */ /* 0x000fe20000010000 */
[----:B------:R-:W-:-:S13]  /*e9c0*/  ISETP.GE.AND P0, PT, R5, 0x2, PT ;  /* 0x000000020500780c */ /* 0x000fda0003f06270 */
[----:B------:R-:W-:Y:S05]  /*e9d0*/  @!P0 BRA `(.L_x_7293) ;  /* 0x0000000000288947 */ /* 0x000fea0003800000 */
[----:B0-----:R-:W-:-:S07]  /*e9e0*/  IMAD.MOV.U32 R0, RZ, RZ, 0x1 ;  /* 0x00000001ff007424 */ /* 0x001fce00078e00ff */
.L_x_7296:
        /* <DEDUP_REMOVED lines=9> */
.L_x_7293:
        /* <DEDUP_REMOVED lines=13> */
.L_x_7298:
        /* <DEDUP_REMOVED lines=20> */
.L_x_7300:
[----:B------:R-:W-:Y:S01]  /*ec90*/  ULDC.64 UR4, c[0x0][0x5e8] ;  /* 0x00017a0000047ab9 */ /* 0x000fe20000000a00 */
[----:B------:R-:W-:Y:S02]  /*eca0*/  LOP3.LUT P0, RZ, R17, 0xff, RZ, 0xc0, !PT ;  /* 0x000000ff11ff7812 */ /* 0x000fe4000780c0ff */
[----:B------:R-:W-:Y:S02]  /*ecb0*/  IADD3 R16, P1, R16, UR4, RZ ;  /* 0x0000000410107c10 */ /* 0x000fe4000ff3e0ff */
[----:B------:R-:W-:Y:S02]  /*ecc0*/  SEL R3, RZ, 0x1, !P0 ;  /* 0x00000001ff037807 */ /* 0x000fe40004000000 */
[----:B------:R-:W-:-:S05]  /*ecd0*/  IADD3.X R17, RZ, UR5, RZ, P1, !PT ;  /* 0x00000005ff117c10 */ /* 0x000fca0008ffe4ff */
[----:B------:R-:W-:Y:S01]  /*ece0*/  STG.E.U8 desc[UR36][R16.64], R3 ;  /* 0x0000000310007986 */ /* 0x000fe2000c101124 */
[----:B------:R-:W-:Y:S05]  /*ecf0*/  EXIT ;  /* 0x000000000000794d */ /* 0x000fea0003800000 */
.L_x_7299:
[----:B------:R-:W-:Y:S01]  /*ed00*/  STG.E.U8 desc[UR36][R2.64], R17 ;  /* 0x0000001102007986 */ /* 0x000fe2000c101124 */
[----:B------:R-:W-:Y:S05]  /*ed10*/  EXIT ;  /* 0x000000000000794d */ /* 0x000fea0003800000 */
.L_x_7297:
        /* <DEDUP_REMOVED lines=11> */
.L_x_7301:
        /* <DEDUP_REMOVED lines=20> */
.L_x_7303:
[----:B------:R-:W-:Y:S01]  /*ef10*/  ULDC.64 UR4, c[0x0][0x5e8] ;  /* 0x00017a0000047ab9 */ /* 0x000fe20000000a00 */
[----:B------:R-:W-:Y:S02]  /*ef20*/  LOP3.LUT P0, RZ, R17, 0xff, RZ, 0xc0, !PT ;  /* 0x000000ff11ff7812 */ /* 0x000fe4000780c0ff */
[----:B------:R-:W-:Y:S02]  /*ef30*/  IADD3 R16, P1, R16, UR4, RZ ;  /* 0x0000000410107c10 */ /* 0x000fe4000ff3e0ff */
[----:B------:R-:W-:-:S03]  /*ef40*/  SEL R3, RZ, 0x1, !P0 ;  /* 0x00000001ff037807 */ /* 0x000fc60004000000 */
[----:B------:R-:W-:-:S05]  /*ef50*/  IMAD.X R17, RZ, RZ, UR5, P1 ;  /* 0x00000005ff117e24 */ /* 0x000fca00088e06ff */
[----:B------:R-:W-:Y:S01]  /*ef60*/  STG.E.U8 desc[UR36][R16.64], R3 ;  /* 0x0000000310007986 */ /* 0x000fe2000c101124 */
[----:B------:R-:W-:Y:S05]  /*ef70*/  EXIT ;  /* 0x000000000000794d */ /* 0x000fea0003800000 */
.L_x_7302:
[----:B------:R-:W-:-:S04]  /*ef80*/  LOP3.LUT P0, RZ, R17, 0xff, RZ, 0xc0, !PT ;  /* 0x000000ff11ff7812 */ /* 0x000fc8000780c0ff */
[----:B------:R-:W-:-:S05]  /*ef90*/  SEL R5, RZ, 0x1, !P0 ;  /* 0x00000001ff057807 */ /* 0x000fca0004000000 */
[----:B------:R-:W-:Y:S01]  /*efa0*/  STG.E.U8 desc[UR36][R2.64], R5 ;  /* 0x0000000502007986 */ /* 0x000fe2000c101124 */
[----:B------:R-:W-:Y:S05]  /*efb0*/  EXIT ;  /* 0x000000000000794d */ /* 0x000fea0003800000 */
.L_x_7277:
        /* <DEDUP_REMOVED lines=23> */
.L_x_7305:
        /* <DEDUP_REMOVED lines=20> */
.L_x_7307:
[----:B------:R-:W-:Y:S01]  /*f270*/  ULDC.64 UR4, c[0x0][0x5e8] ;  /* 0x00017a0000047ab9 */ /* 0x000fe20000000a00 */
[----:B------:R-:W-:Y:S02]  /*f280*/  LOP3.LUT P0, RZ, R17, 0xff, RZ, 0xc0, !PT ;  /* 0x000000ff11ff7812 */ /* 0x000fe4000780c0ff */
[----:B------:R-:W-:Y:S02]  /*f290*/  IADD3 R16, P1, R16, UR4, RZ ;  /* 0x0000000410107c10 */ /* 0x000fe4000ff3e0ff */
[----:B------:R-:W-:-:S03]  /*f2a0*/  SEL R3, RZ, 0x1, !P0 ;  /* 0x00000001ff037807 */ /* 0x000fc60004000000 */
[----:B------:R-:W-:-:S05]  /*f2b0*/  IMAD.X R17, RZ, RZ, UR5, P1 ;  /* 0x00000005ff117e24 */ /* 0x000fca00088e06ff */
[----:B------:R-:W-:Y:S01]  /*f2c0*/  STG.E.U8 desc[UR36][R16.64], R3 ;  /* 0x0000000310007986 */ /* 0x000fe2000c101124 */
[----:B------:R-:W-:Y:S05]  /*f2d0*/  EXIT ;  /* 0x000000000000794d */ /* 0x000fea0003800000 */
.L_x_7306:
[----:B------:R-:W-:Y:S01]  /*f2e0*/  STG.E.U8 desc[UR36][R2.64], R17 ;  /* 0x0000001102007986 */ /* 0x000fe2000c101124 */
[----:B------:R-:W-:Y:S05]  /*f2f0*/  EXIT ;  /* 0x000000000000794d */ /* 0x000fea0003800000 */
.L_x_7304:
        /* <DEDUP_REMOVED lines=11> */
.L_x_7308:
        /* <DEDUP_REMOVED lines=22> */
.L_x_7310:
[----:B------:R-:W-:Y:S02]  /*f510*/  ULDC.64 UR4, c[0x0][0x5e8] ;  /* 0x00017a0000047ab9 */ /* 0x000fe40000000a00 */
[----:B------:R-:W-:-:S04]  /*f520*/  IADD3 R16, P0, R16, UR4, RZ ;  /* 0x0000000410107c10 */ /* 0x000fc8000ff1e0ff */
[----:B------:R-:W-:-:S05]  /*f530*/  IADD3.X R17, RZ, UR5, RZ, P0, !PT ;  /* 0x00000005ff117c10 */ /* 0x000fca00087fe4ff */
[----:B------:R-:W-:Y:S01]  /*f540*/  STG.E.U8 desc[UR36][R16.64], R19 ;  /* 0x0000001310007986 */ /* 0x000fe2000c101124 */
[----:B------:R-:W-:Y:S05]  /*f550*/  EXIT ;  /* 0x000000000000794d */ /* 0x000fea0003800000 */
.L_x_7309:
[----:B------:R-:W-:Y:S01]  /*f560*/  STG.E.U8 desc[UR36][R2.64], R19 ;  /* 0x0000001302007986 */ /* 0x000fe2000c101124 */
[----:B------:R-:W-:Y:S05]  /*f570*/  EXIT ;  /* 0x000000000000794d */ /* 0x000fea0003800000 */
.L_x_7311:
        /* <DEDUP_REMOVED lines=16> */
.L_x_7605:


//--------------------- .text._ZN2at6native13reduce_kernelILi256ELi2ENS0_8ReduceOpIhNS0_14func_wrapper_tIbZZZNS0_15and_kernel_cudaERNS_14TensorIteratorEENKUlvE_clEvENKUlvE_clEvEUlbhE_EEjbLi4ELi4EEEEEvT1_ --------------------------
	.section	.text._ZN2at6native13reduce_kernelILi256ELi2ENS0_8ReduceOpIhNS0_14func_wrapper_tIbZZZNS0_15and_kernel_cudaERNS_14TensorIteratorEENKUlvE_clEvENKUlvE_clEvEUlbhE_EEjbLi4ELi4EEEEEvT1_,"ax",@progbits
	.align	128
        .global         _ZN2at6native13reduce_kernelILi256ELi2ENS0_8ReduceOpIhNS0_14func_wrapper_tIbZZZNS0_15and_kernel_cudaERNS_14TensorIteratorEENKUlvE_clEvENKUlvE_clEvEUlbhE_EEjbLi4ELi4EEEEEvT1_
        .type           _ZN2at6native13reduce_kernelILi256ELi2ENS0_8ReduceOpIhNS0_14func_wrapper_tIbZZZNS0_15and_kernel_cudaERNS_14TensorIteratorEENKUlvE_clEvENKUlvE_clEvEUlbhE_EEjbLi4ELi4EEEEEvT1_,@function
        .size           _ZN2at6native13reduce_kernelILi256ELi2ENS0_8ReduceOpIhNS0_14func_wrapper_tIbZZZNS0_15and_kernel_cudaERNS_14TensorIteratorEENKUlvE_clEvENKUlvE_clEvEUlbhE_EEjbLi4ELi4EEEEEvT1_,(.L_x_7606 - _ZN2at6native13reduce_kernelILi256ELi2ENS0_8ReduceOpIhNS0_14func_wrapper_tIbZZZNS0_15and_kernel_cudaERNS_14TensorIteratorEENKUlvE_clEvENKUlvE_clEvEUlbhE_EEjbLi4ELi4EEEEEvT1_)
        .other          _ZN2at6native13reduce_kernelILi256ELi2ENS0_8ReduceOpIhNS0_14func_wrapper_tIbZZZNS0_15and_kernel_cudaERNS_14TensorIteratorEENKUlvE_clEvENKUlvE_clEvEUlbhE_EEjbLi4ELi4EEEEEvT1_,@"STO_CUDA_ENTRY STV_DEFAULT"
_ZN2at6native13reduce_kernelILi256ELi2ENS0_8ReduceOpIhNS0_14func_wrapper_tIbZZZNS0_15and_kernel_cudaERNS_14TensorIteratorEENKUlvE_clEvENKUlvE_clEvEUlbhE_EEjbLi4ELi4EEEEEvT1_:
.text._ZN2at6native13reduce_kernelILi256ELi2ENS0_8ReduceOpIhNS0_14func_wrapper_tIbZZZNS0_15and_kernel_cudaERNS_14TensorIteratorEENKUlvE_clEvENKUlvE_clEvEUlbhE_EEjbLi4ELi4EEEEEvT1_:
        /* <DEDUP_REMOVED lines=287> */
.L_x_7312:
        /* <DEDUP_REMOVED lines=43> */
.L_x_7316:
        /* <DEDUP_REMOVED lines=27> */
.L_x_7322:
[----:B------:R-:W-:Y:S05]  /*1650*/  BSYNC B2 ;  /* 0x0000000000027941 */ /* 0x000fea0003800000 */
.L_x_7321:
        /* <DEDUP_REMOVED lines=13> */
.L_x_7320:
[----:B------:R-:W-:Y:S05]  /*1730*/  BSYNC B1 ;  /* 0x0000000000017941 */ /* 0x000fea0003800000 */
.L_x_7319:
[----:B------:R-:W0:Y:S01]  /*1740*/  LDC R4, c[0x0][0x218] ;  /* 0x00008600ff047b82 */ /* 0x000e220000000800 */
[----:B------:R-:W-:Y:S01]  /*1750*/  IADD3 R18, P0, P1, R25, R8, R18 ;  /* 0x0000000819127210 */ /* 0x000fe2000791e012 */
[----:B------:R-:W-:-:S03]  /*1760*/  ULDC UR4, c[0x0][0x5e4] ;  /* 0x0001790000047ab9 */ /* 0x000fc60000000800 */
[----:B------:R-:W-:Y:S02]  /*1770*/  IADD3 R18, P2, R18, 0x4, RZ ;  /* 0x0000000412127810 */ /* 0x000fe40007f5e0ff */
[----:B------:R-:W-:-:S05]  /*1780*/  IADD3.X R19, RZ, UR4, R19, P0, P1 ;  /* 0x00000004ff137c10 */ /* 0x000fca00087e2413 */
[----:B------:R-:W-:Y:S01]  /*1790*/  IMAD.X R19, RZ, RZ, R19, P2 ;  /* 0x000000ffff137224 */ /* 0x000fe200010e0613 */
[----:B0-----:R-:W-:-:S07]  /*17a0*/  IADD3 R3, R7, -0x4, R4 ;  /* 0xfffffffc07037810 */ /* 0x001fce0007ffe004 */
.L_x_7318:
[----:B------:R-:W-:Y:S05]  /*17b0*/  BSYNC B0 ;  /* 0x0000000000007941 */ /* 0x000fea0003800000 */
.L_x_7317:
        /* <DEDUP_REMOVED lines=16> */
.L_x_7325:
        /* <DEDUP_REMOVED lines=23> */
.L_x_7324:
[----:B------:R-:W-:Y:S05]  /*1a30*/  BSYNC B0 ;  /* 0x0000000000007941 */ /* 0x000fea0003800000 */
.L_x_7323:
        /* <DEDUP_REMOVED lines=8> */
.L_x_7327:
[----:B------:R-:W-:Y:S05]  /*1ac0*/  BSYNC B0 ;  /* 0x0000000000007941 */ /* 0x000fea0003800000 */
.L_x_7326:
        /* <DEDUP_REMOVED lines=14> */
.L_x_7329:
[----:B------:R-:W-:Y:S05]  /*1bb0*/  BSYNC B0 ;  /* 0x0000000000007941 */ /* 0x000fea0003800000 */
.L_x_7328:
        /* <DEDUP_REMOVED lines=9> */
.L_x_7315:
        /* <DEDUP_REMOVED lines=32> */
.L_x_7339:
        /* <DEDUP_REMOVED lines=284> */
.L_x_7335:
        /* <DEDUP_REMOVED lines=242> */
.L_x_7336:
        /* <DEDUP_REMOVED lines=253> */
.L_x_7337:
        /* <DEDUP_REMOVED lines=250> */
.L_x_7338:
        /* <DEDUP_REMOVED lines=47> */
.L_x_7334:
[----:B------:R-:W-:-:S07]  /*6190*/  PRMT R30, R14, 0x7610, R30 ;  /* 0x000076100e1e7816 */ /* 0x000fce000000001e */
.L_x_7333:
[----:B------:R-:W-:Y:S05]  /*61a0*/  BSYNC B0 ;  /* 0x0000000000007941 */ /* 0x000fea0003800000 */
.L_x_7332:
        /* <DEDUP_REMOVED lines=280> */
.L_x_7342:
        /* <DEDUP_REMOVED lines=283> */
.L_x_7343:
        /* <DEDUP_REMOVED lines=283> */
.L_x_7344:
        /* <DEDUP_REMOVED lines=283> */
.L_x_7345:
[----:B------:R-:W-:-:S04]  /*a840*/  LOP3.LUT R29, R29, 0xfffffffe, RZ, 0xc0, !PT ;  /* 0xfffffffe1d1d7812 */ /* 0x000fc800078ec0ff */
[----:B------:R-:W-:-:S05]  /*a850*/  IADD3 R18, P1, R29, R18, RZ ;  /* 0x000000121d127210 */ /* 0x000fca0007f3e0ff */
[----:B------:R-:W-:-:S05]  /*a860*/  IMAD.X R19, RZ, RZ, R19, P1 ;  /* 0x000000ffff137224 */ /* 0x000fca00008e0613 */
[----:B------:R-:W2:Y:S02]  /*a870*/  LDG.E.U16 R18, desc[UR58][R18.64] ;  /* 0x0000003a12127981 */ /* 0x000ea4000c1e1500 */
[C---:B--2---:R-:W-:Y:S02]  /*a880*/  PRMT R29, R18.reuse, 0x7770, RZ ;  /* 0x00007770121d7816 */ /* 0x044fe400000000ff */
[----:B------:R-:W-:-:S07]  /*a890*/  PRMT R30, R18, 0x7771, RZ ;  /* 0x00007771121e7816 */ /* 0x000fce00000000ff */
.L_x_7341:
[----:B------:R-:W-:Y:S05]  /*a8a0*/  BSYNC B0 ;  /* 0x0000000000007941 */ /* 0x000fea0003800000 */
.L_x_7340:
        /* <DEDUP_REMOVED lines=44> */
.L_x_7347:
[----:B------:R-:W-:Y:S05]  /*ab70*/  BSYNC B0 ;  /* 0x0000000000007941 */ /* 0x000fea0003800000 */
.L_x_7346:
        /* <DEDUP_REMOVED lines=15> */
.L_x_7331:
        /* <DEDUP_REMOVED lines=18> */
.L_x_7351:
        /* <DEDUP_REMOVED lines=60> */
.L_x_7350:
[----:B------:R-:W-:Y:S02]  /*b150*/  PRMT R6, R25, 0x7610, R6 ;  /* 0x0000761019067816 */ /* 0x000fe40000000006 */
[----:B------:R-:W-:Y:S02]  /*b160*/  PRMT R25, R15, 0x7610, R25 ;  /* 0x000076100f197816 */ /* 0x000fe40000000019 */
[----:B------:R-:W-:Y:S02]  /*b170*/  PRMT R28, R5, 0x7610, R28 ;  /* 0x00007610051c7816 */ /* 0x000fe4000000001c */
[----:B------:R-:W-:-:S07]  /*b180*/  PRMT R15, R4, 0x7610, R15 ;  /* 0x00007610040f7816 */ /* 0x000fce000000000f */
.L_x_7349:
[----:B------:R-:W-:Y:S05]  /*b190*/  BSYNC B0 ;  /* 0x0000000000007941 */ /* 0x000fea0003800000 */
.L_x_7348:
        /* <DEDUP_REMOVED lines=41> */
.L_x_7353:
[----:B------:R-:W-:Y:S05]  /*b430*/  BSYNC B0 ;  /* 0x0000000000007941 */ /* 0x000fea0003800000 */
.L_x_7352:
        /* <DEDUP_REMOVED lines=44> */
.L_x_7355:
[----:B------:R-:W-:Y:S05]  /*b700*/  BSYNC B0 ;  /* 0x0000000000007941 */ /* 0x000fea0003800000 */
.L_x_7354:
        /* <DEDUP_REMOVED lines=15> */
.L_x_7330:
        /* <DEDUP_REMOVED lines=22> */
.L_x_7359:
        /* <DEDUP_REMOVED lines=56> */
.L_x_7358:
[----:B------:R-:W-:Y:S02]  /*bce0*/  PRMT R27, R5, 0x7610, R27 ;  /* 0x00007610051b7816 */ /* 0x000fe4000000001b */
[----:B------:R-:W-:-:S07]  /*bcf0*/  PRMT R24, R4, 0x7610, R24 ;  /* 0x0000761004187816 */ /* 0x000fce0000000018 */
.L_x_7357:
[----:B------:R-:W-:Y:S05]  /*bd00*/  BSYNC B0 ;  /* 0x0000000000007941 */ /* 0x000fea0003800000 */
.L_x_7356:
        /* <DEDUP_REMOVED lines=37> */
.L_x_7361:
[----:B------:R-:W-:Y:S05]  /*bf60*/  BSYNC B0 ;  /* 0x0000000000007941 */ /* 0x000fea0003800000 */
.L_x_7360:
        /* <DEDUP_REMOVED lines=44> */
.L_x_7363:
[----:B------:R-:W-:Y:S05]  /*c230*/  BSYNC B0 ;  /* 0x0000000000007941 */ /* 0x000fea0003800000 */
.L_x_7362:
        /* <DEDUP_REMOVED lines=14> */
.L_x_7314:
[----:B------:R-:W-:Y:S05]  /*c320*/  BSYNC B6 ;  /* 0x0000000000067941 */ /* 0x000fea0003800000 */
.L_x_7313:
        /* <DEDUP_REMOVED lines=16> */
.L_x_7367:
        /* <DEDUP_REMOVED lines=22> */
.L_x_7366:
[----:B------:R-:W-:Y:S05]  /*c590*/  BSYNC B0 ;  /* 0x0000000000007941 */ /* 0x000fea0003800000 */
.L_x_7365:
[----:B------:R-:W-:Y:S01]  /*c5a0*/  IMAD.MOV.U32 R4, RZ, RZ, R7 ;  /* 0x000000ffff047224 */ /* 0x000fe200078e0007 */
[----:B------:R-:W-:Y:S06]  /*c5b0*/  @P2 BRA `(.L_x_7367) ;  /* 0xfffffffc009c2947 */ /* 0x000fec000383ffff */
.L_x_7364:
        /* <DEDUP_REMOVED lines=20> */
.L_x_7372:
        /* <DEDUP_REMOVED lines=19> */
.L_x_7371:
[----:B------:R-:W-:Y:S05]  /*c830*/  BSYNC B0 ;  /* 0x0000000000007941 */ /* 0x000fea0003800000 */
.L_x_7370:
[----:B------:R-:W-:-:S04]  /*c840*/  SHF.R.S32.HI R4, RZ, 0x1, R4 ;  /* 0x00000001ff047819 */ /* 0x000fc80000011404 */
[----:B------:R-:W-:-:S13]  /*c850*/  ISETP.GE.AND P0, PT, R4, 0x20, PT ;  /* 0x000000200400780c */ /* 0x000fda0003f06270 */
[----:B------:R-:W-:Y:S05]  /*c860*/  @P0 BRA `(.L_x_7372) ;  /* 0xfffffffc00a40947 */ /* 0x000fea000383ffff */
[----:B------:R-:W-:-:S07]  /*c870*/  IMAD.MOV.U32 R0, RZ, RZ, 0x20 ;  /* 0x00000020ff007424 */ /* 0x000fce00078e00ff */
.L_x_7369:
[----:B------:R-:W-:Y:S01]  /*c880*/  ISETP.GE.AND P0, PT, R0, 0x2, PT ;  /* 0x000000020000780c */ /* 0x000fe20003f06270 */
[----:B------:R-:W-:Y:S05]  /*c890*/  WARPSYNC.ALL ;  /* 0x0000000000007948 */ /* 0x000fea0003800000 */
[----:B------:R-:W-:Y:S07]  /*c8a0*/  BAR.SYNC.DEFER_BLOCKING 0x0 ;  /* 0x0000000000007b1d */ /* 0x000fee0000010000 */
[----:B------:R-:W-:Y:S05]  /*c8b0*/  @!P0 BRA `(.L_x_7368) ;  /* 0x0000000000408947 */ /* 0x000fea0003800000 */
[----:B-1----:R-:W-:-:S07]  /*c8c0*/  IMAD.MOV.U32 R3, RZ, RZ, 0x1 ;  /* 0x00000001ff037424 */ /* 0x002fce00078e00ff */
.L_x_7373:
        /* <DEDUP_REMOVED lines=15> */
.L_x_7368:
        /* <DEDUP_REMOVED lines=278> */
.L_x_7374:
        /* <DEDUP_REMOVED lines=275> */
.L_x_7375:
        /* <DEDUP_REMOVED lines=294> */
.L_x_7377:
        /* <DEDUP_REMOVED lines=275> */
.L_x_7378:
        /* <DEDUP_REMOVED lines=14> */
.L_x_7380:
[----:B------:R-:W-:Y:S05]  /*110c0*/  BSYNC B0 ;  /* 0x0000000000007941 */ /* 0x000fea0003800000 */
.L_x_7379:
        /* <DEDUP_REMOVED lines=15> */
.L_x_7382:
[----:B------:R-:W-:Y:S05]  /*111c0*/  BSYNC B0 ;  /* 0x0000000000007941 */ /* 0x000fea0003800000 */
.L_x_7381:
        /* <DEDUP_REMOVED lines=35> */
.L_x_7384:
[----:B------:R-:W-:Y:S05]  /*11400*/  BSYNC B0 ;  /* 0x0000000000007941 */ /* 0x000fea0003800000 */
.L_x_7383:
        /* <DEDUP_REMOVED lines=35> */
.L_x_7389:
        /* <DEDUP_REMOVED lines=14> */
.L_x_7388:
[----:B------:R-:W-:Y:S05]  /*11720*/  BRA `(.L_x_7387) ;  /* 0x0000000000647947 */ /* 0x000fea0003800000 */
.L_x_7386:
        /* <DEDUP_REMOVED lines=11> */
.L_x_7390:
        /* <DEDUP_REMOVED lines=14> */
.L_x_7387:
[----:B------:R-:W-:Y:S05]  /*118c0*/  BSYNC B0 ;  /* 0x0000000000007941 */ /* 0x000fea0003800000 */
.L_x_7385:
        /* <DEDUP_REMOVED lines=12> */
.L_x_7394:
        /* <DEDUP_REMOVED lines=21> */
.L_x_7393:
[----:B------:R-:W-:Y:S05]  /*11ae0*/  BSYNC B0 ;  /* 0x0000000000007941 */ /* 0x000fea0003800000 */
.L_x_7392:
[----:B------:R-:W-:Y:S01]  /*11af0*/  MOV R6, R10 ;  /* 0x0000000a00067202 */ /* 0x000fe20000000f00 */
[----:B------:R-:W-:Y:S06]  /*11b00*/  @P3 BRA `(.L_x_7394) ;  /* 0xfffffffc00a03947 */ /* 0x000fec000383ffff */
.L_x_7391:
        /* <DEDUP_REMOVED lines=13> */
.L_x_7399:
        /* <DEDUP_REMOVED lines=18> */
.L_x_7398:
[----:B------:R-:W-:Y:S05]  /*11d00*/  BSYNC B0 ;  /* 0x0000000000007941 */ /* 0x000fea0003800000 */
.L_x_7397:
[----:B------:R-:W-:-:S04]  /*11d10*/  SHF.R.S32.HI R8, RZ, 0x1, R8 ;  /* 0x00000001ff087819 */ /* 0x000fc80000011408 */
[----:B------:R-:W-:-:S13]  /*11d20*/  ISETP.GE.AND P0, PT, R8, 0x20, PT ;  /* 0x000000200800780c */ /* 0x000fda0003f06270 */
[----:B------:R-:W-:Y:S05]  /*11d30*/  @P0 BRA `(.L_x_7399) ;  /* 0xfffffffc00a80947 */ /* 0x000fea000383ffff */
[----:B------:R-:W-:-:S07]  /*11d40*/  IMAD.MOV.U32 R6, RZ, RZ, 0x20 ;  /* 0x00000020ff067424 */ /* 0x000fce00078e00ff */
.L_x_7396:
[----:B------:R-:W-:Y:S01]  /*11d50*/  BAR.SYNC.DEFER_BLOCKING 0x0 ;  /* 0x0000000000007b1d */ /* 0x000fe20000010000 */
[----:B------:R-:W-:-:S13]  /*11d60*/  ISETP.GE.AND P0, PT, R6, 0x2, PT ;  /* 0x000000020600780c */ /* 0x000fda0003f06270 */
[----:B------:R-:W-:Y:S05]  /*11d70*/  @!P0 BRA `(.L_x_7395) ;  /* 0x0000000000408947 */ /* 0x000fea0003800000 */
[----:B------:R-:W-:-:S11]  /*11d80*/  HFMA2.MMA R7, -RZ, RZ, 0, 5.9604644775390625e-08 ;  /* 0x00000001ff077435 */ /* 0x000fd600000001ff */
.L_x_7400:
        /* <DEDUP_REMOVED lines=15> */
.L_x_7395:
        /* <DEDUP_REMOVED lines=17> */
.L_x_7402:
        /* <DEDUP_REMOVED lines=21> */
.L_x_7404:
        /* <DEDUP_REMOVED lines=24> */
.L_x_7405:
[----:B------:R-:W-:Y:S01]  /*12260*/  ULDC.64 UR4, c[0x0][0x5e8] ;  /* 0x00017a0000047ab9 */ /* 0x000fe20000000a00 */
[----:B------:R-:W-:Y:S02]  /*12270*/  LOP3.LUT P0, RZ, R17, 0xff, RZ, 0xc0, !PT ;  /* 0x000000ff11ff7812 */ /* 0x000fe4000780c0ff */
[----:B------:R-:W-:Y:S02]  /*12280*/  IADD3 R16, P1, R16, UR4, RZ ;  /* 0x0000000410107c10 */ /* 0x000fe4000ff3e0ff */
[----:B-1----:R-:W-:Y:S02]  /*12290*/  SEL R3, RZ, 0x1, !P0 ;  /* 0x00000001ff037807 */ /* 0x002fe40004000000 */
[----:B------:R-:W-:-:S05]  /*122a0*/  IADD3.X R17, RZ, UR5, RZ, P1, !PT ;  /* 0x00000005ff117c10 */ /* 0x000fca0008ffe4ff */
[----:B------:R-:W-:Y:S01]  /*122b0*/  STG.E.U8 desc[UR58][R16.64], R3 ;  /* 0x0000000310007986 */ /* 0x000fe2000c10113a */
[----:B------:R-:W-:Y:S05]  /*122c0*/  EXIT ;  /* 0x000000000000794d */ /* 0x000fea0003800000 */
.L_x_7403:
[----:B------:R-:W-:Y:S04]  /*122d0*/  STG.E.U8 desc[UR58][R4.64], R18 ;  /* 0x0000001204007986 */ /* 0x000fe8000c10113a */
[----:B------:R-:W-:Y:S01]  /*122e0*/  STG.E.U8 desc[UR58][R4.64+0x1], R17 ;  /* 0x0000011104007986 */ /* 0x000fe2000c10113a */
[----:B------:R-:W-:Y:S05]  /*122f0*/  EXIT ;  /* 0x000000000000794d */ /* 0x000fea0003800000 */
.L_x_7401:
        /* <DEDUP_REMOVED lines=39> */
.L_x_7407:
        /* <DEDUP_REMOVED lines=24> */
.L_x_7408:
[----:B------:R-:W-:Y:S01]  /*126f0*/  ULDC.64 UR4, c[0x0][0x5e8] ;  /* 0x00017a0000047ab9 */ /* 0x000fe20000000a00 */
[----:B------:R-:W-:Y:S02]  /*12700*/  LOP3.LUT P0, RZ, R17, 0xff, RZ, 0xc0, !PT ;  /* 0x000000ff11ff7812 */ /* 0x000fe4000780c0ff */
[----:B------:R-:W-:Y:S02]  /*12710*/  IADD3 R16, P1, R16, UR4, RZ ;  /* 0x0000000410107c10 */ /* 0x000fe4000ff3e0ff */
[----:B-1----:R-:W-:-:S03]  /*12720*/  SEL R3, RZ, 0x1, !P0 ;  /* 0x00000001ff037807 */ /* 0x002fc60004000000 */
[----:B------:R-:W-:-:S05]  /*12730*/  IMAD.X R17, RZ, RZ, UR5, P1 ;  /* 0x00000005ff117e24 */ /* 0x000fca00088e06ff */
[----:B------:R-:W-:Y:S01]  /*12740*/  STG.E.U8 desc[UR58][R16.64], R3 ;  /* 0x0000000310007986 */ /* 0x000fe2000c10113a */
[----:B------:R-:W-:Y:S05]  /*12750*/  EXIT ;  /* 0x000000000000794d */ /* 0x000fea0003800000 */
.L_x_7406:
[----:B------:R-:W-:Y:S02]  /*12760*/  LOP3.LUT P0, RZ, R18, 0xff, RZ, 0xc0, !PT ;  /* 0x000000ff12ff7812 */ /* 0x000fe4000780c0ff */
[----:B------:R-:W-:Y:S02]  /*12770*/  LOP3.LUT P1, RZ, R17, 0xff, RZ, 0xc0, !PT ;  /* 0x000000ff11ff7812 */ /* 0x000fe4000782c0ff */
[----:B------:R-:W-:Y:S02]  /*12780*/  SEL R7, RZ, 0x1, !P0 ;  /* 0x00000001ff077807 */ /* 0x000fe40004000000 */
[----:B------:R-:W-:-:S03]  /*12790*/  SEL R9, RZ, 0x1, !P1 ;  /* 0x00000001ff097807 */ /* 0x000fc60004800000 */
[----:B------:R-:W-:Y:S04]  /*127a0*/  STG.E.U8 desc[UR58][R2.64], R7 ;  /* 0x0000000702007986 */ /* 0x000fe8000c10113a */
[----:B------:R-:W-:Y:S01]  /*127b0*/  STG.E.U8 desc[UR58][R4.64], R9 ;  /* 0x0000000904007986 */ /* 0x000fe2000c10113a */
[----:B------:R-:W-:Y:S05]  /*127c0*/  EXIT ;  /* 0x000000000000794d */ /* 0x000fea0003800000 */
.L_x_7376:
        /* <DEDUP_REMOVED lines=27> */
.L_x_7410:
        /* <DEDUP_REMOVED lines=21> */
.L_x_7412:
        /* <DEDUP_REMOVED lines=24> */
.L_x_7413:
[----:B------:R-:W-:Y:S01]  /*12c50*/  ULDC.64 UR4, c[0x0][0x5e8] ;  /* 0x00017a0000047ab9 */ /* 0x000fe20000000a00 */
[----:B------:R-:W-:Y:S02]  /*12c60*/  LOP3.LUT P0, RZ, R18, 0xff, RZ, 0xc0, !PT ;  /* 0x000000ff12ff7812 */ /* 0x000fe4000780c0ff */
[----:B------:R-:W-:Y:S02]  /*12c70*/  IADD3 R2, P1, R19, UR4, RZ ;  /* 0x0000000413027c10 */ /* 0x000fe4000ff3e0ff */
[----:B------:R-:W-:Y:S02]  /*12c80*/  SEL R5, RZ, 0x1, !P0 ;  /* 0x00000001ff057807 */ /* 0x000fe40004000000 */
[----:B-1----:R-:W-:-:S05]  /*12c90*/  IADD3.X R3, RZ, UR5, RZ, P1, !PT ;  /* 0x00000005ff037c10 */ /* 0x002fca0008ffe4ff */
[----:B------:R-:W-:Y:S01]  /*12ca0*/  STG.E.U8 desc[UR58][R2.64], R5 ;  /* 0x0000000502007986 */ /* 0x000fe2000c10113a */
[----:B------:R-:W-:Y:S05]  /*12cb0*/  EXIT ;  /* 0x000000000000794d */ /* 0x000fea0003800000 */
.L_x_7411:
[----:B------:R-:W-:Y:S04]  /*12cc0*/  STG.E.U8 desc[UR58][R4.64], R25 ;  /* 0x0000001904007986 */ /* 0x000fe8000c10113a */
[----:B------:R-:W-:Y:S01]  /*12cd0*/  STG.E.U8 desc[UR58][R4.64+0x1], R18 ;  /* 0x0000011204007986 */ /* 0x000fe2000c10113a */
[----:B------:R-:W-:Y:S05]  /*12ce0*/  EXIT ;  /* 0x000000000000794d */ /* 0x000fea0003800000 */
.L_x_7409:
        /* <DEDUP_REMOVED lines=39> */
.L_x_7415:
        /* <DEDUP_REMOVED lines=24> */
.L_x_7416:
[----:B------:R-:W-:Y:S01]  /*130e0*/  ULDC.64 UR4, c[0x0][0x5e8] ;  /* 0x00017a0000047ab9 */ /* 0x000fe20000000a00 */
[----:B------:R-:W-:Y:S02]  /*130f0*/  LOP3.LUT P0, RZ, R18, 0xff, RZ, 0xc0, !PT ;  /* 0x000000ff12ff7812 */ /* 0x000fe4000780c0ff */
[----:B------:R-:W-:Y:S02]  /*13100*/  IADD3 R2, P1, R19, UR4, RZ ;  /* 0x0000000413027c10 */ /* 0x000fe4000ff3e0ff */
[----:B------:R-:W-:-:S03]  /*13110*/  SEL R5, RZ, 0x1, !P0 ;  /* 0x00000001ff057807 */ /* 0x000fc60004000000 */
[----:B-1----:R-:W-:-:S05]  /*13120*/  IMAD.X R3, RZ, RZ, UR5, P1 ;  /* 0x00000005ff037e24 */ /* 0x002fca00088e06ff */
[----:B------:R-:W-:Y:S01]  /*13130*/  STG.E.U8 desc[UR58][R2.64], R5 ;  /* 0x0000000502007986 */ /* 0x000fe2000c10113a */
[----:B------:R-:W-:Y:S05]  /*13140*/  EXIT ;  /* 0x000000000000794d */ /* 0x000fea0003800000 */
.L_x_7414:
[----:B------:R-:W-:Y:S02]  /*13150*/  LOP3.LUT P0, RZ, R25, 0xff, RZ, 0xc0, !PT ;  /* 0x000000ff19ff7812 */ /* 0x000fe4000780c0ff */
[----:B------:R-:W-:Y:S02]  /*13160*/  LOP3.LUT P1, RZ, R18, 0xff, RZ, 0xc0, !PT ;  /* 0x000000ff12ff7812 */ /* 0x000fe4000782c0ff */
[----:B------:R-:W-:Y:S02]  /*13170*/  SEL R7, RZ, 0x1, !P0 ;  /* 0x00000001ff077807 */ /* 0x000fe40004000000 */
[----:B------:R-:W-:-:S03]  /*13180*/  SEL R9, RZ, 0x1, !P1 ;  /* 0x00000001ff097807 */ /* 0x000fc60004800000 */
[----:B------:R-:W-:Y:S04]  /*13190*/  STG.E.U8 desc[UR58][R2.64], R7 ;  /* 0x0000000702007986 */ /* 0x000fe8000c10113a */
[----:B------:R-:W-:Y:S01]  /*131a0*/  STG.E.U8 desc[UR58][R4.64], R9 ;  /* 0x0000000904007986 */ /* 0x000fe2000c10113a */
[----:B------:R-:W-:Y:S05]  /*131b0*/  EXIT ;  /* 0x000000000000794d */ /* 0x000fea0003800000 */
.L_x_7417:
        /* <DEDUP_REMOVED lines=12> */
.L_x_7606:


//--------------------- .text._ZN2at6native13reduce_kernelILi128ELi4ENS0_8ReduceOpIhNS0_14func_wrapper_tIbZZZNS0_15and_kernel_cudaERNS_14TensorIteratorEENKUlvE_clEvENKUlvE_clEvEUlbhE_EEjbLi4ELi4EEEEEvT1_ --------------------------
	.section	.text._ZN2at6native13reduce_kernelILi128ELi4ENS0_8ReduceOpIhNS0_14func_wrapper_tIbZZZNS0_15and_kernel_cudaERNS_14TensorIteratorEENKUlvE_clEvENKUlvE_clEvEUlbhE_EEjbLi4ELi4EEEEEvT1_,"ax",@progbits
	.align	128
        .global         _ZN2at6native13reduce_kernelILi128ELi4ENS0_8ReduceOpIhNS0_14func_wrapper_tIbZZZNS0_15and_kernel_cudaERNS_14TensorIteratorEENKUlvE_clEvENKUlvE_clEvEUlbhE_EEjbLi4ELi4EEEEEvT1_
        .type           _ZN2at6native13reduce_kernelILi128ELi4ENS0_8ReduceOpIhNS0_14func_wrapper_tIbZZZNS0_15and_kernel_cudaERNS_14TensorIteratorEENKUlvE_clEvENKUlvE_clEvEUlbhE_EEjbLi4ELi4EEEEEvT1_,@function
        .size           _ZN2at6native13reduce_kernelILi128ELi4ENS0_8ReduceOpIhNS0_14func_wrapper_tIbZZZNS0_15and_kernel_cudaERNS_14TensorIteratorEENKUlvE_clEvENKUlvE_clEvEUlbhE_EEjbLi4ELi4EEEEEvT1_,(.L_x_7607 - _ZN2at6native13reduce_kernelILi128ELi4ENS0_8ReduceOpIhNS0_14func_wrapper_tIbZZZNS0_15and_kernel_cudaERNS_14TensorIteratorEENKUlvE_clEvENKUlvE_clEvEUlbhE_EEjbLi4ELi4EEEEEvT1_)
        .other          _ZN2at6native13reduce_kernelILi128ELi4ENS0_8ReduceOpIhNS0_14func_wrapper_tIbZZZNS0_15and_kernel_cudaERNS_14TensorIteratorEENKUlvE_clEvENKUlvE_clEvEUlbhE_EEjbLi4ELi4EEEEEvT1_,@"STO_CUDA_ENTRY STV_DEFAULT"
_ZN2at6native13reduce_kernelILi128ELi4ENS0_8ReduceOpIhNS0_14func_wrapper_tIbZZZNS0_15and_kernel_cudaERNS_14TensorIteratorEENKUlvE_clEvENKUlvE_clEvEUlbhE_EEjbLi4ELi4EEEEEvT1_:
.text._ZN2at6native13reduce_kernelILi128ELi4ENS0_8ReduceOpIhNS0_14func_wrapper_tIbZZZNS0_15and_kernel_cudaERNS_14TensorIteratorEENKUlvE_clEvENKUlvE_clEvEUlbhE_EEjbLi4ELi4EEEEEvT1_:
        /* <DEDUP_REMOVED lines=293> */
.L_x_7418:
        /* <DEDUP_REMOVED lines=29> */
.L_x_7422:
        /* <DEDUP_REMOVED lines=27> */
.L_x_7428:
[----:B------:R-:W-:Y:S05]  /*15d0*/  BSYNC B2 ;  /* 0x0000000000027941 */ /* 0x000fea0003800000 */
.L_x_7427:
        /* <DEDUP_REMOVED lines=13> */
.L_x_7426:
[----:B------:R-:W-:Y:S05]  /*16b0*/  BSYNC B1 ;  /* 0x0000000000017941 */ /* 0x000fea0003800000 */
.L_x_7425:
[----:B------:R-:W0:Y:S01]  /*16c0*/  LDC R4, c[0x0][0x218] ;  /* 0x00008600ff047b82 */ /* 0x000e220000000800 */
[----:B------:R-:W-:Y:S01]  /*16d0*/  IADD3 R16, P0, P1, R25, R6, R16 ;  /* 0x0000000619107210 */ /* 0x000fe2000791e010 */
[----:B------:R-:W-:-:S03]  /*16e0*/  ULDC UR4, c[0x0][0x5e4] ;  /* 0x0001790000047ab9 */ /* 0x000fc60000000800 */
[----:B------:R-:W-:Y:S02]  /*16f0*/  IADD3 R16, P2, R16, 0x4, RZ ;  /* 0x0000000410107810 */ /* 0x000fe40007f5e0ff */
[----:B------:R-:W-:-:S05]  /*1700*/  IADD3.X R19, RZ, UR4, R19, P0, P1 ;  /* 0x00000004ff137c10 */ /* 0x000fca00087e2413 */
[----:B------:R-:W-:Y:S01]  /*1710*/  IMAD.X R19, RZ, RZ, R19, P2 ;  /* 0x000000ffff137224 */ /* 0x000fe200010e0613 */
[----:B0-----:R-:W-:-:S07]  /*1720*/  IADD3 R3, R7, -0x4, R4 ;  /* 0xfffffffc07037810 */ /* 0x001fce0007ffe004 */
.L_x_7424:
[----:B------:R-:W-:Y:S05]  /*1730*/  BSYNC B0 ;  /* 0x0000000000007941 */ /* 0x000fea0003800000 */
.L_x_7423:
        /* <DEDUP_REMOVED lines=15> */
.L_x_7431:
        /* <DEDUP_REMOVED lines=25> */
.L_x_7430:
[----:B------:R-:W-:Y:S05]  /*19c0*/  BSYNC B0 ;  /* 0x0000000000007941 */ /* 0x000fea0003800000 */
.L_x_7429:
        /* <DEDUP_REMOVED lines=8> */
.L_x_7433:
[----:B------:R-:W-:Y:S05]  /*1a50*/  BSYNC B0 ;  /* 0x0000000000007941 */ /* 0x000fea0003800000 */
.L_x_7432:
        /* <DEDUP_REMOVED lines=14> */
.L_x_7435:
[----:B------:R-:W-:Y:S05]  /*1b40*/  BSYNC B0 ;  /* 0x0000000000007941 */ /* 0x000fea0003800000 */
.L_x_7434:
        /* <DEDUP_REMOVED lines=11> */
.L_x_7421:
        /* <DEDUP_REMOVED lines=48> */
.L_x_7445:
        /* <DEDUP_REMOVED lines=294> */
.L_x_7441:
        /* <DEDUP_REMOVED lines=254> */
.L_x_7442:
        /* <DEDUP_REMOVED lines=255> */
.L_x_7443:
        /* <DEDUP_REMOVED lines=252> */
.L_x_7444:
        /* <DEDUP_REMOVED lines=86> */
.L_x_7440:
[----:B0-----:R-:W-:-:S07]  /*6650*/  PRMT R42, R26, 0x7610, R42 ;  /* 0x000076101a2a7816 */ /* 0x001fce000000002a */
.L_x_7439:
[----:B------:R-:W-:Y:S05]  /*6660*/  BSYNC B0 ;  /* 0x0000000000007941 */ /* 0x000fea0003800000 */
.L_x_7438:
        /* <DEDUP_REMOVED lines=280> */
.L_x_7448:
        /* <DEDUP_REMOVED lines=285> */
.L_x_7449:
        /* <DEDUP_REMOVED lines=285> */
.L_x_7450:
        /* <DEDUP_REMOVED lines=285> */
.L_x_7451:
        /* <DEDUP_REMOVED lines=8> */
.L_x_7447:
[----:B------:R-:W-:Y:S05]  /*ade0*/  BSYNC B0 ;  /* 0x0000000000007941 */ /* 0x000fea0003800000 */
.L_x_7446:
        /* <DEDUP_REMOVED lines=75> */
.L_x_7453:
[----:B------:R-:W-:Y:S05]  /*b2a0*/  BSYNC B0 ;  /* 0x0000000000007941 */ /* 0x000fea0003800000 */
.L_x_7452:
        /* <DEDUP_REMOVED lines=29> */
.L_x_7437:
        /* <DEDUP_REMOVED lines=34> */
.L_x_7457:
        /* <DEDUP_REMOVED lines=92> */
.L_x_7456:
[----:B------:R-:W-:Y:S02]  /*bc60*/  PRMT R43, R34, 0x7610, R43 ;  /* 0x00007610222b7816 */ /* 0x000fe4000000002b */
[----:B------:R-:W-:Y:S02]  /*bc70*/  PRMT R44, R37, 0x7610, R44 ;  /* 0x00007610252c7816 */ /* 0x000fe4000000002c */
[----:B------:R-:W-:Y:S02]  /*bc80*/  PRMT R34, R5, 0x7610, R34 ;  /* 0x0000761005227816 */ /* 0x000fe40000000022 */
[----:B------:R-:W-:Y:S02]  /*bc90*/  PRMT R37, R4, 0x7610, R37 ;  /* 0x0000761004257816 */ /* 0x000fe40000000025 */
[----:B------:R-:W-:-:S07]  /*bca0*/  PRMT R45, R7, 0x7610, R45 ;  /* 0x00007610072d7816 */ /* 0x000fce000000002d */
.L_x_7455:
[----:B------:R-:W-:Y:S05]  /*bcb0*/  BSYNC B0 ;  /* 0x0000000000007941 */ /* 0x000fea0003800000 */
.L_x_7454:
        /* <DEDUP_REMOVED lines=51> */
.L_x_7459:
[----:B------:R-:W-:Y:S05]  /*bff0*/  BSYNC B0 ;  /* 0x0000000000007941 */ /* 0x000fea0003800000 */
.L_x_7458:
        /* <DEDUP_REMOVED lines=75> */
.L_x_7461:
[----:B------:R-:W-:Y:S05]  /*c4b0*/  BSYNC B0 ;  /* 0x0000000000007941 */ /* 0x000fea0003800000 */
.L_x_7460:
        /* <DEDUP_REMOVED lines=29> */
.L_x_7436:
        /* <DEDUP_REMOVED lines=38> */
.L_x_7465:
        /* <DEDUP_REMOVED lines=88> */
.L_x_7464:
[----:B------:R-:W-:Y:S02]  /*ce70*/  PRMT R42, R38, 0x7610, R42 ;  /* 0x00007610262a7816 */ /* 0x000fe4000000002a */
[----:B------:R-:W-:Y:S02]  /*ce80*/  PRMT R44, R37, 0x7610, R44 ;  /* 0x00007610252c7816 */ /* 0x000fe4000000002c */
[----:B------:R-:W-:Y:S02]  /*ce90*/  PRMT R37, R7, 0x7610, R37 ;  /* 0x0000761007257816 */ /* 0x000fe40000000025 */
[----:B------:R-:W-:Y:S02]  /*cea0*/  PRMT R38, R5, 0x7610, R38 ;  /* 0x0000761005267816 */ /* 0x000fe40000000026 */
[----:B------:R-:W-:Y:S02]  /*ceb0*/  PRMT R43, R4, 0x7610, R43 ;  /* 0x00007610042b7816 */ /* 0x000fe4000000002b */
[----:B------:R-:W-:-:S07]  /*cec0*/  PRMT R45, R6, 0x7610, R45 ;  /* 0x00007610062d7816 */ /* 0x000fce000000002d */
.L_x_7463:
[----:B------:R-:W-:Y:S05]  /*ced0*/  BSYNC B0 ;  /* 0x0000000000007941 */ /* 0x000fea0003800000 */
.L_x_7462:
        /* <DEDUP_REMOVED lines=47> */
.L_x_7467:
[----:B------:R-:W-:Y:S05]  /*d1d0*/  BSYNC B0 ;  /* 0x0000000000007941 */ /* 0x000fea0003800000 */
.L_x_7466:
        /* <DEDUP_REMOVED lines=75> */
.L_x_7469:
[----:B------:R-:W-:Y:S05]  /*d690*/  BSYNC B0 ;  /* 0x0000000000007941 */ /* 0x000fea0003800000 */
.L_x_7468:
        /* <DEDUP_REMOVED lines=28> */
.L_x_7420:
[----:B------:R-:W-:Y:S05]  /*d860*/  BSYNC B6 ;  /* 0x0000000000067941 */ /* 0x000fea0003800000 */
.L_x_7419:
        /* <DEDUP_REMOVED lines=18> */
.L_x_7473:
        /* <DEDUP_REMOVED lines=32> */
.L_x_7472:
[----:B------:R-:W-:Y:S05]  /*db90*/  BSYNC B0 ;  /* 0x0000000000007941 */ /* 0x000fea0003800000 */
.L_x_7471:
[----:B------:R-:W-:Y:S01]  /*dba0*/  IMAD.MOV.U32 R4, RZ, RZ, R8 ;  /* 0x000000ffff047224 */ /* 0x000fe200078e0008 */
[----:B------:R-:W-:Y:S06]  /*dbb0*/  @P3 BRA `(.L_x_7473) ;  /* 0xfffffffc00743947 */ /* 0x000fec000383ffff */
.L_x_7470:
        /* <DEDUP_REMOVED lines=22> */
.L_x_7478:
        /* <DEDUP_REMOVED lines=29> */
.L_x_7477:
[----:B------:R-:W-:Y:S05]  /*def0*/  BSYNC B0 ;  /* 0x0000000000007941 */ /* 0x000fea0003800000 */
.L_x_7476:
[----:B------:R-:W-:-:S04]  /*df00*/  SHF.R.S32.HI R4, RZ, 0x1, R4 ;  /* 0x00000001ff047819 */ /* 0x000fc80000011404 */
[----:B------:R-:W-:-:S13]  /*df10*/  ISETP.GE.AND P0, PT, R4, 0x20, PT ;  /* 0x000000200400780c */ /* 0x000fda0003f06270 */
[----:B------:R-:W-:Y:S05]  /*df20*/  @P0 BRA `(.L_x_7478) ;  /* 0xfffffffc007c0947 */ /* 0x000fea000383ffff */
[----:B0-----:R-:W-:-:S07]  /*df30*/  IMAD.MOV.U32 R0, RZ, RZ, 0x20 ;  /* 0x00000020ff007424 */ /* 0x001fce00078e00ff */
.L_x_7475:
[----:B------:R-:W-:Y:S01]  /*df40*/  ISETP.GE.AND P0, PT, R0, 0x2, PT ;  /* 0x000000020000780c */ /* 0x000fe20003f06270 */
[----:B------:R-:W-:Y:S05]  /*df50*/  WARPSYNC.ALL ;  /* 0x0000000000007948 */ /* 0x000fea0003800000 */
[----:B------:R-:W-:Y:S07]  /*df60*/  BAR.SYNC.DEFER_BLOCKING 0x0 ;  /* 0x0000000000007b1d */ /* 0x000fee0000010000 */
[----:B------:R-:W-:Y:S05]  /*df70*/  @!P0 BRA `(.L_x_7474) ;  /* 0x0000000000748947 */ /* 0x000fea0003800000 */
[----:B------:R-:W-:-:S07]  /*df80*/  IMAD.MOV.U32 R3, RZ, RZ, 0x1 ;  /* 0x00000001ff037424 */ /* 0x000fce00078e00ff */
.L_x_7479:
        /* <DEDUP_REMOVED lines=28> */
.L_x_7474:
        /* <DEDUP_REMOVED lines=279> */
.L_x_7480:
        /* <DEDUP_REMOVED lines=275> */
.L_x_7481:
        /* <DEDUP_REMOVED lines=277> */
.L_x_7482:
        /* <DEDUP_REMOVED lines=275> */
.L_x_7483:
        /* <DEDUP_REMOVED lines=294> */
.L_x_7485:
        /* <DEDUP_REMOVED lines=275> */
.L_x_7486:
        /* <DEDUP_REMOVED lines=277> */
.L_x_7487:
        /* <DEDUP_REMOVED lines=275> */
.L_x_7488:
        /* <DEDUP_REMOVED lines=14> */
.L_x_7490:
[----:B------:R-:W-:Y:S05]  /*16d60*/  BSYNC B0 ;  /* 0x0000000000007941 */ /* 0x000fea0003800000 */
.L_x_7489:
        /* <DEDUP_REMOVED lines=17> */
.L_x_7492:
[----:B------:R-:W-:Y:S05]  /*16e80*/  BSYNC B0 ;  /* 0x0000000000007941 */ /* 0x000fea0003800000 */
.L_x_7491:
        /* <DEDUP_REMOVED lines=35> */
.L_x_7494:
[----:B------:R-:W-:Y:S05]  /*170c0*/  BSYNC B0 ;  /* 0x0000000000007941 */ /* 0x000fea0003800000 */
.L_x_7493:
        /* <DEDUP_REMOVED lines=38> */
.L_x_7499:
        /* <DEDUP_REMOVED lines=22> */
.L_x_7498:
[----:B------:R-:W-:Y:S05]  /*17490*/  BRA `(.L_x_7497) ;  /* 0x0000000000947947 */ /* 0x000fea0003800000 */
.L_x_7496:
        /* <DEDUP_REMOVED lines=15> */
.L_x_7500:
        /* <DEDUP_REMOVED lines=22> */
.L_x_7497:
[----:B------:R-:W-:Y:S05]  /*176f0*/  BSYNC B0 ;  /* 0x0000000000007941 */ /* 0x000fea0003800000 */
.L_x_7495:
        /* <DEDUP_REMOVED lines=14> */
.L_x_7504:
        /* <DEDUP_REMOVED lines=31> */
.L_x_7503:
[----:B------:R-:W-:Y:S05]  /*179d0*/  BSYNC B0 ;  /* 0x0000000000007941 */ /* 0x000fea0003800000 */
.L_x_7502:
[----:B------:R-:W-:Y:S01]  /*179e0*/  IMAD.MOV.U32 R6, RZ, RZ, R10 ;  /* 0x000000ffff067224 */ /* 0x000fe200078e000a */
[----:B------:R-:W-:Y:S06]  /*179f0*/  @P4 BRA `(.L_x_7504) ;  /* 0xfffffffc00784947 */ /* 0x000fec000383ffff */
.L_x_7501:
        /* <DEDUP_REMOVED lines=15> */
.L_x_7509:
        /* <DEDUP_REMOVED lines=28> */
.L_x_7508:
[----:B------:R-:W-:Y:S05]  /*17cb0*/  BSYNC B0 ;  /* 0x0000000000007941 */ /* 0x000fea0003800000 */
.L_x_7507:
[----:B------:R-:W-:-:S04]  /*17cc0*/  SHF.R.S32.HI R7, RZ, 0x1, R7 ;  /* 0x00000001ff077819 */ /* 0x000fc80000011407 */
[----:B------:R-:W-:-:S13]  /*17cd0*/  ISETP.GE.AND P0, PT, R7, 0x20, PT ;  /* 0x000000200700780c */ /* 0x000fda0003f06270 */
[----:B------:R-:W-:Y:S05]  /*17ce0*/  @P0 BRA `(.L_x_7509) ;  /* 0xfffffffc00800947 */ /* 0x000fea000383ffff */
[----:B------:R-:W-:-:S07]  /*17cf0*/  IMAD.MOV.U32 R6, RZ, RZ, 0x20 ;  /* 0x00000020ff067424 */ /* 0x000fce00078e00ff */
.L_x_7506:
[----:B------:R-:W-:Y:S01]  /*17d00*/  BAR.SYNC.DEFER_BLOCKING 0x0 ;  /* 0x0000000000007b1d */ /* 0x000fe20000010000 */
[----:B------:R-:W-:-:S13]  /*17d10*/  ISETP.GE.AND P0, PT, R6, 0x2, PT ;  /* 0x000000020600780c */ /* 0x000fda0003f06270 */
[----:B------:R-:W-:Y:S05]  /*17d20*/  @!P0 BRA `(.L_x_7505) ;  /* 0x0000000000748947 */ /* 0x000fea0003800000 */
[----:B------:R-:W-:-:S07]  /*17d30*/  MOV R3, 0x1 ;  /* 0x0000000100037802 */ /* 0x000fce0000000f00 */
.L_x_7510:
        /* <DEDUP_REMOVED lines=28> */
.L_x_7505:
        /* <DEDUP_REMOVED lines=25> */
.L_x_7512:
        /* <DEDUP_REMOVED lines=21> */
.L_x_7514:
        /* <DEDUP_REMOVED lines=24> */
.L_x_7515:
        /* <DEDUP_REMOVED lines=24> */
.L_x_7516:
        /* <DEDUP_REMOVED lines=24> */
.L_x_7517:
[----:B------:R-:W-:Y:S01]  /*18660*/  ULDC.64 UR4, c[0x0][0x5e8] ;  /* 0x00017a0000047ab9 */ /* 0x000fe20000000a00 */
[----:B------:R-:W-:Y:S02]  /*18670*/  LOP3.LUT P0, RZ, R16, 0xff, RZ, 0xc0, !PT ;  /* 0x000000ff10ff7812 */ /* 0x000fe4000780c0ff */
[----:B------:R-:W-:Y:S02]  /*18680*/  IADD3 R18, P1, R18, UR4, RZ ;  /* 0x0000000412127c10 */ /* 0x000fe4000ff3e0ff */
[----:B0-----:R-:W-:-:S03]  /*18690*/  SEL R3, RZ, 0x1, !P0 ;  /* 0x00000001ff037807 */ /* 0x001fc60004000000 */
[----:B------:R-:W-:-:S05]  /*186a0*/  IMAD.X R19, RZ, RZ, UR5, P1 ;  /* 0x00000005ff137e24 */ /* 0x000fca00088e06ff */
[----:B------:R-:W-:Y:S01]  /*186b0*/  STG.E.U8 desc[UR58][R18.64], R3 ;  /* 0x0000000312007986 */ /* 0x000fe2000c10113a */
[----:B------:R-:W-:Y:S05]  /*186c0*/  EXIT ;  /* 0x000000000000794d */ /* 0x000fea0003800000 */
.L_x_7513:
[----:B------:R-:W-:Y:S04]  /*186d0*/  STG.E.U8 desc[UR58][R4.64], R26 ;  /* 0x0000001a04007986 */ /* 0x000fe8000c10113a */
[----:B------:R-:W-:Y:S04]  /*186e0*/  STG.E.U8 desc[UR58][R4.64+0x1], R25 ;  /* 0x0000011904007986 */ /* 0x000fe8000c10113a */
[----:B------:R-:W-:Y:S04]  /*186f0*/  STG.E.U8 desc[UR58][R4.64+0x2], R19 ;  /* 0x0000021304007986 */ /* 0x000fe8000c10113a */
[----:B------:R-:W-:Y:S01]  /*18700*/  STG.E.U8 desc[UR58][R4.64+0x3], R16 ;  /* 0x0000031004007986 */ /* 0x000fe2000c10113a */
[----:B------:R-:W-:Y:S05]  /*18710*/  EXIT ;  /* 0x000000000000794d */ /* 0x000fea0003800000 */
.L_x_7511:
        /* <DEDUP_REMOVED lines=53> */
.L_x_7519:
        /* <DEDUP_REMOVED lines=24> */
.L_x_7520:
        /* <DEDUP_REMOVED lines=24> */
.L_x_7521:
        /* <DEDUP_REMOVED lines=24> */
.L_x_7522:
[----:B------:R-:W-:Y:S01]  /*18ef0*/  ULDC.64 UR4, c[0x0][0x5e8] ;  /* 0x00017a0000047ab9 */ /* 0x000fe20000000a00 */
[----:B------:R-:W-:Y:S02]  /*18f00*/  LOP3.LUT P0, RZ, R16, 0xff, RZ, 0xc0, !PT ;  /* 0x000000ff10ff7812 */ /* 0x000fe4000780c0ff */
[----:B------:R-:W-:Y:S02]  /*18f10*/  IADD3 R18, P1, R18, UR4, RZ ;  /* 0x0000000412127c10 */ /* 0x000fe4000ff3e0ff */
[----:B0-----:R-:W-:-:S03]  /*18f20*/  SEL R3, RZ, 0x1, !P0 ;  /* 0x00000001ff037807 */ /* 0x001fc60004000000 */
[----:B------:R-:W-:-:S05]  /*18f30*/  IMAD.X R19, RZ, RZ, UR5, P1 ;  /* 0x00000005ff137e24 */ /* 0x000fca00088e06ff */
[----:B------:R-:W-:Y:S01]  /*18f40*/  STG.E.U8 desc[UR58][R18.64], R3 ;  /* 0x0000000312007986 */ /* 0x000fe2000c10113a */
[----:B------:R-:W-:Y:S05]  /*18f50*/  EXIT ;  /* 0x000000000000794d */ /* 0x000fea0003800000 */
.L_x_7518:
        /* <DEDUP_REMOVED lines=13> */
.L_x_7484:
        /* <DEDUP_REMOVED lines=35> */
.L_x_7524:
        /* <DEDUP_REMOVED lines=21> */
.L_x_7526:
        /* <DEDUP_REMOVED lines=24> */
.L_x_7527:
        /* <DEDUP_REMOVED lines=24> */
.L_x_7528:
        /* <DEDUP_REMOVED lines=24> */
.L_x_7529:
[----:B------:R-:W-:Y:S01]  /*19830*/  ULDC.64 UR4, c[0x0][0x5e8] ;  /* 0x00017a0000047ab9 */ /* 0x000fe20000000a00 */
[----:B------:R-:W-:Y:S02]  /*19840*/  LOP3.LUT P0, RZ, R16, 0xff, RZ, 0xc0, !PT ;  /* 0x000000ff10ff7812 */ /* 0x000fe4000780c0ff */
[----:B------:R-:W-:Y:S02]  /*19850*/  IADD3 R18, P1, R18, UR4, RZ ;  /* 0x0000000412127c10 */ /* 0x000fe4000ff3e0ff */
[----:B0-----:R-:W-:-:S03]  /*19860*/  SEL R3, RZ, 0x1, !P0 ;  /* 0x00000001ff037807 */ /* 0x001fc60004000000 */
[----:B------:R-:W-:-:S05]  /*19870*/  IMAD.X R19, RZ, RZ, UR5, P1 ;  /* 0x00000005ff137e24 */ /* 0x000fca00088e06ff */
[----:B------:R-:W-:Y:S01]  /*19880*/  STG.E.U8 desc[UR58][R18.64], R3 ;  /* 0x0000000312007986 */ /* 0x000fe2000c10113a */
[----:B------:R-:W-:Y:S05]  /*19890*/  EXIT ;  /* 0x000000000000794d */ /* 0x000fea0003800000 */
.L_x_7525:
[----:B------:R-:W-:Y:S04]  /*198a0*/  STG.E.U8 desc[UR58][R4.64], R26 ;  /* 0x0000001a04007986 */ /* 0x000fe8000c10113a */
[----:B------:R-:W-:Y:S04]  /*198b0*/  STG.E.U8 desc[UR58][R4.64+0x1], R25 ;  /* 0x0000011904007986 */ /* 0x000fe8000c10113a */
[----:B------:R-:W-:Y:S04]  /*198c0*/  STG.E.U8 desc[UR58][R4.64+0x2], R19 ;  /* 0x0000021304007986 */ /* 0x000fe8000c10113a */
[----:B------:R-:W-:Y:S01]  /*198d0*/  STG.E.U8 desc[UR58][R4.64+0x3], R16 ;  /* 0x0000031004007986 */ /* 0x000fe2000c10113a */
[----:B------:R-:W-:Y:S05]  /*198e0*/  EXIT ;  /* 0x000000000000794d */ /* 0x000fea0003800000 */
.L_x_7523:
        /* <DEDUP_REMOVED lines=53> */
.L_x_7531:
        /* <DEDUP_REMOVED lines=24> */
.L_x_7532:
        /* <DEDUP_REMOVED lines=24> */
.L_x_7533:
        /* <DEDUP_REMOVED lines=24> */
.L_x_7534:
[----:B------:R-:W-:Y:S01]  /*1a0c0*/  ULDC.64 UR4, c[0x0][0x5e8] ;  /* 0x00017a0000047ab9 */ /* 0x000fe20000000a00 */
[----:B------:R-:W-:Y:S02]  /*1a0d0*/  LOP3.LUT P0, RZ, R16, 0xff, RZ, 0xc0, !PT ;  /* 0x000000ff10ff7812 */ /* 0x000fe4000780c0ff */
[----:B------:R-:W-:Y:S02]  /*1a0e0*/  IADD3 R18, P1, R18, UR4, RZ ;  /* 0x0000000412127c10 */ /* 0x000fe4000ff3e0ff */
[----:B0-----:R-:W-:-:S03]  /*1a0f0*/  SEL R3, RZ, 0x1, !P0 ;  /* 0x00000001ff037807 */ /* 0x001fc60004000000 */
[----:B------:R-:W-:-:S05]  /*1a100*/  IMAD.X R19, RZ, RZ, UR5, P1 ;  /* 0x00000005ff137e24 */ /* 0x000fca00088e06ff */
[----:B------:R-:W-:Y:S01]  /*1a110*/  STG.E.U8 desc[UR58][R18.64], R3 ;  /* 0x0000000312007986 */ /* 0x000fe2000c10113a */
[----:B------:R-:W-:Y:S05]  /*1a120*/  EXIT ;  /* 0x000000000000794d */ /* 0x000fea0003800000 */
.L_x_7530:
        /* <DEDUP_REMOVED lines=13> */
.L_x_7535:
        /* <DEDUP_REMOVED lines=16> */
.L_x_7607:


//--------------------- .nv.global.init           --------------------------
	.section	.nv.global.init,"aw",@progbits
.nv.global.init:
	.type		__unnamed_73,@object
	.size		__unnamed_73,(__unnamed_129 - __unnamed_73)
__unnamed_73:
        /*0000*/ 	.byte	0x73, 0x65, 0x74, 0x5f, 0x72, 0x65, 0x73, 0x75, 0x6c, 0x74, 0x73, 0x00
	.type		__unnamed_129,@object
	.size		__unnamed_129,(__unnamed_17 - __unnamed_129)
__unnamed_129:
        /*000c*/ 	.byte	0x73, 0x65, 0x74, 0x5f, 0x72, 0x65, 0x73, 0x75, 0x6c, 0x74, 0x73, 0x00
	.type		__unnamed_17,@object
	.size		__unnamed_17,(__unnamed_45 - __unnamed_17)
__unnamed_17:
        /*0018*/ 	.byte	0x73, 0x65, 0x74, 0x5f, 0x72, 0x65, 0x73, 0x75, 0x6c, 0x74, 0x73, 0x00
	.type		__unnamed_45,@object
	.size		__unnamed_45,(__unnamed_157 - __unnamed_45)
__unnamed_45:
        /*0024*/ 	.byte	0x73, 0x65, 0x74, 0x5f, 0x72, 0x65, 0x73, 0x75, 0x6c, 0x74, 0x73, 0x00
	.type		__unnamed_157,@object
	.size		__unnamed_157,(__unnamed_101 - __unnamed_157)
__unnamed_157:
        /*0030*/ 	.byte	0x73, 0x65, 0x74, 0x5f, 0x72, 0x65, 0x73, 0x75, 0x6c, 0x74, 0x73, 0x00
	.type		__unnamed_101,@object
	.size		__unnamed_101,(__unnamed_59 - __unnamed_101)
__unnamed_101:
        /*003c*/ 	.byte	0x73, 0x65, 0x74, 0x5f, 0x72, 0x65, 0x73, 0x75, 0x6c, 0x74, 0x73, 0x00
	.type		__unnamed_59,@object
	.size		__unnamed_59,(__unnamed_3 - __unnamed_59)
__unnamed_59:
        /*0048*/ 	.byte	0x73, 0x65, 0x74, 0x5f, 0x72, 0x65, 0x73, 0x75, 0x6c, 0x74, 0x73, 0x00
	.type		__unnamed_3,@object
	.size		__unnamed_3,(__unnamed_115 - __unnamed_3)
__unnamed_3:
        /*0054*/ 	.byte	0x73, 0x65, 0x74, 0x5f, 0x72, 0x65, 0x73, 0x75, 0x6c, 0x74, 0x73, 0x00
	.type		__unnamed_115,@object
	.size		__unnamed_115,(__unnamed_87 - __unnamed_115)
__unnamed_115:
        /*0060*/ 	.byte	0x73, 0x65, 0x74, 0x5f, 0x72, 0x65, 0x73, 0x75, 0x6c, 0x74, 0x73, 0x00
	.type		__unnamed_87,@object
	.size		__unnamed_87,(__unnamed_143 - __unnamed_87)
__unnamed_87:
        /*006c*/ 	.byte	0x73, 0x65, 0x74, 0x5f, 0x72, 0x65, 0x73, 0x75, 0x6c, 0x74, 0x73, 0x00
	.type		__unnamed_143,@object
	.size		__unnamed_143,(__unnamed_31 - __unnamed_143)
__unnamed_143:
        /*0078*/ 	.byte	0x73, 0x65, 0x74, 0x5f, 0x72, 0x65, 0x73, 0x75, 0x6c, 0x74, 0x73, 0x00
	.type		__unnamed_31,@object
	.size		__unnamed_31,(__unnamed_108 - __unnamed_31)
__unnamed_31:
        /*0084*/ 	.byte	0x73, 0x65, 0x74, 0x5f, 0x72, 0x65, 0x73, 0x75, 0x6c, 0x74, 0x73, 0x00
	.type		__unnamed_108,@object
	.size		__unnamed_108,(__unnamed_164 - __unnamed_108)
__unnamed_108:
        /*0090*/ 	.byte	0x73, 0x65, 0x74, 0x5f, 0x72, 0x65, 0x73, 0x75, 0x6c, 0x74, 0x73, 0x00
	.type		__unnamed_164,@object
	.size		__unnamed_164,(__unnamed_52 - __unnamed_164)
__unnamed_164:
        /*009c*/ 	.byte	0x73, 0x65, 0x74, 0x5f, 0x72, 0x65, 0x73, 0x75, 0x6c, 0x74, 0x73, 0x00
	.type		__unnamed_52,@object
	.size		__unnamed_52,(__unnamed_136 - __unnamed_52)
__unnamed_52:
        /*00a8*/ 	.byte	0x73, 0x65, 0x74, 0x5f, 0x72, 0x65, 0x73, 0x75, 0x6c, 0x74, 0x73, 0x00
	.type		__unnamed_136,@object
	.size		__unnamed_136,(__unnamed_24 - __unnamed_136)
__unnamed_136:
        /*00b4*/ 	.byte	0x73, 0x65, 0x74, 0x5f, 0x72, 0x65, 0x73, 0x75, 0x6c, 0x74, 0x73, 0x00
	.type		__unnamed_24,@object
	.size		__unnamed_24,(__unnamed_80 - __unnamed_24)
__unnamed_24:
        /*00c0*/ 	.byte	0x73, 0x65, 0x74, 0x5f, 0x72, 0x65, 0x73, 0x75, 0x6c, 0x74, 0x73, 0x00
	.type		__unnamed_80,@object
	.size		__unnamed_80,(__unnamed_10 - __unnamed_80)
__unnamed_80:
        /*00cc*/ 	.byte	0x73, 0x65, 0x74, 0x5f, 0x72, 0x65, 0x73, 0x75, 0x6c, 0x74, 0x73, 0x00
	.type		__unnamed_10,@object
	.size		__unnamed_10,(__unnamed_122 - __unnamed_10)
__unnamed_10:
        /*00d8*/ 	.byte	0x73, 0x65, 0x74, 0x5f, 0x72, 0x65, 0x73, 0x75, 0x6c, 0x74, 0x73, 0x00
	.type		__unnamed_122,@object
	.size		__unnamed_122,(__unnamed_66 - __unnamed_122)
__unnamed_122:
        /*00e4*/ 	.byte	0x73, 0x65, 0x74, 0x5f, 0x72, 0x65, 0x73, 0x75, 0x6c, 0x74, 0x73, 0x00
	.type		__unnamed_66,@object
	.size		__unnamed_66,(__unnamed_38 - __unnamed_66)
__unnamed_66:
        /*00f0*/ 	.byte	0x73, 0x65, 0x74, 0x5f, 0x72, 0x65, 0x73, 0x75, 0x6c, 0x74, 0x73, 0x00
	.type		__unnamed_38,@object
	.size		__unnamed_38,(__unnamed_150 - __unnamed_38)
__unnamed_38:
        /*00fc*/ 	.byte	0x73, 0x65, 0x74, 0x5f, 0x72, 0x65, 0x73, 0x75, 0x6c, 0x74, 0x73, 0x00
	.type		__unnamed_150,@object
	.size		__unnamed_150,(__unnamed_94 - __unnamed_150)
__unnamed_150:
        /*0108*/ 	.byte	0x73, 0x65, 0x74, 0x5f, 0x72, 0x65, 0x73, 0x75, 0x6c, 0x74, 0x73, 0x00
	.type		__unnamed_94,@object
	.size		__unnamed_94,($str$8 - __unnamed_94)
__unnamed_94:
        /*0114*/ 	.byte	0x73, 0x65, 0x74, 0x5f, 0x72, 0x65, 0x73, 0x75, 0x6c, 0x74, 0x73, 0x00
	.type		$str$8,@object
	.size		$str$8,(__unnamed_89 - $str$8)
$str$8:
        /*0120*/ 	.byte	0x66, 0x69, 0x6e, 0x61, 0x6c, 0x5f, 0x6f, 0x75, 0x74, 0x70, 0x75, 0x74, 0x00
	.type		__unnamed_89,@object
	.size		__unnamed_89,(__unnamed_57 - __unnamed_89)
__unnamed_89:
        /*012d*/ 	.byte	0x74, 0x68, 0x72, 0x65, 0x61, 0x64, 0x5f, 0x72, 0x65, 0x64, 0x75, 0x63, 0x65, 0x00
	.type		__unnamed_57,@object
	.size		__unnamed_57,(__unnamed_33 - __unnamed_57)
__unnamed_57:
        /*013b*/ 	.byte	0x74, 0x68, 0x72, 0x65, 0x61, 0x64, 0x5f, 0x72, 0x65, 0x64, 0x75, 0x63, 0x65, 0x00
	.type		__unnamed_33,@object
	.size		__unnamed_33,(__unnamed_1 - __unnamed_33)
__unnamed_33:
        /*0149*/ 	.byte	0x74, 0x68, 0x72, 0x65, 0x61, 0x64, 0x5f, 0x72, 0x65, 0x64, 0x75, 0x63, 0x65, 0x00
	.type		__unnamed_1,@object
	.size		__unnamed_1,(__unnamed_145 - __unnamed_1)
__unnamed_1:
        /*0157*/ 	.byte	0x74, 0x68, 0x72, 0x65, 0x61, 0x64, 0x5f, 0x72, 0x65, 0x64, 0x75, 0x63, 0x65, 0x00
	.type		__unnamed_145,@object
	.size		__unnamed_145,(__unnamed_113 - __unnamed_145)
__unnamed_145:
        /*0165*/ 	.byte	0x74, 0x68, 0x72, 0x65, 0x61, 0x64, 0x5f, 0x72, 0x65, 0x64, 0x75, 0x63, 0x65, 0x00
	.type		__unnamed_113,@object
	.size		__unnamed_113,($str$10 - __unnamed_113)
__unnamed_113:
        /*0173*/ 	.byte	0x74, 0x68, 0x72, 0x65, 0x61, 0x64, 0x5f, 0x72, 0x65, 0x64, 0x75, 0x63, 0x65, 0x00
	.type		$str$10,@object
	.size		$str$10,(__unnamed_141 - $str$10)
$str$10:
        /*0181*/ 	.byte	0x21, 0x66, 0x69, 0x6e, 0x61, 0x6c, 0x5f, 0x6f, 0x75, 0x74, 0x70, 0x75, 0x74, 0x00
	.type		__unnamed_141,@object
	.size		__unnamed_141,(__unnamed_29 - __unnamed_141)
__unnamed_141:
        /*018f*/ 	.byte	0x74, 0x68, 0x72, 0x65, 0x61, 0x64, 0x5f, 0x72, 0x65, 0x64, 0x75, 0x63, 0x65, 0x00
	.type		__unnamed_29,@object
	.size		__unnamed_29,(__unnamed_61 - __unnamed_29)
__unnamed_29:
        /*019d*/ 	.byte	0x74, 0x68, 0x72, 0x65, 0x61, 0x64, 0x5f, 0x72, 0x65, 0x64, 0x75, 0x63, 0x65, 0x00
	.type		__unnamed_61,@object
	.size		__unnamed_61,(__unnamed_5 - __unnamed_61)
__unnamed_61:
        /*01ab*/ 	.byte	0x74, 0x68, 0x72, 0x65, 0x61, 0x64, 0x5f, 0x72, 0x65, 0x64, 0x75, 0x63, 0x65, 0x00
	.type		__unnamed_5,@object
	.size		__unnamed_5,(__unnamed_85 - __unnamed_5)
__unnamed_5:
        /*01b9*/ 	.byte	0x74, 0x68, 0x72, 0x65, 0x61, 0x64, 0x5f, 0x72, 0x65, 0x64, 0x75, 0x63, 0x65, 0x00
	.type		__unnamed_85,@object
	.size		__unnamed_85,(__unnamed_117 - __unnamed_85)
__unnamed_85:
        /*01c7*/ 	.byte	0x74, 0x68, 0x72, 0x65, 0x61, 0x64, 0x5f, 0x72, 0x65, 0x64, 0x75, 0x63, 0x65, 0x00
	.type		__unnamed_117,@object
	.size		__unnamed_117,(__unnamed_43 - __unnamed_117)
__unnamed_117:
        /*01d5*/ 	.byte	0x74, 0x68, 0x72, 0x65, 0x61, 0x64, 0x5f, 0x72, 0x65, 0x64, 0x75, 0x63, 0x65, 0x00
	.type		__unnamed_43,@object
	.size		__unnamed_43,(__unnamed_75 - __unnamed_43)
__unnamed_43:
        /*01e3*/ 	.byte	0x74, 0x68, 0x72, 0x65, 0x61, 0x64, 0x5f, 0x72, 0x65, 0x64, 0x75, 0x63, 0x65, 0x00
	.type		__unnamed_75,@object
	.size		__unnamed_75,(__unnamed_155 - __unnamed_75)
__unnamed_75:
        /*01f1*/ 	.byte	0x74, 0x68, 0x72, 0x65, 0x61, 0x64, 0x5f, 0x72, 0x65, 0x64, 0x75, 0x63, 0x65, 0x00
	.type		__unnamed_155,@object
	.size		__unnamed_155,(__unnamed_99 - __unnamed_155)
__unnamed_155:
        /*01ff*/ 	.byte	0x74, 0x68, 0x72, 0x65, 0x61, 0x64, 0x5f, 0x72, 0x65, 0x64, 0x75, 0x63, 0x65, 0x00
	.type		__unnamed_99,@object
	.size		__unnamed_99,(__unnamed_131 - __unnamed_99)
__unnamed_99:
        /*020d*/ 	.byte	0x74, 0x68, 0x72, 0x65, 0x61, 0x64, 0x5f, 0x72, 0x65, 0x64, 0x75, 0x63, 0x65, 0x00
	.type		__unnamed_131,@object
	.size		__unnamed_131,(__unnamed_19 - __unnamed_131)
__unnamed_131:
        /*021b*/ 	.byte	0x74, 0x68, 0x72, 0x65, 0x61, 0x64, 0x5f, 0x72, 0x65, 0x64, 0x75, 0x63, 0x65, 0x00
	.type		__unnamed_19,@object
	.size		__unnamed_19,(__unnamed_103 - __unnamed_19)
__unnamed_19:
        /*0229*/ 	.byte	0x74, 0x68, 0x72, 0x65, 0x61, 0x64, 0x5f, 0x72, 0x65, 0x64, 0x75, 0x63, 0x65, 0x00
	.type		__unnamed_103,@object
	.size		__unnamed_103,(__unnamed_71 - __unnamed_103)
__unnamed_103:
        /*0237*/ 	.byte	0x74, 0x68, 0x72, 0x65, 0x61, 0x64, 0x5f, 0x72, 0x65, 0x64, 0x75, 0x63, 0x65, 0x00
	.type		__unnamed_71,@object
	.size		__unnamed_71,(__unnamed_15 - __unnamed_71)
__unnamed_71:
        /*0245*/ 	.byte	0x74, 0x68, 0x72, 0x65, 0x61, 0x64, 0x5f, 0x72, 0x65, 0x64, 0x75, 0x63, 0x65, 0x00
	.type		__unnamed_15,@object
	.size		__unnamed_15,(__unnamed_47 - __unnamed_15)
__unnamed_15:
        /*0253*/ 	.byte	0x74, 0x68, 0x72, 0x65, 0x61, 0x64, 0x5f, 0x72, 0x65, 0x64, 0x75, 0x63, 0x65, 0x00
	.type		__unnamed_47,@object
	.size		__unnamed_47,(__unnamed_159 - __unnamed_47)
__unnamed_47:
        /*0261*/ 	.byte	0x74, 0x68, 0x72, 0x65, 0x61, 0x64, 0x5f, 0x72, 0x65, 0x64, 0x75, 0x63, 0x65, 0x00
	.type		__unnamed_159,@object
	.size		__unnamed_159,(__unnamed_127 - __unnamed_159)
__unnamed_159:
        /*026f*/ 	.byte	0x74, 0x68, 0x72, 0x65, 0x61, 0x64, 0x5f, 0x72, 0x65, 0x64, 0x75, 0x63, 0x65, 0x00
	.type		__unnamed_127,@object
	.size		__unnamed_127,($str$9 - __unnamed_127)
__unnamed_127:
        /*027d*/ 	.byte	0x74, 0x68, 0x72, 0x65, 0x61, 0x64, 0x5f, 0x72, 0x65, 0x64, 0x75, 0x63, 0x65, 0x00
	.type		$str$9,@object
	.size		$str$9,(__unnamed_12 - $str$9)
$str$9:
        /*028b*/ 	.byte	0x6e, 0x6f, 0x75, 0x74, 0x70, 0x75, 0x74, 0x73, 0x20, 0x3d, 0x3d, 0x20, 0x31, 0x00
	.type		__unnamed_12,@object
	.size		__unnamed_12,(__unnamed_92 - __unnamed_12)
__unnamed_12:
        /*0299*/ 	.byte	0x74, 0x68, 0x72, 0x65, 0x61, 0x64, 0x5f, 0x72, 0x65, 0x64, 0x75, 0x63, 0x65, 0x00
	.type		__unnamed_92,@object
	.size		__unnamed_92,(__unnamed_124 - __unnamed_92)
__unnamed_92:
        /*02a7*/ 	.byte	0x74, 0x68, 0x72, 0x65, 0x61, 0x64, 0x5f, 0x72, 0x65, 0x64, 0x75, 0x63, 0x65, 0x00
	.type		__unnamed_124,@object
	.size		__unnamed_124,(__unnamed_36 - __unnamed_124)
__unnamed_124:
        /*02b5*/ 	.byte	0x74, 0x68, 0x72, 0x65, 0x61, 0x64, 0x5f, 0x72, 0x65, 0x64, 0x75, 0x63, 0x65, 0x00
	.type		__unnamed_36,@object
	.size		__unnamed_36,(__unnamed_68 - __unnamed_36)
__unnamed_36:
        /*02c3*/ 	.byte	0x74, 0x68, 0x72, 0x65, 0x61, 0x64, 0x5f, 0x72, 0x65, 0x64, 0x75, 0x63, 0x65, 0x00
	.type		__unnamed_68,@object
	.size		__unnamed_68,(__unnamed_148 - __unnamed_68)
__unnamed_68:
        /*02d1*/ 	.byte	0x74, 0x68, 0x72, 0x65, 0x61, 0x64, 0x5f, 0x72, 0x65, 0x64, 0x75, 0x63, 0x65, 0x00
	.type		__unnamed_148,@object
	.size		__unnamed_148,(__unnamed_40 - __unnamed_148)
__unnamed_148:
        /*02df*/ 	.byte	0x74, 0x68, 0x72, 0x65, 0x61, 0x64, 0x5f, 0x72, 0x65, 0x64, 0x75, 0x63, 0x65, 0x00
	.type		__unnamed_40,@object
	.size		__unnamed_40,(__unnamed_8 - __unnamed_40)
__unnamed_40:
        /*02ed*/ 	.byte	0x74, 0x68, 0x72, 0x65, 0x61, 0x64, 0x5f, 0x72, 0x65, 0x64, 0x75, 0x63, 0x65, 0x00
	.type		__unnamed_8,@object
	.size		__unnamed_8,(__unnamed_152 - __unnamed_8)
__unnamed_8:
        /*02fb*/ 	.byte	0x74, 0x68, 0x72, 0x65, 0x61, 0x64, 0x5f, 0x72, 0x65, 0x64, 0x75, 0x63, 0x65, 0x00
	.type		__unnamed_152,@object
	.size		__unnamed_152,(__unnamed_120 - __unnamed_152)
__unnamed_152:
        /*0309*/ 	.byte	0x74, 0x68, 0x72, 0x65, 0x61, 0x64, 0x5f, 0x72, 0x65, 0x64, 0x75, 0x63, 0x65, 0x00
	.type		__unnamed_120,@object
	.size		__unnamed_120,(__unnamed_96 - __unnamed_120)
__unnamed_120:
        /*0317*/ 	.byte	0x74, 0x68, 0x72, 0x65, 0x61, 0x64, 0x5f, 0x72, 0x65, 0x64, 0x75, 0x63, 0x65, 0x00
	.type		__unnamed_96,@object
	.size		__unnamed_96,(__unnamed_64 - __unnamed_96)
__unnamed_96:
        /*0325*/ 	.byte	0x74, 0x68, 0x72, 0x65, 0x61, 0x64, 0x5f, 0x72, 0x65, 0x64, 0x75, 0x63, 0x65, 0x00
	.type		__unnamed_64,@object
	.size		__unnamed_64,(__unnamed_106 - __unnamed_64)
__unnamed_64:
        /*0333*/ 	.byte	0x74, 0x68, 0x72, 0x65, 0x61, 0x64, 0x5f, 0x72, 0x65, 0x64, 0x75, 0x63, 0x65, 0x00
	.type		__unnamed_106,@object
	.size		__unnamed_106,(__unnamed_138 - __unnamed_106)
__unnamed_106:
        /*0341*/ 	.byte	0x74, 0x68, 0x72, 0x65, 0x61, 0x64, 0x5f, 0x72, 0x65, 0x64, 0x75, 0x63, 0x65, 0x00
	.type		__unnamed_138,@object
	.size		__unnamed_138,(__unnamed_26 - __unnamed_138)
__unnamed_138:
        /*034f*/ 	.byte	0x74, 0x68, 0x72, 0x65, 0x61, 0x64, 0x5f, 0x72, 0x65, 0x64, 0x75, 0x63, 0x65, 0x00
	.type		__unnamed_26,@object
	.size		__unnamed_26,(__unnamed_162 - __unnamed_26)
__unnamed_26:
        /*035d*/ 	.byte	0x74, 0x68, 0x72, 0x65, 0x61, 0x64, 0x5f, 0x72, 0x65, 0x64, 0x75, 0x63, 0x65, 0x00
	.type		__unnamed_162,@object
	.size		__unnamed_162,(__unnamed_82 - __unnamed_162)
__unnamed_162:
        /*036b*/ 	.byte	0x74, 0x68, 0x72, 0x65, 0x61, 0x64, 0x5f, 0x72, 0x65, 0x64, 0x75, 0x63, 0x65, 0x00
	.type		__unnamed_82,@object
	.size		__unnamed_82,(__unnamed_50 - __unnamed_82)
__unnamed_82:
        /*0379*/ 	.byte	0x74, 0x68, 0x72, 0x65, 0x61, 0x64, 0x5f, 0x72, 0x65, 0x64, 0x75, 0x63, 0x65, 0x00
	.type		__unnamed_50,@object
	.size		__unnamed_50,(__unnamed_166 - __unnamed_50)
__unnamed_50:
        /*0387*/ 	.byte	0x74, 0x68, 0x72, 0x65, 0x61, 0x64, 0x5f, 0x72, 0x65, 0x64, 0x75, 0x63, 0x65, 0x00
	.type		__unnamed_166,@object
	.size		__unnamed_166,(__unnamed_134 - __unnamed_166)
__unnamed_166:
        /*0395*/ 	.byte	0x74, 0x68, 0x72, 0x65, 0x61, 0x64, 0x5f, 0x72, 0x65, 0x64, 0x75, 0x63, 0x65, 0x00
	.type		__unnamed_134,@object
	.size		__unnamed_134,(__unnamed_22 - __unnamed_134)
__unnamed_134:
        /*03a3*/ 	.byte	0x74, 0x68, 0x72, 0x65, 0x61, 0x64, 0x5f, 0x72, 0x65, 0x64, 0x75, 0x63, 0x65, 0x00
	.type		__unnamed_22,@object
	.size		__unnamed_22,(__unnamed_54 - __unnamed_22)
__unnamed_22:
        /*03b1*/ 	.byte	0x74, 0x68, 0x72, 0x65, 0x61, 0x64, 0x5f, 0x72, 0x65, 0x64, 0x75, 0x63, 0x65, 0x00
	.type		__unnamed_54,@object
	.size		__unnamed_54,(__unnamed_78 - __unnamed_54)
__unnamed_54:
        /*03bf*/ 	.byte	0x74, 0x68, 0x72, 0x65, 0x61, 0x64, 0x5f, 0x72, 0x65, 0x64, 0x75, 0x63, 0x65, 0x00
	.type		__unnamed_78,@object
	.size		__unnamed_78,(__unnamed_110 - __unnamed_78)
__unnamed_78:
        /*03cd*/ 	.byte	0x74, 0x68, 0x72, 0x65, 0x61, 0x64, 0x5f, 0x72, 0x65, 0x64, 0x75, 0x63, 0x65, 0x00
	.type		__unnamed_110,@object
	.size		__unnamed_110,($str$6 - __unnamed_110)
__unnamed_110:
        /*03db*/ 	.byte	0x74, 0x68, 0x72, 0x65, 0x61, 0x64, 0x5f, 0x72, 0x65, 0x64, 0x75, 0x63, 0x65, 0x00
	.type		$str$6,@object
	.size		$str$6,(__unnamed_41 - $str$6)
$str$6:
        /*03e9*/ 	.byte	0x6f, 0x75, 0x74, 0x70, 0x75, 0x74, 0x5f, 0x76, 0x65, 0x63, 0x5f, 0x73, 0x69, 0x7a, 0x65, 0x20
        /*03f9*/ 	.byte	0x3d, 0x3d, 0x20, 0x31, 0x00
	.type		__unnamed_41,@object
	.size		__unnamed_41,(__unnamed_105 - __unnamed_41)
__unnamed_41:
        /*03fe*/ 	.byte	0x73, 0x65, 0x74, 0x5f, 0x72, 0x65, 0x73, 0x75, 0x6c, 0x74, 0x73, 0x5f, 0x74, 0x6f, 0x5f, 0x6f
        /*040e*/ 	.byte	0x75, 0x74, 0x70, 0x75, 0x74, 0x00
	.type		__unnamed_105,@object
	.size		__unnamed_105,(__unnamed_9 - __unnamed_105)
__unnamed_105:
        /*0414*/ 	.byte	0x73, 0x65, 0x74, 0x5f, 0x72, 0x65, 0x73, 0x75, 0x6c, 0x74, 0x73, 0x5f, 0x74, 0x6f, 0x5f, 0x6f
        /*0424*/ 	.byte	0x75, 0x74, 0x70, 0x75, 0x74, 0x00
	.type		__unnamed_9,@object
	.size		__unnamed_9,(__unnamed_153 - __unnamed_9)
__unnamed_9:
        /*042a*/ 	.byte	0x73, 0x65, 0x74, 0x5f, 0x72, 0x65, 0x73, 0x75, 0x6c, 0x74, 0x73, 0x5f, 0x74, 0x6f, 0x5f, 0x6f
        /*043a*/ 	.byte	0x75, 0x74, 0x70, 0x75, 0x74, 0x00
	.type		__unnamed_153,@object
	.size		__unnamed_153,(__unnamed_121 - __unnamed_153)
__unnamed_153:
        /*0440*/ 	.byte	0x73, 0x65, 0x74, 0x5f, 0x72, 0x65, 0x73, 0x75, 0x6c, 0x74, 0x73, 0x5f, 0x74, 0x6f, 0x5f, 0x6f
        /*0450*/ 	.byte	0x75, 0x74, 0x70, 0x75, 0x74, 0x00
	.type		__unnamed_121,@object
	.size		__unnamed_121,(__unnamed_161 - __unnamed_121)
__unnamed_121:
        /*0456*/ 	.byte	0x73, 0x65, 0x74, 0x5f, 0x72, 0x65, 0x73, 0x75, 0x6c, 0x74, 0x73, 0x5f, 0x74, 0x6f, 0x5f, 0x6f
        /*0466*/ 	.byte	0x75, 0x74, 0x70, 0x75, 0x74, 0x00
	.type		__unnamed_161,@object
	.size		__unnamed_161,(__unnamed_97 - __unnamed_161)
__unnamed_161:
        /*046c*/ 	.byte	0x73, 0x65, 0x74, 0x5f, 0x72, 0x65, 0x73, 0x75, 0x6c, 0x74, 0x73, 0x5f, 0x74, 0x6f, 0x5f, 0x6f
        /*047c*/ 	.byte	0x75, 0x74, 0x70, 0x75, 0x74, 0x00
	.type		__unnamed_97,@object
	.size		__unnamed_97,(__unnamed_65 - __unnamed_97)
__unnamed_97:
        /*0482*/ 	.byte	0x73, 0x65, 0x74, 0x5f, 0x72, 0x65, 0x73, 0x75, 0x6c, 0x74, 0x73, 0x5f, 0x74, 0x6f, 0x5f, 0x6f
        /*0492*/ 	.byte	0x75, 0x74, 0x70, 0x75, 0x74, 0x00
	.type		__unnamed_65,@object
	.size		__unnamed_65,(__unnamed_49 - __unnamed_65)
__unnamed_65:
        /*0498*/ 	.byte	0x73, 0x65, 0x74, 0x5f, 0x72, 0x65, 0x73, 0x75, 0x6c, 0x74, 0x73, 0x5f, 0x74, 0x6f, 0x5f, 0x6f
        /*04a8*/ 	.byte	0x75, 0x74, 0x70, 0x75, 0x74, 0x00
	.type		__unnamed_49,@object
	.size		__unnamed_49,(__unnamed_13 - __unnamed_49)
__unnamed_49:
        /*04ae*/ 	.byte	0x73, 0x65, 0x74, 0x5f, 0x72, 0x65, 0x73, 0x75, 0x6c, 0x74, 0x73, 0x5f, 0x74, 0x6f, 0x5f, 0x6f
        /*04be*/ 	.byte	0x75, 0x74, 0x70, 0x75, 0x74, 0x00
	.type		__unnamed_13,@object
	.size		__unnamed_13,(__unnamed_77 - __unnamed_13)
__unnamed_13:
        /*04c4*/ 	.byte	0x73, 0x65, 0x74, 0x5f, 0x72, 0x65, 0x73, 0x75, 0x6c, 0x74, 0x73, 0x5f, 0x74, 0x6f, 0x5f, 0x6f
        /*04d4*/ 	.byte	0x75, 0x74, 0x70, 0x75, 0x74, 0x00
	.type		__unnamed_77,@object
	.size		__unnamed_77,(__unnamed_93 - __unnamed_77)
__unnamed_77:
        /*04da*/ 	.byte	0x73, 0x65, 0x74, 0x5f, 0x72, 0x65, 0x73, 0x75, 0x6c, 0x74, 0x73, 0x5f, 0x74, 0x6f, 0x5f, 0x6f
        /*04ea*/ 	.byte	0x75, 0x74, 0x70, 0x75, 0x74, 0x00
	.type		__unnamed_93,@object
	.size		__unnamed_93,(__unnamed_125 - __unnamed_93)
__unnamed_93:
        /*04f0*/ 	.byte	0x73, 0x65, 0x74, 0x5f, 0x72, 0x65, 0x73, 0x75, 0x6c, 0x74, 0x73, 0x5f, 0x74, 0x6f, 0x5f, 0x6f
        /*0500*/ 	.byte	0x75, 0x74, 0x70, 0x75, 0x74, 0x00
	.type		__unnamed_125,@object
	.size		__unnamed_125,(__unnamed_37 - __unnamed_125)
__unnamed_125:
        /*0506*/ 	.byte	0x73, 0x65, 0x74, 0x5f, 0x72, 0x65, 0x73, 0x75, 0x6c, 0x74, 0x73, 0x5f, 0x74, 0x6f, 0x5f, 0x6f
        /*0516*/ 	.byte	0x75, 0x74, 0x70, 0x75, 0x74, 0x00
	.type		__unnamed_37,@object
	.size		__unnamed_37,(__unnamed_133 - __unnamed_37)
__unnamed_37:
        /*051c*/ 	.byte	0x73, 0x65, 0x74, 0x5f, 0x72, 0x65, 0x73, 0x75, 0x6c, 0x74, 0x73, 0x5f, 0x74, 0x6f, 0x5f, 0x6f
        /*052c*/ 	.byte	0x75, 0x74, 0x70, 0x75, 0x74, 0x00
	.type		__unnamed_133,@object
	.size		__unnamed_133,(__unnamed_69 - __unnamed_133)
__unnamed_133:
        /*0532*/ 	.byte	0x73, 0x65, 0x74, 0x5f, 0x72, 0x65, 0x73, 0x75, 0x6c, 0x74, 0x73, 0x5f, 0x74, 0x6f, 0x5f, 0x6f
        /*0542*/ 	.byte	0x75, 0x74, 0x70, 0x75, 0x74, 0x00
	.type		__unnamed_69,@object
	.size		__unnamed_69,(__unnamed_149 - __unnamed_69)
__unnamed_69:
        /*0548*/ 	.byte	0x73, 0x65, 0x74, 0x5f, 0x72, 0x65, 0x73, 0x75, 0x6c, 0x74, 0x73, 0x5f, 0x74, 0x6f, 0x5f, 0x6f
        /*0558*/ 	.byte	0x75, 0x74, 0x70, 0x75, 0x74, 0x00
	.type		__unnamed_149,@object
	.size		__unnamed_149,(__unnamed_21 - __unnamed_149)
__unnamed_149:
        /*055e*/ 	.byte	0x73, 0x65, 0x74, 0x5f, 0x72, 0x65, 0x73, 0x75, 0x6c, 0x74, 0x73, 0x5f, 0x74, 0x6f, 0x5f, 0x6f
        /*056e*/ 	.byte	0x75, 0x74, 0x70, 0x75, 0x74, 0x00
	.type		__unnamed_21,@object
	.size		__unnamed_21,(__unnamed_107 - __unnamed_21)
__unnamed_21:
        /*0574*/ 	.byte	0x73, 0x65, 0x74, 0x5f, 0x72, 0x65, 0x73, 0x75, 0x6c, 0x74, 0x73, 0x5f, 0x74, 0x6f, 0x5f, 0x6f
        /*0584*/ 	.byte	0x75, 0x74, 0x70, 0x75, 0x74, 0x00
	.type		__unnamed_107,@object
	.size		__unnamed_107,(__unnamed_139 - __unnamed_107)
__unnamed_107:
        /*058a*/ 	.byte	0x73, 0x65, 0x74, 0x5f, 0x72, 0x65, 0x73, 0x75, 0x6c, 0x74, 0x73, 0x5f, 0x74, 0x6f, 0x5f, 0x6f
        /*059a*/ 	.byte	0x75, 0x74, 0x70, 0x75, 0x74, 0x00
	.type		__unnamed_139,@object
	.size		__unnamed_139,(__unnamed_27 - __unnamed_139)
__unnamed_139:
        /*05a0*/ 	.byte	0x73, 0x65, 0x74, 0x5f, 0x72, 0x65, 0x73, 0x75, 0x6c, 0x74, 0x73, 0x5f, 0x74, 0x6f, 0x5f, 0x6f
        /*05b0*/ 	.byte	0x75, 0x74, 0x70, 0x75, 0x74, 0x00
	.type		__unnamed_27,@object
	.size		__unnamed_27,(__unnamed_91 - __unnamed_27)
__unnamed_27:
        /*05b6*/ 	.byte	0x73, 0x65, 0x74, 0x5f, 0x72, 0x65, 0x73, 0x75, 0x6c, 0x74, 0x73, 0x5f, 0x74, 0x6f, 0x5f, 0x6f
        /*05c6*/ 	.byte	0x75, 0x74, 0x70, 0x75, 0x74, 0x00
	.type		__unnamed_91,@object
	.size		__unnamed_91,(__unnamed_163 - __unnamed_91)
__unnamed_91:
        /*05cc*/ 	.byte	0x73, 0x65, 0x74, 0x5f, 0x72, 0x65, 0x73, 0x75, 0x6c, 0x74, 0x73, 0x5f, 0x74, 0x6f, 0x5f, 0x6f
        /*05dc*/ 	.byte	0x75, 0x74, 0x70, 0x75, 0x74, 0x00
	.type		__unnamed_163,@object
	.size		__unnamed_163,(__unnamed_35 - __unnamed_163)
__unnamed_163:
        /*05e2*/ 	.byte	0x73, 0x65, 0x74, 0x5f, 0x72, 0x65, 0x73, 0x75, 0x6c, 0x74, 0x73, 0x5f, 0x74, 0x6f, 0x5f, 0x6f
        /*05f2*/ 	.byte	0x75, 0x74, 0x70, 0x75, 0x74, 0x00
	.type		__unnamed_35,@object
	.size		__unnamed_35,(__unnamed_147 - __unnamed_35)
__unnamed_35:
        /*05f8*/ 	.byte	0x73, 0x65, 0x74, 0x5f, 0x72, 0x65, 0x73, 0x75, 0x6c, 0x74, 0x73, 0x5f, 0x74, 0x6f, 0x5f, 0x6f
        /*0608*/ 	.byte	0x75, 0x74, 0x70, 0x75, 0x74, 0x00
	.type		__unnamed_147,@object
	.size		__unnamed_147,(__unnamed_83 - __unnamed_147)
__unnamed_147:
        /*060e*/ 	.byte	0x73, 0x65, 0x74, 0x5f, 0x72, 0x65, 0x73, 0x75, 0x6c, 0x74, 0x73, 0x5f, 0x74, 0x6f, 0x5f, 0x6f
        /*061e*/ 	.byte	0x75, 0x74, 0x70, 0x75, 0x74, 0x00
	.type		__unnamed_83,@object
	.size		__unnamed_83,(__unnamed_51 - __unnamed_83)
__unnamed_83:
        /*0624*/ 	.byte	0x73, 0x65, 0x74, 0x5f, 0x72, 0x65, 0x73, 0x75, 0x6c, 0x74, 0x73, 0x5f, 0x74, 0x6f, 0x5f, 0x6f
        /*0634*/ 	.byte	0x75, 0x74, 0x70, 0x75, 0x74, 0x00
	.type		__unnamed_51,@object
	.size		__unnamed_51,(__unnamed_167 - __unnamed_51)
__unnamed_51:
        /*063a*/ 	.byte	0x73, 0x65, 0x74, 0x5f, 0x72, 0x65, 0x73, 0x75, 0x6c, 0x74, 0x73, 0x5f, 0x74, 0x6f, 0x5f, 0x6f
        /*064a*/ 	.byte	0x75, 0x74, 0x70, 0x75, 0x74, 0x00
	.type		__unnamed_167,@object
	.size		__unnamed_167,(__unnamed_135 - __unnamed_167)
__unnamed_167:
        /*0650*/ 	.byte	0x73, 0x65, 0x74, 0x5f, 0x72, 0x65, 0x73, 0x75, 0x6c, 0x74, 0x73, 0x5f, 0x74, 0x6f, 0x5f, 0x6f
        /*0660*/ 	.byte	0x75, 0x74, 0x70, 0x75, 0x74, 0x00
	.type		__unnamed_135,@object
	.size		__unnamed_135,(__unnamed_7 - __unnamed_135)
__unnamed_135:
        /*0666*/ 	.byte	0x73, 0x65, 0x74, 0x5f, 0x72, 0x65, 0x73, 0x75, 0x6c, 0x74, 0x73, 0x5f, 0x74, 0x6f, 0x5f, 0x6f
        /*0676*/ 	.byte	0x75, 0x74, 0x70, 0x75, 0x74, 0x00
	.type		__unnamed_7,@object
	.size		__unnamed_7,(__unnamed_23 - __unnamed_7)
__unnamed_7:
        /*067c*/ 	.byte	0x73, 0x65, 0x74, 0x5f, 0x72, 0x65, 0x73, 0x75, 0x6c, 0x74, 0x73, 0x5f, 0x74, 0x6f, 0x5f, 0x6f
        /*068c*/ 	.byte	0x75, 0x74, 0x70, 0x75, 0x74, 0x00
	.type		__unnamed_23,@object
	.size		__unnamed_23,(__unnamed_55 - __unnamed_23)
__unnamed_23:
        /*0692*/ 	.byte	0x73, 0x65, 0x74, 0x5f, 0x72, 0x65, 0x73, 0x75, 0x6c, 0x74, 0x73, 0x5f, 0x74, 0x6f, 0x5f, 0x6f
        /*06a2*/ 	.byte	0x75, 0x74, 0x70, 0x75, 0x74, 0x00
	.type		__unnamed_55,@object
	.size		__unnamed_55,(__unnamed_119 - __unnamed_55)
__unnamed_55:
        /*06a8*/ 	.byte	0x73, 0x65, 0x74, 0x5f, 0x72, 0x65, 0x73, 0x75, 0x6c, 0x74, 0x73, 0x5f, 0x74, 0x6f, 0x5f, 0x6f
        /*06b8*/ 	.byte	0x75, 0x74, 0x70, 0x75, 0x74, 0x00
	.type		__unnamed_119,@object
	.size		__unnamed_119,(__unnamed_79 - __unnamed_119)
__unnamed_119:
        /*06be*/ 	.byte	0x73, 0x65, 0x74, 0x5f, 0x72, 0x65, 0x73, 0x75, 0x6c, 0x74, 0x73, 0x5f, 0x74, 0x6f, 0x5f, 0x6f
        /*06ce*/ 	.byte	0x75, 0x74, 0x70, 0x75, 0x74, 0x00
	.type		__unnamed_79,@object
	.size		__unnamed_79,(__unnamed_111 - __unnamed_79)
__unnamed_79:
        /*06d4*/ 	.byte	0x73, 0x65, 0x74, 0x5f, 0x72, 0x65, 0x73, 0x75, 0x6c, 0x74, 0x73, 0x5f, 0x74, 0x6f, 0x5f, 0x6f
        /*06e4*/ 	.byte	0x75, 0x74, 0x70, 0x75, 0x74, 0x00
	.type		__unnamed_111,@object
	.size		__unnamed_111,(__unnamed_63 - __unnamed_111)
__unnamed_111:
        /*06ea*/ 	.byte	0x73, 0x65, 0x74, 0x5f, 0x72, 0x65, 0x73, 0x75, 0x6c, 0x74, 0x73, 0x5f, 0x74, 0x6f, 0x5f, 0x6f
        /*06fa*/ 	.byte	0x75, 0x74, 0x70, 0x75, 0x74, 0x00
	.type		__unnamed_63,@object
	.size		__unnamed_63,(__unnamed_44 - __unnamed_63)
__unnamed_63:
        /*0700*/ 	.byte	0x73, 0x65, 0x74, 0x5f, 0x72, 0x65, 0x73, 0x75, 0x6c, 0x74, 0x73, 0x5f, 0x74, 0x6f, 0x5f, 0x6f
        /*0710*/ 	.byte	0x75, 0x74, 0x70, 0x75, 0x74, 0x00
	.type		__unnamed_44,@object
	.size		__unnamed_44,(__unnamed_140 - __unnamed_44)
__unnamed_44:
        /*0716*/ 	.byte	0x73, 0x65, 0x74, 0x5f, 0x72, 0x65, 0x73, 0x75, 0x6c, 0x74, 0x73, 0x5f, 0x74, 0x6f, 0x5f, 0x6f
        /*0726*/ 	.byte	0x75, 0x74, 0x70, 0x75, 0x74, 0x00
	.type		__unnamed_140,@object
	.size		__unnamed_140,(__unnamed_76 - __unnamed_140)
__unnamed_140:
        /*072c*/ 	.byte	0x73, 0x65, 0x74, 0x5f, 0x72, 0x65, 0x73, 0x75, 0x6c, 0x74, 0x73, 0x5f, 0x74, 0x6f, 0x5f, 0x6f
        /*073c*/ 	.byte	0x75, 0x74, 0x70, 0x75, 0x74, 0x00
	.type		__unnamed_76,@object
	.size		__unnamed_76,(__unnamed_156 - __unnamed_76)
__unnamed_76:
        /*0742*/ 	.byte	0x73, 0x65, 0x74, 0x5f, 0x72, 0x65, 0x73, 0x75, 0x6c, 0x74, 0x73, 0x5f, 0x74, 0x6f, 0x5f, 0x6f
        /*0752*/ 	.byte	0x75, 0x74, 0x70, 0x75, 0x74, 0x00
	.type		__unnamed_156,@object
	.size		__unnamed_156,(__unnamed_28 - __unnamed_156)
__unnamed_156:
        /*0758*/ 	.byte	0x73, 0x65, 0x74, 0x5f, 0x72, 0x65, 0x73, 0x75, 0x6c, 0x74, 0x73, 0x5f, 0x74, 0x6f, 0x5f, 0x6f
        /*0768*/ 	.byte	0x75, 0x74, 0x70, 0x75, 0x74, 0x00
	.type		__unnamed_28,@object
	.size		__unnamed_28,(__unnamed_100 - __unnamed_28)
__unnamed_28:
        /*076e*/ 	.byte	0x73, 0x65, 0x74, 0x5f, 0x72, 0x65, 0x73, 0x75, 0x6c, 0x74, 0x73, 0x5f, 0x74, 0x6f, 0x5f, 0x6f
        /*077e*/ 	.byte	0x75, 0x74, 0x70, 0x75, 0x74, 0x00
	.type		__unnamed_100,@object
	.size		__unnamed_100,(__unnamed_132 - __unnamed_100)
__unnamed_100:
        /*0784*/ 	.byte	0x73, 0x65, 0x74, 0x5f, 0x72, 0x65, 0x73, 0x75, 0x6c, 0x74, 0x73, 0x5f, 0x74, 0x6f, 0x5f, 0x6f
        /*0794*/ 	.byte	0x75, 0x74, 0x70, 0x75, 0x74, 0x00
	.type		__unnamed_132,@object
	.size		__unnamed_132,(__unnamed_20 - __unnamed_132)
__unnamed_132:
        /*079a*/ 	.byte	0x73, 0x65, 0x74, 0x5f, 0x72, 0x65, 0x73, 0x75, 0x6c, 0x74, 0x73, 0x5f, 0x74, 0x6f, 0x5f, 0x6f
        /*07aa*/ 	.byte	0x75, 0x74, 0x70, 0x75, 0x74, 0x00
	.type		__unnamed_20,@object
	.size		__unnamed_20,(__unnamed_84 - __unnamed_20)
__unnamed_20:
        /*07b0*/ 	.byte	0x73, 0x65, 0x74, 0x5f, 0x72, 0x65, 0x73, 0x75, 0x6c, 0x74, 0x73, 0x5f, 0x74, 0x6f, 0x5f, 0x6f
        /*07c0*/ 	.byte	0x75, 0x74, 0x70, 0x75, 0x74, 0x00
	.type		__unnamed_84,@object
	.size		__unnamed_84,(__unnamed_168 - __unnamed_84)
__unnamed_84:
        /*07c6*/ 	.byte	0x73, 0x65, 0x74, 0x5f, 0x72, 0x65, 0x73, 0x75, 0x6c, 0x74, 0x73, 0x5f, 0x74, 0x6f, 0x5f, 0x6f
        /*07d6*/ 	.byte	0x75, 0x74, 0x70, 0x75, 0x74, 0x00
	.type		__unnamed_168,@object
	.size		__unnamed_168,(__unnamed_104 - __unnamed_168)
__unnamed_168:
        /*07dc*/ 	.byte	0x73, 0x65, 0x74, 0x5f, 0x72, 0x65, 0x73, 0x75, 0x6c, 0x74, 0x73, 0x5f, 0x74, 0x6f, 0x5f, 0x6f
        /*07ec*/ 	.byte	0x75, 0x74, 0x70, 0x75, 0x74, 0x00
	.type		__unnamed_104,@object
	.size		__unnamed_104,(__unnamed_72 - __unnamed_104)
__unnamed_104:
        /*07f2*/ 	.byte	0x73, 0x65, 0x74, 0x5f, 0x72, 0x65, 0x73, 0x75, 0x6c, 0x74, 0x73, 0x5f, 0x74, 0x6f, 0x5f, 0x6f
        /*0802*/ 	.byte	0x75, 0x74, 0x70, 0x75, 0x74, 0x00
	.type		__unnamed_72,@object
	.size		__unnamed_72,(__unnamed_56 - __unnamed_72)
__unnamed_72:
        /*0808*/ 	.byte	0x73, 0x65, 0x74, 0x5f, 0x72, 0x65, 0x73, 0x75, 0x6c, 0x74, 0x73, 0x5f, 0x74, 0x6f, 0x5f, 0x6f
        /*0818*/ 	.byte	0x75, 0x74, 0x70, 0x75, 0x74, 0x00
	.type		__unnamed_56,@object
	.size		__unnamed_56,(__unnamed_16 - __unnamed_56)
__unnamed_56:
        /*081e*/ 	.byte	0x73, 0x65, 0x74, 0x5f, 0x72, 0x65, 0x73, 0x75, 0x6c, 0x74, 0x73, 0x5f, 0x74, 0x6f, 0x5f, 0x6f
        /*082e*/ 	.byte	0x75, 0x74, 0x70, 0x75, 0x74, 0x00
	.type		__unnamed_16,@object
	.size		__unnamed_16,(__unnamed_48 - __unnamed_16)
__unnamed_16:
        /*0834*/ 	.byte	0x73, 0x65, 0x74, 0x5f, 0x72, 0x65, 0x73, 0x75, 0x6c, 0x74, 0x73, 0x5f, 0x74, 0x6f, 0x5f, 0x6f
        /*0844*/ 	.byte	0x75, 0x74, 0x70, 0x75, 0x74, 0x00
	.type		__unnamed_48,@object
	.size		__unnamed_48,(__unnamed_112 - __unnamed_48)
__unnamed_48:
        /*084a*/ 	.byte	0x73, 0x65, 0x74, 0x5f, 0x72, 0x65, 0x73, 0x75, 0x6c, 0x74, 0x73, 0x5f, 0x74, 0x6f, 0x5f, 0x6f
        /*085a*/ 	.byte	0x75, 0x74, 0x70, 0x75, 0x74, 0x00
	.type		__unnamed_112,@object
	.size		__unnamed_112,(__unnamed_160 - __unnamed_112)
__unnamed_112:
        /*0860*/ 	.byte	0x73, 0x65, 0x74, 0x5f, 0x72, 0x65, 0x73, 0x75, 0x6c, 0x74, 0x73, 0x5f, 0x74, 0x6f, 0x5f, 0x6f
        /*0870*/ 	.byte	0x75, 0x74, 0x70, 0x75, 0x74, 0x00
	.type		__unnamed_160,@object
	.size		__unnamed_160,(__unnamed_128 - __unnamed_160)
__unnamed_160:
        /*0876*/ 	.byte	0x73, 0x65, 0x74, 0x5f, 0x72, 0x65, 0x73, 0x75, 0x6c, 0x74, 0x73, 0x5f, 0x74, 0x6f, 0x5f, 0x6f
        /*0886*/ 	.byte	0x75, 0x74, 0x70, 0x75, 0x74, 0x00
	.type		__unnamed_128,@object
	.size		__unnamed_128,(__unnamed_42 - __unnamed_128)
__unnamed_128:
        /*088c*/ 	.byte	0x73, 0x65, 0x74, 0x5f, 0x72, 0x65, 0x73, 0x75, 0x6c, 0x74, 0x73, 0x5f, 0x74, 0x6f, 0x5f, 0x6f
        /*089c*/ 	.byte	0x75, 0x74, 0x70, 0x75, 0x74, 0x00
	.type		__unnamed_42,@object
	.size		__unnamed_42,(__unnamed_154 - __unnamed_42)
__unnamed_42:
        /*08a2*/ 	.byte	0x73, 0x65, 0x74, 0x5f, 0x72, 0x65, 0x73, 0x75, 0x6c, 0x74, 0x73, 0x5f, 0x74, 0x6f, 0x5f, 0x6f
        /*08b2*/ 	.byte	0x75, 0x74, 0x70, 0x75, 0x74, 0x00
	.type		__unnamed_154,@object
	.size		__unnamed_154,(__unnamed_90 - __unnamed_154)
__unnamed_154:
        /*08b8*/ 	.byte	0x73, 0x65, 0x74, 0x5f, 0x72, 0x65, 0x73, 0x75, 0x6c, 0x74, 0x73, 0x5f, 0x74, 0x6f, 0x5f, 0x6f
        /*08c8*/ 	.byte	0x75, 0x74, 0x70, 0x75, 0x74, 0x00
	.type		__unnamed_90,@object
	.size		__unnamed_90,(__unnamed_58 - __unnamed_90)
__unnamed_90:
        /*08ce*/ 	.byte	0x73, 0x65, 0x74, 0x5f, 0x72, 0x65, 0x73, 0x75, 0x6c, 0x74, 0x73, 0x5f, 0x74, 0x6f, 0x5f, 0x6f
        /*08de*/ 	.byte	0x75, 0x74, 0x70, 0x75, 0x74, 0x00
	.type		__unnamed_58,@object
	.size		__unnamed_58,(__unnamed_34 - __unnamed_58)
__unnamed_58:
        /*08e4*/ 	.byte	0x73, 0x65, 0x74, 0x5f, 0x72, 0x65, 0x73, 0x75, 0x6c, 0x74, 0x73, 0x5f, 0x74, 0x6f, 0x5f, 0x6f
        /*08f4*/ 	.byte	0x75, 0x74, 0x70, 0x75, 0x74, 0x00
	.type		__unnamed_34,@object
	.size		__unnamed_34,(__unnamed_98 - __unnamed_34)
__unnamed_34:
        /*08fa*/ 	.byte	0x73, 0x65, 0x74, 0x5f, 0x72, 0x65, 0x73, 0x75, 0x6c, 0x74, 0x73, 0x5f, 0x74, 0x6f, 0x5f, 0x6f
        /*090a*/ 	.byte	0x75, 0x74, 0x70, 0x75, 0x74, 0x00
	.type		__unnamed_98,@object
	.size		__unnamed_98,(__unnamed_2 - __unnamed_98)
__unnamed_98:
        /*0910*/ 	.byte	0x73, 0x65, 0x74, 0x5f, 0x72, 0x65, 0x73, 0x75, 0x6c, 0x74, 0x73, 0x5f, 0x74, 0x6f, 0x5f, 0x6f
        /*0920*/ 	.byte	0x75, 0x74, 0x70, 0x75, 0x74, 0x00
	.type		__unnamed_2,@object
	.size		__unnamed_2,(__unnamed_146 - __unnamed_2)
__unnamed_2:
        /*0926*/ 	.byte	0x73, 0x65, 0x74, 0x5f, 0x72, 0x65, 0x73, 0x75, 0x6c, 0x74, 0x73, 0x5f, 0x74, 0x6f, 0x5f, 0x6f
        /*0936*/ 	.byte	0x75, 0x74, 0x70, 0x75, 0x74, 0x00
	.type		__unnamed_146,@object
	.size		__unnamed_146,(__unnamed_114 - __unnamed_146)
__unnamed_146:
        /*093c*/ 	.byte	0x73, 0x65, 0x74, 0x5f, 0x72, 0x65, 0x73, 0x75, 0x6c, 0x74, 0x73, 0x5f, 0x74, 0x6f, 0x5f, 0x6f
        /*094c*/ 	.byte	0x75, 0x74, 0x70, 0x75, 0x74, 0x00
	.type		__unnamed_114,@object
	.size		__unnamed_114,(__unnamed_6 - __unnamed_114)
__unnamed_114:
        /*0952*/ 	.byte	0x73, 0x65, 0x74, 0x5f, 0x72, 0x65, 0x73, 0x75, 0x6c, 0x74, 0x73, 0x5f, 0x74, 0x6f, 0x5f, 0x6f
        /*0962*/ 	.byte	0x75, 0x74, 0x70, 0x75, 0x74, 0x00
	.type		__unnamed_6,@object
	.size		__unnamed_6,(__unnamed_70 - __unnamed_6)
__unnamed_6:
        /*0968*/ 	.byte	0x73, 0x65, 0x74, 0x5f, 0x72, 0x65, 0x73, 0x75, 0x6c, 0x74, 0x73, 0x5f, 0x74, 0x6f, 0x5f, 0x6f
        /*0978*/ 	.byte	0x75, 0x74, 0x70, 0x75, 0x74, 0x00
	.type		__unnamed_70,@object
	.size		__unnamed_70,(__unnamed_86 - __unnamed_70)
__unnamed_70:
        /*097e*/ 	.byte	0x73, 0x65, 0x74, 0x5f, 0x72, 0x65, 0x73, 0x75, 0x6c, 0x74, 0x73, 0x5f, 0x74, 0x6f, 0x5f, 0x6f
        /*098e*/ 	.byte	0x75, 0x74, 0x70, 0x75, 0x74, 0x00
	.type		__unnamed_86,@object
	.size		__unnamed_86,(__unnamed_118 - __unnamed_86)
__unnamed_86:
        /*0994*/ 	.byte	0x73, 0x65, 0x74, 0x5f, 0x72, 0x65, 0x73, 0x75, 0x6c, 0x74, 0x73, 0x5f, 0x74, 0x6f, 0x5f, 0x6f
        /*09a4*/ 	.byte	0x75, 0x74, 0x70, 0x75, 0x74, 0x00
	.type		__unnamed_118,@object
	.size		__unnamed_118,(__unnamed_142 - __unnamed_118)
__unnamed_118:
        /*09aa*/ 	.byte	0x73, 0x65, 0x74, 0x5f, 0x72, 0x65, 0x73, 0x75, 0x6c, 0x74, 0x73, 0x5f, 0x74, 0x6f, 0x5f, 0x6f
        /*09ba*/ 	.byte	0x75, 0x74, 0x70, 0x75, 0x74, 0x00
	.type		__unnamed_142,@object
	.size		__unnamed_142,(__unnamed_14 - __unnamed_142)
__unnamed_142:
        /*09c0*/ 	.byte	0x73, 0x65, 0x74, 0x5f, 0x72, 0x65, 0x73, 0x75, 0x6c, 0x74, 0x73, 0x5f, 0x74, 0x6f, 0x5f, 0x6f
        /*09d0*/ 	.byte	0x75, 0x74, 0x70, 0x75, 0x74, 0x00
	.type		__unnamed_14,@object
	.size		__unnamed_14,(__unnamed_30 - __unnamed_14)
__unnamed_14:
        /*09d6*/ 	.byte	0x73, 0x65, 0x74, 0x5f, 0x72, 0x65, 0x73, 0x75, 0x6c, 0x74, 0x73, 0x5f, 0x74, 0x6f, 0x5f, 0x6f
        /*09e6*/ 	.byte	0x75, 0x74, 0x70, 0x75, 0x74, 0x00
	.type		__unnamed_30,@object
	.size		__unnamed_30,(__unnamed_62 - __unnamed_30)
__unnamed_30:
        /*09ec*/ 	.byte	0x73, 0x65, 0x74, 0x5f, 0x72, 0x65, 0x73, 0x75, 0x6c, 0x74, 0x73, 0x5f, 0x74, 0x6f, 0x5f, 0x6f
        /*09fc*/ 	.byte	0x75, 0x74, 0x70, 0x75, 0x74, 0x00
	.type		__unnamed_62,@object
	.size		__unnamed_62,(__unnamed_126 - __unnamed_62)
__unnamed_62:
        /*0a02*/ 	.byte	0x73, 0x65, 0x74, 0x5f, 0x72, 0x65, 0x73, 0x75, 0x6c, 0x74, 0x73, 0x5f, 0x74, 0x6f, 0x5f, 0x6f
        /*0a12*/ 	.byte	0x75, 0x74, 0x70, 0x75, 0x74, 0x00
	.type		__unnamed_126,@object
	.size		__unnamed_126,(__unnamed_137 - __unnamed_126)
__unnamed_126:
        /*0a18*/ 	.byte	0x73, 0x65, 0x74, 0x5f, 0x72, 0x65, 0x73, 0x75, 0x6c, 0x74, 0x73, 0x5f, 0x74, 0x6f, 0x5f, 0x6f
        /*0a28*/ 	.byte	0x75, 0x74, 0x70, 0x75, 0x74, 0x00
	.type		__unnamed_137,@object
	.size		__unnamed_137,(__unnamed_25 - __unnamed_137)
__unnamed_137:
        /*0a2e*/ 	.byte	0x67, 0x65, 0x74, 0x5f, 0x61, 0x63, 0x63, 0x75, 0x6d, 0x75, 0x6c, 0x61, 0x74, 0x65, 0x64, 0x5f
        /*0a3e*/ 	.byte	0x6f, 0x75, 0x74, 0x70, 0x75, 0x74, 0x00
	.type		__unnamed_25,@object
	.size		__unnamed_25,(__unnamed_81 - __unnamed_25)
__unnamed_25:
        /*0a45*/ 	.byte	0x67, 0x65, 0x74, 0x5f, 0x61, 0x63, 0x63, 0x75, 0x6d, 0x75, 0x6c, 0x61, 0x74, 0x65, 0x64, 0x5f
        /*0a55*/ 	.byte	0x6f, 0x75, 0x74, 0x70, 0x75, 0x74, 0x00
	.type		__unnamed_81,@object
	.size		__unnamed_81,(__unnamed_109 - __unnamed_81)
__unnamed_81:
        /*0a5c*/ 	.byte	0x67, 0x65, 0x74, 0x5f, 0x61, 0x63, 0x63, 0x75, 0x6d, 0x75, 0x6c, 0x61, 0x74, 0x65, 0x64, 0x5f
        /*0a6c*/ 	.byte	0x6f, 0x75, 0x74, 0x70, 0x75, 0x74, 0x00
	.type		__unnamed_109,@object
	.size		__unnamed_109,(__unnamed_165 - __unnamed_109)
__unnamed_109:
        /*0a73*/ 	.byte	0x67, 0x65, 0x74, 0x5f, 0x61, 0x63, 0x63, 0x75, 0x6d, 0x75, 0x6c, 0x61, 0x74, 0x65, 0x64, 0x5f
        /*0a83*/ 	.byte	0x6f, 0x75, 0x74, 0x70, 0x75, 0x74, 0x00
	.type		__unnamed_165,@object
	.size		__unnamed_165,(__unnamed_53 - __unnamed_165)
__unnamed_165:
        /*0a8a*/ 	.byte	0x67, 0x65, 0x74, 0x5f, 0x61, 0x63, 0x63, 0x75, 0x6d, 0x75, 0x6c, 0x61, 0x74, 0x65, 0x64, 0x5f
        /*0a9a*/ 	.byte	0x6f, 0x75, 0x74, 0x70, 0x75, 0x74, 0x00
	.type		__unnamed_53,@object
	.size		__unnamed_53,(__unnamed_11 - __unnamed_53)
__unnamed_53:
        /*0aa1*/ 	.byte	0x67, 0x65, 0x74, 0x5f, 0x61, 0x63, 0x63, 0x75, 0x6d, 0x75, 0x6c, 0x61, 0x74, 0x65, 0x64, 0x5f
        /*0ab1*/ 	.byte	0x6f, 0x75, 0x74, 0x70, 0x75, 0x74, 0x00
	.type		__unnamed_11,@object
	.size		__unnamed_11,(__unnamed_123 - __unnamed_11)
__unnamed_11:
        /*0ab8*/ 	.byte	0x67, 0x65, 0x74, 0x5f, 0x61, 0x63, 0x63, 0x75, 0x6d, 0x75, 0x6c, 0x61, 0x74, 0x65, 0x64, 0x5f
        /*0ac8*/ 	.byte	0x6f, 0x75, 0x74, 0x70, 0x75, 0x74, 0x00
	.type		__unnamed_123,@object
	.size		__unnamed_123,(__unnamed_67 - __unnamed_123)
__unnamed_123:
        /*0acf*/ 	.byte	0x67, 0x65, 0x74, 0x5f, 0x61, 0x63, 0x63, 0x75, 0x6d, 0x75, 0x6c, 0x61, 0x74, 0x65, 0x64, 0x5f
        /*0adf*/ 	.byte	0x6f, 0x75, 0x74, 0x70, 0x75, 0x74, 0x00
	.type		__unnamed_67,@object
	.size		__unnamed_67,(__unnamed_39 - __unnamed_67)
__unnamed_67:
        /*0ae6*/ 	.byte	0x67, 0x65, 0x74, 0x5f, 0x61, 0x63, 0x63, 0x75, 0x6d, 0x75, 0x6c, 0x61, 0x74, 0x65, 0x64, 0x5f
        /*0af6*/ 	.byte	0x6f, 0x75, 0x74, 0x70, 0x75, 0x74, 0x00
	.type		__unnamed_39,@object
	.size		__unnamed_39,(__unnamed_151 - __unnamed_39)
__unnamed_39:
        /*0afd*/ 	.byte	0x67, 0x65, 0x74, 0x5f, 0x61, 0x63, 0x63, 0x75, 0x6d, 0x75, 0x6c, 0x61, 0x74, 0x65, 0x64, 0x5f
        /*0b0d*/ 	.byte	0x6f, 0x75, 0x74, 0x70, 0x75, 0x74, 0x00
	.type		__unnamed_151,@object
	.size		__unnamed_151,(__unnamed_95 - __unnamed_151)
__unnamed_151:
        /*0b14*/ 	.byte	0x67, 0x65, 0x74, 0x5f, 0x61, 0x63, 0x63, 0x75, 0x6d, 0x75, 0x6c, 0x61, 0x74, 0x65, 0x64, 0x5f
        /*0b24*/ 	.byte	0x6f, 0x75, 0x74, 0x70, 0x75, 0x74, 0x00
	.type		__unnamed_95,@object
	.size		__unnamed_95,(__unnamed_60 - __unnamed_95)
__unnamed_95:
        /*0b2b*/ 	.byte	0x67, 0x65, 0x74, 0x5f, 0x61, 0x63, 0x63, 0x75, 0x6d, 0x75, 0x6c, 0x61, 0x74, 0x65, 0x64, 0x5f
        /*0b3b*/ 	.byte	0x6f, 0x75, 0x74, 0x70, 0x75, 0x74, 0x00
	.type		__unnamed_60,@object
	.size		__unnamed_60,(__unnamed_4 - __unnamed_60)
__unnamed_60:
        /*0b42*/ 	.byte	0x67, 0x65, 0x74, 0x5f, 0x61, 0x63, 0x63, 0x75, 0x6d, 0x75, 0x6c, 0x61, 0x74, 0x65, 0x64, 0x5f
        /*0b52*/ 	.byte	0x6f, 0x75, 0x74, 0x70, 0x75, 0x74, 0x00
	.type		__unnamed_4,@object
	.size		__unnamed_4,(__unnamed_116 - __unnamed_4)
__unnamed_4:
        /*0b59*/ 	.byte	0x67, 0x65, 0x74, 0x5f, 0x61, 0x63, 0x63, 0x75, 0x6d, 0x75, 0x6c, 0x61, 0x74, 0x65, 0x64, 0x5f
        /*0b69*/ 	.byte	0x6f, 0x75, 0x74, 0x70, 0x75, 0x74, 0x00
	.type		__unnamed_116,@object
	.size		__unnamed_116,(__unnamed_88 - __unnamed_116)
__unnamed_116:
        /*0b70*/ 	.byte	0x67, 0x65, 0x74, 0x5f, 0x61, 0x63, 0x63, 0x75, 0x6d, 0x75, 0x6c, 0x61, 0x74, 0x65, 0x64, 0x5f
        /*0b80*/ 	.byte	0x6f, 0x75, 0x74, 0x70, 0x75, 0x74, 0x00
	.type		__unnamed_88,@object
	.size		__unnamed_88,(__unnamed_144 - __unnamed_88)
__unnamed_88:
        /*0b87*/ 	.byte	0x67, 0x65, 0x74, 0x5f, 0x61, 0x63, 0x63, 0x75, 0x6d, 0x75, 0x6c, 0x61, 0x74, 0x65, 0x64, 0x5f
        /*0b97*/ 	.byte	0x6f, 0x75, 0x74, 0x70, 0x75, 0x74, 0x00
	.type		__unnamed_144,@object
	.size		__unnamed_144,(__unnamed_32 - __unnamed_144)
__unnamed_144:
        /*0b9e*/ 	.byte	0x67, 0x65, 0x74, 0x5f, 0x61, 0x63, 0x63, 0x75, 0x6d, 0x75, 0x6c, 0x61, 0x74, 0x65, 0x64, 0x5f
        /*0bae*/ 	.byte	0x6f, 0x75, 0x74, 0x70, 0x75, 0x74, 0x00
	.type		__unnamed_32,@object
	.size		__unnamed_32,(__unnamed_74 - __unnamed_32)
__unnamed_32:
        /*0bb5*/ 	.byte	0x67, 0x65, 0x74, 0x5f, 0x61, 0x63, 0x63, 0x75, 0x6d, 0x75, 0x6c, 0x61, 0x74, 0x65, 0x64, 0x5f
        /*0bc5*/ 	.byte	0x6f, 0x75, 0x74, 0x70, 0x75, 0x74, 0x00
	.type		__unnamed_74,@object
	.size		__unnamed_74,(__unnamed_130 - __unnamed_74)
__unnamed_74:
        /*0bcc*/ 	.byte	0x67, 0x65, 0x74, 0x5f, 0x61, 0x63, 0x63, 0x75, 0x6d, 0x75, 0x6c, 0x61, 0x74, 0x65, 0x64, 0x5f
        /*0bdc*/ 	.byte	0x6f, 0x75, 0x74, 0x70, 0x75, 0x74, 0x00
	.type		__unnamed_130,@object
	.size		__unnamed_130,(__unnamed_18 - __unnamed_130)
__unnamed_130:
        /*0be3*/ 	.byte	0x67, 0x65, 0x74, 0x5f, 0x61, 0x63, 0x63, 0x75, 0x6d, 0x75, 0x6c, 0x61, 0x74, 0x65, 0x64, 0x5f
        /*0bf3*/ 	.byte	0x6f, 0x75, 0x74, 0x70, 0x75, 0x74, 0x00
	.type		__unnamed_18,@object
	.size		__unnamed_18,(__unnamed_102 - __unnamed_18)
__unnamed_18:
        /*0bfa*/ 	.byte	0x67, 0x65, 0x74, 0x5f, 0x61, 0x63, 0x63, 0x75, 0x6d, 0x75, 0x6c, 0x61, 0x74, 0x65, 0x64, 0x5f
        /*0c0a*/ 	.byte	0x6f, 0x75, 0x74, 0x70, 0x75, 0x74, 0x00
	.type		__unnamed_102,@object
	.size		__unnamed_102,(__unnamed_46 - __unnamed_102)
__unnamed_102:
        /*0c11*/ 	.byte	0x67, 0x65, 0x74, 0x5f, 0x61, 0x63, 0x63, 0x75, 0x6d, 0x75, 0x6c, 0x61, 0x74, 0x65, 0x64, 0x5f
        /*0c21*/ 	.byte	0x6f, 0x75, 0x74, 0x70, 0x75, 0x74, 0x00
	.type		__unnamed_46,@object
	.size		__unnamed_46,(__unnamed_158 - __unnamed_46)
__unnamed_46:
        /*0c28*/ 	.byte	0x67, 0x65, 0x74, 0x5f, 0x61, 0x63, 0x63, 0x75, 0x6d, 0x75, 0x6c, 0x61, 0x74, 0x65, 0x64, 0x5f
        /*0c38*/ 	.byte	0x6f, 0x75, 0x74, 0x70, 0x75, 0x74, 0x00
	.type		__unnamed_158,@object
	.size		__unnamed_158,($str$7 - __unnamed_158)
__unnamed_158:
        /*0c3f*/ 	.byte	0x67, 0x65, 0x74, 0x5f, 0x61, 0x63, 0x63, 0x75, 0x6d, 0x75, 0x6c, 0x61, 0x74, 0x65, 0x64, 0x5f
        /*0c4f*/ 	.byte	0x6f, 0x75, 0x74, 0x70, 0x75, 0x74, 0x00
	.type		$str$7,@object
	.size		$str$7,(.L_197 - $str$7)
$str$7:
        /*0c56*/ 	.byte	0x2f, 0x72, 0x6f, 0x6f, 0x74, 0x2f, 0x2e, 0x70, 0x79, 0x65, 0x6e, 0x76, 0x2f, 0x76, 0x65, 0x72
        /*0c66*/ 	.byte	0x73, 0x69, 0x6f, 0x6e, 0x73, 0x2f, 0x33, 0x2e, 0x31, 0x33, 0x2e, 0x31, 0x32, 0x2f, 0x6c, 0x69
        /*0c76*/ 	.byte	0x62, 0x2f, 0x70, 0x79, 0x74, 0x68, 0x6f, 0x6e, 0x33, 0x2e, 0x31, 0x33, 0x2f, 0x73, 0x69, 0x74
        /*0c86*/ 	.byte	0x65, 0x2d, 0x70, 0x61, 0x63, 0x6b, 0x61, 0x67, 0x65, 0x73, 0x2f, 0x74, 0x6f, 0x72, 0x63, 0x68
        /*0c96*/ 	.byte	0x2f, 0x69, 0x6e, 0x63, 0x6c, 0x75, 0x64, 0x65, 0x2f, 0x41, 0x54, 0x65, 0x6e, 0x2f, 0x6e, 0x61
        /*0ca6*/ 	.byte	0x74, 0x69, 0x76, 0x65, 0x2f, 0x63, 0x75, 0x64, 0x61, 0x2f, 0x52, 0x65, 0x64, 0x75, 0x63, 0x65
        /*0cb6*/ 	.byte	0x2e, 0x63, 0x75, 0x68, 0x00
.L_197:


//--------------------- .nv.shared._ZN2at6native13reduce_kernelILi512ELi1ENS0_8ReduceOpIbNS0_14func_wrapper_tIbZZZNS0_14or_kernel_cudaERNS_14TensorIteratorEENKUlvE_clEvENKUlvE10_clEvEUlbbE_EEjbLi4ELi4EEEEEvT1_ --------------------------
	.section	.nv.shared._ZN2at6native13reduce_kernelILi512ELi1ENS0_8ReduceOpIbNS0_14func_wrapper_tIbZZZNS0_14or_kernel_cudaERNS_14TensorIteratorEENKUlvE_clEvENKUlvE10_clEvEUlbbE_EEjbLi4ELi4EEEEEvT1_,"aw",@nobits
	.sectionflags	@""
	.align	16
.nv.shared._ZN2at6native13reduce_kernelILi512ELi1ENS0_8ReduceOpIbNS0_14func_wrapper_tIbZZZNS0_14or_kernel_cudaERNS_14TensorIteratorEENKUlvE_clEvENKUlvE10_clEvEUlbbE_EEjbLi4ELi4EEEEEvT1_:
	.zero		1040


//--------------------- .nv.shared.reserved.0     --------------------------
	.section	.nv.shared.reserved.0,"aw",@nobits
	.weak		__nv_reservedSMEM_offset_0_alias
	.size		__nv_reservedSMEM_offset_0_alias, 0, 0
	.other		__nv_reservedSMEM_offset_0_alias,@"STO_CUDA_RESERVED_SHARED STV_DEFAULT"
__nv_reservedSMEM_offset_0_alias:
	.zero		0


//--------------------- .nv.global                --------------------------
	.section	.nv.global,"aw",@nobits
.nv.global:
	.type		_ZN51_INTERNAL_e3e432fe_20_ReduceLogicKernel_cu_066a645d4cuda3std3__48in_placeE,@object
	.size		_ZN51_INTERNAL_e3e432fe_20_ReduceLogicKernel_cu_066a645d4cuda3std3__48in_placeE,(_ZN51_INTERNAL_e3e432fe_20_ReduceLogicKernel_cu_066a645d4cuda3std6ranges3__45__cpo8distanceE - _ZN51_INTERNAL_e3e432fe_20_ReduceLogicKernel_cu_066a645d4cuda3std3__48in_placeE)
_ZN51_INTERNAL_e3e432fe_20_ReduceLogicKernel_cu_066a645d4cuda3std3__48in_placeE:
	.zero		1
	.type		_ZN51_INTERNAL_e3e432fe_20_ReduceLogicKernel_cu_066a645d4cuda3std6ranges3__45__cpo8distanceE,@object
	.size		_ZN51_INTERNAL_e3e432fe_20_ReduceLogicKernel_cu_066a645d4cuda3std6ranges3__45__cpo8distanceE,(_ZN51_INTERNAL_e3e432fe_20_ReduceLogicKernel_cu_066a645d4cuda3std3__45__cpo6cbeginE - _ZN51_INTERNAL_e3e432fe_20_ReduceLogicKernel_cu_066a645d4cuda3std6ranges3__45__cpo8distanceE)
_ZN51_INTERNAL_e3e432fe_20_ReduceLogicKernel_cu_066a645d4cuda3std6ranges3__45__cpo8distanceE:
	.zero		1
	.type		_ZN51_INTERNAL_e3e432fe_20_ReduceLogicKernel_cu_066a645d4cuda3std3__45__cpo6cbeginE,@object
	.size		_ZN51_INTERNAL_e3e432fe_20_ReduceLogicKernel_cu_066a645d4cuda3std3__45__cpo6cbeginE,(_ZN51_INTERNAL_e3e432fe_20_ReduceLogicKernel_cu_066a645d4cuda3std6ranges3__45__cpo7advanceE - _ZN51_INTERNAL_e3e432fe_20_ReduceLogicKernel_cu_066a645d4cuda3std3__45__cpo6cbeginE)
_ZN51_INTERNAL_e3e432fe_20_ReduceLogicKernel_cu_066a645d4cuda3std3__45__cpo6cbeginE:
	.zero		1
	.type		_ZN51_INTERNAL_e3e432fe_20_ReduceLogicKernel_cu_066a645d4cuda3std6ranges3__45__cpo7advanceE,@object
	.size		_ZN51_INTERNAL_e3e432fe_20_ReduceLogicKernel_cu_066a645d4cuda3std6ranges3__45__cpo7advanceE,(_ZN51_INTERNAL_e3e432fe_20_ReduceLogicKernel_cu_066a645d4cuda3std3__45__cpo7crbeginE - _ZN51_INTERNAL_e3e432fe_20_ReduceLogicKernel_cu_066a645d4cuda3std6ranges3__45__cpo7advanceE)
_ZN51_INTERNAL_e3e432fe_20_ReduceLogicKernel_cu_066a645d4cuda3std6ranges3__45__cpo7advanceE:
	.zero		1
	.type		_ZN51_INTERNAL_e3e432fe_20_ReduceLogicKernel_cu_066a645d4cuda3std3__45__cpo7crbeginE,@object
	.size		_ZN51_INTERNAL_e3e432fe_20_ReduceLogicKernel_cu_066a645d4cuda3std3__45__cpo7crbeginE,(_ZN51_INTERNAL_e3e432fe_20_ReduceLogicKernel_cu_066a645d4cuda3std6ranges3__45__cpo4dataE - _ZN51_INTERNAL_e3e432fe_20_ReduceLogicKernel_cu_066a645d4cuda3std3__45__cpo7crbeginE)
_ZN51_INTERNAL_e3e432fe_20_ReduceLogicKernel_cu_066a645d4cuda3std3__45__cpo7crbeginE:
	.zero		1
	.type		_ZN51_INTERNAL_e3e432fe_20_ReduceLogicKernel_cu_066a645d4cuda3std6ranges3__45__cpo4dataE,@object
	.size		_ZN51_INTERNAL_e3e432fe_20_ReduceLogicKernel_cu_066a645d4cuda3std6ranges3__45__cpo4dataE,(_ZN51_INTERNAL_e3e432fe_20_ReduceLogicKernel_cu_066a645d4cuda3std6ranges3__45__cpo5beginE - _ZN51_INTERNAL_e3e432fe_20_ReduceLogicKernel_cu_066a645d4cuda3std6ranges3__45__cpo4dataE)
_ZN51_INTERNAL_e3e432fe_20_ReduceLogicKernel_cu_066a645d4cuda3std6ranges3__45__cpo4dataE:
	.zero		1
	.type		_ZN51_INTERNAL_e3e432fe_20_ReduceLogicKernel_cu_066a645d4cuda3std6ranges3__45__cpo5beginE,@object
	.size		_ZN51_INTERNAL_e3e432fe_20_ReduceLogicKernel_cu_066a645d4cuda3std6ranges3__45__cpo5beginE,(_ZN51_INTERNAL_e3e432fe_20_ReduceLogicKernel_cu_066a645d4cuda3std3__453_GLOBAL__N__e3e432fe_20_ReduceLogicKernel_cu_066a645d6ignoreE - _ZN51_INTERNAL_e3e432fe_20_ReduceLogicKernel_cu_066a645d4cuda3std6ranges3__45__cpo5beginE)
_ZN51_INTERNAL_e3e432fe_20_ReduceLogicKernel_cu_066a645d4cuda3std6ranges3__45__cpo5beginE:
	.zero		1
	.type		_ZN51_INTERNAL_e3e432fe_20_ReduceLogicKernel_cu_066a645d4cuda3std3__453_GLOBAL__N__e3e432fe_20_ReduceLogicKernel_cu_066a645d6ignoreE,@object
	.size		_ZN51_INTERNAL_e3e432fe_20_ReduceLogicKernel_cu_066a645d4cuda3std3__453_GLOBAL__N__e3e432fe_20_ReduceLogicKernel_cu_066a645d6ignoreE,(_ZN51_INTERNAL_e3e432fe_20_ReduceLogicKernel_cu_066a645d4cuda3std6ranges3__45__cpo4sizeE - _ZN51_INTERNAL_e3e432fe_20_ReduceLogicKernel_cu_066a645d4cuda3std3__453_GLOBAL__N__e3e432fe_20_ReduceLogicKernel_cu_066a645d6ignoreE)
_ZN51_INTERNAL_e3e432fe_20_ReduceLogicKernel_cu_066a645d4cuda3std3__453_GLOBAL__N__e3e432fe_20_ReduceLogicKernel_cu_066a645d6ignoreE:
	.zero		1
	.type		_ZN51_INTERNAL_e3e432fe_20_ReduceLogicKernel_cu_066a645d4cuda3std6ranges3__45__cpo4sizeE,@object
	.size		_ZN51_INTERNAL_e3e432fe_20_ReduceLogicKernel_cu_066a645d4cuda3std6ranges3__45__cpo4sizeE,(_ZN51_INTERNAL_e3e432fe_20_ReduceLogicKernel_cu_066a645d4cuda3std3__45__cpo5beginE - _ZN51_INTERNAL_e3e432fe_20_ReduceLogicKernel_cu_066a645d4cuda3std6ranges3__45__cpo4sizeE)
_ZN51_INTERNAL_e3e432fe_20_ReduceLogicKernel_cu_066a645d4cuda3std6ranges3__45__cpo4sizeE:
	.zero		1
	.type		_ZN51_INTERNAL_e3e432fe_20_ReduceLogicKernel_cu_066a645d4cuda3std3__45__cpo5beginE,@object
	.size		_ZN51_INTERNAL_e3e432fe_20_ReduceLogicKernel_cu_066a645d4cuda3std3__45__cpo5beginE,(_ZN51_INTERNAL_e3e432fe_20_ReduceLogicKernel_cu_066a645d4cuda3std6ranges3__45__cpo6cbeginE - _ZN51_INTERNAL_e3e432fe_20_ReduceLogicKernel_cu_066a645d4cuda3std3__45__cpo5beginE)
_ZN51_INTERNAL_e3e432fe_20_ReduceLogicKernel_cu_066a645d4cuda3std3__45__cpo5beginE:
	.zero		1
	.type		_ZN51_INTERNAL_e3e432fe_20_ReduceLogicKernel_cu_066a645d4cuda3std6ranges3__45__cpo6cbeginE,@object
	.size		_ZN51_INTERNAL_e3e432fe_20_ReduceLogicKernel_cu_066a645d4cuda3std6ranges3__45__cpo6cbeginE,(_ZN51_INTERNAL_e3e432fe_20_ReduceLogicKernel_cu_066a645d4cuda3std3__45__cpo6rbeginE - _ZN51_INTERNAL_e3e432fe_20_ReduceLogicKernel_cu_066a645d4cuda3std6ranges3__45__cpo6cbeginE)
_ZN51_INTERNAL_e3e432fe_20_ReduceLogicKernel_cu_066a645d4cuda3std6ranges3__45__cpo6cbeginE:
	.zero		1
	.type		_ZN51_INTERNAL_e3e432fe_20_ReduceLogicKernel_cu_066a645d4cuda3std3__45__cpo6rbeginE,@object
	.size		_ZN51_INTERNAL_e3e432fe_20_ReduceLogicKernel_cu_066a645d4cuda3std3__45__cpo6rbeginE,(_ZN51_INTERNAL_e3e432fe_20_ReduceLogicKernel_cu_066a645d4cuda3std6ranges3__45__cpo4nextE - _ZN51_INTERNAL_e3e432fe_20_ReduceLogicKernel_cu_066a645d4cuda3std3__45__cpo6rbeginE)
_ZN51_INTERNAL_e3e432fe_20_ReduceLogicKernel_cu_066a645d4cuda3std3__45__cpo6rbeginE:
	.zero		1
	.type		_ZN51_INTERNAL_e3e432fe_20_ReduceLogicKernel_cu_066a645d4cuda3std6ranges3__45__cpo4nextE,@object
	.size		_ZN51_INTERNAL_e3e432fe_20_ReduceLogicKernel_cu_066a645d4cuda3std6ranges3__45__cpo4nextE,(_ZN51_INTERNAL_e3e432fe_20_ReduceLogicKernel_cu_066a645d4cuda3std6ranges3__45__cpo4swapE - _ZN51_INTERNAL_e3e432fe_20_ReduceLogicKernel_cu_066a645d4cuda3std6ranges3__45__cpo4nextE)
_ZN51_INTERNAL_e3e432fe_20_ReduceLogicKernel_cu_066a645d4cuda3std6ranges3__45__cpo4nextE:
	.zero		1
	.type		_ZN51_INTERNAL_e3e432fe_20_ReduceLogicKernel_cu_066a645d4cuda3std6ranges3__45__cpo4swapE,@object
	.size		_ZN51_INTERNAL_e3e432fe_20_ReduceLogicKernel_cu_066a645d4cuda3std6ranges3__45__cpo4swapE,(_ZN51_INTERNAL_e3e432fe_20_ReduceLogicKernel_cu_066a645d4cuda3std3__420unreachable_sentinelE - _ZN51_INTERNAL_e3e432fe_20_ReduceLogicKernel_cu_066a645d4cuda3std6ranges3__45__cpo4swapE)
_ZN51_INTERNAL_e3e432fe_20_ReduceLogicKernel_cu_066a645d4cuda3std6ranges3__45__cpo4swapE:
	.zero		1
	.type		_ZN51_INTERNAL_e3e432fe_20_ReduceLogicKernel_cu_066a645d4cuda3std3__420unreachable_sentinelE,@object
	.size		_ZN51_INTERNAL_e3e432fe_20_ReduceLogicKernel_cu_066a645d4cuda3std3__420unreachable_sentinelE,(_ZN51_INTERNAL_e3e432fe_20_ReduceLogicKernel_cu_066a645d6thrust23THRUST_300001_SM_900_NS6system6detail10sequential3seqE - _ZN51_INTERNAL_e3e432fe_20_ReduceLogicKernel_cu_066a645d4cuda3std3__420unreachable_sentinelE)
_ZN51_INTERNAL_e3e432fe_20_ReduceLogicKernel_cu_066a645d4cuda3std3__420unreachable_sentinelE:
	.zero		1
	.type		_ZN51_INTERNAL_e3e432fe_20_ReduceLogicKernel_cu_066a645d6thrust23THRUST_300001_SM_900_NS6system6detail10sequential3seqE,@object
	.size		_ZN51_INTERNAL_e3e432fe_20_ReduceLogicKernel_cu_066a645d6thrust23THRUST_300001_SM_900_NS6system6detail10sequential3seqE,(_ZN51_INTERNAL_e3e432fe_20_ReduceLogicKernel_cu_066a645d4cuda3std3__45__cpo4cendE - _ZN51_INTERNAL_e3e432fe_20_ReduceLogicKernel_cu_066a645d6thrust23THRUST_300001_SM_900_NS6system6detail10sequential3seqE)
_ZN51_INTERNAL_e3e432fe_20_ReduceLogicKernel_cu_066a645d6thrust23THRUST_300001_SM_900_NS6system6detail10sequential3seqE:
	.zero		1
	.type		_ZN51_INTERNAL_e3e432fe_20_ReduceLogicKernel_cu_066a645d4cuda3std3__45__cpo4cendE,@object
	.size		_ZN51_INTERNAL_e3e432fe_20_ReduceLogicKernel_cu_066a645d4cuda3std3__45__cpo4cendE,(_ZN51_INTERNAL_e3e432fe_20_ReduceLogicKernel_cu_066a645d4cuda3std6ranges3__45__cpo9iter_swapE - _ZN51_INTERNAL_e3e432fe_20_ReduceLogicKernel_cu_066a645d4cuda3std3__45__cpo4cendE)
_ZN51_INTERNAL_e3e432fe_20_ReduceLogicKernel_cu_066a645d4cuda3std3__45__cpo4cendE:
	.zero		1
	.type		_ZN51_INTERNAL_e3e432fe_20_ReduceLogicKernel_cu_066a645d4cuda3std6ranges3__45__cpo9iter_swapE,@object
	.size		_ZN51_INTERNAL_e3e432fe_20_ReduceLogicKernel_cu_066a645d4cuda3std6ranges3__45__cpo9iter_swapE,(_ZN51_INTERNAL_e3e432fe_20_ReduceLogicKernel_cu_066a645d4cuda3std3__45__cpo5crendE - _ZN51_INTERNAL_e3e432fe_20_ReduceLogicKernel_cu_066a645d4cuda3std6ranges3__45__cpo9iter_swapE)
_ZN51_INTERNAL_e3e432fe_20_ReduceLogicKernel_cu_066a645d4cuda3std6ranges3__45__cpo9iter_swapE:
	.zero		1
	.type		_ZN51_INTERNAL_e3e432fe_20_ReduceLogicKernel_cu_066a645d4cuda3std3__45__cpo5crendE,@object
	.size		_ZN51_INTERNAL_e3e432fe_20_ReduceLogicKernel_cu_066a645d4cuda3std3__45__cpo5crendE,(_ZN51_INTERNAL_e3e432fe_20_ReduceLogicKernel_cu_066a645d4cuda3std6ranges3__45__cpo5cdataE - _ZN51_INTERNAL_e3e432fe_20_ReduceLogicKernel_cu_066a645d4cuda3std3__45__cpo5crendE)
_ZN51_INTERNAL_e3e432fe_20_ReduceLogicKernel_cu_066a645d4cuda3std3__45__cpo5crendE:
	.zero		1
	.type		_ZN51_INTERNAL_e3e432fe_20_ReduceLogicKernel_cu_066a645d4cuda3std6ranges3__45__cpo5cdataE,@object
	.size		_ZN51_INTERNAL_e3e432fe_20_ReduceLogicKernel_cu_066a645d4cuda3std6ranges3__45__cpo5cdataE,(_ZN51_INTERNAL_e3e432fe_20_ReduceLogicKernel_cu_066a645d4cuda3std6ranges3__45__cpo3endE - _ZN51_INTERNAL_e3e432fe_20_ReduceLogicKernel_cu_066a645d4cuda3std6ranges3__45__cpo5cdataE)
_ZN51_INTERNAL_e3e432fe_20_ReduceLogicKernel_cu_066a645d4cuda3std6ranges3__45__cpo5cdataE:
	.zero		1
	.type		_ZN51_INTERNAL_e3e432fe_20_ReduceLogicKernel_cu_066a645d4cuda3std6ranges3__45__cpo3endE,@object
	.size		_ZN51_INTERNAL_e3e432fe_20_ReduceLogicKernel_cu_066a645d4cuda3std6ranges3__45__cpo3endE,(_ZN51_INTERNAL_e3e432fe_20_ReduceLogicKernel_cu_066a645d4cuda3std3__419piecewise_constructE - _ZN51_INTERNAL_e3e432fe_20_ReduceLogicKernel_cu_066a645d4cuda3std6ranges3__45__cpo3endE)
_ZN51_INTERNAL_e3e432fe_20_ReduceLogicKernel_cu_066a645d4cuda3std6ranges3__45__cpo3endE:
	.zero		1
	.type		_ZN51_INTERNAL_e3e432fe_20_ReduceLogicKernel_cu_066a645d4cuda3std3__419piecewise_constructE,@object
	.size		_ZN51_INTERNAL_e3e432fe_20_ReduceLogicKernel_cu_066a645d4cuda3std3__419piecewise_constructE,(_ZN51_INTERNAL_e3e432fe_20_ReduceLogicKernel_cu_066a645d4cuda3std6ranges3__45__cpo5ssizeE - _ZN51_INTERNAL_e3e432fe_20_ReduceLogicKernel_cu_066a645d4cuda3std3__419piecewise_constructE)
_ZN51_INTERNAL_e3e432fe_20_ReduceLogicKernel_cu_066a645d4cuda3std3__419piecewise_constructE:
	.zero		1
	.type		_ZN51_INTERNAL_e3e432fe_20_ReduceLogicKernel_cu_066a645d4cuda3std6ranges3__45__cpo5ssizeE,@object
	.size		_ZN51_INTERNAL_e3e432fe_20_ReduceLogicKernel_cu_066a645d4cuda3std6ranges3__45__cpo5ssizeE,(_ZN51_INTERNAL_e3e432fe_20_ReduceLogicKernel_cu_066a645d4cuda3std3__45__cpo3endE - _ZN51_INTERNAL_e3e432fe_20_ReduceLogicKernel_cu_066a645d4cuda3std6ranges3__45__cpo5ssizeE)
_ZN51_INTERNAL_e3e432fe_20_ReduceLogicKernel_cu_066a645d4cuda3std6ranges3__45__cpo5ssizeE:
	.zero		1
	.type		_ZN51_INTERNAL_e3e432fe_20_ReduceLogicKernel_cu_066a645d4cuda3std3__45__cpo3endE,@object
	.size		_ZN51_INTERNAL_e3e432fe_20_ReduceLogicKernel_cu_066a645d4cuda3std3__45__cpo3endE,(_ZN51_INTERNAL_e3e432fe_20_ReduceLogicKernel_cu_066a645d4cuda3std6ranges3__45__cpo4cendE - _ZN51_INTERNAL_e3e432fe_20_ReduceLogicKernel_cu_066a645d4cuda3std3__45__cpo3endE)
_ZN51_INTERNAL_e3e432fe_20_ReduceLogicKernel_cu_066a645d4cuda3std3__45__cpo3endE:
	.zero		1
	.type		_ZN51_INTERNAL_e3e432fe_20_ReduceLogicKernel_cu_066a645d4cuda3std6ranges3__45__cpo4cendE,@object
	.size		_ZN51_INTERNAL_e3e432fe_20_ReduceLogicKernel_cu_066a645d4cuda3std6ranges3__45__cpo4cendE,(_ZN51_INTERNAL_e3e432fe_20_ReduceLogicKernel_cu_066a645d4cuda3std3__45__cpo4rendE - _ZN51_INTERNAL_e3e432fe_20_ReduceLogicKernel_cu_066a645d4cuda3std6ranges3__45__cpo4cendE)
_ZN51_INTERNAL_e3e432fe_20_ReduceLogicKernel_cu_066a645d4cuda3std6ranges3__45__cpo4cendE:
	.zero		1
	.type		_ZN51_INTERNAL_e3e432fe_20_ReduceLogicKernel_cu_066a645d4cuda3std3__45__cpo4rendE,@object
	.size		_ZN51_INTERNAL_e3e432fe_20_ReduceLogicKernel_cu_066a645d4cuda3std3__45__cpo4rendE,(_ZN51_INTERNAL_e3e432fe_20_ReduceLogicKernel_cu_066a645d4cuda3std6ranges3__45__cpo4prevE - _ZN51_INTERNAL_e3e432fe_20_ReduceLogicKernel_cu_066a645d4cuda3std3__45__cpo4rendE)
_ZN51_INTERNAL_e3e432fe_20_ReduceLogicKernel_cu_066a645d4cuda3std3__45__cpo4rendE:
	.zero		1
	.type		_ZN51_INTERNAL_e3e432fe_20_ReduceLogicKernel_cu_066a645d4cuda3std6ranges3__45__cpo4prevE,@object
	.size		_ZN51_INTERNAL_e3e432fe_20_ReduceLogicKernel_cu_066a645d4cuda3std6ranges3__45__cpo4prevE,(_ZN51_INTERNAL_e3e432fe_20_ReduceLogicKernel_cu_066a645d4cuda3std6ranges3__45__cpo9iter_moveE - _ZN51_INTERNAL_e3e432fe_20_ReduceLogicKernel_cu_066a645d4cuda3std6ranges3__45__cpo4prevE)
_ZN51_INTERNAL_e3e432fe_20_ReduceLogicKernel_cu_066a645d4cuda3std6ranges3__45__cpo4prevE:
	.zero		1
	.type		_ZN51_INTERNAL_e3e432fe_20_ReduceLogicKernel_cu_066a645d4cuda3std6ranges3__45__cpo9iter_moveE,@object
	.size		_ZN51_INTERNAL_e3e432fe_20_ReduceLogicKernel_cu_066a645d4cuda3std6ranges3__45__cpo9iter_moveE,(.L_181 - _ZN51_INTERNAL_e3e432fe_20_ReduceLogicKernel_cu_066a645d4cuda3std6ranges3__45__cpo9iter_moveE)
_ZN51_INTERNAL_e3e432fe_20_ReduceLogicKernel_cu_066a645d4cuda3std6ranges3__45__cpo9iter_moveE:
	.zero		1
.L_181:


//--------------------- .nv.shared._ZN2at6native13reduce_kernelILi256ELi2ENS0_8ReduceOpIbNS0_14func_wrapper_tIbZZZNS0_14or_kernel_cudaERNS_14TensorIteratorEENKUlvE_clEvENKUlvE10_clEvEUlbbE_EEjbLi4ELi4EEEEEvT1_ --------------------------
	.section	.nv.shared._ZN2at6native13reduce_kernelILi256ELi2ENS0_8ReduceOpIbNS0_14func_wrapper_tIbZZZNS0_14or_kernel_cudaERNS_14TensorIteratorEENKUlvE_clEvENKUlvE10_clEvEUlbbE_EEjbLi4ELi4EEEEEvT1_,"aw",@nobits
	.sectionflags	@""
	.align	16
.nv.shared._ZN2at6native13reduce_kernelILi256ELi2ENS0_8ReduceOpIbNS0_14func_wrapper_tIbZZZNS0_14or_kernel_cudaERNS_14TensorIteratorEENKUlvE_clEvENKUlvE10_clEvEUlbbE_EEjbLi4ELi4EEEEEvT1_:
	.zero		1040


//--------------------- .nv.shared._ZN2at6native13reduce_kernelILi128ELi4ENS0_8ReduceOpIbNS0_14func_wrapper_tIbZZZNS0_14or_kernel_cudaERNS_14TensorIteratorEENKUlvE_clEvENKUlvE10_clEvEUlbbE_EEjbLi4ELi4EEEEEvT1_ --------------------------
	.section	.nv.shared._ZN2at6native13reduce_kernelILi128ELi4ENS0_8ReduceOpIbNS0_14func_wrapper_tIbZZZNS0_14or_kernel_cudaERNS_14TensorIteratorEENKUlvE_clEvENKUlvE10_clEvEUlbbE_EEjbLi4ELi4EEEEEvT1_,"aw",@nobits
	.sectionflags	@""
	.align	16
.nv.shared._ZN2at6native13reduce_kernelILi128ELi4ENS0_8ReduceOpIbNS0_14func_wrapper_tIbZZZNS0_14or_kernel_cudaERNS_14TensorIteratorEENKUlvE_clEvENKUlvE10_clEvEUlbbE_EEjbLi4ELi4EEEEEvT1_:
	.zero		1040


//--------------------- .nv.shared._ZN2at6native13reduce_kernelILi512ELi1ENS0_8ReduceOpIN3c108BFloat16ENS0_14func_wrapper_tIbZZZNS0_14or_kernel_cudaERNS_14TensorIteratorEENKUlvE_clEvENKUlvE9_clEvEUlbS4_E_EEjbLi4ELi4EEEEEvT1_ --------------------------
	.section	.nv.shared._ZN2at6native13reduce_kernelILi512ELi1ENS0_8ReduceOpIN3c108BFloat16ENS0_14func_wrapper_tIbZZZNS0_14or_kernel_cudaERNS_14TensorIteratorEENKUlvE_clEvENKUlvE9_clEvEUlbS4_E_EEjbLi4ELi4EEEEEvT1_,"aw",@nobits
	.sectionflags	@""
	.align	16
.nv.shared._ZN2at6native13reduce_kernelILi512ELi1ENS0_8ReduceOpIN3c108BFloat16ENS0_14func_wrapper_tIbZZZNS0_14or_kernel_cudaERNS_14TensorIteratorEENKUlvE_clEvENKUlvE9_clEvEUlbS4_E_EEjbLi4ELi4EEEEEvT1_:
	.zero		1040


//--------------------- .nv.shared._ZN2at6native13reduce_kernelILi256ELi2ENS0_8ReduceOpIN3c108BFloat16ENS0_14func_wrapper_tIbZZZNS0_14or_kernel_cudaERNS_14TensorIteratorEENKUlvE_clEvENKUlvE9_clEvEUlbS4_E_EEjbLi4ELi4EEEEEvT1_ --------------------------
	.section	.nv.shared._ZN2at6native13reduce_kernelILi256ELi2ENS0_8ReduceOpIN3c108BFloat16ENS0_14func_wrapper_tIbZZZNS0_14or_kernel_cudaERNS_14TensorIteratorEENKUlvE_clEvENKUlvE9_clEvEUlbS4_E_EEjbLi4ELi4EEEEEvT1_,"aw",@nobits
	.sectionflags	@""
	.align	16
.nv.shared._ZN2at6native13reduce_kernelILi256ELi2ENS0_8ReduceOpIN3c108BFloat16ENS0_14func_wrapper_tIbZZZNS0_14or_kernel_cudaERNS_14TensorIteratorEENKUlvE_clEvENKUlvE9_clEvEUlbS4_E_EEjbLi4ELi4EEEEEvT1_:
	.zero		1040


//--------------------- .nv.shared._ZN2at6native13reduce_kernelILi128ELi4ENS0_8ReduceOpIN3c108BFloat16ENS0_14func_wrapper_tIbZZZNS0_14or_kernel_cudaERNS_14TensorIteratorEENKUlvE_clEvENKUlvE9_clEvEUlbS4_E_EEjbLi4ELi4EEEEEvT1_ --------------------------
	.section	.nv.shared._ZN2at6native13reduce_kernelILi128ELi4ENS0_8ReduceOpIN3c108BFloat16ENS0_14func_wrapper_tIbZZZNS0_14or_kernel_cudaERNS_14TensorIteratorEENKUlvE_clEvENKUlvE9_clEvEUlbS4_E_EEjbLi4ELi4EEEEEvT1_,"aw",@nobits
	.sectionflags	@""
	.align	16
.nv.shared._ZN2at6native13reduce_kernelILi128ELi4ENS0_8ReduceOpIN3c108BFloat16ENS0_14func_wrapper_tIbZZZNS0_14or_kernel_cudaERNS_14TensorIteratorEENKUlvE_clEvENKUlvE9_clEvEUlbS4_E_EEjbLi4ELi4EEEEEvT1_:
	.zero		1040


//--------------------- .nv.shared._ZN2at6native13reduce_kernelILi512ELi1ENS0_8ReduceOpIN3c104HalfENS0_14func_wrapper_tIbZZZNS0_14or_kernel_cudaERNS_14TensorIteratorEENKUlvE_clEvENKUlvE8_clEvEUlbS4_E_EEjbLi4ELi4EEEEEvT1_ --------------------------
	.section	.nv.shared._ZN2at6native13reduce_kernelILi512ELi1ENS0_8ReduceOpIN3c104HalfENS0_14func_wrapper_tIbZZZNS0_14or_kernel_cudaERNS_14TensorIteratorEENKUlvE_clEvENKUlvE8_clEvEUlbS4_E_EEjbLi4ELi4EEEEEvT1_,"aw",@nobits
	.sectionflags	@""
	.align	16
.nv.shared._ZN2at6native13reduce_kernelILi512ELi1ENS0_8ReduceOpIN3c104HalfENS0_14func_wrapper_tIbZZZNS0_14or_kernel_cudaERNS_14TensorIteratorEENKUlvE_clEvENKUlvE8_clEvEUlbS4_E_EEjbLi4ELi4EEEEEvT1_:
	.zero		1040


//--------------------- .nv.shared._ZN2at6native13reduce_kernelILi256ELi2ENS0_8ReduceOpIN3c104HalfENS0_14func_wrapper_tIbZZZNS0_14or_kernel_cudaERNS_14TensorIteratorEENKUlvE_clEvENKUlvE8_clEvEUlbS4_E_EEjbLi4ELi4EEEEEvT1_ --------------------------
	.section	.nv.shared._ZN2at6native13reduce_kernelILi256ELi2ENS0_8ReduceOpIN3c104HalfENS0_14func_wrapper_tIbZZZNS0_14or_kernel_cudaERNS_14TensorIteratorEENKUlvE_clEvENKUlvE8_clEvEUlbS4_E_EEjbLi4ELi4EEEEEvT1_,"aw",@nobits
	.sectionflags	@""
	.align	16
.nv.shared._ZN2at6native13reduce_kernelILi256ELi2ENS0_8ReduceOpIN3c104HalfENS0_14func_wrapper_tIbZZZNS0_14or_kernel_cudaERNS_14TensorIteratorEENKUlvE_clEvENKUlvE8_clEvEUlbS4_E_EEjbLi4ELi4EEEEEvT1_:
	.zero		1040


//--------------------- .nv.shared._ZN2at6native13reduce_kernelILi128ELi4ENS0_8ReduceOpIN3c104HalfENS0_14func_wrapper_tIbZZZNS0_14or_kernel_cudaERNS_14TensorIteratorEENKUlvE_clEvENKUlvE8_clEvEUlbS4_E_EEjbLi4ELi4EEEEEvT1_ --------------------------
	.section	.nv.shared._ZN2at6native13reduce_kernelILi128ELi4ENS0_8ReduceOpIN3c104HalfENS0_14func_wrapper_tIbZZZNS0_14or_kernel_cudaERNS_14TensorIteratorEENKUlvE_clEvENKUlvE8_clEvEUlbS4_E_EEjbLi4ELi4EEEEEvT1_,"aw",@nobits
	.sectionflags	@""
	.align	16
.nv.shared._ZN2at6native13reduce_kernelILi128ELi4ENS0_8ReduceOpIN3c104HalfENS0_14func_wrapper_tIbZZZNS0_14or_kernel_cudaERNS_14TensorIteratorEENKUlvE_clEvENKUlvE8_clEvEUlbS4_E_EEjbLi4ELi4EEEEEvT1_:
	.zero		1040


//--------------------- .nv.shared._ZN2at6native13reduce_kernelILi512ELi1ENS0_8ReduceOpIN3c107complexIfEENS0_14func_wrapper_tIbZZZNS0_14or_kernel_cudaERNS_14TensorIteratorEENKUlvE_clEvENKUlvE7_clEvEUlbS5_E_EEjbLi4ELi4EEEEEvT1_ --------------------------
	.section	.nv.shared._ZN2at6native13reduce_kernelILi512ELi1ENS0_8ReduceOpIN3c107complexIfEENS0_14func_wrapper_tIbZZZNS0_14or_kernel_cudaERNS_14TensorIteratorEENKUlvE_clEvENKUlvE7_clEvEUlbS5_E_EEjbLi4ELi4EEEEEvT1_,"aw",@nobits
	.sectionflags	@""
	.align	16
.nv.shared._ZN2at6native13reduce_kernelILi512ELi1ENS0_8ReduceOpIN3c107complexIfEENS0_14func_wrapper_tIbZZZNS0_14or_kernel_cudaERNS_14TensorIteratorEENKUlvE_clEvENKUlvE7_clEvEUlbS5_E_EEjbLi4ELi4EEEEEvT1_:
	.zero		1040


//--------------------- .nv.shared._ZN2at6native13reduce_kernelILi256ELi2ENS0_8ReduceOpIN3c107complexIfEENS0_14func_wrapper_tIbZZZNS0_14or_kernel_cudaERNS_14TensorIteratorEENKUlvE_clEvENKUlvE7_clEvEUlbS5_E_EEjbLi4ELi4EEEEEvT1_ --------------------------
	.section	.nv.shared._ZN2at6native13reduce_kernelILi256ELi2ENS0_8ReduceOpIN3c107complexIfEENS0_14func_wrapper_tIbZZZNS0_14or_kernel_cudaERNS_14TensorIteratorEENKUlvE_clEvENKUlvE7_clEvEUlbS5_E_EEjbLi4ELi4EEEEEvT1_,"aw",@nobits
	.sectionflags	@""
	.align	16
.nv.shared._ZN2at6native13reduce_kernelILi256ELi2ENS0_8ReduceOpIN3c107complexIfEENS0_14func_wrapper_tIbZZZNS0_14or_kernel_cudaERNS_14TensorIteratorEENKUlvE_clEvENKUlvE7_clEvEUlbS5_E_EEjbLi4ELi4EEEEEvT1_:
	.zero		1040


//--------------------- .nv.shared._ZN2at6native13reduce_kernelILi128ELi4ENS0_8ReduceOpIN3c107complexIfEENS0_14func_wrapper_tIbZZZNS0_14or_kernel_cudaERNS_14TensorIteratorEENKUlvE_clEvENKUlvE7_clEvEUlbS5_E_EEjbLi4ELi4EEEEEvT1_ --------------------------
	.section	.nv.shared._ZN2at6native13reduce_kernelILi128ELi4ENS0_8ReduceOpIN3c107complexIfEENS0_14func_wrapper_tIbZZZNS0_14or_kernel_cudaERNS_14TensorIteratorEENKUlvE_clEvENKUlvE7_clEvEUlbS5_E_EEjbLi4ELi4EEEEEvT1_,"aw",@nobits
	.sectionflags	@""
	.align	16
.nv.shared._ZN2at6native13reduce_kernelILi128ELi4ENS0_8ReduceOpIN3c107complexIfEENS0_14func_wrapper_tIbZZZNS0_14or_kernel_cudaERNS_14TensorIteratorEENKUlvE_clEvENKUlvE7_clEvEUlbS5_E_EEjbLi4ELi4EEEEEvT1_:
	.zero		1040


//--------------------- .nv.shared._ZN2at6native13reduce_kernelILi256ELi1ENS0_8ReduceOpIN3c107complexIdEENS0_14func_wrapper_tIbZZZNS0_14or_kernel_cudaERNS_14TensorIteratorEENKUlvE_clEvENKUlvE6_clEvEUlbS5_E_EEjbLi4ELi4EEEEEvT1_ --------------------------
	.section	.nv.shared._ZN2at6native13reduce_kernelILi256ELi1ENS0_8ReduceOpIN3c107complexIdEENS0_14func_wrapper_tIbZZZNS0_14or_kernel_cudaERNS_14TensorIteratorEENKUlvE_clEvENKUlvE6_clEvEUlbS5_E_EEjbLi4ELi4EEEEEvT1_,"aw",@nobits
	.sectionflags	@""
	.align	16
.nv.shared._ZN2at6native13reduce_kernelILi256ELi1ENS0_8ReduceOpIN3c107complexIdEENS0_14func_wrapper_tIbZZZNS0_14or_kernel_cudaERNS_14TensorIteratorEENKUlvE_clEvENKUlvE6_clEvEUlbS5_E_EEjbLi4ELi4EEEEEvT1_:
	.zero		1040


//--------------------- .nv.shared._ZN2at6native13reduce_kernelILi128ELi2ENS0_8ReduceOpIN3c107complexIdEENS0_14func_wrapper_tIbZZZNS0_14or_kernel_cudaERNS_14TensorIteratorEENKUlvE_clEvENKUlvE6_clEvEUlbS5_E_EEjbLi4ELi4EEEEEvT1_ --------------------------
	.section	.nv.shared._ZN2at6native13reduce_kernelILi128ELi2ENS0_8ReduceOpIN3c107complexIdEENS0_14func_wrapper_tIbZZZNS0_14or_kernel_cudaERNS_14TensorIteratorEENKUlvE_clEvENKUlvE6_clEvEUlbS5_E_EEjbLi4ELi4EEEEEvT1_,"aw",@nobits
	.sectionflags	@""
	.align	16
.nv.shared._ZN2at6native13reduce_kernelILi128ELi2ENS0_8ReduceOpIN3c107complexIdEENS0_14func_wrapper_tIbZZZNS0_14or_kernel_cudaERNS_14TensorIteratorEENKUlvE_clEvENKUlvE6_clEvEUlbS5_E_EEjbLi4ELi4EEEEEvT1_:
	.zero		1040


//--------------------- .nv.shared._ZN2at6native13reduce_kernelILi64ELi4ENS0_8ReduceOpIN3c107complexIdEENS0_14func_wrapper_tIbZZZNS0_14or_kernel_cudaERNS_14TensorIteratorEENKUlvE_clEvENKUlvE6_clEvEUlbS5_E_EEjbLi4ELi4EEEEEvT1_ --------------------------
	.section	.nv.shared._ZN2at6native13reduce_kernelILi64ELi4ENS0_8ReduceOpIN3c107complexIdEENS0_14func_wrapper_tIbZZZNS0_14or_kernel_cudaERNS_14TensorIteratorEENKUlvE_clEvENKUlvE6_clEvEUlbS5_E_EEjbLi4ELi4EEEEEvT1_,"aw",@nobits
	.sectionflags	@""
	.align	16
.nv.shared._ZN2at6native13reduce_kernelILi64ELi4ENS0_8ReduceOpIN3c107complexIdEENS0_14func_wrapper_tIbZZZNS0_14or_kernel_cudaERNS_14TensorIteratorEENKUlvE_clEvENKUlvE6_clEvEUlbS5_E_EEjbLi4ELi4EEEEEvT1_:
	.zero		1040


//--------------------- .nv.shared._ZN2at6native13reduce_kernelILi512ELi1ENS0_8ReduceOpIfNS0_14func_wrapper_tIbZZZNS0_14or_kernel_cudaERNS_14TensorIteratorEENKUlvE_clEvENKUlvE5_clEvEUlbfE_EEjbLi4ELi4EEEEEvT1_ --------------------------
	.section	.nv.shared._ZN2at6native13reduce_kernelILi512ELi1ENS0_8ReduceOpIfNS0_14func_wrapper_tIbZZZNS0_14or_kernel_cudaERNS_14TensorIteratorEENKUlvE_clEvENKUlvE5_clEvEUlbfE_EEjbLi4ELi4EEEEEvT1_,"aw",@nobits
	.sectionflags	@""
	.align	16
.nv.shared._ZN2at6native13reduce_kernelILi512ELi1ENS0_8ReduceOpIfNS0_14func_wrapper_tIbZZZNS0_14or_kernel_cudaERNS_14TensorIteratorEENKUlvE_clEvENKUlvE5_clEvEUlbfE_EEjbLi4ELi4EEEEEvT1_:
	.zero		1040


//--------------------- .nv.shared._ZN2at6native13reduce_kernelILi256ELi2ENS0_8ReduceOpIfNS0_14func_wrapper_tIbZZZNS0_14or_kernel_cudaERNS_14TensorIteratorEENKUlvE_clEvENKUlvE5_clEvEUlbfE_EEjbLi4ELi4EEEEEvT1_ --------------------------
	.section	.nv.shared._ZN2at6native13reduce_kernelILi256ELi2ENS0_8ReduceOpIfNS0_14func_wrapper_tIbZZZNS0_14or_kernel_cudaERNS_14TensorIteratorEENKUlvE_clEvENKUlvE5_clEvEUlbfE_EEjbLi4ELi4EEEEEvT1_,"aw",@nobits
	.sectionflags	@""
	.align	16
.nv.shared._ZN2at6native13reduce_kernelILi256ELi2ENS0_8ReduceOpIfNS0_14func_wrapper_tIbZZZNS0_14or_kernel_cudaERNS_14TensorIteratorEENKUlvE_clEvENKUlvE5_clEvEUlbfE_EEjbLi4ELi4EEEEEvT1_:
	.zero		1040


//--------------------- .nv.shared._ZN2at6native13reduce_kernelILi128ELi4ENS0_8ReduceOpIfNS0_14func_wrapper_tIbZZZNS0_14or_kernel_cudaERNS_14TensorIteratorEENKUlvE_clEvENKUlvE5_clEvEUlbfE_EEjbLi4ELi4EEEEEvT1_ --------------------------
	.section	.nv.shared._ZN2at6native13reduce_kernelILi128ELi4ENS0_8ReduceOpIfNS0_14func_wrapper_tIbZZZNS0_14or_kernel_cudaERNS_14TensorIteratorEENKUlvE_clEvENKUlvE5_clEvEUlbfE_EEjbLi4ELi4EEEEEvT1_,"aw",@nobits
	.sectionflags	@""
	.align	16
.nv.shared._ZN2at6native13reduce_kernelILi128ELi4ENS0_8ReduceOpIfNS0_14func_wrapper_tIbZZZNS0_14or_kernel_cudaERNS_14TensorIteratorEENKUlvE_clEvENKUlvE5_clEvEUlbfE_EEjbLi4ELi4EEEEEvT1_:
	.zero		1040


//--------------------- .nv.shared._ZN2at6native13reduce_kernelILi512ELi1ENS0_8ReduceOpIdNS0_14func_wrapper_tIbZZZNS0_14or_kernel_cudaERNS_14TensorIteratorEENKUlvE_clEvENKUlvE4_clEvEUlbdE_EEjbLi4ELi4EEEEEvT1_ --------------------------
	.section	.nv.shared._ZN2at6native13reduce_kernelILi512ELi1ENS0_8ReduceOpIdNS0_14func_wrapper_tIbZZZNS0_14or_kernel_cudaERNS_14TensorIteratorEENKUlvE_clEvENKUlvE4_clEvEUlbdE_EEjbLi4ELi4EEEEEvT1_,"aw",@nobits
	.sectionflags	@""
	.align	16
.nv.shared._ZN2at6native13reduce_kernelILi512ELi1ENS0_8ReduceOpIdNS0_14func_wrapper_tIbZZZNS0_14or_kernel_cudaERNS_14TensorIteratorEENKUlvE_clEvENKUlvE4_clEvEUlbdE_EEjbLi4ELi4EEEEEvT1_:
	.zero		1040


//--------------------- .nv.shared._ZN2at6native13reduce_kernelILi256ELi2ENS0_8ReduceOpIdNS0_14func_wrapper_tIbZZZNS0_14or_kernel_cudaERNS_14TensorIteratorEENKUlvE_clEvENKUlvE4_clEvEUlbdE_EEjbLi4ELi4EEEEEvT1_ --------------------------
	.section	.nv.shared._ZN2at6native13reduce_kernelILi256ELi2ENS0_8ReduceOpIdNS0_14func_wrapper_tIbZZZNS0_14or_kernel_cudaERNS_14TensorIteratorEENKUlvE_clEvENKUlvE4_clEvEUlbdE_EEjbLi4ELi4EEEEEvT1_,"aw",@nobits
	.sectionflags	@""
	.align	16
.nv.shared._ZN2at6native13reduce_kernelILi256ELi2ENS0_8ReduceOpIdNS0_14func_wrapper_tIbZZZNS0_14or_kernel_cudaERNS_14TensorIteratorEENKUlvE_clEvENKUlvE4_clEvEUlbdE_EEjbLi4ELi4EEEEEvT1_:
	.zero		1040


//--------------------- .nv.shared._ZN2at6native13reduce_kernelILi128ELi4ENS0_8ReduceOpIdNS0_14func_wrapper_tIbZZZNS0_14or_kernel_cudaERNS_14TensorIteratorEENKUlvE_clEvENKUlvE4_clEvEUlbdE_EEjbLi4ELi4EEEEEvT1_ --------------------------
	.section	.nv.shared._ZN2at6native13reduce_kernelILi128ELi4ENS0_8ReduceOpIdNS0_14func_wrapper_tIbZZZNS0_14or_kernel_cudaERNS_14TensorIteratorEENKUlvE_clEvENKUlvE4_clEvEUlbdE_EEjbLi4ELi4EEEEEvT1_,"aw",@nobits
	.sectionflags	@""
	.align	16
.nv.shared._ZN2at6native13reduce_kernelILi128ELi4ENS0_8ReduceOpIdNS0_14func_wrapper_tIbZZZNS0_14or_kernel_cudaERNS_14TensorIteratorEENKUlvE_clEvENKUlvE4_clEvEUlbdE_EEjbLi4ELi4EEEEEvT1_:
	.zero		1040


//--------------------- .nv.shared._ZN2at6native13reduce_kernelILi512ELi1ENS0_8ReduceOpIsNS0_14func_wrapper_tIbZZZNS0_14or_kernel_cudaERNS_14TensorIteratorEENKUlvE_clEvENKUlvE3_clEvEUlbsE_EEjbLi4ELi4EEEEEvT1_ --------------------------
	.section	.nv.shared._ZN2at6native13reduce_kernelILi512ELi1ENS0_8ReduceOpIsNS0_14func_wrapper_tIbZZZNS0_14or_kernel_cudaERNS_14TensorIteratorEENKUlvE_clEvENKUlvE3_clEvEUlbsE_EEjbLi4ELi4EEEEEvT1_,"aw",@nobits
	.sectionflags	@""
	.align	16
.nv.shared._ZN2at6native13reduce_kernelILi512ELi1ENS0_8ReduceOpIsNS0_14func_wrapper_tIbZZZNS0_14or_kernel_cudaERNS_14TensorIteratorEENKUlvE_clEvENKUlvE3_clEvEUlbsE_EEjbLi4ELi4EEEEEvT1_:
	.zero		1040


//--------------------- .nv.shared._ZN2at6native13reduce_kernelILi256ELi2ENS0_8ReduceOpIsNS0_14func_wrapper_tIbZZZNS0_14or_kernel_cudaERNS_14TensorIteratorEENKUlvE_clEvENKUlvE3_clEvEUlbsE_EEjbLi4ELi4EEEEEvT1_ --------------------------
	.section	.nv.shared._ZN2at6native13reduce_kernelILi256ELi2ENS0_8ReduceOpIsNS0_14func_wrapper_tIbZZZNS0_14or_kernel_cudaERNS_14TensorIteratorEENKUlvE_clEvENKUlvE3_clEvEUlbsE_EEjbLi4ELi4EEEEEvT1_,"aw",@nobits
	.sectionflags	@""
	.align	16
.nv.shared._ZN2at6native13reduce_kernelILi256ELi2ENS0_8ReduceOpIsNS0_14func_wrapper_tIbZZZNS0_14or_kernel_cudaERNS_14TensorIteratorEENKUlvE_clEvENKUlvE3_clEvEUlbsE_EEjbLi4ELi4EEEEEvT1_:
	.zero		1040


//--------------------- .nv.shared._ZN2at6native13reduce_kernelILi128ELi4ENS0_8ReduceOpIsNS0_14func_wrapper_tIbZZZNS0_14or_kernel_cudaERNS_14TensorIteratorEENKUlvE_clEvENKUlvE3_clEvEUlbsE_EEjbLi4ELi4EEEEEvT1_ --------------------------
	.section	.nv.shared._ZN2at6native13reduce_kernelILi128ELi4ENS0_8ReduceOpIsNS0_14func_wrapper_tIbZZZNS0_14or_kernel_cudaERNS_14TensorIteratorEENKUlvE_clEvENKUlvE3_clEvEUlbsE_EEjbLi4ELi4EEEEEvT1_,"aw",@nobits
	.sectionflags	@""
	.align	16
.nv.shared._ZN2at6native13reduce_kernelILi128ELi4ENS0_8ReduceOpIsNS0_14func_wrapper_tIbZZZNS0_14or_kernel_cudaERNS_14TensorIteratorEENKUlvE_clEvENKUlvE3_clEvEUlbsE_EEjbLi4ELi4EEEEEvT1_:
	.zero		1040


//--------------------- .nv.shared._ZN2at6native13reduce_kernelILi512ELi1ENS0_8ReduceOpIlNS0_14func_wrapper_tIbZZZNS0_14or_kernel_cudaERNS_14TensorIteratorEENKUlvE_clEvENKUlvE2_clEvEUlblE_EEjbLi4ELi4EEEEEvT1_ --------------------------
	.section	.nv.shared._ZN2at6native13reduce_kernelILi512ELi1ENS0_8ReduceOpIlNS0_14func_wrapper_tIbZZZNS0_14or_kernel_cudaERNS_14TensorIteratorEENKUlvE_clEvENKUlvE2_clEvEUlblE_EEjbLi4ELi4EEEEEvT1_,"aw",@nobits
	.sectionflags	@""
	.align	16
.nv.shared._ZN2at6native13reduce_kernelILi512ELi1ENS0_8ReduceOpIlNS0_14func_wrapper_tIbZZZNS0_14or_kernel_cudaERNS_14TensorIteratorEENKUlvE_clEvENKUlvE2_clEvEUlblE_EEjbLi4ELi4EEEEEvT1_:
	.zero		1040


//--------------------- .nv.shared._ZN2at6native13reduce_kernelILi256ELi2ENS0_8ReduceOpIlNS0_14func_wrapper_tIbZZZNS0_14or_kernel_cudaERNS_14TensorIteratorEENKUlvE_clEvENKUlvE2_clEvEUlblE_EEjbLi4ELi4EEEEEvT1_ --------------------------
	.section	.nv.shared._ZN2at6native13reduce_kernelILi256ELi2ENS0_8ReduceOpIlNS0_14func_wrapper_tIbZZZNS0_14or_kernel_cudaERNS_14TensorIteratorEENKUlvE_clEvENKUlvE2_clEvEUlblE_EEjbLi4ELi4EEEEEvT1_,"aw",@nobits
	.sectionflags	@""
	.align	16
.nv.shared._ZN2at6native13reduce_kernelILi256ELi2ENS0_8ReduceOpIlNS0_14func_wrapper_tIbZZZNS0_14or_kernel_cudaERNS_14TensorIteratorEENKUlvE_clEvENKUlvE2_clEvEUlblE_EEjbLi4ELi4EEEEEvT1_:
	.zero		1040


//--------------------- .nv.shared._ZN2at6native13reduce_kernelILi128ELi4ENS0_8ReduceOpIlNS0_14func_wrapper_tIbZZZNS0_14or_kernel_cudaERNS_14TensorIteratorEENKUlvE_clEvENKUlvE2_clEvEUlblE_EEjbLi4ELi4EEEEEvT1_ --------------------------
	.section	.nv.shared._ZN2at6native13reduce_kernelILi128ELi4ENS0_8ReduceOpIlNS0_14func_wrapper_tIbZZZNS0_14or_kernel_cudaERNS_14TensorIteratorEENKUlvE_clEvENKUlvE2_clEvEUlblE_EEjbLi4ELi4EEEEEvT1_,"aw",@nobits
	.sectionflags	@""
	.align	16
.nv.shared._ZN2at6native13reduce_kernelILi128ELi4ENS0_8ReduceOpIlNS0_14func_wrapper_tIbZZZNS0_14or_kernel_cudaERNS_14TensorIteratorEENKUlvE_clEvENKUlvE2_clEvEUlblE_EEjbLi4ELi4EEEEEvT1_:
	.zero		1040


//--------------------- .nv.shared._ZN2at6native13reduce_kernelILi512ELi1ENS0_8ReduceOpIiNS0_14func_wrapper_tIbZZZNS0_14or_kernel_cudaERNS_14TensorIteratorEENKUlvE_clEvENKUlvE1_clEvEUlbiE_EEjbLi4ELi4EEEEEvT1_ --------------------------
	.section	.nv.shared._ZN2at6native13reduce_kernelILi512ELi1ENS0_8ReduceOpIiNS0_14func_wrapper_tIbZZZNS0_14or_kernel_cudaERNS_14TensorIteratorEENKUlvE_clEvENKUlvE1_clEvEUlbiE_EEjbLi4ELi4EEEEEvT1_,"aw",@nobits
	.sectionflags	@""
	.align	16
.nv.shared._ZN2at6native13reduce_kernelILi512ELi1ENS0_8ReduceOpIiNS0_14func_wrapper_tIbZZZNS0_14or_kernel_cudaERNS_14TensorIteratorEENKUlvE_clEvENKUlvE1_clEvEUlbiE_EEjbLi4ELi4EEEEEvT1_:
	.zero		1040


//--------------------- .nv.shared._ZN2at6native13reduce_kernelILi256ELi2ENS0_8ReduceOpIiNS0_14func_wrapper_tIbZZZNS0_14or_kernel_cudaERNS_14TensorIteratorEENKUlvE_clEvENKUlvE1_clEvEUlbiE_EEjbLi4ELi4EEEEEvT1_ --------------------------
	.section	.nv.shared._ZN2at6native13reduce_kernelILi256ELi2ENS0_8ReduceOpIiNS0_14func_wrapper_tIbZZZNS0_14or_kernel_cudaERNS_14TensorIteratorEENKUlvE_clEvENKUlvE1_clEvEUlbiE_EEjbLi4ELi4EEEEEvT1_,"aw",@nobits
	.sectionflags	@""
	.align	16
.nv.shared._ZN2at6native13reduce_kernelILi256ELi2ENS0_8ReduceOpIiNS0_14func_wrapper_tIbZZZNS0_14or_kernel_cudaERNS_14TensorIteratorEENKUlvE_clEvENKUlvE1_clEvEUlbiE_EEjbLi4ELi4EEEEEvT1_:
	.zero		1040


//--------------------- .nv.shared._ZN2at6native13reduce_kernelILi128ELi4ENS0_8ReduceOpIiNS0_14func_wrapper_tIbZZZNS0_14or_kernel_cudaERNS_14TensorIteratorEENKUlvE_clEvENKUlvE1_clEvEUlbiE_EEjbLi4ELi4EEEEEvT1_ --------------------------
	.section	.nv.shared._ZN2at6native13reduce_kernelILi128ELi4ENS0_8ReduceOpIiNS0_14func_wrapper_tIbZZZNS0_14or_kernel_cudaERNS_14TensorIteratorEENKUlvE_clEvENKUlvE1_clEvEUlbiE_EEjbLi4ELi4EEEEEvT1_,"aw",@nobits
	.sectionflags	@""
	.align	16
.nv.shared._ZN2at6native13reduce_kernelILi128ELi4ENS0_8ReduceOpIiNS0_14func_wrapper_tIbZZZNS0_14or_kernel_cudaERNS_14TensorIteratorEENKUlvE_clEvENKUlvE1_clEvEUlbiE_EEjbLi4ELi4EEEEEvT1_:
	.zero		1040


//--------------------- .nv.shared._ZN2at6native13reduce_kernelILi512ELi1ENS0_8ReduceOpIaNS0_14func_wrapper_tIbZZZNS0_14or_kernel_cudaERNS_14TensorIteratorEENKUlvE_clEvENKUlvE0_clEvEUlbaE_EEjbLi4ELi4EEEEEvT1_ --------------------------
	.section	.nv.shared._ZN2at6native13reduce_kernelILi512ELi1ENS0_8ReduceOpIaNS0_14func_wrapper_tIbZZZNS0_14or_kernel_cudaERNS_14TensorIteratorEENKUlvE_clEvENKUlvE0_clEvEUlbaE_EEjbLi4ELi4EEEEEvT1_,"aw",@nobits
	.sectionflags	@""
	.align	16
.nv.shared._ZN2at6native13reduce_kernelILi512ELi1ENS0_8ReduceOpIaNS0_14func_wrapper_tIbZZZNS0_14or_kernel_cudaERNS_14TensorIteratorEENKUlvE_clEvENKUlvE0_clEvEUlbaE_EEjbLi4ELi4EEEEEvT1_:
	.zero		1040


//--------------------- .nv.shared._ZN2at6native13reduce_kernelILi256ELi2ENS0_8ReduceOpIaNS0_14func_wrapper_tIbZZZNS0_14or_kernel_cudaERNS_14TensorIteratorEENKUlvE_clEvENKUlvE0_clEvEUlbaE_EEjbLi4ELi4EEEEEvT1_ --------------------------
	.section	.nv.shared._ZN2at6native13reduce_kernelILi256ELi2ENS0_8ReduceOpIaNS0_14func_wrapper_tIbZZZNS0_14or_kernel_cudaERNS_14TensorIteratorEENKUlvE_clEvENKUlvE0_clEvEUlbaE_EEjbLi4ELi4EEEEEvT1_,"aw",@nobits
	.sectionflags	@""
	.align	16
.nv.shared._ZN2at6native13reduce_kernelILi256ELi2ENS0_8ReduceOpIaNS0_14func_wrapper_tIbZZZNS0_14or_kernel_cudaERNS_14TensorIteratorEENKUlvE_clEvENKUlvE0_clEvEUlbaE_EEjbLi4ELi4EEEEEvT1_:
	.zero		1040


//--------------------- .nv.shared._ZN2at6native13reduce_kernelILi128ELi4ENS0_8ReduceOpIaNS0_14func_wrapper_tIbZZZNS0_14or_kernel_cudaERNS_14TensorIteratorEENKUlvE_clEvENKUlvE0_clEvEUlbaE_EEjbLi4ELi4EEEEEvT1_ --------------------------
	.section	.nv.shared._ZN2at6native13reduce_kernelILi128ELi4ENS0_8ReduceOpIaNS0_14func_wrapper_tIbZZZNS0_14or_kernel_cudaERNS_14TensorIteratorEENKUlvE_clEvENKUlvE0_clEvEUlbaE_EEjbLi4ELi4EEEEEvT1_,"aw",@nobits
	.sectionflags	@""
	.align	16
.nv.shared._ZN2at6native13reduce_kernelILi128ELi4ENS0_8ReduceOpIaNS0_14func_wrapper_tIbZZZNS0_14or_kernel_cudaERNS_14TensorIteratorEENKUlvE_clEvENKUlvE0_clEvEUlbaE_EEjbLi4ELi4EEEEEvT1_:
	.zero		1040


//--------------------- .nv.shared._ZN2at6native13reduce_kernelILi512ELi1ENS0_8ReduceOpIhNS0_14func_wrapper_tIbZZZNS0_14or_kernel_cudaERNS_14TensorIteratorEENKUlvE_clEvENKUlvE_clEvEUlbhE_EEjbLi4ELi4EEEEEvT1_ --------------------------
	.section	.nv.shared._ZN2at6native13reduce_kernelILi512ELi1ENS0_8ReduceOpIhNS0_14func_wrapper_tIbZZZNS0_14or_kernel_cudaERNS_14TensorIteratorEENKUlvE_clEvENKUlvE_clEvEUlbhE_EEjbLi4ELi4EEEEEvT1_,"aw",@nobits
	.sectionflags	@""
	.align	16
.nv.shared._ZN2at6native13reduce_kernelILi512ELi1ENS0_8ReduceOpIhNS0_14func_wrapper_tIbZZZNS0_14or_kernel_cudaERNS_14TensorIteratorEENKUlvE_clEvENKUlvE_clEvEUlbhE_EEjbLi4ELi4EEEEEvT1_:
	.zero		1040


//--------------------- .nv.shared._ZN2at6native13reduce_kernelILi256ELi2ENS0_8ReduceOpIhNS0_14func_wrapper_tIbZZZNS0_14or_kernel_cudaERNS_14TensorIteratorEENKUlvE_clEvENKUlvE_clEvEUlbhE_EEjbLi4ELi4EEEEEvT1_ --------------------------
	.section	.nv.shared._ZN2at6native13reduce_kernelILi256ELi2ENS0_8ReduceOpIhNS0_14func_wrapper_tIbZZZNS0_14or_kernel_cudaERNS_14TensorIteratorEENKUlvE_clEvENKUlvE_clEvEUlbhE_EEjbLi4ELi4EEEEEvT1_,"aw",@nobits
	.sectionflags	@""
	.align	16
.nv.shared._ZN2at6native13reduce_kernelILi256ELi2ENS0_8ReduceOpIhNS0_14func_wrapper_tIbZZZNS0_14or_kernel_cudaERNS_14TensorIteratorEENKUlvE_clEvENKUlvE_clEvEUlbhE_EEjbLi4ELi4EEEEEvT1_:
	.zero		1040


//--------------------- .nv.shared._ZN2at6native13reduce_kernelILi128ELi4ENS0_8ReduceOpIhNS0_14func_wrapper_tIbZZZNS0_14or_kernel_cudaERNS_14TensorIteratorEENKUlvE_clEvENKUlvE_clEvEUlbhE_EEjbLi4ELi4EEEEEvT1_ --------------------------
	.section	.nv.shared._ZN2at6native13reduce_kernelILi128ELi4ENS0_8ReduceOpIhNS0_14func_wrapper_tIbZZZNS0_14or_kernel_cudaERNS_14TensorIteratorEENKUlvE_clEvENKUlvE_clEvEUlbhE_EEjbLi4ELi4EEEEEvT1_,"aw",@nobits
	.sectionflags	@""
	.align	16
.nv.shared._ZN2at6native13reduce_kernelILi128ELi4ENS0_8ReduceOpIhNS0_14func_wrapper_tIbZZZNS0_14or_kernel_cudaERNS_14TensorIteratorEENKUlvE_clEvENKUlvE_clEvEUlbhE_EEjbLi4ELi4EEEEEvT1_:
	.zero		1040


//--------------------- .nv.shared._ZN2at6native13reduce_kernelILi512ELi1ENS0_8ReduceOpIbNS0_14func_wrapper_tIbZZZNS0_15and_kernel_cudaERNS_14TensorIteratorEENKUlvE_clEvENKUlvE10_clEvEUlbbE_EEjbLi4ELi4EEEEEvT1_ --------------------------
	.section	.nv.shared._ZN2at6native13reduce_kernelILi512ELi1ENS0_8ReduceOpIbNS0_14func_wrapper_tIbZZZNS0_15and_kernel_cudaERNS_14TensorIteratorEENKUlvE_clEvENKUlvE10_clEvEUlbbE_EEjbLi4ELi4EEEEEvT1_,"aw",@nobits
	.sectionflags	@""
	.align	16
.nv.shared._ZN2at6native13reduce_kernelILi512ELi1ENS0_8ReduceOpIbNS0_14func_wrapper_tIbZZZNS0_15and_kernel_cudaERNS_14TensorIteratorEENKUlvE_clEvENKUlvE10_clEvEUlbbE_EEjbLi4ELi4EEEEEvT1_:
	.zero		1040


//--------------------- .nv.shared._ZN2at6native13reduce_kernelILi256ELi2ENS0_8ReduceOpIbNS0_14func_wrapper_tIbZZZNS0_15and_kernel_cudaERNS_14TensorIteratorEENKUlvE_clEvENKUlvE10_clEvEUlbbE_EEjbLi4ELi4EEEEEvT1_ --------------------------
	.section	.nv.shared._ZN2at6native13reduce_kernelILi256ELi2ENS0_8ReduceOpIbNS0_14func_wrapper_tIbZZZNS0_15and_kernel_cudaERNS_14TensorIteratorEENKUlvE_clEvENKUlvE10_clEvEUlbbE_EEjbLi4ELi4EEEEEvT1_,"aw",@nobits
	.sectionflags	@""
	.align	16
.nv.shared._ZN2at6native13reduce_kernelILi256ELi2ENS0_8ReduceOpIbNS0_14func_wrapper_tIbZZZNS0_15and_kernel_cudaERNS_14TensorIteratorEENKUlvE_clEvENKUlvE10_clEvEUlbbE_EEjbLi4ELi4EEEEEvT1_:
	.zero		1040


//--------------------- .nv.shared._ZN2at6native13reduce_kernelILi128ELi4ENS0_8ReduceOpIbNS0_14func_wrapper_tIbZZZNS0_15and_kernel_cudaERNS_14TensorIteratorEENKUlvE_clEvENKUlvE10_clEvEUlbbE_EEjbLi4ELi4EEEEEvT1_ --------------------------
	.section	.nv.shared._ZN2at6native13reduce_kernelILi128ELi4ENS0_8ReduceOpIbNS0_14func_wrapper_tIbZZZNS0_15and_kernel_cudaERNS_14TensorIteratorEENKUlvE_clEvENKUlvE10_clEvEUlbbE_EEjbLi4ELi4EEEEEvT1_,"aw",@nobits
	.sectionflags	@""
	.align	16
.nv.shared._ZN2at6native13reduce_kernelILi128ELi4ENS0_8ReduceOpIbNS0_14func_wrapper_tIbZZZNS0_15and_kernel_cudaERNS_14TensorIteratorEENKUlvE_clEvENKUlvE10_clEvEUlbbE_EEjbLi4ELi4EEEEEvT1_:
	.zero		1040


//--------------------- .nv.shared._ZN2at6native13reduce_kernelILi512ELi1ENS0_8ReduceOpIN3c108BFloat16ENS0_14func_wrapper_tIbZZZNS0_15and_kernel_cudaERNS_14TensorIteratorEENKUlvE_clEvENKUlvE9_clEvEUlbS4_E_EEjbLi4ELi4EEEEEvT1_ --------------------------
	.section	.nv.shared._ZN2at6native13reduce_kernelILi512ELi1ENS0_8ReduceOpIN3c108BFloat16ENS0_14func_wrapper_tIbZZZNS0_15and_kernel_cudaERNS_14TensorIteratorEENKUlvE_clEvENKUlvE9_clEvEUlbS4_E_EEjbLi4ELi4EEEEEvT1_,"aw",@nobits
	.sectionflags	@""
	.align	16
.nv.shared._ZN2at6native13reduce_kernelILi512ELi1ENS0_8ReduceOpIN3c108BFloat16ENS0_14func_wrapper_tIbZZZNS0_15and_kernel_cudaERNS_14TensorIteratorEENKUlvE_clEvENKUlvE9_clEvEUlbS4_E_EEjbLi4ELi4EEEEEvT1_:
	.zero		1040


//--------------------- .nv.shared._ZN2at6native13reduce_kernelILi256ELi2ENS0_8ReduceOpIN3c108BFloat16ENS0_14func_wrapper_tIbZZZNS0_15and_kernel_cudaERNS_14TensorIteratorEENKUlvE_clEvENKUlvE9_clEvEUlbS4_E_EEjbLi4ELi4EEEEEvT1_ --------------------------
	.section	.nv.shared._ZN2at6native13reduce_kernelILi256ELi2ENS0_8ReduceOpIN3c108BFloat16ENS0_14func_wrapper_tIbZZZNS0_15and_kernel_cudaERNS_14TensorIteratorEENKUlvE_clEvENKUlvE9_clEvEUlbS4_E_EEjbLi4ELi4EEEEEvT1_,"aw",@nobits
	.sectionflags	@""
	.align	16
.nv.shared._ZN2at6native13reduce_kernelILi256ELi2ENS0_8ReduceOpIN3c108BFloat16ENS0_14func_wrapper_tIbZZZNS0_15and_kernel_cudaERNS_14TensorIteratorEENKUlvE_clEvENKUlvE9_clEvEUlbS4_E_EEjbLi4ELi4EEEEEvT1_:
	.zero		1040


//--------------------- .nv.shared._ZN2at6native13reduce_kernelILi128ELi4ENS0_8ReduceOpIN3c108BFloat16ENS0_14func_wrapper_tIbZZZNS0_15and_kernel_cudaERNS_14TensorIteratorEENKUlvE_clEvENKUlvE9_clEvEUlbS4_E_EEjbLi4ELi4EEEEEvT1_ --------------------------
	.section	.nv.shared._ZN2at6native13reduce_kernelILi128ELi4ENS0_8ReduceOpIN3c108BFloat16ENS0_14func_wrapper_tIbZZZNS0_15and_kernel_cudaERNS_14TensorIteratorEENKUlvE_clEvENKUlvE9_clEvEUlbS4_E_EEjbLi4ELi4EEEEEvT1_,"aw",@nobits
	.sectionflags	@""
	.align	16
.nv.shared._ZN2at6native13reduce_kernelILi128ELi4ENS0_8ReduceOpIN3c108BFloat16ENS0_14func_wrapper_tIbZZZNS0_15and_kernel_cudaERNS_14TensorIteratorEENKUlvE_clEvENKUlvE9_clEvEUlbS4_E_EEjbLi4ELi4EEEEEvT1_:
	.zero		1040


//--------------------- .nv.shared._ZN2at6native13reduce_kernelILi512ELi1ENS0_8ReduceOpIN3c104HalfENS0_14func_wrapper_tIbZZZNS0_15and_kernel_cudaERNS_14TensorIteratorEENKUlvE_clEvENKUlvE8_clEvEUlbS4_E_EEjbLi4ELi4EEEEEvT1_ --------------------------
	.section	.nv.shared._ZN2at6native13reduce_kernelILi512ELi1ENS0_8ReduceOpIN3c104HalfENS0_14func_wrapper_tIbZZZNS0_15and_kernel_cudaERNS_14TensorIteratorEENKUlvE_clEvENKUlvE8_clEvEUlbS4_E_EEjbLi4ELi4EEEEEvT1_,"aw",@nobits
	.sectionflags	@""
	.align	16
.nv.shared._ZN2at6native13reduce_kernelILi512ELi1ENS0_8ReduceOpIN3c104HalfENS0_14func_wrapper_tIbZZZNS0_15and_kernel_cudaERNS_14TensorIteratorEENKUlvE_clEvENKUlvE8_clEvEUlbS4_E_EEjbLi4ELi4EEEEEvT1_:
	.zero		1040


//--------------------- .nv.shared._ZN2at6native13reduce_kernelILi256ELi2ENS0_8ReduceOpIN3c104HalfENS0_14func_wrapper_tIbZZZNS0_15and_kernel_cudaERNS_14TensorIteratorEENKUlvE_clEvENKUlvE8_clEvEUlbS4_E_EEjbLi4ELi4EEEEEvT1_ --------------------------
	.section	.nv.shared._ZN2at6native13reduce_kernelILi256ELi2ENS0_8ReduceOpIN3c104HalfENS0_14func_wrapper_tIbZZZNS0_15and_kernel_cudaERNS_14TensorIteratorEENKUlvE_clEvENKUlvE8_clEvEUlbS4_E_EEjbLi4ELi4EEEEEvT1_,"aw",@nobits
	.sectionflags	@""
	.align	16
.nv.shared._ZN2at6native13reduce_kernelILi256ELi2ENS0_8ReduceOpIN3c104HalfENS0_14func_wrapper_tIbZZZNS0_15and_kernel_cudaERNS_14TensorIteratorEENKUlvE_clEvENKUlvE8_clEvEUlbS4_E_EEjbLi4ELi4EEEEEvT1_:
	.zero		1040


//--------------------- .nv.shared._ZN2at6native13reduce_kernelILi128ELi4ENS0_8ReduceOpIN3c104HalfENS0_14func_wrapper_tIbZZZNS0_15and_kernel_cudaERNS_14TensorIteratorEENKUlvE_clEvENKUlvE8_clEvEUlbS4_E_EEjbLi4ELi4EEEEEvT1_ --------------------------
	.section	.nv.shared._ZN2at6native13reduce_kernelILi128ELi4ENS0_8ReduceOpIN3c104HalfENS0_14func_wrapper_tIbZZZNS0_15and_kernel_cudaERNS_14TensorIteratorEENKUlvE_clEvENKUlvE8_clEvEUlbS4_E_EEjbLi4ELi4EEEEEvT1_,"aw",@nobits
	.sectionflags	@""
	.align	16
.nv.shared._ZN2at6native13reduce_kernelILi128ELi4ENS0_8ReduceOpIN3c104HalfENS0_14func_wrapper_tIbZZZNS0_15and_kernel_cudaERNS_14TensorIteratorEENKUlvE_clEvENKUlvE8_clEvEUlbS4_E_EEjbLi4ELi4EEEEEvT1_:
	.zero		1040


//--------------------- .nv.shared._ZN2at6native13reduce_kernelILi512ELi1ENS0_8ReduceOpIN3c107complexIfEENS0_14func_wrapper_tIbZZZNS0_15and_kernel_cudaERNS_14TensorIteratorEENKUlvE_clEvENKUlvE7_clEvEUlbS5_E_EEjbLi4ELi4EEEEEvT1_ --------------------------
	.section	.nv.shared._ZN2at6native13reduce_kernelILi512ELi1ENS0_8ReduceOpIN3c107complexIfEENS0_14func_wrapper_tIbZZZNS0_15and_kernel_cudaERNS_14TensorIteratorEENKUlvE_clEvENKUlvE7_clEvEUlbS5_E_EEjbLi4ELi4EEEEEvT1_,"aw",@nobits
	.sectionflags	@""
	.align	16
.nv.shared._ZN2at6native13reduce_kernelILi512ELi1ENS0_8ReduceOpIN3c107complexIfEENS0_14func_wrapper_tIbZZZNS0_15and_kernel_cudaERNS_14TensorIteratorEENKUlvE_clEvENKUlvE7_clEvEUlbS5_E_EEjbLi4ELi4EEEEEvT1_:
	.zero		1040


//--------------------- .nv.shared._ZN2at6native13reduce_kernelILi256ELi2ENS0_8ReduceOpIN3c107complexIfEENS0_14func_wrapper_tIbZZZNS0_15and_kernel_cudaERNS_14TensorIteratorEENKUlvE_clEvENKUlvE7_clEvEUlbS5_E_EEjbLi4ELi4EEEEEvT1_ --------------------------
	.section	.nv.shared._ZN2at6native13reduce_kernelILi256ELi2ENS0_8ReduceOpIN3c107complexIfEENS0_14func_wrapper_tIbZZZNS0_15and_kernel_cudaERNS_14TensorIteratorEENKUlvE_clEvENKUlvE7_clEvEUlbS5_E_EEjbLi4ELi4EEEEEvT1_,"aw",@nobits
	.sectionflags	@""
	.align	16
.nv.shared._ZN2at6native13reduce_kernelILi256ELi2ENS0_8ReduceOpIN3c107complexIfEENS0_14func_wrapper_tIbZZZNS0_15and_kernel_cudaERNS_14TensorIteratorEENKUlvE_clEvENKUlvE7_clEvEUlbS5_E_EEjbLi4ELi4EEEEEvT1_:
	.zero		1040


//--------------------- .nv.shared._ZN2at6native13reduce_kernelILi128ELi4ENS0_8ReduceOpIN3c107complexIfEENS0_14func_wrapper_tIbZZZNS0_15and_kernel_cudaERNS_14TensorIteratorEENKUlvE_clEvENKUlvE7_clEvEUlbS5_E_EEjbLi4ELi4EEEEEvT1_ --------------------------
	.section	.nv.shared._ZN2at6native13reduce_kernelILi128ELi4ENS0_8ReduceOpIN3c107complexIfEENS0_14func_wrapper_tIbZZZNS0_15and_kernel_cudaERNS_14TensorIteratorEENKUlvE_clEvENKUlvE7_clEvEUlbS5_E_EEjbLi4ELi4EEEEEvT1_,"aw",@nobits
	.sectionflags	@""
	.align	16
.nv.shared._ZN2at6native13reduce_kernelILi128ELi4ENS0_8ReduceOpIN3c107complexIfEENS0_14func_wrapper_tIbZZZNS0_15and_kernel_cudaERNS_14TensorIteratorEENKUlvE_clEvENKUlvE7_clEvEUlbS5_E_EEjbLi4ELi4EEEEEvT1_:
	.zero		1040


//--------------------- .nv.shared._ZN2at6native13reduce_kernelILi256ELi1ENS0_8ReduceOpIN3c107complexIdEENS0_14func_wrapper_tIbZZZNS0_15and_kernel_cudaERNS_14TensorIteratorEENKUlvE_clEvENKUlvE6_clEvEUlbS5_E_EEjbLi4ELi4EEEEEvT1_ --------------------------
	.section	.nv.shared._ZN2at6native13reduce_kernelILi256ELi1ENS0_8ReduceOpIN3c107complexIdEENS0_14func_wrapper_tIbZZZNS0_15and_kernel_cudaERNS_14TensorIteratorEENKUlvE_clEvENKUlvE6_clEvEUlbS5_E_EEjbLi4ELi4EEEEEvT1_,"aw",@nobits
	.sectionflags	@""
	.align	16
.nv.shared._ZN2at6native13reduce_kernelILi256ELi1ENS0_8ReduceOpIN3c107complexIdEENS0_14func_wrapper_tIbZZZNS0_15and_kernel_cudaERNS_14TensorIteratorEENKUlvE_clEvENKUlvE6_clEvEUlbS5_E_EEjbLi4ELi4EEEEEvT1_:
	.zero		1040


//--------------------- .nv.shared._ZN2at6native13reduce_kernelILi128ELi2ENS0_8ReduceOpIN3c107complexIdEENS0_14func_wrapper_tIbZZZNS0_15and_kernel_cudaERNS_14TensorIteratorEENKUlvE_clEvENKUlvE6_clEvEUlbS5_E_EEjbLi4ELi4EEEEEvT1_ --------------------------
	.section	.nv.shared._ZN2at6native13reduce_kernelILi128ELi2ENS0_8ReduceOpIN3c107complexIdEENS0_14func_wrapper_tIbZZZNS0_15and_kernel_cudaERNS_14TensorIteratorEENKUlvE_clEvENKUlvE6_clEvEUlbS5_E_EEjbLi4ELi4EEEEEvT1_,"aw",@nobits
	.sectionflags	@""
	.align	16
.nv.shared._ZN2at6native13reduce_kernelILi128ELi2ENS0_8ReduceOpIN3c107complexIdEENS0_14func_wrapper_tIbZZZNS0_15and_kernel_cudaERNS_14TensorIteratorEENKUlvE_clEvENKUlvE6_clEvEUlbS5_E_EEjbLi4ELi4EEEEEvT1_:
	.zero		1040


//--------------------- .nv.shared._ZN2at6native13reduce_kernelILi64ELi4ENS0_8ReduceOpIN3c107complexIdEENS0_14func_wrapper_tIbZZZNS0_15and_kernel_cudaERNS_14TensorIteratorEENKUlvE_clEvENKUlvE6_clEvEUlbS5_E_EEjbLi4ELi4EEEEEvT1_ --------------------------
	.section	.nv.shared._ZN2at6native13reduce_kernelILi64ELi4ENS0_8ReduceOpIN3c107complexIdEENS0_14func_wrapper_tIbZZZNS0_15and_kernel_cudaERNS_14TensorIteratorEENKUlvE_clEvENKUlvE6_clEvEUlbS5_E_EEjbLi4ELi4EEEEEvT1_,"aw",@nobits
	.sectionflags	@""
	.align	16
.nv.shared._ZN2at6native13reduce_kernelILi64ELi4ENS0_8ReduceOpIN3c107complexIdEENS0_14func_wrapper_tIbZZZNS0_15and_kernel_cudaERNS_14TensorIteratorEENKUlvE_clEvENKUlvE6_clEvEUlbS5_E_EEjbLi4ELi4EEEEEvT1_:
	.zero		1040


//--------------------- .nv.shared._ZN2at6native13reduce_kernelILi512ELi1ENS0_8ReduceOpIfNS0_14func_wrapper_tIbZZZNS0_15and_kernel_cudaERNS_14TensorIteratorEENKUlvE_clEvENKUlvE5_clEvEUlbfE_EEjbLi4ELi4EEEEEvT1_ --------------------------
	.section	.nv.shared._ZN2at6native13reduce_kernelILi512ELi1ENS0_8ReduceOpIfNS0_14func_wrapper_tIbZZZNS0_15and_kernel_cudaERNS_14TensorIteratorEENKUlvE_clEvENKUlvE5_clEvEUlbfE_EEjbLi4ELi4EEEEEvT1_,"aw",@nobits
	.sectionflags	@""
	.align	16
.nv.shared._ZN2at6native13reduce_kernelILi512ELi1ENS0_8ReduceOpIfNS0_14func_wrapper_tIbZZZNS0_15and_kernel_cudaERNS_14TensorIteratorEENKUlvE_clEvENKUlvE5_clEvEUlbfE_EEjbLi4ELi4EEEEEvT1_:
	.zero		1040


//--------------------- .nv.shared._ZN2at6native13reduce_kernelILi256ELi2ENS0_8ReduceOpIfNS0_14func_wrapper_tIbZZZNS0_15and_kernel_cudaERNS_14TensorIteratorEENKUlvE_clEvENKUlvE5_clEvEUlbfE_EEjbLi4ELi4EEEEEvT1_ --------------------------
	.section	.nv.shared._ZN2at6native13reduce_kernelILi256ELi2ENS0_8ReduceOpIfNS0_14func_wrapper_tIbZZZNS0_15and_kernel_cudaERNS_14TensorIteratorEENKUlvE_clEvENKUlvE5_clEvEUlbfE_EEjbLi4ELi4EEEEEvT1_,"aw",@nobits
	.sectionflags	@""
	.align	16
.nv.shared._ZN2at6native13reduce_kernelILi256ELi2ENS0_8ReduceOpIfNS0_14func_wrapper_tIbZZZNS0_15and_kernel_cudaERNS_14TensorIteratorEENKUlvE_clEvENKUlvE5_clEvEUlbfE_EEjbLi4ELi4EEEEEvT1_:
	.zero		1040


//--------------------- .nv.shared._ZN2at6native13reduce_kernelILi128ELi4ENS0_8ReduceOpIfNS0_14func_wrapper_tIbZZZNS0_15and_kernel_cudaERNS_14TensorIteratorEENKUlvE_clEvENKUlvE5_clEvEUlbfE_EEjbLi4ELi4EEEEEvT1_ --------------------------
	.section	.nv.shared._ZN2at6native13reduce_kernelILi128ELi4ENS0_8ReduceOpIfNS0_14func_wrapper_tIbZZZNS0_15and_kernel_cudaERNS_14TensorIteratorEENKUlvE_clEvENKUlvE5_clEvEUlbfE_EEjbLi4ELi4EEEEEvT1_,"aw",@nobits
	.sectionflags	@""
	.align	16
.nv.shared._ZN2at6native13reduce_kernelILi128ELi4ENS0_8ReduceOpIfNS0_14func_wrapper_tIbZZZNS0_15and_kernel_cudaERNS_14TensorIteratorEENKUlvE_clEvENKUlvE5_clEvEUlbfE_EEjbLi4ELi4EEEEEvT1_:
	.zero		1040


//--------------------- .nv.shared._ZN2at6native13reduce_kernelILi512ELi1ENS0_8ReduceOpIdNS0_14func_wrapper_tIbZZZNS0_15and_kernel_cudaERNS_14TensorIteratorEENKUlvE_clEvENKUlvE4_clEvEUlbdE_EEjbLi4ELi4EEEEEvT1_ --------------------------
	.section	.nv.shared._ZN2at6native13reduce_kernelILi512ELi1ENS0_8ReduceOpIdNS0_14func_wrapper_tIbZZZNS0_15and_kernel_cudaERNS_14TensorIteratorEENKUlvE_clEvENKUlvE4_clEvEUlbdE_EEjbLi4ELi4EEEEEvT1_,"aw",@nobits
	.sectionflags	@""
	.align	16
.nv.shared._ZN2at6native13reduce_kernelILi512ELi1ENS0_8ReduceOpIdNS0_14func_wrapper_tIbZZZNS0_15and_kernel_cudaERNS_14TensorIteratorEENKUlvE_clEvENKUlvE4_clEvEUlbdE_EEjbLi4ELi4EEEEEvT1_:
	.zero		1040


//--------------------- .nv.shared._ZN2at6native13reduce_kernelILi256ELi2ENS0_8ReduceOpIdNS0_14func_wrapper_tIbZZZNS0_15and_kernel_cudaERNS_14TensorIteratorEENKUlvE_clEvENKUlvE4_clEvEUlbdE_EEjbLi4ELi4EEEEEvT1_ --------------------------
	.section	.nv.shared._ZN2at6native13reduce_kernelILi256ELi2ENS0_8ReduceOpIdNS0_14func_wrapper_tIbZZZNS0_15and_kernel_cudaERNS_14TensorIteratorEENKUlvE_clEvENKUlvE4_clEvEUlbdE_EEjbLi4ELi4EEEEEvT1_,"aw",@nobits
	.sectionflags	@""
	.align	16
.nv.shared._ZN2at6native13reduce_kernelILi256ELi2ENS0_8ReduceOpIdNS0_14func_wrapper_tIbZZZNS0_15and_kernel_cudaERNS_14TensorIteratorEENKUlvE_clEvENKUlvE4_clEvEUlbdE_EEjbLi4ELi4EEEEEvT1_:
	.zero		1040


//--------------------- .nv.shared._ZN2at6native13reduce_kernelILi128ELi4ENS0_8ReduceOpIdNS0_14func_wrapper_tIbZZZNS0_15and_kernel_cudaERNS_14TensorIteratorEENKUlvE_clEvENKUlvE4_clEvEUlbdE_EEjbLi4ELi4EEEEEvT1_ --------------------------
	.section	.nv.shared._ZN2at6native13reduce_kernelILi128ELi4ENS0_8ReduceOpIdNS0_14func_wrapper_tIbZZZNS0_15and_kernel_cudaERNS_14TensorIteratorEENKUlvE_clEvENKUlvE4_clEvEUlbdE_EEjbLi4ELi4EEEEEvT1_,"aw",@nobits
	.sectionflags	@""
	.align	16
.nv.shared._ZN2at6native13reduce_kernelILi128ELi4ENS0_8ReduceOpIdNS0_14func_wrapper_tIbZZZNS0_15and_kernel_cudaERNS_14TensorIteratorEENKUlvE_clEvENKUlvE4_clEvEUlbdE_EEjbLi4ELi4EEEEEvT1_:
	.zero		1040


//--------------------- .nv.shared._ZN2at6native13reduce_kernelILi512ELi1ENS0_8ReduceOpIsNS0_14func_wrapper_tIbZZZNS0_15and_kernel_cudaERNS_14TensorIteratorEENKUlvE_clEvENKUlvE3_clEvEUlbsE_EEjbLi4ELi4EEEEEvT1_ --------------------------
	.section	.nv.shared._ZN2at6native13reduce_kernelILi512ELi1ENS0_8ReduceOpIsNS0_14func_wrapper_tIbZZZNS0_15and_kernel_cudaERNS_14TensorIteratorEENKUlvE_clEvENKUlvE3_clEvEUlbsE_EEjbLi4ELi4EEEEEvT1_,"aw",@nobits
	.sectionflags	@""
	.align	16
.nv.shared._ZN2at6native13reduce_kernelILi512ELi1ENS0_8ReduceOpIsNS0_14func_wrapper_tIbZZZNS0_15and_kernel_cudaERNS_14TensorIteratorEENKUlvE_clEvENKUlvE3_clEvEUlbsE_EEjbLi4ELi4EEEEEvT1_:
	.zero		1040


//--------------------- .nv.shared._ZN2at6native13reduce_kernelILi256ELi2ENS0_8ReduceOpIsNS0_14func_wrapper_tIbZZZNS0_15and_kernel_cudaERNS_14TensorIteratorEENKUlvE_clEvENKUlvE3_clEvEUlbsE_EEjbLi4ELi4EEEEEvT1_ --------------------------
	.section	.nv.shared._ZN2at6native13reduce_kernelILi256ELi2ENS0_8ReduceOpIsNS0_14func_wrapper_tIbZZZNS0_15and_kernel_cudaERNS_14TensorIteratorEENKUlvE_clEvENKUlvE3_clEvEUlbsE_EEjbLi4ELi4EEEEEvT1_,"aw",@nobits
	.sectionflags	@""
	.align	16
.nv.shared._ZN2at6native13reduce_kernelILi256ELi2ENS0_8ReduceOpIsNS0_14func_wrapper_tIbZZZNS0_15and_kernel_cudaERNS_14TensorIteratorEENKUlvE_clEvENKUlvE3_clEvEUlbsE_EEjbLi4ELi4EEEEEvT1_:
	.zero		1040


//--------------------- .nv.shared._ZN2at6native13reduce_kernelILi128ELi4ENS0_8ReduceOpIsNS0_14func_wrapper_tIbZZZNS0_15and_kernel_cudaERNS_14TensorIteratorEENKUlvE_clEvENKUlvE3_clEvEUlbsE_EEjbLi4ELi4EEEEEvT1_ --------------------------
	.section	.nv.shared._ZN2at6native13reduce_kernelILi128ELi4ENS0_8ReduceOpIsNS0_14func_wrapper_tIbZZZNS0_15and_kernel_cudaERNS_14TensorIteratorEENKUlvE_clEvENKUlvE3_clEvEUlbsE_EEjbLi4ELi4EEEEEvT1_,"aw",@nobits
	.sectionflags	@""
	.align	16
.nv.shared._ZN2at6native13reduce_kernelILi128ELi4ENS0_8ReduceOpIsNS0_14func_wrapper_tIbZZZNS0_15and_kernel_cudaERNS_14TensorIteratorEENKUlvE_clEvENKUlvE3_clEvEUlbsE_EEjbLi4ELi4EEEEEvT1_:
	.zero		1040


//--------------------- .nv.shared._ZN2at6native13reduce_kernelILi512ELi1ENS0_8ReduceOpIlNS0_14func_wrapper_tIbZZZNS0_15and_kernel_cudaERNS_14TensorIteratorEENKUlvE_clEvENKUlvE2_clEvEUlblE_EEjbLi4ELi4EEEEEvT1_ --------------------------
	.section	.nv.shared._ZN2at6native13reduce_kernelILi512ELi1ENS0_8ReduceOpIlNS0_14func_wrapper_tIbZZZNS0_15and_kernel_cudaERNS_14TensorIteratorEENKUlvE_clEvENKUlvE2_clEvEUlblE_EEjbLi4ELi4EEEEEvT1_,"aw",@nobits
	.sectionflags	@""
	.align	16
.nv.shared._ZN2at6native13reduce_kernelILi512ELi1ENS0_8ReduceOpIlNS0_14func_wrapper_tIbZZZNS0_15and_kernel_cudaERNS_14TensorIteratorEENKUlvE_clEvENKUlvE2_clEvEUlblE_EEjbLi4ELi4EEEEEvT1_:
	.zero		1040


//--------------------- .nv.shared._ZN2at6native13reduce_kernelILi256ELi2ENS0_8ReduceOpIlNS0_14func_wrapper_tIbZZZNS0_15and_kernel_cudaERNS_14TensorIteratorEENKUlvE_clEvENKUlvE2_clEvEUlblE_EEjbLi4ELi4EEEEEvT1_ --------------------------
	.section	.nv.shared._ZN2at6native13reduce_kernelILi256ELi2ENS0_8ReduceOpIlNS0_14func_wrapper_tIbZZZNS0_15and_kernel_cudaERNS_14TensorIteratorEENKUlvE_clEvENKUlvE2_clEvEUlblE_EEjbLi4ELi4EEEEEvT1_,"aw",@nobits
	.sectionflags	@""
	.align	16
.nv.shared._ZN2at6native13reduce_kernelILi256ELi2ENS0_8ReduceOpIlNS0_14func_wrapper_tIbZZZNS0_15and_kernel_cudaERNS_14TensorIteratorEENKUlvE_clEvENKUlvE2_clEvEUlblE_EEjbLi4ELi4EEEEEvT1_:
	.zero		1040


//--------------------- .nv.shared._ZN2at6native13reduce_kernelILi128ELi4ENS0_8ReduceOpIlNS0_14func_wrapper_tIbZZZNS0_15and_kernel_cudaERNS_14TensorIteratorEENKUlvE_clEvENKUlvE2_clEvEUlblE_EEjbLi4ELi4EEEEEvT1_ --------------------------
	.section	.nv.shared._ZN2at6native13reduce_kernelILi128ELi4ENS0_8ReduceOpIlNS0_14func_wrapper_tIbZZZNS0_15and_kernel_cudaERNS_14TensorIteratorEENKUlvE_clEvENKUlvE2_clEvEUlblE_EEjbLi4ELi4EEEEEvT1_,"aw",@nobits
	.sectionflags	@""
	.align	16
.nv.shared._ZN2at6native13reduce_kernelILi128ELi4ENS0_8ReduceOpIlNS0_14func_wrapper_tIbZZZNS0_15and_kernel_cudaERNS_14TensorIteratorEENKUlvE_clEvENKUlvE2_clEvEUlblE_EEjbLi4ELi4EEEEEvT1_:
	.zero		1040


//--------------------- .nv.shared._ZN2at6native13reduce_kernelILi512ELi1ENS0_8ReduceOpIiNS0_14func_wrapper_tIbZZZNS0_15and_kernel_cudaERNS_14TensorIteratorEENKUlvE_clEvENKUlvE1_clEvEUlbiE_EEjbLi4ELi4EEEEEvT1_ --------------------------
	.section	.nv.shared._ZN2at6native13reduce_kernelILi512ELi1ENS0_8ReduceOpIiNS0_14func_wrapper_tIbZZZNS0_15and_kernel_cudaERNS_14TensorIteratorEENKUlvE_clEvENKUlvE1_clEvEUlbiE_EEjbLi4ELi4EEEEEvT1_,"aw",@nobits
	.sectionflags	@""
	.align	16
.nv.shared._ZN2at6native13reduce_kernelILi512ELi1ENS0_8ReduceOpIiNS0_14func_wrapper_tIbZZZNS0_15and_kernel_cudaERNS_14TensorIteratorEENKUlvE_clEvENKUlvE1_clEvEUlbiE_EEjbLi4ELi4EEEEEvT1_:
	.zero		1040


//--------------------- .nv.shared._ZN2at6native13reduce_kernelILi256ELi2ENS0_8ReduceOpIiNS0_14func_wrapper_tIbZZZNS0_15and_kernel_cudaERNS_14TensorIteratorEENKUlvE_clEvENKUlvE1_clEvEUlbiE_EEjbLi4ELi4EEEEEvT1_ --------------------------
	.section	.nv.shared._ZN2at6native13reduce_kernelILi256ELi2ENS0_8ReduceOpIiNS0_14func_wrapper_tIbZZZNS0_15and_kernel_cudaERNS_14TensorIteratorEENKUlvE_clEvENKUlvE1_clEvEUlbiE_EEjbLi4ELi4EEEEEvT1_,"aw",@nobits
	.sectionflags	@""
	.align	16
.nv.shared._ZN2at6native13reduce_kernelILi256ELi2ENS0_8ReduceOpIiNS0_14func_wrapper_tIbZZZNS0_15and_kernel_cudaERNS_14TensorIteratorEENKUlvE_clEvENKUlvE1_clEvEUlbiE_EEjbLi4ELi4EEEEEvT1_:
	.zero		1040


//--------------------- .nv.shared._ZN2at6native13reduce_kernelILi128ELi4ENS0_8ReduceOpIiNS0_14func_wrapper_tIbZZZNS0_15and_kernel_cudaERNS_14TensorIteratorEENKUlvE_clEvENKUlvE1_clEvEUlbiE_EEjbLi4ELi4EEEEEvT1_ --------------------------
	.section	.nv.shared._ZN2at6native13reduce_kernelILi128ELi4ENS0_8ReduceOpIiNS0_14func_wrapper_tIbZZZNS0_15and_kernel_cudaERNS_14TensorIteratorEENKUlvE_clEvENKUlvE1_clEvEUlbiE_EEjbLi4ELi4EEEEEvT1_,"aw",@nobits
	.sectionflags	@""
	.align	16
.nv.shared._ZN2at6native13reduce_kernelILi128ELi4ENS0_8ReduceOpIiNS0_14func_wrapper_tIbZZZNS0_15and_kernel_cudaERNS_14TensorIteratorEENKUlvE_clEvENKUlvE1_clEvEUlbiE_EEjbLi4ELi4EEEEEvT1_:
	.zero		1040


//--------------------- .nv.shared._ZN2at6native13reduce_kernelILi512ELi1ENS0_8ReduceOpIaNS0_14func_wrapper_tIbZZZNS0_15and_kernel_cudaERNS_14TensorIteratorEENKUlvE_clEvENKUlvE0_clEvEUlbaE_EEjbLi4ELi4EEEEEvT1_ --------------------------
	.section	.nv.shared._ZN2at6native13reduce_kernelILi512ELi1ENS0_8ReduceOpIaNS0_14func_wrapper_tIbZZZNS0_15and_kernel_cudaERNS_14TensorIteratorEENKUlvE_clEvENKUlvE0_clEvEUlbaE_EEjbLi4ELi4EEEEEvT1_,"aw",@nobits
	.sectionflags	@""
	.align	16
.nv.shared._ZN2at6native13reduce_kernelILi512ELi1ENS0_8ReduceOpIaNS0_14func_wrapper_tIbZZZNS0_15and_kernel_cudaERNS_14TensorIteratorEENKUlvE_clEvENKUlvE0_clEvEUlbaE_EEjbLi4ELi4EEEEEvT1_:
	.zero		1040


//--------------------- .nv.shared._ZN2at6native13reduce_kernelILi256ELi2ENS0_8ReduceOpIaNS0_14func_wrapper_tIbZZZNS0_15and_kernel_cudaERNS_14TensorIteratorEENKUlvE_clEvENKUlvE0_clEvEUlbaE_EEjbLi4ELi4EEEEEvT1_ --------------------------
	.section	.nv.shared._ZN2at6native13reduce_kernelILi256ELi2ENS0_8ReduceOpIaNS0_14func_wrapper_tIbZZZNS0_15and_kernel_cudaERNS_14TensorIteratorEENKUlvE_clEvENKUlvE0_clEvEUlbaE_EEjbLi4ELi4EEEEEvT1_,"aw",@nobits
	.sectionflags	@""
	.align	16
.nv.shared._ZN2at6native13reduce_kernelILi256ELi2ENS0_8ReduceOpIaNS0_14func_wrapper_tIbZZZNS0_15and_kernel_cudaERNS_14TensorIteratorEENKUlvE_clEvENKUlvE0_clEvEUlbaE_EEjbLi4ELi4EEEEEvT1_:
	.zero		1040


//--------------------- .nv.shared._ZN2at6native13reduce_kernelILi128ELi4ENS0_8ReduceOpIaNS0_14func_wrapper_tIbZZZNS0_15and_kernel_cudaERNS_14TensorIteratorEENKUlvE_clEvENKUlvE0_clEvEUlbaE_EEjbLi4ELi4EEEEEvT1_ --------------------------
	.section	.nv.shared._ZN2at6native13reduce_kernelILi128ELi4ENS0_8ReduceOpIaNS0_14func_wrapper_tIbZZZNS0_15and_kernel_cudaERNS_14TensorIteratorEENKUlvE_clEvENKUlvE0_clEvEUlbaE_EEjbLi4ELi4EEEEEvT1_,"aw",@nobits
	.sectionflags	@""
	.align	16
.nv.shared._ZN2at6native13reduce_kernelILi128ELi4ENS0_8ReduceOpIaNS0_14func_wrapper_tIbZZZNS0_15and_kernel_cudaERNS_14TensorIteratorEENKUlvE_clEvENKUlvE0_clEvEUlbaE_EEjbLi4ELi4EEEEEvT1_:
	.zero		1040


//--------------------- .nv.shared._ZN2at6native13reduce_kernelILi512ELi1ENS0_8ReduceOpIhNS0_14func_wrapper_tIbZZZNS0_15and_kernel_cudaERNS_14TensorIteratorEENKUlvE_clEvENKUlvE_clEvEUlbhE_EEjbLi4ELi4EEEEEvT1_ --------------------------
	.section	.nv.shared._ZN2at6native13reduce_kernelILi512ELi1ENS0_8ReduceOpIhNS0_14func_wrapper_tIbZZZNS0_15and_kernel_cudaERNS_14TensorIteratorEENKUlvE_clEvENKUlvE_clEvEUlbhE_EEjbLi4ELi4EEEEEvT1_,"aw",@nobits
	.sectionflags	@""
	.align	16
.nv.shared._ZN2at6native13reduce_kernelILi512ELi1ENS0_8ReduceOpIhNS0_14func_wrapper_tIbZZZNS0_15and_kernel_cudaERNS_14TensorIteratorEENKUlvE_clEvENKUlvE_clEvEUlbhE_EEjbLi4ELi4EEEEEvT1_:
	.zero		1040


//--------------------- .nv.shared._ZN2at6native13reduce_kernelILi256ELi2ENS0_8ReduceOpIhNS0_14func_wrapper_tIbZZZNS0_15and_kernel_cudaERNS_14TensorIteratorEENKUlvE_clEvENKUlvE_clEvEUlbhE_EEjbLi4ELi4EEEEEvT1_ --------------------------
	.section	.nv.shared._ZN2at6native13reduce_kernelILi256ELi2ENS0_8ReduceOpIhNS0_14func_wrapper_tIbZZZNS0_15and_kernel_cudaERNS_14TensorIteratorEENKUlvE_clEvENKUlvE_clEvEUlbhE_EEjbLi4ELi4EEEEEvT1_,"aw",@nobits
	.sectionflags	@""
	.align	16
.nv.shared._ZN2at6native13reduce_kernelILi256ELi2ENS0_8ReduceOpIhNS0_14func_wrapper_tIbZZZNS0_15and_kernel_cudaERNS_14TensorIteratorEENKUlvE_clEvENKUlvE_clEvEUlbhE_EEjbLi4ELi4EEEEEvT1_:
	.zero		1040


//--------------------- .nv.shared._ZN2at6native13reduce_kernelILi128ELi4ENS0_8ReduceOpIhNS0_14func_wrapper_tIbZZZNS0_15and_kernel_cudaERNS_14TensorIteratorEENKUlvE_clEvENKUlvE_clEvEUlbhE_EEjbLi4ELi4EEEEEvT1_ --------------------------
	.section	.nv.shared._ZN2at6native13reduce_kernelILi128ELi4ENS0_8ReduceOpIhNS0_14func_wrapper_tIbZZZNS0_15and_kernel_cudaERNS_14TensorIteratorEENKUlvE_clEvENKUlvE_clEvEUlbhE_EEjbLi4ELi4EEEEEvT1_,"aw",@nobits
	.sectionflags	@""
	.align	16
.nv.shared._ZN2at6native13reduce_kernelILi128ELi4ENS0_8ReduceOpIhNS0_14func_wrapper_tIbZZZNS0_15and_kernel_cudaERNS_14TensorIteratorEENKUlvE_clEvENKUlvE_clEvEUlbhE_EEjbLi4ELi4EEEEEvT1_:
	.zero		1040


//--------------------- .nv.constant0._ZN2at6native13reduce_kernelILi512ELi1ENS0_8ReduceOpIbNS0_14func_wrapper_tIbZZZNS0_14or_kernel_cudaERNS_14TensorIteratorEENKUlvE_clEvENKUlvE10_clEvEUlbbE_EEjbLi4ELi4EEEEEvT1_ --------------------------
	.section	.nv.constant0._ZN2at6native13reduce_kernelILi512ELi1ENS0_8ReduceOpIbNS0_14func_wrapper_tIbZZZNS0_14or_kernel_cudaERNS_14TensorIteratorEENKUlvE_clEvENKUlvE10_clEvEUlbbE_EEjbLi4ELi4EEEEEvT1_,"a",@progbits
	.sectionflags	@""
	.align	4
.nv.constant0._ZN2at6native13reduce_kernelILi512ELi1ENS0_8ReduceOpIbNS0_14func_wrapper_tIbZZZNS0_14or_kernel_cudaERNS_14TensorIteratorEENKUlvE_clEvENKUlvE10_clEvEUlbbE_EEjbLi4ELi4EEEEEvT1_:
	.zero		1568


//--------------------- .nv.constant0._ZN2at6native13reduce_kernelILi256ELi2ENS0_8ReduceOpIbNS0_14func_wrapper_tIbZZZNS0_14or_kernel_cudaERNS_14TensorIteratorEENKUlvE_clEvENKUlvE10_clEvEUlbbE_EEjbLi4ELi4EEEEEvT1_ --------------------------
	.section	.nv.constant0._ZN2at6native13reduce_kernelILi256ELi2ENS0_8ReduceOpIbNS0_14func_wrapper_tIbZZZNS0_14or_kernel_cudaERNS_14TensorIteratorEENKUlvE_clEvENKUlvE10_clEvEUlbbE_EEjbLi4ELi4EEEEEvT1_,"a",@progbits
	.sectionflags	@""
	.align	4
.nv.constant0._ZN2at6native13reduce_kernelILi256ELi2ENS0_8ReduceOpIbNS0_14func_wrapper_tIbZZZNS0_14or_kernel_cudaERNS_14TensorIteratorEENKUlvE_clEvENKUlvE10_clEvEUlbbE_EEjbLi4ELi4EEEEEvT1_:
	.zero		1568


//--------------------- .nv.constant0._ZN2at6native13reduce_kernelILi128ELi4ENS0_8ReduceOpIbNS0_14func_wrapper_tIbZZZNS0_14or_kernel_cudaERNS_14TensorIteratorEENKUlvE_clEvENKUlvE10_clEvEUlbbE_EEjbLi4ELi4EEEEEvT1_ --------------------------
	.section	.nv.constant0._ZN2at6native13reduce_kernelILi128ELi4ENS0_8ReduceOpIbNS0_14func_wrapper_tIbZZZNS0_14or_kernel_cudaERNS_14TensorIteratorEENKUlvE_clEvENKUlvE10_clEvEUlbbE_EEjbLi4ELi4EEEEEvT1_,"a",@progbits
	.sectionflags	@""
	.align	4
.nv.constant0._ZN2at6native13reduce_kernelILi128ELi4ENS0_8ReduceOpIbNS0_14func_wrapper_tIbZZZNS0_14or_kernel_cudaERNS_14TensorIteratorEENKUlvE_clEvENKUlvE10_clEvEUlbbE_EEjbLi4ELi4EEEEEvT1_:
	.zero		1568


//--------------------- .nv.constant0._ZN2at6native13reduce_kernelILi512ELi1ENS0_8ReduceOpIN3c108BFloat16ENS0_14func_wrapper_tIbZZZNS0_14or_kernel_cudaERNS_14TensorIteratorEENKUlvE_clEvENKUlvE9_clEvEUlbS4_E_EEjbLi4ELi4EEEEEvT1_ --------------------------
	.section	.nv.constant0._ZN2at6native13reduce_kernelILi512ELi1ENS0_8ReduceOpIN3c108BFloat16ENS0_14func_wrapper_tIbZZZNS0_14or_kernel_cudaERNS_14TensorIteratorEENKUlvE_clEvENKUlvE9_clEvEUlbS4_E_EEjbLi4ELi4EEEEEvT1_,"a",@progbits
	.sectionflags	@""
	.align	4
.nv.constant0._ZN2at6native13reduce_kernelILi512ELi1ENS0_8ReduceOpIN3c108BFloat16ENS0_14func_wrapper_tIbZZZNS0_14or_kernel_cudaERNS_14TensorIteratorEENKUlvE_clEvENKUlvE9_clEvEUlbS4_E_EEjbLi4ELi4EEEEEvT1_:
	.zero		1568


//--------------------- .nv.constant0._ZN2at6native13reduce_kernelILi256ELi2ENS0_8ReduceOpIN3c108BFloat16ENS0_14func_wrapper_tIbZZZNS0_14or_kernel_cudaERNS_14TensorIteratorEENKUlvE_clEvENKUlvE9_clEvEUlbS4_E_EEjbLi4ELi4EEEEEvT1_ --------------------------
	.section	.nv.constant0._ZN2at6native13reduce_kernelILi256ELi2ENS0_8ReduceOpIN3c108BFloat16ENS0_14func_wrapper_tIbZZZNS0_14or_kernel_cudaERNS_14TensorIteratorEENKUlvE_clEvENKUlvE9_clEvEUlbS4_E_EEjbLi4ELi4EEEEEvT1_,"a",@progbits
	.sectionflags	@""
	.align	4
.nv.constant0._ZN2at6native13reduce_kernelILi256ELi2ENS0_8ReduceOpIN3c108BFloat16ENS0_14func_wrapper_tIbZZZNS0_14or_kernel_cudaERNS_14TensorIteratorEENKUlvE_clEvENKUlvE9_clEvEUlbS4_E_EEjbLi4ELi4EEEEEvT1_:
	.zero		1568


//--------------------- .nv.constant0._ZN2at6native13reduce_kernelILi128ELi4ENS0_8ReduceOpIN3c108BFloat16ENS0_14func_wrapper_tIbZZZNS0_14or_kernel_cudaERNS_14TensorIteratorEENKUlvE_clEvENKUlvE9_clEvEUlbS4_E_EEjbLi4ELi4EEEEEvT1_ --------------------------
	.section	.nv.constant0._ZN2at6native13reduce_kernelILi128ELi4ENS0_8ReduceOpIN3c108BFloat16ENS0_14func_wrapper_tIbZZZNS0_14or_kernel_cudaERNS_14TensorIteratorEENKUlvE_clEvENKUlvE9_clEvEUlbS4_E_EEjbLi4ELi4EEEEEvT1_,"a",@progbits
	.sectionflags	@""
	.align	4
.nv.constant0._ZN2at6native13reduce_kernelILi128ELi4ENS0_8ReduceOpIN3c108BFloat16ENS0_14func_wrapper_tIbZZZNS0_14or_kernel_cudaERNS_14TensorIteratorEENKUlvE_clEvENKUlvE9_clEvEUlbS4_E_EEjbLi4ELi4EEEEEvT1_:
	.zero		1568


//--------------------- .nv.constant0._ZN2at6native13reduce_kernelILi512ELi1ENS0_8ReduceOpIN3c104HalfENS0_14func_wrapper_tIbZZZNS0_14or_kernel_cudaERNS_14TensorIteratorEENKUlvE_clEvENKUlvE8_clEvEUlbS4_E_EEjbLi4ELi4EEEEEvT1_ --------------------------
	.section	.nv.constant0._ZN2at6native13reduce_kernelILi512ELi1ENS0_8ReduceOpIN3c104HalfENS0_14func_wrapper_tIbZZZNS0_14or_kernel_cudaERNS_14TensorIteratorEENKUlvE_clEvENKUlvE8_clEvEUlbS4_E_EEjbLi4ELi4EEEEEvT1_,"a",@progbits
	.sectionflags	@""
	.align	4
.nv.constant0._ZN2at6native13reduce_kernelILi512ELi1ENS0_8ReduceOpIN3c104HalfENS0_14func_wrapper_tIbZZZNS0_14or_kernel_cudaERNS_14TensorIteratorEENKUlvE_clEvENKUlvE8_clEvEUlbS4_E_EEjbLi4ELi4EEEEEvT1_:
	.zero		1568


//--------------------- .nv.constant0._ZN2at6native13reduce_kernelILi256ELi2ENS0_8ReduceOpIN3c104HalfENS0_14func_wrapper_tIbZZZNS0_14or_kernel_cudaERNS_14TensorIteratorEENKUlvE_clEvENKUlvE8_clEvEUlbS4_E_EEjbLi4ELi4EEEEEvT1_ --------------------------
	.section	.nv.constant0._ZN2at6native13reduce_kernelILi256ELi2ENS0_8ReduceOpIN3c104HalfENS0_14func_wrapper_tIbZZZNS0_14or_kernel_cudaERNS_14TensorIteratorEENKUlvE_clEvENKUlvE8_clEvEUlbS4_E_EEjbLi4ELi4EEEEEvT1_,"a",@progbits
	.sectionflags	@""
	.align	4
.nv.constant0._ZN2at6native13reduce_kernelILi256ELi2ENS0_8ReduceOpIN3c104HalfENS0_14func_wrapper_tIbZZZNS0_14or_kernel_cudaERNS_14TensorIteratorEENKUlvE_clEvENKUlvE8_clEvEUlbS4_E_EEjbLi4ELi4EEEEEvT1_:
	.zero		1568


//--------------------- .nv.constant0._ZN2at6native13reduce_kernelILi128ELi4ENS0_8ReduceOpIN3c104HalfENS0_14func_wrapper_tIbZZZNS0_14or_kernel_cudaERNS_14TensorIteratorEENKUlvE_clEvENKUlvE8_clEvEUlbS4_E_EEjbLi4ELi4EEEEEvT1_ --------------------------
	.section	.nv.constant0._ZN2at6native13reduce_kernelILi128ELi4ENS0_8ReduceOpIN3c104HalfENS0_14func_wrapper_tIbZZZNS0_14or_kernel_cudaERNS_14TensorIteratorEENKUlvE_clEvENKUlvE8_clEvEUlbS4_E_EEjbLi4ELi4EEEEEvT1_,"a",@progbits
	.sectionflags	@""
	.align	4
.nv.constant0._ZN2at6native13reduce_kernelILi128ELi4ENS0_8ReduceOpIN3c104HalfENS0_14func_wrapper_tIbZZZNS0_14or_kernel_cudaERNS_14TensorIteratorEENKUlvE_clEvENKUlvE8_clEvEUlbS4_E_EEjbLi4ELi4EEEEEvT1_:
	.zero		1568


//--------------------- .nv.constant0._ZN2at6native13reduce_kernelILi512ELi1ENS0_8ReduceOpIN3c107complexIfEENS0_14func_wrapper_tIbZZZNS0_14or_kernel_cudaERNS_14TensorIteratorEENKUlvE_clEvENKUlvE7_clEvEUlbS5_E_EEjbLi4ELi4EEEEEvT1_ --------------------------
	.section	.nv.constant0._ZN2at6native13reduce_kernelILi512ELi1ENS0_8ReduceOpIN3c107complexIfEENS0_14func_wrapper_tIbZZZNS0_14or_kernel_cudaERNS_14TensorIteratorEENKUlvE_clEvENKUlvE7_clEvEUlbS5_E_EEjbLi4ELi4EEEEEvT1_,"a",@progbits
	.sectionflags	@""
	.align	4
.nv.constant0._ZN2at6native13reduce_kernelILi512ELi1ENS0_8ReduceOpIN3c107complexIfEENS0_14func_wrapper_tIbZZZNS0_14or_kernel_cudaERNS_14TensorIteratorEENKUlvE_clEvENKUlvE7_clEvEUlbS5_E_EEjbLi4ELi4EEEEEvT1_:
	.zero		1568


//--------------------- .nv.constant0._ZN2at6native13reduce_kernelILi256ELi2ENS0_8ReduceOpIN3c107complexIfEENS0_14func_wrapper_tIbZZZNS0_14or_kernel_cudaERNS_14TensorIteratorEENKUlvE_clEvENKUlvE7_clEvEUlbS5_E_EEjbLi4ELi4EEEEEvT1_ --------------------------
	.section	.nv.constant0._ZN2at6native13reduce_kernelILi256ELi2ENS0_8ReduceOpIN3c107complexIfEENS0_14func_wrapper_tIbZZZNS0_14or_kernel_cudaERNS_14TensorIteratorEENKUlvE_clEvENKUlvE7_clEvEUlbS5_E_EEjbLi4ELi4EEEEEvT1_,"a",@progbits
	.sectionflags	@""
	.align	4
.nv.constant0._ZN2at6native13reduce_kernelILi256ELi2ENS0_8ReduceOpIN3c107complexIfEENS0_14func_wrapper_tIbZZZNS0_14or_kernel_cudaERNS_14TensorIteratorEENKUlvE_clEvENKUlvE7_clEvEUlbS5_E_EEjbLi4ELi4EEEEEvT1_:
	.zero		1568


//--------------------- .nv.constant0._ZN2at6native13reduce_kernelILi128ELi4ENS0_8ReduceOpIN3c107complexIfEENS0_14func_wrapper_tIbZZZNS0_14or_kernel_cudaERNS_14TensorIteratorEENKUlvE_clEvENKUlvE7_clEvEUlbS5_E_EEjbLi4ELi4EEEEEvT1_ --------------------------
	.section	.nv.constant0._ZN2at6native13reduce_kernelILi128ELi4ENS0_8ReduceOpIN3c107complexIfEENS0_14func_wrapper_tIbZZZNS0_14or_kernel_cudaERNS_14TensorIteratorEENKUlvE_clEvENKUlvE7_clEvEUlbS5_E_EEjbLi4ELi4EEEEEvT1_,"a",@progbits
	.sectionflags	@""
	.align	4
.nv.constant0._ZN2at6native13reduce_kernelILi128ELi4ENS0_8ReduceOpIN3c107complexIfEENS0_14func_wrapper_tIbZZZNS0_14or_kernel_cudaERNS_14TensorIteratorEENKUlvE_clEvENKUlvE7_clEvEUlbS5_E_EEjbLi4ELi4EEEEEvT1_:
	.zero		1568


//--------------------- .nv.constant0._ZN2at6native13reduce_kernelILi256ELi1ENS0_8ReduceOpIN3c107complexIdEENS0_14func_wrapper_tIbZZZNS0_14or_kernel_cudaERNS_14TensorIteratorEENKUlvE_clEvENKUlvE6_clEvEUlbS5_E_EEjbLi4ELi4EEEEEvT1_ --------------------------
	.section	.nv.constant0._ZN2at6native13reduce_kernelILi256ELi1ENS0_8ReduceOpIN3c107complexIdEENS0_14func_wrapper_tIbZZZNS0_14or_kernel_cudaERNS_14TensorIteratorEENKUlvE_clEvENKUlvE6_clEvEUlbS5_E_EEjbLi4ELi4EEEEEvT1_,"a",@progbits
	.sectionflags	@""
	.align	4
.nv.constant0._ZN2at6native13reduce_kernelILi256ELi1ENS0_8ReduceOpIN3c107complexIdEENS0_14func_wrapper_tIbZZZNS0_14or_kernel_cudaERNS_14TensorIteratorEENKUlvE_clEvENKUlvE6_clEvEUlbS5_E_EEjbLi4ELi4EEEEEvT1_:
	.zero		1568


//--------------------- .nv.constant0._ZN2at6native13reduce_kernelILi128ELi2ENS0_8ReduceOpIN3c107complexIdEENS0_14func_wrapper_tIbZZZNS0_14or_kernel_cudaERNS_14TensorIteratorEENKUlvE_clEvENKUlvE6_clEvEUlbS5_E_EEjbLi4ELi4EEEEEvT1_ --------------------------
	.section	.nv.constant0._ZN2at6native13reduce_kernelILi128ELi2ENS0_8ReduceOpIN3c107complexIdEENS0_14func_wrapper_tIbZZZNS0_14or_kernel_cudaERNS_14TensorIteratorEENKUlvE_clEvENKUlvE6_clEvEUlbS5_E_EEjbLi4ELi4EEEEEvT1_,"a",@progbits
	.sectionflags	@""
	.align	4
.nv.constant0._ZN2at6native13reduce_kernelILi128ELi2ENS0_8ReduceOpIN3c107complexIdEENS0_14func_wrapper_tIbZZZNS0_14or_kernel_cudaERNS_14TensorIteratorEENKUlvE_clEvENKUlvE6_clEvEUlbS5_E_EEjbLi4ELi4EEEEEvT1_:
	.zero		1568


//--------------------- .nv.constant0._ZN2at6native13reduce_kernelILi64ELi4ENS0_8ReduceOpIN3c107complexIdEENS0_14func_wrapper_tIbZZZNS0_14or_kernel_cudaERNS_14TensorIteratorEENKUlvE_clEvENKUlvE6_clEvEUlbS5_E_EEjbLi4ELi4EEEEEvT1_ --------------------------
	.section	.nv.constant0._ZN2at6native13reduce_kernelILi64ELi4ENS0_8ReduceOpIN3c107complexIdEENS0_14func_wrapper_tIbZZZNS0_14or_kernel_cudaERNS_14TensorIteratorEENKUlvE_clEvENKUlvE6_clEvEUlbS5_E_EEjbLi4ELi4EEEEEvT1_,"a",@progbits
	.sectionflags	@""
	.align	4
.nv.constant0._ZN2at6native13reduce_kernelILi64ELi4ENS0_8ReduceOpIN3c107complexIdEENS0_14func_wrapper_tIbZZZNS0_14or_kernel_cudaERNS_14TensorIteratorEENKUlvE_clEvENKUlvE6_clEvEUlbS5_E_EEjbLi4ELi4EEEEEvT1_:
	.zero		1568


//--------------------- .nv.constant0._ZN2at6native13reduce_kernelILi512ELi1ENS0_8ReduceOpIfNS0_14func_wrapper_tIbZZZNS0_14or_kernel_cudaERNS_14TensorIteratorEENKUlvE_clEvENKUlvE5_clEvEUlbfE_EEjbLi4ELi4EEEEEvT1_ --------------------------
	.section	.nv.constant0._ZN2at6native13reduce_kernelILi512ELi1ENS0_8ReduceOpIfNS0_14func_wrapper_tIbZZZNS0_14or_kernel_cudaERNS_14TensorIteratorEENKUlvE_clEvENKUlvE5_clEvEUlbfE_EEjbLi4ELi4EEEEEvT1_,"a",@progbits
	.sectionflags	@""
	.align	4
.nv.constant0._ZN2at6native13reduce_kernelILi512ELi1ENS0_8ReduceOpIfNS0_14func_wrapper_tIbZZZNS0_14or_kernel_cudaERNS_14TensorIteratorEENKUlvE_clEvENKUlvE5_clEvEUlbfE_EEjbLi4ELi4EEEEEvT1_:
	.zero		1568


//--------------------- .nv.constant0._ZN2at6native13reduce_kernelILi256ELi2ENS0_8ReduceOpIfNS0_14func_wrapper_tIbZZZNS0_14or_kernel_cudaERNS_14TensorIteratorEENKUlvE_clEvENKUlvE5_clEvEUlbfE_EEjbLi4ELi4EEEEEvT1_ --------------------------
	.section	.nv.constant0._ZN2at6native13reduce_kernelILi256ELi2ENS0_8ReduceOpIfNS0_14func_wrapper_tIbZZZNS0_14or_kernel_cudaERNS_14TensorIteratorEENKUlvE_clEvENKUlvE5_clEvEUlbfE_EEjbLi4ELi4EEEEEvT1_,"a",@progbits
	.sectionflags	@""
	.align	4
.nv.constant0._ZN2at6native13reduce_kernelILi256ELi2ENS0_8ReduceOpIfNS0_14func_wrapper_tIbZZZNS0_14or_kernel_cudaERNS_14TensorIteratorEENKUlvE_clEvENKUlvE5_clEvEUlbfE_EEjbLi4ELi4EEEEEvT1_:
	.zero		1568


//--------------------- .nv.constant0._ZN2at6native13reduce_kernelILi128ELi4ENS0_8ReduceOpIfNS0_14func_wrapper_tIbZZZNS0_14or_kernel_cudaERNS_14TensorIteratorEENKUlvE_clEvENKUlvE5_clEvEUlbfE_EEjbLi4ELi4EEEEEvT1_ --------------------------
	.section	.nv.constant0._ZN2at6native13reduce_kernelILi128ELi4ENS0_8ReduceOpIfNS0_14func_wrapper_tIbZZZNS0_14or_kernel_cudaERNS_14TensorIteratorEENKUlvE_clEvENKUlvE5_clEvEUlbfE_EEjbLi4ELi4EEEEEvT1_,"a",@progbits
	.sectionflags	@""
	.align	4
.nv.constant0._ZN2at6native13reduce_kernelILi128ELi4ENS0_8ReduceOpIfNS0_14func_wrapper_tIbZZZNS0_14or_kernel_cudaERNS_14TensorIteratorEENKUlvE_clEvENKUlvE5_clEvEUlbfE_EEjbLi4ELi4EEEEEvT1_:
	.zero		1568


//--------------------- .nv.constant0._ZN2at6native13reduce_kernelILi512ELi1ENS0_8ReduceOpIdNS0_14func_wrapper_tIbZZZNS0_14or_kernel_cudaERNS_14TensorIteratorEENKUlvE_clEvENKUlvE4_clEvEUlbdE_EEjbLi4ELi4EEEEEvT1_ --------------------------
	.section	.nv.constant0._ZN2at6native13reduce_kernelILi512ELi1ENS0_8ReduceOpIdNS0_14func_wrapper_tIbZZZNS0_14or_kernel_cudaERNS_14TensorIteratorEENKUlvE_clEvENKUlvE4_clEvEUlbdE_EEjbLi4ELi4EEEEEvT1_,"a",@progbits
	.sectionflags	@""
	.align	4
.nv.constant0._ZN2at6native13reduce_kernelILi512ELi1ENS0_8ReduceOpIdNS0_14func_wrapper_tIbZZZNS0_14or_kernel_cudaERNS_14TensorIteratorEENKUlvE_clEvENKUlvE4_clEvEUlbdE_EEjbLi4ELi4EEEEEvT1_:
	.zero		1568


//--------------------- .nv.constant0._ZN2at6native13reduce_kernelILi256ELi2ENS0_8ReduceOpIdNS0_14func_wrapper_tIbZZZNS0_14or_kernel_cudaERNS_14TensorIteratorEENKUlvE_clEvENKUlvE4_clEvEUlbdE_EEjbLi4ELi4EEEEEvT1_ --------------------------
	.section	.nv.constant0._ZN2at6native13reduce_kernelILi256ELi2ENS0_8ReduceOpIdNS0_14func_wrapper_tIbZZZNS0_14or_kernel_cudaERNS_14TensorIteratorEENKUlvE_clEvENKUlvE4_clEvEUlbdE_EEjbLi4ELi4EEEEEvT1_,"a",@progbits
	.sectionflags	@""
	.align	4
.nv.constant0._ZN2at6native13reduce_kernelILi256ELi2ENS0_8ReduceOpIdNS0_14func_wrapper_tIbZZZNS0_14or_kernel_cudaERNS_14TensorIteratorEENKUlvE_clEvENKUlvE4_clEvEUlbdE_EEjbLi4ELi4EEEEEvT1_:
	.zero		1568


//--------------------- .nv.constant0._ZN2at6native13reduce_kernelILi128ELi4ENS0_8ReduceOpIdNS0_14func_wrapper_tIbZZZNS0_14or_kernel_cudaERNS_14TensorIteratorEENKUlvE_clEvENKUlvE4_clEvEUlbdE_EEjbLi4ELi4EEEEEvT1_ --------------------------
	.section	.nv.constant0._ZN2at6native13reduce_kernelILi128ELi4ENS0_8ReduceOpIdNS0_14func_wrapper_tIbZZZNS0_14or_kernel_cudaERNS_14TensorIteratorEENKUlvE_clEvENKUlvE4_clEvEUlbdE_EEjbLi4ELi4EEEEEvT1_,"a",@progbits
	.sectionflags	@""
	.align	4
.nv.constant0._ZN2at6native13reduce_kernelILi128ELi4ENS0_8ReduceOpIdNS0_14func_wrapper_tIbZZZNS0_14or_kernel_cudaERNS_14TensorIteratorEENKUlvE_clEvENKUlvE4_clEvEUlbdE_EEjbLi4ELi4EEEEEvT1_:
	.zero		1568


//--------------------- .nv.constant0._ZN2at6native13reduce_kernelILi512ELi1ENS0_8ReduceOpIsNS0_14func_wrapper_tIbZZZNS0_14or_kernel_cudaERNS_14TensorIteratorEENKUlvE_clEvENKUlvE3_clEvEUlbsE_EEjbLi4ELi4EEEEEvT1_ --------------------------
	.section	.nv.constant0._ZN2at6native13reduce_kernelILi512ELi1ENS0_8ReduceOpIsNS0_14func_wrapper_tIbZZZNS0_14or_kernel_cudaERNS_14TensorIteratorEENKUlvE_clEvENKUlvE3_clEvEUlbsE_EEjbLi4ELi4EEEEEvT1_,"a",@progbits
	.sectionflags	@""
	.align	4
.nv.constant0._ZN2at6native13reduce_kernelILi512ELi1ENS0_8ReduceOpIsNS0_14func_wrapper_tIbZZZNS0_14or_kernel_cudaERNS_14TensorIteratorEENKUlvE_clEvENKUlvE3_clEvEUlbsE_EEjbLi4ELi4EEEEEvT1_:
	.zero		1568


//--------------------- .nv.constant0._ZN2at6native13reduce_kernelILi256ELi2ENS0_8ReduceOpIsNS0_14func_wrapper_tIbZZZNS0_14or_kernel_cudaERNS_14TensorIteratorEENKUlvE_clEvENKUlvE3_clEvEUlbsE_EEjbLi4ELi4EEEEEvT1_ --------------------------
	.section	.nv.constant0._ZN2at6native13reduce_kernelILi256ELi2ENS0_8ReduceOpIsNS0_14func_wrapper_tIbZZZNS0_14or_kernel_cudaERNS_14TensorIteratorEENKUlvE_clEvENKUlvE3_clEvEUlbsE_EEjbLi4ELi4EEEEEvT1_,"a",@progbits
	.sectionflags	@""
	.align	4
.nv.constant0._ZN2at6native13reduce_kernelILi256ELi2ENS0_8ReduceOpIsNS0_14func_wrapper_tIbZZZNS0_14or_kernel_cudaERNS_14TensorIteratorEENKUlvE_clEvENKUlvE3_clEvEUlbsE_EEjbLi4ELi4EEEEEvT1_:
	.zero		1568


//--------------------- .nv.constant0._ZN2at6native13reduce_kernelILi128ELi4ENS0_8ReduceOpIsNS0_14func_wrapper_tIbZZZNS0_14or_kernel_cudaERNS_14TensorIteratorEENKUlvE_clEvENKUlvE3_clEvEUlbsE_EEjbLi4ELi4EEEEEvT1_ --------------------------
	.section	.nv.constant0._ZN2at6native13reduce_kernelILi128ELi4ENS0_8ReduceOpIsNS0_14func_wrapper_tIbZZZNS0_14or_kernel_cudaERNS_14TensorIteratorEENKUlvE_clEvENKUlvE3_clEvEUlbsE_EEjbLi4ELi4EEEEEvT1_,"a",@progbits
	.sectionflags	@""
	.align	4
.nv.constant0._ZN2at6native13reduce_kernelILi128ELi4ENS0_8ReduceOpIsNS0_14func_wrapper_tIbZZZNS0_14or_kernel_cudaERNS_14TensorIteratorEENKUlvE_clEvENKUlvE3_clEvEUlbsE_EEjbLi4ELi4EEEEEvT1_:
	.zero		1568


//--------------------- .nv.constant0._ZN2at6native13reduce_kernelILi512ELi1ENS0_8ReduceOpIlNS0_14func_wrapper_tIbZZZNS0_14or_kernel_cudaERNS_14TensorIteratorEENKUlvE_clEvENKUlvE2_clEvEUlblE_EEjbLi4ELi4EEEEEvT1_ --------------------------
	.section	.nv.constant0._ZN2at6native13reduce_kernelILi512ELi1ENS0_8ReduceOpIlNS0_14func_wrapper_tIbZZZNS0_14or_kernel_cudaERNS_14TensorIteratorEENKUlvE_clEvENKUlvE2_clEvEUlblE_EEjbLi4ELi4EEEEEvT1_,"a",@progbits
	.sectionflags	@""
	.align	4
.nv.constant0._ZN2at6native13reduce_kernelILi512ELi1ENS0_8ReduceOpIlNS0_14func_wrapper_tIbZZZNS0_14or_kernel_cudaERNS_14TensorIteratorEENKUlvE_clEvENKUlvE2_clEvEUlblE_EEjbLi4ELi4EEEEEvT1_:
	.zero		1568


//--------------------- .nv.constant0._ZN2at6native13reduce_kernelILi256ELi2ENS0_8ReduceOpIlNS0_14func_wrapper_tIbZZZNS0_14or_kernel_cudaERNS_14TensorIteratorEENKUlvE_clEvENKUlvE2_clEvEUlblE_EEjbLi4ELi4EEEEEvT1_ --------------------------
	.section	.nv.constant0._ZN2at6native13reduce_kernelILi256ELi2ENS0_8ReduceOpIlNS0_14func_wrapper_tIbZZZNS0_14or_kernel_cudaERNS_14TensorIteratorEENKUlvE_clEvENKUlvE2_clEvEUlblE_EEjbLi4ELi4EEEEEvT1_,"a",@progbits
	.sectionflags	@""
	.align	4
.nv.constant0._ZN2at6native13reduce_kernelILi256ELi2ENS0_8ReduceOpIlNS0_14func_wrapper_tIbZZZNS0_14or_kernel_cudaERNS_14TensorIteratorEENKUlvE_clEvENKUlvE2_clEvEUlblE_EEjbLi4ELi4EEEEEvT1_:
	.zero		1568


//--------------------- .nv.constant0._ZN2at6native13reduce_kernelILi128ELi4ENS0_8ReduceOpIlNS0_14func_wrapper_tIbZZZNS0_14or_kernel_cudaERNS_14TensorIteratorEENKUlvE_clEvENKUlvE2_clEvEUlblE_EEjbLi4ELi4EEEEEvT1_ --------------------------
	.section	.nv.constant0._ZN2at6native13reduce_kernelILi128ELi4ENS0_8ReduceOpIlNS0_14func_wrapper_tIbZZZNS0_14or_kernel_cudaERNS_14TensorIteratorEENKUlvE_clEvENKUlvE2_clEvEUlblE_EEjbLi4ELi4EEEEEvT1_,"a",@progbits
	.sectionflags	@""
	.align	4
.nv.constant0._ZN2at6native13reduce_kernelILi128ELi4ENS0_8ReduceOpIlNS0_14func_wrapper_tIbZZZNS0_14or_kernel_cudaERNS_14TensorIteratorEENKUlvE_clEvENKUlvE2_clEvEUlblE_EEjbLi4ELi4EEEEEvT1_:
	.zero		1568


//--------------------- .nv.constant0._ZN2at6native13reduce_kernelILi512ELi1ENS0_8ReduceOpIiNS0_14func_wrapper_tIbZZZNS0_14or_kernel_cudaERNS_14TensorIteratorEENKUlvE_clEvENKUlvE1_clEvEUlbiE_EEjbLi4ELi4EEEEEvT1_ --------------------------
	.section	.nv.constant0._ZN2at6native13reduce_kernelILi512ELi1ENS0_8ReduceOpIiNS0_14func_wrapper_tIbZZZNS0_14or_kernel_cudaERNS_14TensorIteratorEENKUlvE_clEvENKUlvE1_clEvEUlbiE_EEjbLi4ELi4EEEEEvT1_,"a",@progbits
	.sectionflags	@""
	.align	4
.nv.constant0._ZN2at6native13reduce_kernelILi512ELi1ENS0_8ReduceOpIiNS0_14func_wrapper_tIbZZZNS0_14or_kernel_cudaERNS_14TensorIteratorEENKUlvE_clEvENKUlvE1_clEvEUlbiE_EEjbLi4ELi4EEEEEvT1_:
	.zero		1568


//--------------------- .nv.constant0._ZN2at6native13reduce_kernelILi256ELi2ENS0_8ReduceOpIiNS0_14func_wrapper_tIbZZZNS0_14or_kernel_cudaERNS_14TensorIteratorEENKUlvE_clEvENKUlvE1_clEvEUlbiE_EEjbLi4ELi4EEEEEvT1_ --------------------------
	.section	.nv.constant0._ZN2at6native13reduce_kernelILi256ELi2ENS0_8ReduceOpIiNS0_14func_wrapper_tIbZZZNS0_14or_kernel_cudaERNS_14TensorIteratorEENKUlvE_clEvENKUlvE1_clEvEUlbiE_EEjbLi4ELi4EEEEEvT1_,"a",@progbits
	.sectionflags	@""
	.align	4
.nv.constant0._ZN2at6native13reduce_kernelILi256ELi2ENS0_8ReduceOpIiNS0_14func_wrapper_tIbZZZNS0_14or_kernel_cudaERNS_14TensorIteratorEENKUlvE_clEvENKUlvE1_clEvEUlbiE_EEjbLi4ELi4EEEEEvT1_:
	.zero		1568


//--------------------- .nv.constant0._ZN2at6native13reduce_kernelILi128ELi4ENS0_8ReduceOpIiNS0_14func_wrapper_tIbZZZNS0_14or_kernel_cudaERNS_14TensorIteratorEENKUlvE_clEvENKUlvE1_clEvEUlbiE_EEjbLi4ELi4EEEEEvT1_ --------------------------
	.section	.nv.constant0._ZN2at6native13reduce_kernelILi128ELi4ENS0_8ReduceOpIiNS0_14func_wrapper_tIbZZZNS0_14or_kernel_cudaERNS_14TensorIteratorEENKUlvE_clEvENKUlvE1_clEvEUlbiE_EEjbLi4ELi4EEEEEvT1_,"a",@progbits
	.sectionflags	@""
	.align	4
.nv.constant0._ZN2at6native13reduce_kernelILi128ELi4ENS0_8ReduceOpIiNS0_14func_wrapper_tIbZZZNS0_14or_kernel_cudaERNS_14TensorIteratorEENKUlvE_clEvENKUlvE1_clEvEUlbiE_EEjbLi4ELi4EEEEEvT1_:
	.zero		1568


//--------------------- .nv.constant0._ZN2at6native13reduce_kernelILi512ELi1ENS0_8ReduceOpIaNS0_14func_wrapper_tIbZZZNS0_14or_kernel_cudaERNS_14TensorIteratorEENKUlvE_clEvENKUlvE0_clEvEUlbaE_EEjbLi4ELi4EEEEEvT1_ --------------------------
	.section	.nv.constant0._ZN2at6native13reduce_kernelILi512ELi1ENS0_8ReduceOpIaNS0_14func_wrapper_tIbZZZNS0_14or_kernel_cudaERNS_14TensorIteratorEENKUlvE_clEvENKUlvE0_clEvEUlbaE_EEjbLi4ELi4EEEEEvT1_,"a",@progbits
	.sectionflags	@""
	.align	4
.nv.constant0._ZN2at6native13reduce_kernelILi512ELi1ENS0_8ReduceOpIaNS0_14func_wrapper_tIbZZZNS0_14or_kernel_cudaERNS_14TensorIteratorEENKUlvE_clEvENKUlvE0_clEvEUlbaE_EEjbLi4ELi4EEEEEvT1_:
	.zero		1568


//--------------------- .nv.constant0._ZN2at6native13reduce_kernelILi256ELi2ENS0_8ReduceOpIaNS0_14func_wrapper_tIbZZZNS0_14or_kernel_cudaERNS_14TensorIteratorEENKUlvE_clEvENKUlvE0_clEvEUlbaE_EEjbLi4ELi4EEEEEvT1_ --------------------------
	.section	.nv.constant0._ZN2at6native13reduce_kernelILi256ELi2ENS0_8ReduceOpIaNS0_14func_wrapper_tIbZZZNS0_14or_kernel_cudaERNS_14TensorIteratorEENKUlvE_clEvENKUlvE0_clEvEUlbaE_EEjbLi4ELi4EEEEEvT1_,"a",@progbits
	.sectionflags	@""
	.align	4
.nv.constant0._ZN2at6native13reduce_kernelILi256ELi2ENS0_8ReduceOpIaNS0_14func_wrapper_tIbZZZNS0_14or_kernel_cudaERNS_14TensorIteratorEENKUlvE_clEvENKUlvE0_clEvEUlbaE_EEjbLi4ELi4EEEEEvT1_:
	.zero		1568


//--------------------- .nv.constant0._ZN2at6native13reduce_kernelILi128ELi4ENS0_8ReduceOpIaNS0_14func_wrapper_tIbZZZNS0_14or_kernel_cudaERNS_14TensorIteratorEENKUlvE_clEvENKUlvE0_clEvEUlbaE_EEjbLi4ELi4EEEEEvT1_ --------------------------
	.section	.nv.constant0._ZN2at6native13reduce_kernelILi128ELi4ENS0_8ReduceOpIaNS0_14func_wrapper_tIbZZZNS0_14or_kernel_cudaERNS_14TensorIteratorEENKUlvE_clEvENKUlvE0_clEvEUlbaE_EEjbLi4ELi4EEEEEvT1_,"a",@progbits
	.sectionflags	@""
	.align	4
.nv.constant0._ZN2at6native13reduce_kernelILi128ELi4ENS0_8ReduceOpIaNS0_14func_wrapper_tIbZZZNS0_14or_kernel_cudaERNS_14TensorIteratorEENKUlvE_clEvENKUlvE0_clEvEUlbaE_EEjbLi4ELi4EEEEEvT1_:
	.zero		1568


//--------------------- .nv.constant0._ZN2at6native13reduce_kernelILi512ELi1ENS0_8ReduceOpIhNS0_14func_wrapper_tIbZZZNS0_14or_kernel_cudaERNS_14TensorIteratorEENKUlvE_clEvENKUlvE_clEvEUlbhE_EEjbLi4ELi4EEEEEvT1_ --------------------------
	.section	.nv.constant0._ZN2at6native13reduce_kernelILi512ELi1ENS0_8ReduceOpIhNS0_14func_wrapper_tIbZZZNS0_14or_kernel_cudaERNS_14TensorIteratorEENKUlvE_clEvENKUlvE_clEvEUlbhE_EEjbLi4ELi4EEEEEvT1_,"a",@progbits
	.sectionflags	@""
	.align	4
.nv.constant0._ZN2at6native13reduce_kernelILi512ELi1ENS0_8ReduceOpIhNS0_14func_wrapper_tIbZZZNS0_14or_kernel_cudaERNS_14TensorIteratorEENKUlvE_clEvENKUlvE_clEvEUlbhE_EEjbLi4ELi4EEEEEvT1_:
	.zero		1568


//--------------------- .nv.constant0._ZN2at6native13reduce_kernelILi256ELi2ENS0_8ReduceOpIhNS0_14func_wrapper_tIbZZZNS0_14or_kernel_cudaERNS_14TensorIteratorEENKUlvE_clEvENKUlvE_clEvEUlbhE_EEjbLi4ELi4EEEEEvT1_ --------------------------
	.section	.nv.constant0._ZN2at6native13reduce_kernelILi256ELi2ENS0_8ReduceOpIhNS0_14func_wrapper_tIbZZZNS0_14or_kernel_cudaERNS_14TensorIteratorEENKUlvE_clEvENKUlvE_clEvEUlbhE_EEjbLi4ELi4EEEEEvT1_,"a",@progbits
	.sectionflags	@""
	.align	4
.nv.constant0._ZN2at6native13reduce_kernelILi256ELi2ENS0_8ReduceOpIhNS0_14func_wrapper_tIbZZZNS0_14or_kernel_cudaERNS_14TensorIteratorEENKUlvE_clEvENKUlvE_clEvEUlbhE_EEjbLi4ELi4EEEEEvT1_:
	.zero		1568


//--------------------- .nv.constant0._ZN2at6native13reduce_kernelILi128ELi4ENS0_8ReduceOpIhNS0_14func_wrapper_tIbZZZNS0_14or_kernel_cudaERNS_14TensorIteratorEENKUlvE_clEvENKUlvE_clEvEUlbhE_EEjbLi4ELi4EEEEEvT1_ --------------------------
	.section	.nv.constant0._ZN2at6native13reduce_kernelILi128ELi4ENS0_8ReduceOpIhNS0_14func_wrapper_tIbZZZNS0_14or_kernel_cudaERNS_14TensorIteratorEENKUlvE_clEvENKUlvE_clEvEUlbhE_EEjbLi4ELi4EEEEEvT1_,"a",@progbits
	.sectionflags	@""
	.align	4
.nv.constant0._ZN2at6native13reduce_kernelILi128ELi4ENS0_8ReduceOpIhNS0_14func_wrapper_tIbZZZNS0_14or_kernel_cudaERNS_14TensorIteratorEENKUlvE_clEvENKUlvE_clEvEUlbhE_EEjbLi4ELi4EEEEEvT1_:
	.zero		1568


//--------------------- .nv.constant0._ZN2at6native13reduce_kernelILi512ELi1ENS0_8ReduceOpIbNS0_14func_wrapper_tIbZZZNS0_15and_kernel_cudaERNS_14TensorIteratorEENKUlvE_clEvENKUlvE10_clEvEUlbbE_EEjbLi4ELi4EEEEEvT1_ --------------------------
	.section	.nv.constant0._ZN2at6native13reduce_kernelILi512ELi1ENS0_8ReduceOpIbNS0_14func_wrapper_tIbZZZNS0_15and_kernel_cudaERNS_14TensorIteratorEENKUlvE_clEvENKUlvE10_clEvEUlbbE_EEjbLi4ELi4EEEEEvT1_,"a",@progbits
	.sectionflags	@""
	.align	4
.nv.constant0._ZN2at6native13reduce_kernelILi512ELi1ENS0_8ReduceOpIbNS0_14func_wrapper_tIbZZZNS0_15and_kernel_cudaERNS_14TensorIteratorEENKUlvE_clEvENKUlvE10_clEvEUlbbE_EEjbLi4ELi4EEEEEvT1_:
	.zero		1568


//--------------------- .nv.constant0._ZN2at6native13reduce_kernelILi256ELi2ENS0_8ReduceOpIbNS0_14func_wrapper_tIbZZZNS0_15and_kernel_cudaERNS_14TensorIteratorEENKUlvE_clEvENKUlvE10_clEvEUlbbE_EEjbLi4ELi4EEEEEvT1_ --------------------------
	.section	.nv.constant0._ZN2at6native13reduce_kernelILi256ELi2ENS0_8ReduceOpIbNS0_14func_wrapper_tIbZZZNS0_15and_kernel_cudaERNS_14TensorIteratorEENKUlvE_clEvENKUlvE10_clEvEUlbbE_EEjbLi4ELi4EEEEEvT1_,"a",@progbits
	.sectionflags	@""
	.align	4
.nv.constant0._ZN2at6native13reduce_kernelILi256ELi2ENS0_8ReduceOpIbNS0_14func_wrapper_tIbZZZNS0_15and_kernel_cudaERNS_14TensorIteratorEENKUlvE_clEvENKUlvE10_clEvEUlbbE_EEjbLi4ELi4EEEEEvT1_:
	.zero		1568


//--------------------- .nv.constant0._ZN2at6native13reduce_kernelILi128ELi4ENS0_8ReduceOpIbNS0_14func_wrapper_tIbZZZNS0_15and_kernel_cudaERNS_14TensorIteratorEENKUlvE_clEvENKUlvE10_clEvEUlbbE_EEjbLi4ELi4EEEEEvT1_ --------------------------
	.section	.nv.constant0._ZN2at6native13reduce_kernelILi128ELi4ENS0_8ReduceOpIbNS0_14func_wrapper_tIbZZZNS0_15and_kernel_cudaERNS_14TensorIteratorEENKUlvE_clEvENKUlvE10_clEvEUlbbE_EEjbLi4ELi4EEEEEvT1_,"a",@progbits
	.sectionflags	@""
	.align	4
.nv.constant0._ZN2at6native13reduce_kernelILi128ELi4ENS0_8ReduceOpIbNS0_14func_wrapper_tIbZZZNS0_15and_kernel_cudaERNS_14TensorIteratorEENKUlvE_clEvENKUlvE10_clEvEUlbbE_EEjbLi4ELi4EEEEEvT1_:
	.zero		1568


//--------------------- .nv.constant0._ZN2at6native13reduce_kernelILi512ELi1ENS0_8ReduceOpIN3c108BFloat16ENS0_14func_wrapper_tIbZZZNS0_15and_kernel_cudaERNS_14TensorIteratorEENKUlvE_clEvENKUlvE9_clEvEUlbS4_E_EEjbLi4ELi4EEEEEvT1_ --------------------------
	.section	.nv.constant0._ZN2at6native13reduce_kernelILi512ELi1ENS0_8ReduceOpIN3c108BFloat16ENS0_14func_wrapper_tIbZZZNS0_15and_kernel_cudaERNS_14TensorIteratorEENKUlvE_clEvENKUlvE9_clEvEUlbS4_E_EEjbLi4ELi4EEEEEvT1_,"a",@progbits
	.sectionflags	@""
	.align	4
.nv.constant0._ZN2at6native13reduce_kernelILi512ELi1ENS0_8ReduceOpIN3c108BFloat16ENS0_14func_wrapper_tIbZZZNS0_15and_kernel_cudaERNS_14TensorIteratorEENKUlvE_clEvENKUlvE9_clEvEUlbS4_E_EEjbLi4ELi4EEEEEvT1_:
	.zero		1568


//--------------------- .nv.constant0._ZN2at6native13reduce_kernelILi256ELi2ENS0_8ReduceOpIN3c108BFloat16ENS0_14func_wrapper_tIbZZZNS0_15and_kernel_cudaERNS_14TensorIteratorEENKUlvE_clEvENKUlvE9_clEvEUlbS4_E_EEjbLi4ELi4EEEEEvT1_ --------------------------
	.section	.nv.constant0._ZN2at6native13reduce_kernelILi256ELi2ENS0_8ReduceOpIN3c108BFloat16ENS0_14func_wrapper_tIbZZZNS0_15and_kernel_cudaERNS_14TensorIteratorEENKUlvE_clEvENKUlvE9_clEvEUlbS4_E_EEjbLi4ELi4EEEEEvT1_,"a",@progbits
	.sectionflags	@""
	.align	4
.nv.constant0._ZN2at6native13reduce_kernelILi256ELi2ENS0_8ReduceOpIN3c108BFloat16ENS0_14func_wrapper_tIbZZZNS0_15and_kernel_cudaERNS_14TensorIteratorEENKUlvE_clEvENKUlvE9_clEvEUlbS4_E_EEjbLi4ELi4EEEEEvT1_:
	.zero		1568


//--------------------- .nv.constant0._ZN2at6native13reduce_kernelILi128ELi4ENS0_8ReduceOpIN3c108BFloat16ENS0_14func_wrapper_tIbZZZNS0_15and_kernel_cudaERNS_14TensorIteratorEENKUlvE_clEvENKUlvE9_clEvEUlbS4_E_EEjbLi4ELi4EEEEEvT1_ --------------------------
	.section	.nv.constant0._ZN2at6native13reduce_kernelILi128ELi4ENS0_8ReduceOpIN3c108BFloat16ENS0_14func_wrapper_tIbZZZNS0_15and_kernel_cudaERNS_14TensorIteratorEENKUlvE_clEvENKUlvE9_clEvEUlbS4_E_EEjbLi4ELi4EEEEEvT1_,"a",@progbits
	.sectionflags	@""
	.align	4
.nv.constant0._ZN2at6native13reduce_kernelILi128ELi4ENS0_8ReduceOpIN3c108BFloat16ENS0_14func_wrapper_tIbZZZNS0_15and_kernel_cudaERNS_14TensorIteratorEENKUlvE_clEvENKUlvE9_clEvEUlbS4_E_EEjbLi4ELi4EEEEEvT1_:
	.zero		1568


//--------------------- .nv.constant0._ZN2at6native13reduce_kernelILi512ELi1ENS0_8ReduceOpIN3c104HalfENS0_14func_wrapper_tIbZZZNS0_15and_kernel_cudaERNS_14TensorIteratorEENKUlvE_clEvENKUlvE8_clEvEUlbS4_E_EEjbLi4ELi4EEEEEvT1_ --------------------------
	.section	.nv.constant0._ZN2at6native13reduce_kernelILi512ELi1ENS0_8ReduceOpIN3c104HalfENS0_14func_wrapper_tIbZZZNS0_15and_kernel_cudaERNS_14TensorIteratorEENKUlvE_clEvENKUlvE8_clEvEUlbS4_E_EEjbLi4ELi4EEEEEvT1_,"a",@progbits
	.sectionflags	@""
	.align	4
.nv.constant0._ZN2at6native13reduce_kernelILi512ELi1ENS0_8ReduceOpIN3c104HalfENS0_14func_wrapper_tIbZZZNS0_15and_kernel_cudaERNS_14TensorIteratorEENKUlvE_clEvENKUlvE8_clEvEUlbS4_E_EEjbLi4ELi4EEEEEvT1_:
	.zero		1568


//--------------------- .nv.constant0._ZN2at6native13reduce_kernelILi256ELi2ENS0_8ReduceOpIN3c104HalfENS0_14func_wrapper_tIbZZZNS0_15and_kernel_cudaERNS_14TensorIteratorEENKUlvE_clEvENKUlvE8_clEvEUlbS4_E_EEjbLi4ELi4EEEEEvT1_ --------------------------
	.section	.nv.constant0._ZN2at6native13reduce_kernelILi256ELi2ENS0_8ReduceOpIN3c104HalfENS0_14func_wrapper_tIbZZZNS0_15and_kernel_cudaERNS_14TensorIteratorEENKUlvE_clEvENKUlvE8_clEvEUlbS4_E_EEjbLi4ELi4EEEEEvT1_,"a",@progbits
	.sectionflags	@""
	.align	4
.nv.constant0._ZN2at6native13reduce_kernelILi256ELi2ENS0_8ReduceOpIN3c104HalfENS0_14func_wrapper_tIbZZZNS0_15and_kernel_cudaERNS_14TensorIteratorEENKUlvE_clEvENKUlvE8_clEvEUlbS4_E_EEjbLi4ELi4EEEEEvT1_:
	.zero		1568


//--------------------- .nv.constant0._ZN2at6native13reduce_kernelILi128ELi4ENS0_8ReduceOpIN3c104HalfENS0_14func_wrapper_tIbZZZNS0_15and_kernel_cudaERNS_14TensorIteratorEENKUlvE_clEvENKUlvE8_clEvEUlbS4_E_EEjbLi4ELi4EEEEEvT1_ --------------------------
	.section	.nv.constant0._ZN2at6native13reduce_kernelILi128ELi4ENS0_8ReduceOpIN3c104HalfENS0_14func_wrapper_tIbZZZNS0_15and_kernel_cudaERNS_14TensorIteratorEENKUlvE_clEvENKUlvE8_clEvEUlbS4_E_EEjbLi4ELi4EEEEEvT1_,"a",@progbits
	.sectionflags	@""
	.align	4
.nv.constant0._ZN2at6native13reduce_kernelILi128ELi4ENS0_8ReduceOpIN3c104HalfENS0_14func_wrapper_tIbZZZNS0_15and_kernel_cudaERNS_14TensorIteratorEENKUlvE_clEvENKUlvE8_clEvEUlbS4_E_EEjbLi4ELi4EEEEEvT1_:
	.zero		1568


//--------------------- .nv.constant0._ZN2at6native13reduce_kernelILi512ELi1ENS0_8ReduceOpIN3c107complexIfEENS0_14func_wrapper_tIbZZZNS0_15and_kernel_cudaERNS_14TensorIteratorEENKUlvE_clEvENKUlvE7_clEvEUlbS5_E_EEjbLi4ELi4EEEEEvT1_ --------------------------
	.section	.nv.constant0._ZN2at6native13reduce_kernelILi512ELi1ENS0_8ReduceOpIN3c107complexIfEENS0_14func_wrapper_tIbZZZNS0_15and_kernel_cudaERNS_14TensorIteratorEENKUlvE_clEvENKUlvE7_clEvEUlbS5_E_EEjbLi4ELi4EEEEEvT1_,"a",@progbits
	.sectionflags	@""
	.align	4
.nv.constant0._ZN2at6native13reduce_kernelILi512ELi1ENS0_8ReduceOpIN3c107complexIfEENS0_14func_wrapper_tIbZZZNS0_15and_kernel_cudaERNS_14TensorIteratorEENKUlvE_clEvENKUlvE7_clEvEUlbS5_E_EEjbLi4ELi4EEEEEvT1_:
	.zero		1568


//--------------------- .nv.constant0._ZN2at6native13reduce_kernelILi256ELi2ENS0_8ReduceOpIN3c107complexIfEENS0_14func_wrapper_tIbZZZNS0_15and_kernel_cudaERNS_14TensorIteratorEENKUlvE_clEvENKUlvE7_clEvEUlbS5_E_EEjbLi4ELi4EEEEEvT1_ --------------------------
	.section	.nv.constant0._ZN2at6native13reduce_kernelILi256ELi2ENS0_8ReduceOpIN3c107complexIfEENS0_14func_wrapper_tIbZZZNS0_15and_kernel_cudaERNS_14TensorIteratorEENKUlvE_clEvENKUlvE7_clEvEUlbS5_E_EEjbLi4ELi4EEEEEvT1_,"a",@progbits
	.sectionflags	@""
	.align	4
.nv.constant0._ZN2at6native13reduce_kernelILi256ELi2ENS0_8ReduceOpIN3c107complexIfEENS0_14func_wrapper_tIbZZZNS0_15and_kernel_cudaERNS_14TensorIteratorEENKUlvE_clEvENKUlvE7_clEvEUlbS5_E_EEjbLi4ELi4EEEEEvT1_:
	.zero		1568


//--------------------- .nv.constant0._ZN2at6native13reduce_kernelILi128ELi4ENS0_8ReduceOpIN3c107complexIfEENS0_14func_wrapper_tIbZZZNS0_15and_kernel_cudaERNS_14TensorIteratorEENKUlvE_clEvENKUlvE7_clEvEUlbS5_E_EEjbLi4ELi4EEEEEvT1_ --------------------------
	.section	.nv.constant0._ZN2at6native13reduce_kernelILi128ELi4ENS0_8ReduceOpIN3c107complexIfEENS0_14func_wrapper_tIbZZZNS0_15and_kernel_cudaERNS_14TensorIteratorEENKUlvE_clEvENKUlvE7_clEvEUlbS5_E_EEjbLi4ELi4EEEEEvT1_,"a",@progbits
	.sectionflags	@""
	.align	4
.nv.constant0._ZN2at6native13reduce_kernelILi128ELi4ENS0_8ReduceOpIN3c107complexIfEENS0_14func_wrapper_tIbZZZNS0_15and_kernel_cudaERNS_14TensorIteratorEENKUlvE_clEvENKUlvE7_clEvEUlbS5_E_EEjbLi4ELi4EEEEEvT1_:
	.zero		1568


//--------------------- .nv.constant0._ZN2at6native13reduce_kernelILi256ELi1ENS0_8ReduceOpIN3c107complexIdEENS0_14func_wrapper_tIbZZZNS0_15and_kernel_cudaERNS_14TensorIteratorEENKUlvE_clEvENKUlvE6_clEvEUlbS5_E_EEjbLi4ELi4EEEEEvT1_ --------------------------
	.section	.nv.constant0._ZN2at6native13reduce_kernelILi256ELi1ENS0_8ReduceOpIN3c107complexIdEENS0_14func_wrapper_tIbZZZNS0_15and_kernel_cudaERNS_14TensorIteratorEENKUlvE_clEvENKUlvE6_clEvEUlbS5_E_EEjbLi4ELi4EEEEEvT1_,"a",@progbits
	.sectionflags	@""
	.align	4
.nv.constant0._ZN2at6native13reduce_kernelILi256ELi1ENS0_8ReduceOpIN3c107complexIdEENS0_14func_wrapper_tIbZZZNS0_15and_kernel_cudaERNS_14TensorIteratorEENKUlvE_clEvENKUlvE6_clEvEUlbS5_E_EEjbLi4ELi4EEEEEvT1_:
	.zero		1568


//--------------------- .nv.constant0._ZN2at6native13reduce_kernelILi128ELi2ENS0_8ReduceOpIN3c107complexIdEENS0_14func_wrapper_tIbZZZNS0_15and_kernel_cudaERNS_14TensorIteratorEENKUlvE_clEvENKUlvE6_clEvEUlbS5_E_EEjbLi4ELi4EEEEEvT1_ --------------------------
	.section	.nv.constant0._ZN2at6native13reduce_kernelILi128ELi2ENS0_8ReduceOpIN3c107complexIdEENS0_14func_wrapper_tIbZZZNS0_15and_kernel_cudaERNS_14TensorIteratorEENKUlvE_clEvENKUlvE6_clEvEUlbS5_E_EEjbLi4ELi4EEEEEvT1_,"a",@progbits
	.sectionflags	@""
	.align	4
.nv.constant0._ZN2at6native13reduce_kernelILi128ELi2ENS0_8ReduceOpIN3c107complexIdEENS0_14func_wrapper_tIbZZZNS0_15and_kernel_cudaERNS_14TensorIteratorEENKUlvE_clEvENKUlvE6_clEvEUlbS5_E_EEjbLi4ELi4EEEEEvT1_:
	.zero		1568


//--------------------- .nv.constant0._ZN2at6native13reduce_kernelILi64ELi4ENS0_8ReduceOpIN3c107complexIdEENS0_14func_wrapper_tIbZZZNS0_15and_kernel_cudaERNS_14TensorIteratorEENKUlvE_clEvENKUlvE6_clEvEUlbS5_E_EEjbLi4ELi4EEEEEvT1_ --------------------------
	.section	.nv.constant0._ZN2at6native13reduce_kernelILi64ELi4ENS0_8ReduceOpIN3c107complexIdEENS0_14func_wrapper_tIbZZZNS0_15and_kernel_cudaERNS_14TensorIteratorEENKUlvE_clEvENKUlvE6_clEvEUlbS5_E_EEjbLi4ELi4EEEEEvT1_,"a",@progbits
	.sectionflags	@""
	.align	4
.nv.constant0._ZN2at6native13reduce_kernelILi64ELi4ENS0_8ReduceOpIN3c107complexIdEENS0_14func_wrapper_tIbZZZNS0_15and_kernel_cudaERNS_14TensorIteratorEENKUlvE_clEvENKUlvE6_clEvEUlbS5_E_EEjbLi4ELi4EEEEEvT1_:
	.zero		1568


//--------------------- .nv.constant0._ZN2at6native13reduce_kernelILi512ELi1ENS0_8ReduceOpIfNS0_14func_wrapper_tIbZZZNS0_15and_kernel_cudaERNS_14TensorIteratorEENKUlvE_clEvENKUlvE5_clEvEUlbfE_EEjbLi4ELi4EEEEEvT1_ --------------------------
	.section	.nv.constant0._ZN2at6native13reduce_kernelILi512ELi1ENS0_8ReduceOpIfNS0_14func_wrapper_tIbZZZNS0_15and_kernel_cudaERNS_14TensorIteratorEENKUlvE_clEvENKUlvE5_clEvEUlbfE_EEjbLi4ELi4EEEEEvT1_,"a",@progbits
	.sectionflags	@""
	.align	4
.nv.constant0._ZN2at6native13reduce_kernelILi512ELi1ENS0_8ReduceOpIfNS0_14func_wrapper_tIbZZZNS0_15and_kernel_cudaERNS_14TensorIteratorEENKUlvE_clEvENKUlvE5_clEvEUlbfE_EEjbLi4ELi4EEEEEvT1_:
	.zero		1568


//--------------------- .nv.constant0._ZN2at6native13reduce_kernelILi256ELi2ENS0_8ReduceOpIfNS0_14func_wrapper_tIbZZZNS0_15and_kernel_cudaERNS_14TensorIteratorEENKUlvE_clEvENKUlvE5_clEvEUlbfE_EEjbLi4ELi4EEEEEvT1_ --------------------------
	.section	.nv.constant0._ZN2at6native13reduce_kernelILi256ELi2ENS0_8ReduceOpIfNS0_14func_wrapper_tIbZZZNS0_15and_kernel_cudaERNS_14TensorIteratorEENKUlvE_clEvENKUlvE5_clEvEUlbfE_EEjbLi4ELi4EEEEEvT1_,"a",@progbits
	.sectionflags	@""
	.align	4
.nv.constant0._ZN2at6native13reduce_kernelILi256ELi2ENS0_8ReduceOpIfNS0_14func_wrapper_tIbZZZNS0_15and_kernel_cudaERNS_14TensorIteratorEENKUlvE_clEvENKUlvE5_clEvEUlbfE_EEjbLi4ELi4EEEEEvT1_:
	.zero		1568


//--------------------- .nv.constant0._ZN2at6native13reduce_kernelILi128ELi4ENS0_8ReduceOpIfNS0_14func_wrapper_tIbZZZNS0_15and_kernel_cudaERNS_14TensorIteratorEENKUlvE_clEvENKUlvE5_clEvEUlbfE_EEjbLi4ELi4EEEEEvT1_ --------------------------
	.section	.nv.constant0._ZN2at6native13reduce_kernelILi128ELi4ENS0_8ReduceOpIfNS0_14func_wrapper_tIbZZZNS0_15and_kernel_cudaERNS_14TensorIteratorEENKUlvE_clEvENKUlvE5_clEvEUlbfE_EEjbLi4ELi4EEEEEvT1_,"a",@progbits
	.sectionflags	@""
	.align	4
.nv.constant0._ZN2at6native13reduce_kernelILi128ELi4ENS0_8ReduceOpIfNS0_14func_wrapper_tIbZZZNS0_15and_kernel_cudaERNS_14TensorIteratorEENKUlvE_clEvENKUlvE5_clEvEUlbfE_EEjbLi4ELi4EEEEEvT1_:
	.zero		1568


//--------------------- .nv.constant0._ZN2at6native13reduce_kernelILi512ELi1ENS0_8ReduceOpIdNS0_14func_wrapper_tIbZZZNS0_15and_kernel_cudaERNS_14TensorIteratorEENKUlvE_clEvENKUlvE4_clEvEUlbdE_EEjbLi4ELi4EEEEEvT1_ --------------------------
	.section	.nv.constant0._ZN2at6native13reduce_kernelILi512ELi1ENS0_8ReduceOpIdNS0_14func_wrapper_tIbZZZNS0_15and_kernel_cudaERNS_14TensorIteratorEENKUlvE_clEvENKUlvE4_clEvEUlbdE_EEjbLi4ELi4EEEEEvT1_,"a",@progbits
	.sectionflags	@""
	.align	4
.nv.constant0._ZN2at6native13reduce_kernelILi512ELi1ENS0_8ReduceOpIdNS0_14func_wrapper_tIbZZZNS0_15and_kernel_cudaERNS_14TensorIteratorEENKUlvE_clEvENKUlvE4_clEvEUlbdE_EEjbLi4ELi4EEEEEvT1_:
	.zero		1568


//--------------------- .nv.constant0._ZN2at6native13reduce_kernelILi256ELi2ENS0_8ReduceOpIdNS0_14func_wrapper_tIbZZZNS0_15and_kernel_cudaERNS_14TensorIteratorEENKUlvE_clEvENKUlvE4_clEvEUlbdE_EEjbLi4ELi4EEEEEvT1_ --------------------------
	.section	.nv.constant0._ZN2at6native13reduce_kernelILi256ELi2ENS0_8ReduceOpIdNS0_14func_wrapper_tIbZZZNS0_15and_kernel_cudaERNS_14TensorIteratorEENKUlvE_clEvENKUlvE4_clEvEUlbdE_EEjbLi4ELi4EEEEEvT1_,"a",@progbits
	.sectionflags	@""
	.align	4
.nv.constant0._ZN2at6native13reduce_kernelILi256ELi2ENS0_8ReduceOpIdNS0_14func_wrapper_tIbZZZNS0_15and_kernel_cudaERNS_14TensorIteratorEENKUlvE_clEvENKUlvE4_clEvEUlbdE_EEjbLi4ELi4EEEEEvT1_:
	.zero		1568


//--------------------- .nv.constant0._ZN2at6native13reduce_kernelILi128ELi4ENS0_8ReduceOpIdNS0_14func_wrapper_tIbZZZNS0_15and_kernel_cudaERNS_14TensorIteratorEENKUlvE_clEvENKUlvE4_clEvEUlbdE_EEjbLi4ELi4EEEEEvT1_ --------------------------
	.section	.nv.constant0._ZN2at6native13reduce_kernelILi128ELi4ENS0_8ReduceOpIdNS0_14func_wrapper_tIbZZZNS0_15and_kernel_cudaERNS_14TensorIteratorEENKUlvE_clEvENKUlvE4_clEvEUlbdE_EEjbLi4ELi4EEEEEvT1_,"a",@progbits
	.sectionflags	@""
	.align	4
.nv.constant0._ZN2at6native13reduce_kernelILi128ELi4ENS0_8ReduceOpIdNS0_14func_wrapper_tIbZZZNS0_15and_kernel_cudaERNS_14TensorIteratorEENKUlvE_clEvENKUlvE4_clEvEUlbdE_EEjbLi4ELi4EEEEEvT1_:
	.zero		1568


//--------------------- .nv.constant0._ZN2at6native13reduce_kernelILi512ELi1ENS0_8ReduceOpIsNS0_14func_wrapper_tIbZZZNS0_15and_kernel_cudaERNS_14TensorIteratorEENKUlvE_clEvENKUlvE3_clEvEUlbsE_EEjbLi4ELi4EEEEEvT1_ --------------------------
	.section	.nv.constant0._ZN2at6native13reduce_kernelILi512ELi1ENS0_8ReduceOpIsNS0_14func_wrapper_tIbZZZNS0_15and_kernel_cudaERNS_14TensorIteratorEENKUlvE_clEvENKUlvE3_clEvEUlbsE_EEjbLi4ELi4EEEEEvT1_,"a",@progbits
	.sectionflags	@""
	.align	4
.nv.constant0._ZN2at6native13reduce_kernelILi512ELi1ENS0_8ReduceOpIsNS0_14func_wrapper_tIbZZZNS0_15and_kernel_cudaERNS_14TensorIteratorEENKUlvE_clEvENKUlvE3_clEvEUlbsE_EEjbLi4ELi4EEEEEvT1_:
	.zero		1568


//--------------------- .nv.constant0._ZN2at6native13reduce_kernelILi256ELi2ENS0_8ReduceOpIsNS0_14func_wrapper_tIbZZZNS0_15and_kernel_cudaERNS_14TensorIteratorEENKUlvE_clEvENKUlvE3_clEvEUlbsE_EEjbLi4ELi4EEEEEvT1_ --------------------------
	.section	.nv.constant0._ZN2at6native13reduce_kernelILi256ELi2ENS0_8ReduceOpIsNS0_14func_wrapper_tIbZZZNS0_15and_kernel_cudaERNS_14TensorIteratorEENKUlvE_clEvENKUlvE3_clEvEUlbsE_EEjbLi4ELi4EEEEEvT1_,"a",@progbits
	.sectionflags	@""
	.align	4
.nv.constant0._ZN2at6native13reduce_kernelILi256ELi2ENS0_8ReduceOpIsNS0_14func_wrapper_tIbZZZNS0_15and_kernel_cudaERNS_14TensorIteratorEENKUlvE_clEvENKUlvE3_clEvEUlbsE_EEjbLi4ELi4EEEEEvT1_:
	.zero		1568


//--------------------- .nv.constant0._ZN2at6native13reduce_kernelILi128ELi4ENS0_8ReduceOpIsNS0_14func_wrapper_tIbZZZNS0_15and_kernel_cudaERNS_14TensorIteratorEENKUlvE_clEvENKUlvE3_clEvEUlbsE_EEjbLi4ELi4EEEEEvT1_ --------------------------
	.section	.nv.constant0._ZN2at6native13reduce_kernelILi128ELi4ENS0_8ReduceOpIsNS0_14func_wrapper_tIbZZZNS0_15and_kernel_cudaERNS_14TensorIteratorEENKUlvE_clEvENKUlvE3_clEvEUlbsE_EEjbLi4ELi4EEEEEvT1_,"a",@progbits
	.sectionflags	@""
	.align	4
.nv.constant0._ZN2at6native13reduce_kernelILi128ELi4ENS0_8ReduceOpIsNS0_14func_wrapper_tIbZZZNS0_15and_kernel_cudaERNS_14TensorIteratorEENKUlvE_clEvENKUlvE3_clEvEUlbsE_EEjbLi4ELi4EEEEEvT1_:
	.zero		1568


//--------------------- .nv.constant0._ZN2at6native13reduce_kernelILi512ELi1ENS0_8ReduceOpIlNS0_14func_wrapper_tIbZZZNS0_15and_kernel_cudaERNS_14TensorIteratorEENKUlvE_clEvENKUlvE2_clEvEUlblE_EEjbLi4ELi4EEEEEvT1_ --------------------------
	.section	.nv.constant0._ZN2at6native13reduce_kernelILi512ELi1ENS0_8ReduceOpIlNS0_14func_wrapper_tIbZZZNS0_15and_kernel_cudaERNS_14TensorIteratorEENKUlvE_clEvENKUlvE2_clEvEUlblE_EEjbLi4ELi4EEEEEvT1_,"a",@progbits
	.sectionflags	@""
	.align	4
.nv.constant0._ZN2at6native13reduce_kernelILi512ELi1ENS0_8ReduceOpIlNS0_14func_wrapper_tIbZZZNS0_15and_kernel_cudaERNS_14TensorIteratorEENKUlvE_clEvENKUlvE2_clEvEUlblE_EEjbLi4ELi4EEEEEvT1_:
	.zero		1568


//--------------------- .nv.constant0._ZN2at6native13reduce_kernelILi256ELi2ENS0_8ReduceOpIlNS0_14func_wrapper_tIbZZZNS0_15and_kernel_cudaERNS_14TensorIteratorEENKUlvE_clEvENKUlvE2_clEvEUlblE_EEjbLi4ELi4EEEEEvT1_ --------------------------
	.section	.nv.constant0._ZN2at6native13reduce_kernelILi256ELi2ENS0_8ReduceOpIlNS0_14func_wrapper_tIbZZZNS0_15and_kernel_cudaERNS_14TensorIteratorEENKUlvE_clEvENKUlvE2_clEvEUlblE_EEjbLi4ELi4EEEEEvT1_,"a",@progbits
	.sectionflags	@""
	.align	4
.nv.constant0._ZN2at6native13reduce_kernelILi256ELi2ENS0_8ReduceOpIlNS0_14func_wrapper_tIbZZZNS0_15and_kernel_cudaERNS_14TensorIteratorEENKUlvE_clEvENKUlvE2_clEvEUlblE_EEjbLi4ELi4EEEEEvT1_:
	.zero		1568


//--------------------- .nv.constant0._ZN2at6native13reduce_kernelILi128ELi4ENS0_8ReduceOpIlNS0_14func_wrapper_tIbZZZNS0_15and_kernel_cudaERNS_14TensorIteratorEENKUlvE_clEvENKUlvE2_clEvEUlblE_EEjbLi4ELi4EEEEEvT1_ --------------------------
	.section	.nv.constant0._ZN2at6native13reduce_kernelILi128ELi4ENS0_8ReduceOpIlNS0_14func_wrapper_tIbZZZNS0_15and_kernel_cudaERNS_14TensorIteratorEENKUlvE_clEvENKUlvE2_clEvEUlblE_EEjbLi4ELi4EEEEEvT1_,"a",@progbits
	.sectionflags	@""
	.align	4
.nv.constant0._ZN2at6native13reduce_kernelILi128ELi4ENS0_8ReduceOpIlNS0_14func_wrapper_tIbZZZNS0_15and_kernel_cudaERNS_14TensorIteratorEENKUlvE_clEvENKUlvE2_clEvEUlblE_EEjbLi4ELi4EEEEEvT1_:
	.zero		1568


//--------------------- .nv.constant0._ZN2at6native13reduce_kernelILi512ELi1ENS0_8ReduceOpIiNS0_14func_wrapper_tIbZZZNS0_15and_kernel_cudaERNS_14TensorIteratorEENKUlvE_clEvENKUlvE1_clEvEUlbiE_EEjbLi4ELi4EEEEEvT1_ --------------------------
	.section	.nv.constant0._ZN2at6native13reduce_kernelILi512ELi1ENS0_8ReduceOpIiNS0_14func_wrapper_tIbZZZNS0_15and_kernel_cudaERNS_14TensorIteratorEENKUlvE_clEvENKUlvE1_clEvEUlbiE_EEjbLi4ELi4EEEEEvT1_,"a",@progbits
	.sectionflags	@""
	.align	4
.nv.constant0._ZN2at6native13reduce_kernelILi512ELi1ENS0_8ReduceOpIiNS0_14func_wrapper_tIbZZZNS0_15and_kernel_cudaERNS_14TensorIteratorEENKUlvE_clEvENKUlvE1_clEvEUlbiE_EEjbLi4ELi4EEEEEvT1_:
	.zero		1568


//--------------------- .nv.constant0._ZN2at6native13reduce_kernelILi256ELi2ENS0_8ReduceOpIiNS0_14func_wrapper_tIbZZZNS0_15and_kernel_cudaERNS_14TensorIteratorEENKUlvE_clEvENKUlvE1_clEvEUlbiE_EEjbLi4ELi4EEEEEvT1_ --------------------------
	.section	.nv.constant0._ZN2at6native13reduce_kernelILi256ELi2ENS0_8ReduceOpIiNS0_14func_wrapper_tIbZZZNS0_15and_kernel_cudaERNS_14TensorIteratorEENKUlvE_clEvENKUlvE1_clEvEUlbiE_EEjbLi4ELi4EEEEEvT1_,"a",@progbits
	.sectionflags	@""
	.align	4
.nv.constant0._ZN2at6native13reduce_kernelILi256ELi2ENS0_8ReduceOpIiNS0_14func_wrapper_tIbZZZNS0_15and_kernel_cudaERNS_14TensorIteratorEENKUlvE_clEvENKUlvE1_clEvEUlbiE_EEjbLi4ELi4EEEEEvT1_:
	.zero		1568


//--------------------- .nv.constant0._ZN2at6native13reduce_kernelILi128ELi4ENS0_8ReduceOpIiNS0_14func_wrapper_tIbZZZNS0_15and_kernel_cudaERNS_14TensorIteratorEENKUlvE_clEvENKUlvE1_clEvEUlbiE_EEjbLi4ELi4EEEEEvT1_ --------------------------
	.section	.nv.constant0._ZN2at6native13reduce_kernelILi128ELi4ENS0_8ReduceOpIiNS0_14func_wrapper_tIbZZZNS0_15and_kernel_cudaERNS_14TensorIteratorEENKUlvE_clEvENKUlvE1_clEvEUlbiE_EEjbLi4ELi4EEEEEvT1_,"a",@progbits
	.sectionflags	@""
	.align	4
.nv.constant0._ZN2at6native13reduce_kernelILi128ELi4ENS0_8ReduceOpIiNS0_14func_wrapper_tIbZZZNS0_15and_kernel_cudaERNS_14TensorIteratorEENKUlvE_clEvENKUlvE1_clEvEUlbiE_EEjbLi4ELi4EEEEEvT1_:
	.zero		1568


//--------------------- .nv.constant0._ZN2at6native13reduce_kernelILi512ELi1ENS0_8ReduceOpIaNS0_14func_wrapper_tIbZZZNS0_15and_kernel_cudaERNS_14TensorIteratorEENKUlvE_clEvENKUlvE0_clEvEUlbaE_EEjbLi4ELi4EEEEEvT1_ --------------------------
	.section	.nv.constant0._ZN2at6native13reduce_kernelILi512ELi1ENS0_8ReduceOpIaNS0_14func_wrapper_tIbZZZNS0_15and_kernel_cudaERNS_14TensorIteratorEENKUlvE_clEvENKUlvE0_clEvEUlbaE_EEjbLi4ELi4EEEEEvT1_,"a",@progbits
	.sectionflags	@""
	.align	4
.nv.constant0._ZN2at6native13reduce_kernelILi512ELi1ENS0_8ReduceOpIaNS0_14func_wrapper_tIbZZZNS0_15and_kernel_cudaERNS_14TensorIteratorEENKUlvE_clEvENKUlvE0_clEvEUlbaE_EEjbLi4ELi4EEEEEvT1_:
	.zero		1568


//--------------------- .nv.constant0._ZN2at6native13reduce_kernelILi256ELi2ENS0_8ReduceOpIaNS0_14func_wrapper_tIbZZZNS0_15and_kernel_cudaERNS_14TensorIteratorEENKUlvE_clEvENKUlvE0_clEvEUlbaE_EEjbLi4ELi4EEEEEvT1_ --------------------------
	.section	.nv.constant0._ZN2at6native13reduce_kernelILi256ELi2ENS0_8ReduceOpIaNS0_14func_wrapper_tIbZZZNS0_15and_kernel_cudaERNS_14TensorIteratorEENKUlvE_clEvENKUlvE0_clEvEUlbaE_EEjbLi4ELi4EEEEEvT1_,"a",@progbits
	.sectionflags	@""
	.align	4
.nv.constant0._ZN2at6native13reduce_kernelILi256ELi2ENS0_8ReduceOpIaNS0_14func_wrapper_tIbZZZNS0_15and_kernel_cudaERNS_14TensorIteratorEENKUlvE_clEvENKUlvE0_clEvEUlbaE_EEjbLi4ELi4EEEEEvT1_:
	.zero		1568


//--------------------- .nv.constant0._ZN2at6native13reduce_kernelILi128ELi4ENS0_8ReduceOpIaNS0_14func_wrapper_tIbZZZNS0_15and_kernel_cudaERNS_14TensorIteratorEENKUlvE_clEvENKUlvE0_clEvEUlbaE_EEjbLi4ELi4EEEEEvT1_ --------------------------
	.section	.nv.constant0._ZN2at6native13reduce_kernelILi128ELi4ENS0_8ReduceOpIaNS0_14func_wrapper_tIbZZZNS0_15and_kernel_cudaERNS_14TensorIteratorEENKUlvE_clEvENKUlvE0_clEvEUlbaE_EEjbLi4ELi4EEEEEvT1_,"a",@progbits
	.sectionflags	@""
	.align	4
.nv.constant0._ZN2at6native13reduce_kernelILi128ELi4ENS0_8ReduceOpIaNS0_14func_wrapper_tIbZZZNS0_15and_kernel_cudaERNS_14TensorIteratorEENKUlvE_clEvENKUlvE0_clEvEUlbaE_EEjbLi4ELi4EEEEEvT1_:
	.zero		1568


//--------------------- .nv.constant0._ZN2at6native13reduce_kernelILi512ELi1ENS0_8ReduceOpIhNS0_14func_wrapper_tIbZZZNS0_15and_kernel_cudaERNS_14TensorIteratorEENKUlvE_clEvENKUlvE_clEvEUlbhE_EEjbLi4ELi4EEEEEvT1_ --------------------------
	.section	.nv.constant0._ZN2at6native13reduce_kernelILi512ELi1ENS0_8ReduceOpIhNS0_14func_wrapper_tIbZZZNS0_15and_kernel_cudaERNS_14TensorIteratorEENKUlvE_clEvENKUlvE_clEvEUlbhE_EEjbLi4ELi4EEEEEvT1_,"a",@progbits
	.sectionflags	@""
	.align	4
.nv.constant0._ZN2at6native13reduce_kernelILi512ELi1ENS0_8ReduceOpIhNS0_14func_wrapper_tIbZZZNS0_15and_kernel_cudaERNS_14TensorIteratorEENKUlvE_clEvENKUlvE_clEvEUlbhE_EEjbLi4ELi4EEEEEvT1_:
	.zero		1568


//--------------------- .nv.constant0._ZN2at6native13reduce_kernelILi256ELi2ENS0_8ReduceOpIhNS0_14func_wrapper_tIbZZZNS0_15and_kernel_cudaERNS_14TensorIteratorEENKUlvE_clEvENKUlvE_clEvEUlbhE_EEjbLi4ELi4EEEEEvT1_ --------------------------
	.section	.nv.constant0._ZN2at6native13reduce_kernelILi256ELi2ENS0_8ReduceOpIhNS0_14func_wrapper_tIbZZZNS0_15and_kernel_cudaERNS_14TensorIteratorEENKUlvE_clEvENKUlvE_clEvEUlbhE_EEjbLi4ELi4EEEEEvT1_,"a",@progbits
	.sectionflags	@""
	.align	4
.nv.constant0._ZN2at6native13reduce_kernelILi256ELi2ENS0_8ReduceOpIhNS0_14func_wrapper_tIbZZZNS0_15and_kernel_cudaERNS_14TensorIteratorEENKUlvE_clEvENKUlvE_clEvEUlbhE_EEjbLi4ELi4EEEEEvT1_:
	.zero		1568


//--------------------- .nv.constant0._ZN2at6native13reduce_kernelILi128ELi4ENS0_8ReduceOpIhNS0_14func_wrapper_tIbZZZNS0_15and_kernel_cudaERNS_14TensorIteratorEENKUlvE_clEvENKUlvE_clEvEUlbhE_EEjbLi4ELi4EEEEEvT1_ --------------------------
	.section	.nv.constant0._ZN2at6native13reduce_kernelILi128ELi4ENS0_8ReduceOpIhNS0_14func_wrapper_tIbZZZNS0_15and_kernel_cudaERNS_14TensorIteratorEENKUlvE_clEvENKUlvE_clEvEUlbhE_EEjbLi4ELi4EEEEEvT1_,"a",@progbits
	.sectionflags	@""
	.align	4
.nv.constant0._ZN2at6native13reduce_kernelILi128ELi4ENS0_8ReduceOpIhNS0_14func_wrapper_tIbZZZNS0_15and_kernel_cudaERNS_14TensorIteratorEENKUlvE_clEvENKUlvE_clEvEUlbhE_EEjbLi4ELi4EEEEEvT1_:
	.zero		1568


//--------------------- SYMBOLS --------------------------

	.type		.nv.reservedSmem.offset0,@object
	.size		.nv.reservedSmem.offset0,0x4
	.type		__assertfail,@function
